//
// Generated by NVIDIA NVVM Compiler
//
// Compiler Build ID: CL-36424714
// Cuda compilation tools, release 13.0, V13.0.88
// Based on NVVM 20.0.0
//

.version 9.0
.target sm_100
.address_size 64

	// .globl	test_mod_add
.const .align 8 .b8 _dG_table[1536];
.const .align 4 .b8 _patterns[1024];
.const .align 4 .b8 _masks[1024];
.const .align 4 .u32 _num_prefixes;
.const .align 4 .u32 _num_threads;
.const .align 4 .u32 _max_matches;

.visible .entry test_mod_add(
	.param .u64 .ptr .align 1 test_mod_add_param_0,
	.param .u64 .ptr .align 1 test_mod_add_param_1,
	.param .u64 .ptr .align 1 test_mod_add_param_2
)
{
	.reg .pred 	%p<18>;
	.reg .b32 	%r<6>;
	.reg .b64 	%rd<65>;

	ld.param.u64 	%rd1, [test_mod_add_param_0];
	ld.param.u64 	%rd2, [test_mod_add_param_1];
	ld.param.u64 	%rd3, [test_mod_add_param_2];
	mov.u32 	%r1, %ctaid.x;
	mov.u32 	%r2, %ntid.x;
	mov.u32 	%r3, %tid.x;
	mad.lo.s32 	%r4, %r1, %r2, %r3;
	shl.b32 	%r5, %r4, 2;
	cvta.to.global.u64 	%rd4, %rd1;
	cvta.to.global.u64 	%rd5, %rd2;
	mul.wide.s32 	%rd6, %r5, 8;
	add.s64 	%rd7, %rd4, %rd6;
	ld.global.u64 	%rd8, [%rd7];
	add.s64 	%rd9, %rd5, %rd6;
	ld.global.u64 	%rd10, [%rd9];
	ld.global.u64 	%rd11, [%rd7+8];
	ld.global.u64 	%rd12, [%rd9+8];
	ld.global.u64 	%rd13, [%rd7+16];
	ld.global.u64 	%rd14, [%rd9+16];
	ld.global.u64 	%rd15, [%rd7+24];
	ld.global.u64 	%rd16, [%rd9+24];
	add.s64 	%rd17, %rd8, %rd10;
	setp.lt.u64 	%p1, %rd17, %rd8;
	selp.u64 	%rd18, 1, 0, %p1;
	add.s64 	%rd19, %rd11, %rd18;
	setp.lt.u64 	%p2, %rd19, %rd11;
	selp.u64 	%rd20, 1, 0, %p2;
	add.s64 	%rd21, %rd19, %rd12;
	setp.lt.u64 	%p3, %rd21, %rd19;
	selp.u64 	%rd22, 1, 0, %p3;
	add.s64 	%rd23, %rd22, %rd20;
	add.s64 	%rd24, %rd13, %rd23;
	setp.lt.u64 	%p4, %rd24, %rd13;
	selp.u64 	%rd25, 1, 0, %p4;
	add.s64 	%rd26, %rd24, %rd14;
	setp.lt.u64 	%p5, %rd26, %rd24;
	selp.u64 	%rd27, 1, 0, %p5;
	add.s64 	%rd28, %rd27, %rd25;
	add.s64 	%rd29, %rd15, %rd28;
	setp.lt.u64 	%p6, %rd29, %rd15;
	selp.u64 	%rd30, 1, 0, %p6;
	add.s64 	%rd31, %rd29, %rd16;
	setp.lt.u64 	%p7, %rd31, %rd29;
	selp.u64 	%rd32, 1, 0, %p7;
	add.s64 	%rd33, %rd32, %rd30;
	add.s64 	%rd34, %rd17, 4294968273;
	setp.lt.u64 	%p8, %rd17, -4294968273;
	selp.u64 	%rd35, 1, 0, %p8;
	add.s64 	%rd36, %rd21, 1;
	setp.ne.s64 	%p9, %rd21, -1;
	selp.s64 	%rd37, -1, 0, %p8;
	add.s64 	%rd38, %rd36, %rd37;
	setp.lt.u64 	%p10, %rd36, %rd35;
	or.pred  	%p11, %p9, %p10;
	selp.u64 	%rd39, 1, 0, %p11;
	add.s64 	%rd40, %rd26, 1;
	setp.ne.s64 	%p12, %rd26, -1;
	selp.s64 	%rd41, -1, 0, %p11;
	add.s64 	%rd42, %rd40, %rd41;
	setp.lt.u64 	%p13, %rd40, %rd39;
	or.pred  	%p14, %p12, %p13;
	selp.u64 	%rd43, 1, 0, %p14;
	add.s64 	%rd44, %rd31, 1;
	setp.eq.s64 	%p15, %rd44, 0;
	selp.s64 	%rd45, -1, 0, %p14;
	add.s64 	%rd46, %rd44, %rd45;
	setp.ge.u64 	%p16, %rd44, %rd43;
	and.pred  	%p17, %p15, %p16;
	selp.u64 	%rd47, 1, 0, %p17;
	or.b64  	%rd48, %rd33, %rd47;
	add.s64 	%rd49, %rd48, -1;
	neg.s64 	%rd50, %rd48;
	and.b64  	%rd51, %rd34, %rd50;
	and.b64  	%rd52, %rd17, %rd49;
	or.b64  	%rd53, %rd52, %rd51;
	and.b64  	%rd54, %rd38, %rd50;
	and.b64  	%rd55, %rd21, %rd49;
	or.b64  	%rd56, %rd55, %rd54;
	and.b64  	%rd57, %rd42, %rd50;
	and.b64  	%rd58, %rd26, %rd49;
	or.b64  	%rd59, %rd58, %rd57;
	and.b64  	%rd60, %rd46, %rd50;
	and.b64  	%rd61, %rd31, %rd49;
	or.b64  	%rd62, %rd61, %rd60;
	cvta.to.global.u64 	%rd63, %rd3;
	add.s64 	%rd64, %rd63, %rd6;
	st.global.u64 	[%rd64], %rd53;
	st.global.u64 	[%rd64+8], %rd56;
	st.global.u64 	[%rd64+16], %rd59;
	st.global.u64 	[%rd64+24], %rd62;
	ret;

}
	// .globl	test_mod_mult
.visible .entry test_mod_mult(
	.param .u64 .ptr .align 1 test_mod_mult_param_0,
	.param .u64 .ptr .align 1 test_mod_mult_param_1,
	.param .u64 .ptr .align 1 test_mod_mult_param_2
)
{
	.reg .pred 	%p<98>;
	.reg .b32 	%r<14>;
	.reg .b64 	%rd<245>;

	ld.param.u64 	%rd44, [test_mod_mult_param_0];
	ld.param.u64 	%rd45, [test_mod_mult_param_1];
	mov.u32 	%r2, %ctaid.x;
	mov.u32 	%r3, %ntid.x;
	mov.u32 	%r4, %tid.x;
	mad.lo.s32 	%r5, %r2, %r3, %r4;
	shl.b32 	%r1, %r5, 2;
	cvta.to.global.u64 	%rd46, %rd44;
	cvta.to.global.u64 	%rd47, %rd45;
	mul.wide.s32 	%rd48, %r1, 8;
	add.s64 	%rd49, %rd46, %rd48;
	ld.global.u64 	%rd50, [%rd49];
	add.s64 	%rd51, %rd47, %rd48;
	ld.global.u64 	%rd52, [%rd51];
	ld.global.u64 	%rd53, [%rd49+8];
	ld.global.u64 	%rd54, [%rd51+8];
	ld.global.u64 	%rd55, [%rd49+16];
	ld.global.u64 	%rd56, [%rd51+16];
	ld.global.u64 	%rd57, [%rd49+24];
	ld.global.u64 	%rd58, [%rd51+24];
	mul.lo.s64 	%rd1, %rd52, %rd50;
	mul.hi.u64 	%rd59, %rd50, %rd52;
	mul.lo.s64 	%rd60, %rd54, %rd50;
	mul.hi.u64 	%rd61, %rd50, %rd54;
	add.s64 	%rd62, %rd60, %rd59;
	setp.lt.u64 	%p1, %rd62, %rd60;
	selp.u64 	%rd63, 1, 0, %p1;
	add.s64 	%rd64, %rd61, %rd63;
	mul.lo.s64 	%rd65, %rd56, %rd50;
	mul.hi.u64 	%rd66, %rd50, %rd56;
	add.s64 	%rd67, %rd65, %rd64;
	setp.lt.u64 	%p2, %rd67, %rd65;
	selp.u64 	%rd68, 1, 0, %p2;
	add.s64 	%rd69, %rd66, %rd68;
	mul.lo.s64 	%rd70, %rd58, %rd50;
	mul.hi.u64 	%rd71, %rd50, %rd58;
	add.s64 	%rd72, %rd70, %rd69;
	setp.lt.u64 	%p3, %rd72, %rd70;
	selp.u64 	%rd73, 1, 0, %p3;
	add.s64 	%rd74, %rd71, %rd73;
	mul.hi.u64 	%rd75, %rd53, %rd52;
	mad.lo.s64 	%rd2, %rd52, %rd53, %rd62;
	setp.lt.u64 	%p4, %rd2, %rd62;
	selp.u64 	%rd76, 1, 0, %p4;
	add.s64 	%rd77, %rd75, %rd76;
	mul.hi.u64 	%rd78, %rd53, %rd54;
	mad.lo.s64 	%rd79, %rd54, %rd53, %rd67;
	setp.lt.u64 	%p5, %rd79, %rd67;
	selp.u64 	%rd80, 1, 0, %p5;
	add.s64 	%rd81, %rd79, %rd77;
	setp.lt.u64 	%p6, %rd81, %rd79;
	selp.u64 	%rd82, 1, 0, %p6;
	add.s64 	%rd83, %rd78, %rd80;
	add.s64 	%rd84, %rd83, %rd82;
	mul.hi.u64 	%rd85, %rd53, %rd56;
	mad.lo.s64 	%rd86, %rd56, %rd53, %rd72;
	setp.lt.u64 	%p7, %rd86, %rd72;
	selp.u64 	%rd87, 1, 0, %p7;
	add.s64 	%rd88, %rd86, %rd84;
	setp.lt.u64 	%p8, %rd88, %rd86;
	selp.u64 	%rd89, 1, 0, %p8;
	add.s64 	%rd90, %rd85, %rd87;
	add.s64 	%rd91, %rd90, %rd89;
	mul.hi.u64 	%rd92, %rd53, %rd58;
	mad.lo.s64 	%rd93, %rd58, %rd53, %rd74;
	setp.lt.u64 	%p9, %rd93, %rd74;
	selp.u64 	%rd94, 1, 0, %p9;
	add.s64 	%rd95, %rd93, %rd91;
	setp.lt.u64 	%p10, %rd95, %rd93;
	selp.u64 	%rd96, 1, 0, %p10;
	add.s64 	%rd97, %rd92, %rd94;
	add.s64 	%rd98, %rd97, %rd96;
	mul.hi.u64 	%rd99, %rd55, %rd52;
	mad.lo.s64 	%rd3, %rd52, %rd55, %rd81;
	setp.lt.u64 	%p11, %rd3, %rd81;
	selp.u64 	%rd100, 1, 0, %p11;
	add.s64 	%rd101, %rd99, %rd100;
	mul.hi.u64 	%rd102, %rd55, %rd54;
	mad.lo.s64 	%rd103, %rd54, %rd55, %rd88;
	setp.lt.u64 	%p12, %rd103, %rd88;
	selp.u64 	%rd104, 1, 0, %p12;
	add.s64 	%rd105, %rd103, %rd101;
	setp.lt.u64 	%p13, %rd105, %rd103;
	selp.u64 	%rd106, 1, 0, %p13;
	add.s64 	%rd107, %rd102, %rd104;
	add.s64 	%rd108, %rd107, %rd106;
	mul.hi.u64 	%rd109, %rd55, %rd56;
	mad.lo.s64 	%rd110, %rd56, %rd55, %rd95;
	setp.lt.u64 	%p14, %rd110, %rd95;
	selp.u64 	%rd111, 1, 0, %p14;
	add.s64 	%rd112, %rd110, %rd108;
	setp.lt.u64 	%p15, %rd112, %rd110;
	selp.u64 	%rd113, 1, 0, %p15;
	add.s64 	%rd114, %rd109, %rd111;
	add.s64 	%rd115, %rd114, %rd113;
	mul.hi.u64 	%rd116, %rd55, %rd58;
	mad.lo.s64 	%rd117, %rd58, %rd55, %rd98;
	setp.lt.u64 	%p16, %rd117, %rd98;
	selp.u64 	%rd118, 1, 0, %p16;
	add.s64 	%rd119, %rd117, %rd115;
	setp.lt.u64 	%p17, %rd119, %rd117;
	selp.u64 	%rd120, 1, 0, %p17;
	add.s64 	%rd121, %rd116, %rd118;
	add.s64 	%rd122, %rd121, %rd120;
	mul.hi.u64 	%rd123, %rd57, %rd52;
	mad.lo.s64 	%rd4, %rd52, %rd57, %rd105;
	setp.lt.u64 	%p18, %rd4, %rd105;
	selp.u64 	%rd124, 1, 0, %p18;
	add.s64 	%rd125, %rd123, %rd124;
	mul.hi.u64 	%rd126, %rd57, %rd54;
	mad.lo.s64 	%rd127, %rd54, %rd57, %rd112;
	setp.lt.u64 	%p19, %rd127, %rd112;
	selp.u64 	%rd128, 1, 0, %p19;
	add.s64 	%rd129, %rd127, %rd125;
	setp.lt.u64 	%p20, %rd129, %rd127;
	selp.u64 	%rd130, 1, 0, %p20;
	add.s64 	%rd131, %rd126, %rd128;
	add.s64 	%rd132, %rd131, %rd130;
	mul.hi.u64 	%rd133, %rd57, %rd56;
	mad.lo.s64 	%rd134, %rd56, %rd57, %rd119;
	setp.lt.u64 	%p21, %rd134, %rd119;
	selp.u64 	%rd135, 1, 0, %p21;
	add.s64 	%rd136, %rd134, %rd132;
	setp.lt.u64 	%p22, %rd136, %rd134;
	selp.u64 	%rd137, 1, 0, %p22;
	add.s64 	%rd138, %rd133, %rd135;
	add.s64 	%rd139, %rd138, %rd137;
	mul.hi.u64 	%rd140, %rd57, %rd58;
	mad.lo.s64 	%rd141, %rd58, %rd57, %rd122;
	setp.lt.u64 	%p23, %rd141, %rd122;
	selp.u64 	%rd142, 1, 0, %p23;
	add.s64 	%rd143, %rd141, %rd139;
	setp.lt.u64 	%p24, %rd143, %rd141;
	selp.u64 	%rd144, 1, 0, %p24;
	add.s64 	%rd145, %rd140, %rd142;
	add.s64 	%rd146, %rd145, %rd144;
	shl.b64 	%rd147, %rd129, 32;
	mov.b64 	{%r6, %r7}, %rd129;
	mov.b64 	{%r8, %r9}, %rd136;
	mov.b64 	%rd148, {%r7, %r8};
	mov.b64 	{%r10, %r11}, %rd143;
	mov.b64 	%rd149, {%r9, %r10};
	mov.b64 	{%r12, %r13}, %rd146;
	mov.b64 	%rd150, {%r11, %r12};
	shr.u64 	%rd151, %rd146, 32;
	mul.lo.s64 	%rd152, %rd129, 977;
	mov.b64 	%rd153, 977;
	mul.hi.u64 	%rd154, %rd129, %rd153;
	mul.lo.s64 	%rd155, %rd136, 977;
	mul.hi.u64 	%rd156, %rd136, %rd153;
	add.s64 	%rd157, %rd155, %rd154;
	setp.lt.u64 	%p25, %rd157, %rd155;
	selp.u64 	%rd158, 1, 0, %p25;
	add.s64 	%rd159, %rd156, %rd158;
	mul.lo.s64 	%rd160, %rd143, 977;
	mul.hi.u64 	%rd161, %rd143, %rd153;
	add.s64 	%rd162, %rd160, %rd159;
	setp.lt.u64 	%p26, %rd162, %rd160;
	selp.u64 	%rd163, 1, 0, %p26;
	add.s64 	%rd164, %rd161, %rd163;
	mul.lo.s64 	%rd165, %rd146, 977;
	mul.hi.u64 	%rd166, %rd146, %rd153;
	add.s64 	%rd167, %rd165, %rd164;
	setp.lt.u64 	%p27, %rd167, %rd165;
	selp.u64 	%rd168, 1, 0, %p27;
	add.s64 	%rd169, %rd166, %rd168;
	add.s64 	%rd236, %rd152, %rd147;
	setp.lt.u64 	%p28, %rd236, %rd152;
	selp.u64 	%rd170, 1, 0, %p28;
	add.s64 	%rd171, %rd157, %rd148;
	setp.lt.u64 	%p29, %rd171, %rd157;
	add.s64 	%rd237, %rd171, %rd170;
	setp.lt.u64 	%p30, %rd237, %rd171;
	or.pred  	%p31, %p29, %p30;
	selp.u64 	%rd172, 1, 0, %p31;
	add.s64 	%rd173, %rd162, %rd149;
	setp.lt.u64 	%p32, %rd173, %rd162;
	add.s64 	%rd238, %rd173, %rd172;
	setp.lt.u64 	%p33, %rd238, %rd173;
	or.pred  	%p34, %p32, %p33;
	selp.u64 	%rd174, 1, 0, %p34;
	add.s64 	%rd175, %rd167, %rd150;
	setp.lt.u64 	%p35, %rd175, %rd167;
	add.s64 	%rd239, %rd175, %rd174;
	setp.lt.u64 	%p36, %rd239, %rd175;
	or.pred  	%p37, %p35, %p36;
	selp.u64 	%rd176, 1, 0, %p37;
	add.s64 	%rd177, %rd169, %rd151;
	add.s64 	%rd9, %rd177, %rd176;
	setp.eq.s64 	%p38, %rd9, 0;
	mov.b64 	%rd240, 0;
	@%p38 bra 	$L__BB1_2;
	shl.b64 	%rd178, %rd9, 32;
	shr.u64 	%rd179, %rd9, 32;
	mov.b64 	%rd180, 977;
	mul.hi.u64 	%rd181, %rd9, %rd180;
	mad.lo.s64 	%rd182, %rd9, 977, %rd178;
	setp.lt.u64 	%p39, %rd182, %rd178;
	selp.u64 	%rd183, 1, 0, %p39;
	add.s64 	%rd236, %rd182, %rd236;
	setp.lt.u64 	%p40, %rd236, %rd182;
	selp.u64 	%rd184, 1, 0, %p40;
	add.s64 	%rd185, %rd179, %rd181;
	setp.lt.u64 	%p41, %rd185, %rd179;
	selp.u64 	%rd186, 1, 0, %p41;
	add.s64 	%rd187, %rd237, %rd185;
	setp.lt.u64 	%p42, %rd187, %rd237;
	selp.u64 	%rd188, 1, 0, %p42;
	add.s64 	%rd189, %rd187, %rd183;
	add.s64 	%rd237, %rd189, %rd184;
	setp.lt.u64 	%p43, %rd237, %rd187;
	selp.u64 	%rd190, 1, 0, %p43;
	add.s64 	%rd191, %rd238, %rd186;
	add.s64 	%rd192, %rd191, %rd188;
	add.s64 	%rd12, %rd192, %rd190;
	setp.lt.u64 	%p44, %rd12, %rd238;
	selp.u64 	%rd193, 1, 0, %p44;
	add.s64 	%rd13, %rd239, %rd193;
	setp.lt.u64 	%p45, %rd13, %rd239;
	selp.u64 	%rd240, 1, 0, %p45;
	mov.u64 	%rd238, %rd12;
	mov.u64 	%rd239, %rd13;
$L__BB1_2:
	add.s64 	%rd20, %rd236, %rd1;
	setp.lt.u64 	%p46, %rd20, %rd236;
	selp.u64 	%rd194, 1, 0, %p46;
	add.s64 	%rd195, %rd237, %rd2;
	setp.lt.u64 	%p47, %rd195, %rd237;
	add.s64 	%rd242, %rd195, %rd194;
	setp.lt.u64 	%p48, %rd242, %rd195;
	or.pred  	%p49, %p47, %p48;
	selp.u64 	%rd196, 1, 0, %p49;
	add.s64 	%rd197, %rd238, %rd3;
	setp.lt.u64 	%p50, %rd197, %rd238;
	add.s64 	%rd243, %rd197, %rd196;
	setp.lt.u64 	%p51, %rd243, %rd197;
	or.pred  	%p52, %p50, %p51;
	selp.u64 	%rd198, 1, 0, %p52;
	add.s64 	%rd199, %rd239, %rd4;
	setp.lt.u64 	%p53, %rd199, %rd239;
	add.s64 	%rd244, %rd199, %rd198;
	setp.lt.u64 	%p54, %rd244, %rd199;
	or.pred  	%p55, %p53, %p54;
	selp.u64 	%rd200, 1, 0, %p55;
	add.s64 	%rd24, %rd240, %rd200;
	setp.ne.s64 	%p56, %rd24, 0;
	@%p56 bra 	$L__BB1_5;
	and.b64  	%rd201, %rd244, %rd243;
	setp.ne.s64 	%p57, %rd201, -1;
	mov.u64 	%rd241, %rd20;
	@%p57 bra 	$L__BB1_12;
	setp.ne.s64 	%p58, %rd242, -1;
	setp.lt.u64 	%p59, %rd20, -4294968273;
	or.pred  	%p60, %p58, %p59;
	mov.u64 	%rd241, %rd20;
	@%p60 bra 	$L__BB1_12;
$L__BB1_5:
	add.s64 	%rd241, %rd20, 4294968273;
	setp.lt.u64 	%p61, %rd20, -4294968273;
	selp.u64 	%rd202, 1, 0, %p61;
	add.s64 	%rd203, %rd242, 1;
	setp.ne.s64 	%p62, %rd242, -1;
	selp.s64 	%rd204, -1, 0, %p61;
	add.s64 	%rd242, %rd203, %rd204;
	setp.lt.u64 	%p63, %rd203, %rd202;
	or.pred  	%p64, %p62, %p63;
	selp.u64 	%rd205, 1, 0, %p64;
	add.s64 	%rd206, %rd243, 1;
	setp.ne.s64 	%p65, %rd243, -1;
	selp.s64 	%rd207, -1, 0, %p64;
	add.s64 	%rd243, %rd206, %rd207;
	setp.lt.u64 	%p66, %rd206, %rd205;
	or.pred  	%p67, %p65, %p66;
	selp.u64 	%rd208, 1, 0, %p67;
	add.s64 	%rd209, %rd244, 1;
	setp.ne.s64 	%p68, %rd244, -1;
	selp.s64 	%rd210, -1, 0, %p67;
	add.s64 	%rd244, %rd209, %rd210;
	setp.lt.u64 	%p69, %rd209, %rd208;
	or.pred  	%p70, %p68, %p69;
	selp.s64 	%rd211, -1, 0, %p70;
	add.s64 	%rd29, %rd24, %rd211;
	setp.ne.s64 	%p71, %rd29, 0;
	@%p71 bra 	$L__BB1_8;
	and.b64  	%rd212, %rd244, %rd243;
	setp.ne.s64 	%p72, %rd212, -1;
	@%p72 bra 	$L__BB1_12;
	setp.ne.s64 	%p73, %rd242, -1;
	setp.lt.u64 	%p74, %rd241, -4294968273;
	or.pred  	%p75, %p73, %p74;
	@%p75 bra 	$L__BB1_12;
$L__BB1_8:
	add.s64 	%rd30, %rd20, 8589936546;
	setp.lt.u64 	%p76, %rd241, -4294968273;
	selp.u64 	%rd213, 1, 0, %p76;
	add.s64 	%rd214, %rd242, 1;
	setp.ne.s64 	%p77, %rd242, -1;
	selp.s64 	%rd215, -1, 0, %p76;
	add.s64 	%rd242, %rd214, %rd215;
	setp.lt.u64 	%p78, %rd214, %rd213;
	or.pred  	%p79, %p77, %p78;
	selp.u64 	%rd216, 1, 0, %p79;
	add.s64 	%rd217, %rd243, 1;
	setp.ne.s64 	%p80, %rd243, -1;
	selp.s64 	%rd218, -1, 0, %p79;
	add.s64 	%rd243, %rd217, %rd218;
	setp.lt.u64 	%p81, %rd217, %rd216;
	or.pred  	%p82, %p80, %p81;
	selp.u64 	%rd219, 1, 0, %p82;
	add.s64 	%rd220, %rd244, 1;
	setp.ne.s64 	%p83, %rd244, -1;
	selp.s64 	%rd221, -1, 0, %p82;
	add.s64 	%rd244, %rd220, %rd221;
	setp.lt.u64 	%p84, %rd220, %rd219;
	or.pred  	%p85, %p83, %p84;
	selp.u64 	%rd222, 1, 0, %p85;
	setp.ne.s64 	%p86, %rd29, %rd222;
	@%p86 bra 	$L__BB1_11;
	and.b64  	%rd223, %rd244, %rd243;
	setp.ne.s64 	%p87, %rd223, -1;
	mov.u64 	%rd241, %rd30;
	@%p87 bra 	$L__BB1_12;
	setp.ne.s64 	%p88, %rd242, -1;
	setp.lt.u64 	%p89, %rd30, -4294968273;
	or.pred  	%p90, %p88, %p89;
	mov.u64 	%rd241, %rd30;
	@%p90 bra 	$L__BB1_12;
$L__BB1_11:
	setp.lt.u64 	%p91, %rd30, -4294968273;
	selp.u64 	%rd224, 1, 0, %p91;
	add.s64 	%rd225, %rd242, 1;
	setp.ne.s64 	%p92, %rd242, -1;
	selp.s64 	%rd226, -1, 0, %p91;
	add.s64 	%rd242, %rd225, %rd226;
	setp.lt.u64 	%p93, %rd225, %rd224;
	or.pred  	%p94, %p92, %p93;
	selp.u64 	%rd227, 1, 0, %p94;
	add.s64 	%rd228, %rd243, 1;
	setp.ne.s64 	%p95, %rd243, -1;
	selp.s64 	%rd229, -1, 0, %p94;
	add.s64 	%rd243, %rd228, %rd229;
	setp.lt.u64 	%p96, %rd228, %rd227;
	or.pred  	%p97, %p95, %p96;
	selp.s64 	%rd230, -1, 0, %p97;
	add.s64 	%rd231, %rd244, %rd230;
	add.s64 	%rd244, %rd231, 1;
	add.s64 	%rd241, %rd20, 12884904819;
$L__BB1_12:
	ld.param.u64 	%rd235, [test_mod_mult_param_2];
	cvta.to.global.u64 	%rd232, %rd235;
	add.s64 	%rd234, %rd232, %rd48;
	st.global.u64 	[%rd234], %rd241;
	st.global.u64 	[%rd234+8], %rd242;
	st.global.u64 	[%rd234+16], %rd243;
	st.global.u64 	[%rd234+24], %rd244;
	ret;

}
	// .globl	test_mod_inv
.visible .entry test_mod_inv(
	.param .u64 .ptr .align 1 test_mod_inv_param_0,
	.param .u64 .ptr .align 1 test_mod_inv_param_1
)
{
	.reg .pred 	%p<3844>;
	.reg .b32 	%r<909>;
	.reg .b64 	%rd<8168>;

	ld.param.u64 	%rd1645, [test_mod_inv_param_0];
	mov.u32 	%r15, %ctaid.x;
	mov.u32 	%r16, %ntid.x;
	mov.u32 	%r17, %tid.x;
	mad.lo.s32 	%r18, %r15, %r16, %r17;
	shl.b32 	%r19, %r18, 2;
	cvta.to.global.u64 	%rd1646, %rd1645;
	mul.wide.s32 	%rd1647, %r19, 8;
	add.s64 	%rd1648, %rd1646, %rd1647;
	ld.global.u64 	%rd1, [%rd1648];
	ld.global.u64 	%rd2, [%rd1648+8];
	ld.global.u64 	%rd3, [%rd1648+16];
	ld.global.u64 	%rd4, [%rd1648+24];
	mul.lo.s64 	%rd1649, %rd2, %rd1;
	mul.hi.u64 	%rd1650, %rd1, %rd2;
	mul.lo.s64 	%rd1651, %rd3, %rd1;
	mul.hi.u64 	%rd1652, %rd1, %rd3;
	add.s64 	%rd1653, %rd1651, %rd1650;
	setp.lt.u64 	%p1, %rd1653, %rd1651;
	selp.u64 	%rd1654, 1, 0, %p1;
	add.s64 	%rd1655, %rd1652, %rd1654;
	mul.lo.s64 	%rd1656, %rd4, %rd1;
	mul.hi.u64 	%rd1657, %rd1, %rd4;
	add.s64 	%rd1658, %rd1656, %rd1655;
	setp.lt.u64 	%p2, %rd1658, %rd1656;
	selp.u64 	%rd1659, 1, 0, %p2;
	add.s64 	%rd1660, %rd1657, %rd1659;
	mul.hi.u64 	%rd1661, %rd2, %rd3;
	mad.lo.s64 	%rd1662, %rd3, %rd2, %rd1658;
	setp.lt.u64 	%p3, %rd1662, %rd1658;
	selp.u64 	%rd1663, 1, 0, %p3;
	add.s64 	%rd1664, %rd1661, %rd1663;
	mul.hi.u64 	%rd1665, %rd2, %rd4;
	mad.lo.s64 	%rd1666, %rd4, %rd2, %rd1660;
	setp.lt.u64 	%p4, %rd1666, %rd1660;
	selp.u64 	%rd1667, 1, 0, %p4;
	add.s64 	%rd1668, %rd1666, %rd1664;
	setp.lt.u64 	%p5, %rd1668, %rd1666;
	selp.u64 	%rd1669, 1, 0, %p5;
	add.s64 	%rd1670, %rd1665, %rd1667;
	add.s64 	%rd1671, %rd1670, %rd1669;
	mul.hi.u64 	%rd1672, %rd3, %rd4;
	mad.lo.s64 	%rd1673, %rd4, %rd3, %rd1671;
	setp.lt.u64 	%p6, %rd1673, %rd1671;
	selp.u64 	%rd1674, 1, 0, %p6;
	add.s64 	%rd1675, %rd1672, %rd1674;
	shl.b64 	%rd1676, %rd1649, 1;
	mov.b64 	{%r20, %r21}, %rd1649;
	mov.b64 	{%r22, %r23}, %rd1653;
	shf.l.wrap.b32 	%r24, %r21, %r22, 1;
	shf.l.wrap.b32 	%r25, %r22, %r23, 1;
	mov.b64 	%rd1677, {%r24, %r25};
	mov.b64 	{%r26, %r27}, %rd1662;
	shf.l.wrap.b32 	%r28, %r23, %r26, 1;
	shf.l.wrap.b32 	%r29, %r26, %r27, 1;
	mov.b64 	%rd1678, {%r28, %r29};
	mov.b64 	{%r30, %r31}, %rd1668;
	shf.l.wrap.b32 	%r32, %r27, %r30, 1;
	shf.l.wrap.b32 	%r33, %r30, %r31, 1;
	mov.b64 	%rd1679, {%r32, %r33};
	mov.b64 	{%r34, %r35}, %rd1673;
	shf.l.wrap.b32 	%r36, %r31, %r34, 1;
	shf.l.wrap.b32 	%r37, %r34, %r35, 1;
	mov.b64 	%rd1680, {%r36, %r37};
	shr.u64 	%rd1681, %rd1675, 63;
	mov.b64 	{%r38, %r39}, %rd1675;
	shf.l.wrap.b32 	%r40, %r35, %r38, 1;
	shf.l.wrap.b32 	%r41, %r38, %r39, 1;
	mov.b64 	%rd1682, {%r40, %r41};
	mul.hi.u64 	%rd1683, %rd1, %rd1;
	mul.hi.u64 	%rd1684, %rd2, %rd2;
	mul.hi.u64 	%rd1685, %rd3, %rd3;
	mul.hi.u64 	%rd1686, %rd4, %rd4;
	add.s64 	%rd5, %rd1676, %rd1683;
	setp.lt.u64 	%p7, %rd5, %rd1676;
	selp.u64 	%rd1687, 1, 0, %p7;
	mad.lo.s64 	%rd1688, %rd2, %rd2, %rd1677;
	setp.lt.u64 	%p8, %rd1688, %rd1677;
	add.s64 	%rd6, %rd1688, %rd1687;
	setp.lt.u64 	%p9, %rd6, %rd1688;
	or.pred  	%p10, %p8, %p9;
	selp.u64 	%rd1689, 1, 0, %p10;
	add.s64 	%rd1690, %rd1678, %rd1684;
	setp.lt.u64 	%p11, %rd1690, %rd1678;
	add.s64 	%rd7, %rd1690, %rd1689;
	setp.lt.u64 	%p12, %rd7, %rd1690;
	or.pred  	%p13, %p11, %p12;
	selp.u64 	%rd1691, 1, 0, %p13;
	mad.lo.s64 	%rd1692, %rd3, %rd3, %rd1679;
	setp.lt.u64 	%p14, %rd1692, %rd1679;
	add.s64 	%rd1693, %rd1692, %rd1691;
	setp.lt.u64 	%p15, %rd1693, %rd1692;
	or.pred  	%p16, %p14, %p15;
	selp.u64 	%rd1694, 1, 0, %p16;
	add.s64 	%rd1695, %rd1680, %rd1685;
	setp.lt.u64 	%p17, %rd1695, %rd1680;
	add.s64 	%rd1696, %rd1695, %rd1694;
	setp.lt.u64 	%p18, %rd1696, %rd1695;
	or.pred  	%p19, %p17, %p18;
	selp.u64 	%rd1697, 1, 0, %p19;
	mad.lo.s64 	%rd1698, %rd4, %rd4, %rd1682;
	setp.lt.u64 	%p20, %rd1698, %rd1682;
	add.s64 	%rd1699, %rd1698, %rd1697;
	setp.lt.u64 	%p21, %rd1699, %rd1698;
	or.pred  	%p22, %p20, %p21;
	selp.u64 	%rd1700, 1, 0, %p22;
	add.s64 	%rd1701, %rd1681, %rd1686;
	add.s64 	%rd1702, %rd1701, %rd1700;
	shl.b64 	%rd1703, %rd1693, 32;
	mov.b64 	{%r42, %r43}, %rd1693;
	mov.b64 	{%r44, %r45}, %rd1696;
	mov.b64 	%rd1704, {%r43, %r44};
	mov.b64 	{%r46, %r47}, %rd1699;
	mov.b64 	%rd1705, {%r45, %r46};
	mov.b64 	{%r48, %r49}, %rd1702;
	mov.b64 	%rd1706, {%r47, %r48};
	shr.u64 	%rd1707, %rd1702, 32;
	mul.lo.s64 	%rd1708, %rd1693, 977;
	mov.b64 	%rd1709, 977;
	mul.hi.u64 	%rd1710, %rd1693, %rd1709;
	mul.lo.s64 	%rd1711, %rd1696, 977;
	mul.hi.u64 	%rd1712, %rd1696, %rd1709;
	add.s64 	%rd1713, %rd1711, %rd1710;
	setp.lt.u64 	%p23, %rd1713, %rd1711;
	selp.u64 	%rd1714, 1, 0, %p23;
	add.s64 	%rd1715, %rd1712, %rd1714;
	mul.lo.s64 	%rd1716, %rd1699, 977;
	mul.hi.u64 	%rd1717, %rd1699, %rd1709;
	add.s64 	%rd1718, %rd1716, %rd1715;
	setp.lt.u64 	%p24, %rd1718, %rd1716;
	selp.u64 	%rd1719, 1, 0, %p24;
	add.s64 	%rd1720, %rd1717, %rd1719;
	mul.lo.s64 	%rd1721, %rd1702, 977;
	mul.hi.u64 	%rd1722, %rd1702, %rd1709;
	add.s64 	%rd1723, %rd1721, %rd1720;
	setp.lt.u64 	%p25, %rd1723, %rd1721;
	selp.u64 	%rd1724, 1, 0, %p25;
	add.s64 	%rd1725, %rd1722, %rd1724;
	add.s64 	%rd7784, %rd1708, %rd1703;
	setp.lt.u64 	%p26, %rd7784, %rd1708;
	selp.u64 	%rd1726, 1, 0, %p26;
	add.s64 	%rd1727, %rd1713, %rd1704;
	setp.lt.u64 	%p27, %rd1727, %rd1713;
	add.s64 	%rd7783, %rd1727, %rd1726;
	setp.lt.u64 	%p28, %rd7783, %rd1727;
	or.pred  	%p29, %p27, %p28;
	selp.u64 	%rd1728, 1, 0, %p29;
	add.s64 	%rd1729, %rd1718, %rd1705;
	setp.lt.u64 	%p30, %rd1729, %rd1718;
	add.s64 	%rd7782, %rd1729, %rd1728;
	setp.lt.u64 	%p31, %rd7782, %rd1729;
	or.pred  	%p32, %p30, %p31;
	selp.u64 	%rd1730, 1, 0, %p32;
	add.s64 	%rd1731, %rd1723, %rd1706;
	setp.lt.u64 	%p33, %rd1731, %rd1723;
	add.s64 	%rd7781, %rd1731, %rd1730;
	setp.lt.u64 	%p34, %rd7781, %rd1731;
	or.pred  	%p35, %p33, %p34;
	selp.u64 	%rd1732, 1, 0, %p35;
	add.s64 	%rd1733, %rd1725, %rd1707;
	add.s64 	%rd12, %rd1733, %rd1732;
	setp.eq.s64 	%p36, %rd12, 0;
	mov.b64 	%rd7780, 0;
	@%p36 bra 	$L__BB2_2;
	shl.b64 	%rd1734, %rd12, 32;
	shr.u64 	%rd1735, %rd12, 32;
	mov.b64 	%rd1736, 977;
	mul.hi.u64 	%rd1737, %rd12, %rd1736;
	mad.lo.s64 	%rd1738, %rd12, 977, %rd1734;
	setp.lt.u64 	%p37, %rd1738, %rd1734;
	selp.u64 	%rd1739, 1, 0, %p37;
	add.s64 	%rd7784, %rd1738, %rd7784;
	setp.lt.u64 	%p38, %rd7784, %rd1738;
	selp.u64 	%rd1740, 1, 0, %p38;
	add.s64 	%rd1741, %rd1735, %rd1737;
	setp.lt.u64 	%p39, %rd1741, %rd1735;
	selp.u64 	%rd1742, 1, 0, %p39;
	add.s64 	%rd1743, %rd7783, %rd1741;
	setp.lt.u64 	%p40, %rd1743, %rd7783;
	selp.u64 	%rd1744, 1, 0, %p40;
	add.s64 	%rd1745, %rd1743, %rd1739;
	add.s64 	%rd7783, %rd1745, %rd1740;
	setp.lt.u64 	%p41, %rd7783, %rd1743;
	selp.u64 	%rd1746, 1, 0, %p41;
	add.s64 	%rd1747, %rd7782, %rd1742;
	add.s64 	%rd1748, %rd1747, %rd1744;
	add.s64 	%rd15, %rd1748, %rd1746;
	setp.lt.u64 	%p42, %rd15, %rd7782;
	selp.u64 	%rd1749, 1, 0, %p42;
	add.s64 	%rd16, %rd7781, %rd1749;
	setp.lt.u64 	%p43, %rd16, %rd7781;
	selp.u64 	%rd7780, 1, 0, %p43;
	mov.u64 	%rd7781, %rd16;
	mov.u64 	%rd7782, %rd15;
$L__BB2_2:
	mad.lo.s64 	%rd23, %rd1, %rd1, %rd7784;
	setp.lt.u64 	%p44, %rd23, %rd7784;
	selp.u64 	%rd1750, 1, 0, %p44;
	add.s64 	%rd1751, %rd7783, %rd5;
	setp.lt.u64 	%p45, %rd1751, %rd7783;
	add.s64 	%rd7786, %rd1751, %rd1750;
	setp.lt.u64 	%p46, %rd7786, %rd1751;
	or.pred  	%p47, %p45, %p46;
	selp.u64 	%rd1752, 1, 0, %p47;
	add.s64 	%rd1753, %rd7782, %rd6;
	setp.lt.u64 	%p48, %rd1753, %rd7782;
	add.s64 	%rd7787, %rd1753, %rd1752;
	setp.lt.u64 	%p49, %rd7787, %rd1753;
	or.pred  	%p50, %p48, %p49;
	selp.u64 	%rd1754, 1, 0, %p50;
	add.s64 	%rd1755, %rd7781, %rd7;
	setp.lt.u64 	%p51, %rd1755, %rd7781;
	add.s64 	%rd7788, %rd1755, %rd1754;
	setp.lt.u64 	%p52, %rd7788, %rd1755;
	or.pred  	%p53, %p51, %p52;
	selp.u64 	%rd1756, 1, 0, %p53;
	add.s64 	%rd27, %rd7780, %rd1756;
	setp.ne.s64 	%p54, %rd27, 0;
	@%p54 bra 	$L__BB2_5;
	and.b64  	%rd1757, %rd7788, %rd7787;
	setp.ne.s64 	%p55, %rd1757, -1;
	mov.u64 	%rd7785, %rd23;
	@%p55 bra 	$L__BB2_12;
	setp.ne.s64 	%p56, %rd7786, -1;
	setp.lt.u64 	%p57, %rd23, -4294968273;
	or.pred  	%p58, %p56, %p57;
	mov.u64 	%rd7785, %rd23;
	@%p58 bra 	$L__BB2_12;
$L__BB2_5:
	add.s64 	%rd7785, %rd23, 4294968273;
	setp.lt.u64 	%p59, %rd23, -4294968273;
	selp.u64 	%rd1758, 1, 0, %p59;
	add.s64 	%rd1759, %rd7786, 1;
	setp.ne.s64 	%p60, %rd7786, -1;
	selp.s64 	%rd1760, -1, 0, %p59;
	add.s64 	%rd7786, %rd1759, %rd1760;
	setp.lt.u64 	%p61, %rd1759, %rd1758;
	or.pred  	%p62, %p60, %p61;
	selp.u64 	%rd1761, 1, 0, %p62;
	add.s64 	%rd1762, %rd7787, 1;
	setp.ne.s64 	%p63, %rd7787, -1;
	selp.s64 	%rd1763, -1, 0, %p62;
	add.s64 	%rd7787, %rd1762, %rd1763;
	setp.lt.u64 	%p64, %rd1762, %rd1761;
	or.pred  	%p65, %p63, %p64;
	selp.u64 	%rd1764, 1, 0, %p65;
	add.s64 	%rd1765, %rd7788, 1;
	setp.ne.s64 	%p66, %rd7788, -1;
	selp.s64 	%rd1766, -1, 0, %p65;
	add.s64 	%rd7788, %rd1765, %rd1766;
	setp.lt.u64 	%p67, %rd1765, %rd1764;
	or.pred  	%p68, %p66, %p67;
	selp.s64 	%rd1767, -1, 0, %p68;
	add.s64 	%rd32, %rd27, %rd1767;
	setp.ne.s64 	%p69, %rd32, 0;
	@%p69 bra 	$L__BB2_8;
	and.b64  	%rd1768, %rd7788, %rd7787;
	setp.ne.s64 	%p70, %rd1768, -1;
	@%p70 bra 	$L__BB2_12;
	setp.ne.s64 	%p71, %rd7786, -1;
	setp.lt.u64 	%p72, %rd7785, -4294968273;
	or.pred  	%p73, %p71, %p72;
	@%p73 bra 	$L__BB2_12;
$L__BB2_8:
	add.s64 	%rd33, %rd23, 8589936546;
	setp.lt.u64 	%p74, %rd7785, -4294968273;
	selp.u64 	%rd1769, 1, 0, %p74;
	add.s64 	%rd1770, %rd7786, 1;
	setp.ne.s64 	%p75, %rd7786, -1;
	selp.s64 	%rd1771, -1, 0, %p74;
	add.s64 	%rd7786, %rd1770, %rd1771;
	setp.lt.u64 	%p76, %rd1770, %rd1769;
	or.pred  	%p77, %p75, %p76;
	selp.u64 	%rd1772, 1, 0, %p77;
	add.s64 	%rd1773, %rd7787, 1;
	setp.ne.s64 	%p78, %rd7787, -1;
	selp.s64 	%rd1774, -1, 0, %p77;
	add.s64 	%rd7787, %rd1773, %rd1774;
	setp.lt.u64 	%p79, %rd1773, %rd1772;
	or.pred  	%p80, %p78, %p79;
	selp.u64 	%rd1775, 1, 0, %p80;
	add.s64 	%rd1776, %rd7788, 1;
	setp.ne.s64 	%p81, %rd7788, -1;
	selp.s64 	%rd1777, -1, 0, %p80;
	add.s64 	%rd7788, %rd1776, %rd1777;
	setp.lt.u64 	%p82, %rd1776, %rd1775;
	or.pred  	%p83, %p81, %p82;
	selp.u64 	%rd1778, 1, 0, %p83;
	setp.ne.s64 	%p84, %rd32, %rd1778;
	@%p84 bra 	$L__BB2_11;
	and.b64  	%rd1779, %rd7788, %rd7787;
	setp.ne.s64 	%p85, %rd1779, -1;
	mov.u64 	%rd7785, %rd33;
	@%p85 bra 	$L__BB2_12;
	setp.ne.s64 	%p86, %rd7786, -1;
	setp.lt.u64 	%p87, %rd33, -4294968273;
	or.pred  	%p88, %p86, %p87;
	mov.u64 	%rd7785, %rd33;
	@%p88 bra 	$L__BB2_12;
$L__BB2_11:
	setp.lt.u64 	%p89, %rd33, -4294968273;
	selp.u64 	%rd1780, 1, 0, %p89;
	add.s64 	%rd1781, %rd7786, 1;
	setp.ne.s64 	%p90, %rd7786, -1;
	selp.s64 	%rd1782, -1, 0, %p89;
	add.s64 	%rd7786, %rd1781, %rd1782;
	setp.lt.u64 	%p91, %rd1781, %rd1780;
	or.pred  	%p92, %p90, %p91;
	selp.u64 	%rd1783, 1, 0, %p92;
	add.s64 	%rd1784, %rd7787, 1;
	setp.ne.s64 	%p93, %rd7787, -1;
	selp.s64 	%rd1785, -1, 0, %p92;
	add.s64 	%rd7787, %rd1784, %rd1785;
	setp.lt.u64 	%p94, %rd1784, %rd1783;
	or.pred  	%p95, %p93, %p94;
	selp.s64 	%rd1786, -1, 0, %p95;
	add.s64 	%rd1787, %rd7788, %rd1786;
	add.s64 	%rd7788, %rd1787, 1;
	add.s64 	%rd7785, %rd23, 12884904819;
$L__BB2_12:
	mul.hi.u64 	%rd1789, %rd7785, %rd1;
	mul.lo.s64 	%rd1790, %rd2, %rd7785;
	mul.hi.u64 	%rd1791, %rd7785, %rd2;
	add.s64 	%rd1792, %rd1790, %rd1789;
	setp.lt.u64 	%p96, %rd1792, %rd1790;
	selp.u64 	%rd1793, 1, 0, %p96;
	add.s64 	%rd1794, %rd1791, %rd1793;
	mul.lo.s64 	%rd1795, %rd3, %rd7785;
	mul.hi.u64 	%rd1796, %rd7785, %rd3;
	add.s64 	%rd1797, %rd1795, %rd1794;
	setp.lt.u64 	%p97, %rd1797, %rd1795;
	selp.u64 	%rd1798, 1, 0, %p97;
	add.s64 	%rd1799, %rd1796, %rd1798;
	mul.lo.s64 	%rd1800, %rd4, %rd7785;
	mul.hi.u64 	%rd1801, %rd7785, %rd4;
	add.s64 	%rd1802, %rd1800, %rd1799;
	setp.lt.u64 	%p98, %rd1802, %rd1800;
	selp.u64 	%rd1803, 1, 0, %p98;
	add.s64 	%rd1804, %rd1801, %rd1803;
	mul.hi.u64 	%rd1805, %rd7786, %rd1;
	mad.lo.s64 	%rd45, %rd1, %rd7786, %rd1792;
	setp.lt.u64 	%p99, %rd45, %rd1792;
	selp.u64 	%rd1806, 1, 0, %p99;
	add.s64 	%rd1807, %rd1805, %rd1806;
	mul.hi.u64 	%rd1808, %rd7786, %rd2;
	mad.lo.s64 	%rd1809, %rd2, %rd7786, %rd1797;
	setp.lt.u64 	%p100, %rd1809, %rd1797;
	selp.u64 	%rd1810, 1, 0, %p100;
	add.s64 	%rd1811, %rd1809, %rd1807;
	setp.lt.u64 	%p101, %rd1811, %rd1809;
	selp.u64 	%rd1812, 1, 0, %p101;
	add.s64 	%rd1813, %rd1808, %rd1810;
	add.s64 	%rd1814, %rd1813, %rd1812;
	mul.hi.u64 	%rd1815, %rd7786, %rd3;
	mad.lo.s64 	%rd1816, %rd3, %rd7786, %rd1802;
	setp.lt.u64 	%p102, %rd1816, %rd1802;
	selp.u64 	%rd1817, 1, 0, %p102;
	add.s64 	%rd1818, %rd1816, %rd1814;
	setp.lt.u64 	%p103, %rd1818, %rd1816;
	selp.u64 	%rd1819, 1, 0, %p103;
	add.s64 	%rd1820, %rd1815, %rd1817;
	add.s64 	%rd1821, %rd1820, %rd1819;
	mul.hi.u64 	%rd1822, %rd7786, %rd4;
	mad.lo.s64 	%rd1823, %rd4, %rd7786, %rd1804;
	setp.lt.u64 	%p104, %rd1823, %rd1804;
	selp.u64 	%rd1824, 1, 0, %p104;
	add.s64 	%rd1825, %rd1823, %rd1821;
	setp.lt.u64 	%p105, %rd1825, %rd1823;
	selp.u64 	%rd1826, 1, 0, %p105;
	add.s64 	%rd1827, %rd1822, %rd1824;
	add.s64 	%rd1828, %rd1827, %rd1826;
	mul.hi.u64 	%rd1829, %rd7787, %rd1;
	mad.lo.s64 	%rd46, %rd1, %rd7787, %rd1811;
	setp.lt.u64 	%p106, %rd46, %rd1811;
	selp.u64 	%rd1830, 1, 0, %p106;
	add.s64 	%rd1831, %rd1829, %rd1830;
	mul.hi.u64 	%rd1832, %rd7787, %rd2;
	mad.lo.s64 	%rd1833, %rd2, %rd7787, %rd1818;
	setp.lt.u64 	%p107, %rd1833, %rd1818;
	selp.u64 	%rd1834, 1, 0, %p107;
	add.s64 	%rd1835, %rd1833, %rd1831;
	setp.lt.u64 	%p108, %rd1835, %rd1833;
	selp.u64 	%rd1836, 1, 0, %p108;
	add.s64 	%rd1837, %rd1832, %rd1834;
	add.s64 	%rd1838, %rd1837, %rd1836;
	mul.hi.u64 	%rd1839, %rd7787, %rd3;
	mad.lo.s64 	%rd1840, %rd3, %rd7787, %rd1825;
	setp.lt.u64 	%p109, %rd1840, %rd1825;
	selp.u64 	%rd1841, 1, 0, %p109;
	add.s64 	%rd1842, %rd1840, %rd1838;
	setp.lt.u64 	%p110, %rd1842, %rd1840;
	selp.u64 	%rd1843, 1, 0, %p110;
	add.s64 	%rd1844, %rd1839, %rd1841;
	add.s64 	%rd1845, %rd1844, %rd1843;
	mul.hi.u64 	%rd1846, %rd7787, %rd4;
	mad.lo.s64 	%rd1847, %rd4, %rd7787, %rd1828;
	setp.lt.u64 	%p111, %rd1847, %rd1828;
	selp.u64 	%rd1848, 1, 0, %p111;
	add.s64 	%rd1849, %rd1847, %rd1845;
	setp.lt.u64 	%p112, %rd1849, %rd1847;
	selp.u64 	%rd1850, 1, 0, %p112;
	add.s64 	%rd1851, %rd1846, %rd1848;
	add.s64 	%rd1852, %rd1851, %rd1850;
	mul.hi.u64 	%rd1853, %rd7788, %rd1;
	mad.lo.s64 	%rd47, %rd1, %rd7788, %rd1835;
	setp.lt.u64 	%p113, %rd47, %rd1835;
	selp.u64 	%rd1854, 1, 0, %p113;
	add.s64 	%rd1855, %rd1853, %rd1854;
	mul.hi.u64 	%rd1856, %rd7788, %rd2;
	mad.lo.s64 	%rd1857, %rd2, %rd7788, %rd1842;
	setp.lt.u64 	%p114, %rd1857, %rd1842;
	selp.u64 	%rd1858, 1, 0, %p114;
	add.s64 	%rd1859, %rd1857, %rd1855;
	setp.lt.u64 	%p115, %rd1859, %rd1857;
	selp.u64 	%rd1860, 1, 0, %p115;
	add.s64 	%rd1861, %rd1856, %rd1858;
	add.s64 	%rd1862, %rd1861, %rd1860;
	mul.hi.u64 	%rd1863, %rd7788, %rd3;
	mad.lo.s64 	%rd1864, %rd3, %rd7788, %rd1849;
	setp.lt.u64 	%p116, %rd1864, %rd1849;
	selp.u64 	%rd1865, 1, 0, %p116;
	add.s64 	%rd1866, %rd1864, %rd1862;
	setp.lt.u64 	%p117, %rd1866, %rd1864;
	selp.u64 	%rd1867, 1, 0, %p117;
	add.s64 	%rd1868, %rd1863, %rd1865;
	add.s64 	%rd1869, %rd1868, %rd1867;
	mul.hi.u64 	%rd1870, %rd7788, %rd4;
	mad.lo.s64 	%rd1871, %rd4, %rd7788, %rd1852;
	setp.lt.u64 	%p118, %rd1871, %rd1852;
	selp.u64 	%rd1872, 1, 0, %p118;
	add.s64 	%rd1873, %rd1871, %rd1869;
	setp.lt.u64 	%p119, %rd1873, %rd1871;
	selp.u64 	%rd1874, 1, 0, %p119;
	add.s64 	%rd1875, %rd1870, %rd1872;
	add.s64 	%rd1876, %rd1875, %rd1874;
	shl.b64 	%rd1877, %rd1859, 32;
	mov.b64 	{%r50, %r51}, %rd1859;
	mov.b64 	{%r52, %r53}, %rd1866;
	mov.b64 	%rd1878, {%r51, %r52};
	mov.b64 	{%r54, %r55}, %rd1873;
	mov.b64 	%rd1879, {%r53, %r54};
	mov.b64 	{%r56, %r57}, %rd1876;
	mov.b64 	%rd1880, {%r55, %r56};
	shr.u64 	%rd1881, %rd1876, 32;
	mul.lo.s64 	%rd1882, %rd1859, 977;
	mov.b64 	%rd1883, 977;
	mul.hi.u64 	%rd1884, %rd1859, %rd1883;
	mul.lo.s64 	%rd1885, %rd1866, 977;
	mul.hi.u64 	%rd1886, %rd1866, %rd1883;
	add.s64 	%rd1887, %rd1885, %rd1884;
	setp.lt.u64 	%p120, %rd1887, %rd1885;
	selp.u64 	%rd1888, 1, 0, %p120;
	add.s64 	%rd1889, %rd1886, %rd1888;
	mul.lo.s64 	%rd1890, %rd1873, 977;
	mul.hi.u64 	%rd1891, %rd1873, %rd1883;
	add.s64 	%rd1892, %rd1890, %rd1889;
	setp.lt.u64 	%p121, %rd1892, %rd1890;
	selp.u64 	%rd1893, 1, 0, %p121;
	add.s64 	%rd1894, %rd1891, %rd1893;
	mul.lo.s64 	%rd1895, %rd1876, 977;
	mul.hi.u64 	%rd1896, %rd1876, %rd1883;
	add.s64 	%rd1897, %rd1895, %rd1894;
	setp.lt.u64 	%p122, %rd1897, %rd1895;
	selp.u64 	%rd1898, 1, 0, %p122;
	add.s64 	%rd1899, %rd1896, %rd1898;
	add.s64 	%rd7793, %rd1882, %rd1877;
	setp.lt.u64 	%p123, %rd7793, %rd1882;
	selp.u64 	%rd1900, 1, 0, %p123;
	add.s64 	%rd1901, %rd1887, %rd1878;
	setp.lt.u64 	%p124, %rd1901, %rd1887;
	add.s64 	%rd7792, %rd1901, %rd1900;
	setp.lt.u64 	%p125, %rd7792, %rd1901;
	or.pred  	%p126, %p124, %p125;
	selp.u64 	%rd1902, 1, 0, %p126;
	add.s64 	%rd1903, %rd1892, %rd1879;
	setp.lt.u64 	%p127, %rd1903, %rd1892;
	add.s64 	%rd7791, %rd1903, %rd1902;
	setp.lt.u64 	%p128, %rd7791, %rd1903;
	or.pred  	%p129, %p127, %p128;
	selp.u64 	%rd1904, 1, 0, %p129;
	add.s64 	%rd1905, %rd1897, %rd1880;
	setp.lt.u64 	%p130, %rd1905, %rd1897;
	add.s64 	%rd7790, %rd1905, %rd1904;
	setp.lt.u64 	%p131, %rd7790, %rd1905;
	or.pred  	%p132, %p130, %p131;
	selp.u64 	%rd1906, 1, 0, %p132;
	add.s64 	%rd1907, %rd1899, %rd1881;
	add.s64 	%rd52, %rd1907, %rd1906;
	setp.eq.s64 	%p133, %rd52, 0;
	mov.b64 	%rd7789, 0;
	@%p133 bra 	$L__BB2_14;
	shl.b64 	%rd1908, %rd52, 32;
	shr.u64 	%rd1909, %rd52, 32;
	mov.b64 	%rd1910, 977;
	mul.hi.u64 	%rd1911, %rd52, %rd1910;
	mad.lo.s64 	%rd1912, %rd52, 977, %rd1908;
	setp.lt.u64 	%p134, %rd1912, %rd1908;
	selp.u64 	%rd1913, 1, 0, %p134;
	add.s64 	%rd7793, %rd1912, %rd7793;
	setp.lt.u64 	%p135, %rd7793, %rd1912;
	selp.u64 	%rd1914, 1, 0, %p135;
	add.s64 	%rd1915, %rd1909, %rd1911;
	setp.lt.u64 	%p136, %rd1915, %rd1909;
	selp.u64 	%rd1916, 1, 0, %p136;
	add.s64 	%rd1917, %rd7792, %rd1915;
	setp.lt.u64 	%p137, %rd1917, %rd7792;
	selp.u64 	%rd1918, 1, 0, %p137;
	add.s64 	%rd1919, %rd1917, %rd1913;
	add.s64 	%rd7792, %rd1919, %rd1914;
	setp.lt.u64 	%p138, %rd7792, %rd1917;
	selp.u64 	%rd1920, 1, 0, %p138;
	add.s64 	%rd1921, %rd7791, %rd1916;
	add.s64 	%rd1922, %rd1921, %rd1918;
	add.s64 	%rd55, %rd1922, %rd1920;
	setp.lt.u64 	%p139, %rd55, %rd7791;
	selp.u64 	%rd1923, 1, 0, %p139;
	add.s64 	%rd56, %rd7790, %rd1923;
	setp.lt.u64 	%p140, %rd56, %rd7790;
	selp.u64 	%rd7789, 1, 0, %p140;
	mov.u64 	%rd7790, %rd56;
	mov.u64 	%rd7791, %rd55;
$L__BB2_14:
	mad.lo.s64 	%rd63, %rd1, %rd7785, %rd7793;
	setp.lt.u64 	%p141, %rd63, %rd7793;
	selp.u64 	%rd1924, 1, 0, %p141;
	add.s64 	%rd1925, %rd7792, %rd45;
	setp.lt.u64 	%p142, %rd1925, %rd7792;
	add.s64 	%rd7795, %rd1925, %rd1924;
	setp.lt.u64 	%p143, %rd7795, %rd1925;
	or.pred  	%p144, %p142, %p143;
	selp.u64 	%rd1926, 1, 0, %p144;
	add.s64 	%rd1927, %rd7791, %rd46;
	setp.lt.u64 	%p145, %rd1927, %rd7791;
	add.s64 	%rd7796, %rd1927, %rd1926;
	setp.lt.u64 	%p146, %rd7796, %rd1927;
	or.pred  	%p147, %p145, %p146;
	selp.u64 	%rd1928, 1, 0, %p147;
	add.s64 	%rd1929, %rd7790, %rd47;
	setp.lt.u64 	%p148, %rd1929, %rd7790;
	add.s64 	%rd7797, %rd1929, %rd1928;
	setp.lt.u64 	%p149, %rd7797, %rd1929;
	or.pred  	%p150, %p148, %p149;
	selp.u64 	%rd1930, 1, 0, %p150;
	add.s64 	%rd67, %rd7789, %rd1930;
	setp.ne.s64 	%p151, %rd67, 0;
	@%p151 bra 	$L__BB2_17;
	and.b64  	%rd1931, %rd7797, %rd7796;
	setp.ne.s64 	%p152, %rd1931, -1;
	mov.u64 	%rd7794, %rd63;
	@%p152 bra 	$L__BB2_24;
	setp.ne.s64 	%p153, %rd7795, -1;
	setp.lt.u64 	%p154, %rd63, -4294968273;
	or.pred  	%p155, %p153, %p154;
	mov.u64 	%rd7794, %rd63;
	@%p155 bra 	$L__BB2_24;
$L__BB2_17:
	add.s64 	%rd7794, %rd63, 4294968273;
	setp.lt.u64 	%p156, %rd63, -4294968273;
	selp.u64 	%rd1932, 1, 0, %p156;
	add.s64 	%rd1933, %rd7795, 1;
	setp.ne.s64 	%p157, %rd7795, -1;
	selp.s64 	%rd1934, -1, 0, %p156;
	add.s64 	%rd7795, %rd1933, %rd1934;
	setp.lt.u64 	%p158, %rd1933, %rd1932;
	or.pred  	%p159, %p157, %p158;
	selp.u64 	%rd1935, 1, 0, %p159;
	add.s64 	%rd1936, %rd7796, 1;
	setp.ne.s64 	%p160, %rd7796, -1;
	selp.s64 	%rd1937, -1, 0, %p159;
	add.s64 	%rd7796, %rd1936, %rd1937;
	setp.lt.u64 	%p161, %rd1936, %rd1935;
	or.pred  	%p162, %p160, %p161;
	selp.u64 	%rd1938, 1, 0, %p162;
	add.s64 	%rd1939, %rd7797, 1;
	setp.ne.s64 	%p163, %rd7797, -1;
	selp.s64 	%rd1940, -1, 0, %p162;
	add.s64 	%rd7797, %rd1939, %rd1940;
	setp.lt.u64 	%p164, %rd1939, %rd1938;
	or.pred  	%p165, %p163, %p164;
	selp.s64 	%rd1941, -1, 0, %p165;
	add.s64 	%rd72, %rd67, %rd1941;
	setp.ne.s64 	%p166, %rd72, 0;
	@%p166 bra 	$L__BB2_20;
	and.b64  	%rd1942, %rd7797, %rd7796;
	setp.ne.s64 	%p167, %rd1942, -1;
	@%p167 bra 	$L__BB2_24;
	setp.ne.s64 	%p168, %rd7795, -1;
	setp.lt.u64 	%p169, %rd7794, -4294968273;
	or.pred  	%p170, %p168, %p169;
	@%p170 bra 	$L__BB2_24;
$L__BB2_20:
	add.s64 	%rd73, %rd63, 8589936546;
	setp.lt.u64 	%p171, %rd7794, -4294968273;
	selp.u64 	%rd1943, 1, 0, %p171;
	add.s64 	%rd1944, %rd7795, 1;
	setp.ne.s64 	%p172, %rd7795, -1;
	selp.s64 	%rd1945, -1, 0, %p171;
	add.s64 	%rd7795, %rd1944, %rd1945;
	setp.lt.u64 	%p173, %rd1944, %rd1943;
	or.pred  	%p174, %p172, %p173;
	selp.u64 	%rd1946, 1, 0, %p174;
	add.s64 	%rd1947, %rd7796, 1;
	setp.ne.s64 	%p175, %rd7796, -1;
	selp.s64 	%rd1948, -1, 0, %p174;
	add.s64 	%rd7796, %rd1947, %rd1948;
	setp.lt.u64 	%p176, %rd1947, %rd1946;
	or.pred  	%p177, %p175, %p176;
	selp.u64 	%rd1949, 1, 0, %p177;
	add.s64 	%rd1950, %rd7797, 1;
	setp.ne.s64 	%p178, %rd7797, -1;
	selp.s64 	%rd1951, -1, 0, %p177;
	add.s64 	%rd7797, %rd1950, %rd1951;
	setp.lt.u64 	%p179, %rd1950, %rd1949;
	or.pred  	%p180, %p178, %p179;
	selp.u64 	%rd1952, 1, 0, %p180;
	setp.ne.s64 	%p181, %rd72, %rd1952;
	@%p181 bra 	$L__BB2_23;
	and.b64  	%rd1953, %rd7797, %rd7796;
	setp.ne.s64 	%p182, %rd1953, -1;
	mov.u64 	%rd7794, %rd73;
	@%p182 bra 	$L__BB2_24;
	setp.ne.s64 	%p183, %rd7795, -1;
	setp.lt.u64 	%p184, %rd73, -4294968273;
	or.pred  	%p185, %p183, %p184;
	mov.u64 	%rd7794, %rd73;
	@%p185 bra 	$L__BB2_24;
$L__BB2_23:
	setp.lt.u64 	%p186, %rd73, -4294968273;
	selp.u64 	%rd1954, 1, 0, %p186;
	add.s64 	%rd1955, %rd7795, 1;
	setp.ne.s64 	%p187, %rd7795, -1;
	selp.s64 	%rd1956, -1, 0, %p186;
	add.s64 	%rd7795, %rd1955, %rd1956;
	setp.lt.u64 	%p188, %rd1955, %rd1954;
	or.pred  	%p189, %p187, %p188;
	selp.u64 	%rd1957, 1, 0, %p189;
	add.s64 	%rd1958, %rd7796, 1;
	setp.ne.s64 	%p190, %rd7796, -1;
	selp.s64 	%rd1959, -1, 0, %p189;
	add.s64 	%rd7796, %rd1958, %rd1959;
	setp.lt.u64 	%p191, %rd1958, %rd1957;
	or.pred  	%p192, %p190, %p191;
	selp.s64 	%rd1960, -1, 0, %p192;
	add.s64 	%rd1961, %rd7797, %rd1960;
	add.s64 	%rd7797, %rd1961, 1;
	add.s64 	%rd7794, %rd63, 12884904819;
$L__BB2_24:
	mul.lo.s64 	%rd1963, %rd7795, %rd7794;
	mul.hi.u64 	%rd1964, %rd7794, %rd7795;
	mul.lo.s64 	%rd1965, %rd7796, %rd7794;
	mul.hi.u64 	%rd1966, %rd7794, %rd7796;
	add.s64 	%rd1967, %rd1965, %rd1964;
	setp.lt.u64 	%p193, %rd1967, %rd1965;
	selp.u64 	%rd1968, 1, 0, %p193;
	add.s64 	%rd1969, %rd1966, %rd1968;
	mul.lo.s64 	%rd1970, %rd7797, %rd7794;
	mul.hi.u64 	%rd1971, %rd7794, %rd7797;
	add.s64 	%rd1972, %rd1970, %rd1969;
	setp.lt.u64 	%p194, %rd1972, %rd1970;
	selp.u64 	%rd1973, 1, 0, %p194;
	add.s64 	%rd1974, %rd1971, %rd1973;
	mul.hi.u64 	%rd1975, %rd7795, %rd7796;
	mad.lo.s64 	%rd1976, %rd7796, %rd7795, %rd1972;
	setp.lt.u64 	%p195, %rd1976, %rd1972;
	selp.u64 	%rd1977, 1, 0, %p195;
	add.s64 	%rd1978, %rd1975, %rd1977;
	mul.hi.u64 	%rd1979, %rd7795, %rd7797;
	mad.lo.s64 	%rd1980, %rd7797, %rd7795, %rd1974;
	setp.lt.u64 	%p196, %rd1980, %rd1974;
	selp.u64 	%rd1981, 1, 0, %p196;
	add.s64 	%rd1982, %rd1980, %rd1978;
	setp.lt.u64 	%p197, %rd1982, %rd1980;
	selp.u64 	%rd1983, 1, 0, %p197;
	add.s64 	%rd1984, %rd1979, %rd1981;
	add.s64 	%rd1985, %rd1984, %rd1983;
	mul.hi.u64 	%rd1986, %rd7796, %rd7797;
	mad.lo.s64 	%rd1987, %rd7797, %rd7796, %rd1985;
	setp.lt.u64 	%p198, %rd1987, %rd1985;
	selp.u64 	%rd1988, 1, 0, %p198;
	add.s64 	%rd1989, %rd1986, %rd1988;
	shl.b64 	%rd1990, %rd1963, 1;
	mov.b64 	{%r58, %r59}, %rd1963;
	mov.b64 	{%r60, %r61}, %rd1967;
	shf.l.wrap.b32 	%r62, %r59, %r60, 1;
	shf.l.wrap.b32 	%r63, %r60, %r61, 1;
	mov.b64 	%rd1991, {%r62, %r63};
	mov.b64 	{%r64, %r65}, %rd1976;
	shf.l.wrap.b32 	%r66, %r61, %r64, 1;
	shf.l.wrap.b32 	%r67, %r64, %r65, 1;
	mov.b64 	%rd1992, {%r66, %r67};
	mov.b64 	{%r68, %r69}, %rd1982;
	shf.l.wrap.b32 	%r70, %r65, %r68, 1;
	shf.l.wrap.b32 	%r71, %r68, %r69, 1;
	mov.b64 	%rd1993, {%r70, %r71};
	mov.b64 	{%r72, %r73}, %rd1987;
	shf.l.wrap.b32 	%r74, %r69, %r72, 1;
	shf.l.wrap.b32 	%r75, %r72, %r73, 1;
	mov.b64 	%rd1994, {%r74, %r75};
	shr.u64 	%rd1995, %rd1989, 63;
	mov.b64 	{%r76, %r77}, %rd1989;
	shf.l.wrap.b32 	%r78, %r73, %r76, 1;
	shf.l.wrap.b32 	%r79, %r76, %r77, 1;
	mov.b64 	%rd1996, {%r78, %r79};
	mul.hi.u64 	%rd1997, %rd7794, %rd7794;
	mul.hi.u64 	%rd1998, %rd7795, %rd7795;
	mul.hi.u64 	%rd1999, %rd7796, %rd7796;
	mul.hi.u64 	%rd2000, %rd7797, %rd7797;
	add.s64 	%rd85, %rd1990, %rd1997;
	setp.lt.u64 	%p199, %rd85, %rd1990;
	selp.u64 	%rd2001, 1, 0, %p199;
	mad.lo.s64 	%rd2002, %rd7795, %rd7795, %rd1991;
	setp.lt.u64 	%p200, %rd2002, %rd1991;
	add.s64 	%rd86, %rd2002, %rd2001;
	setp.lt.u64 	%p201, %rd86, %rd2002;
	or.pred  	%p202, %p200, %p201;
	selp.u64 	%rd2003, 1, 0, %p202;
	add.s64 	%rd2004, %rd1992, %rd1998;
	setp.lt.u64 	%p203, %rd2004, %rd1992;
	add.s64 	%rd87, %rd2004, %rd2003;
	setp.lt.u64 	%p204, %rd87, %rd2004;
	or.pred  	%p205, %p203, %p204;
	selp.u64 	%rd2005, 1, 0, %p205;
	mad.lo.s64 	%rd2006, %rd7796, %rd7796, %rd1993;
	setp.lt.u64 	%p206, %rd2006, %rd1993;
	add.s64 	%rd2007, %rd2006, %rd2005;
	setp.lt.u64 	%p207, %rd2007, %rd2006;
	or.pred  	%p208, %p206, %p207;
	selp.u64 	%rd2008, 1, 0, %p208;
	add.s64 	%rd2009, %rd1994, %rd1999;
	setp.lt.u64 	%p209, %rd2009, %rd1994;
	add.s64 	%rd2010, %rd2009, %rd2008;
	setp.lt.u64 	%p210, %rd2010, %rd2009;
	or.pred  	%p211, %p209, %p210;
	selp.u64 	%rd2011, 1, 0, %p211;
	mad.lo.s64 	%rd2012, %rd7797, %rd7797, %rd1996;
	setp.lt.u64 	%p212, %rd2012, %rd1996;
	add.s64 	%rd2013, %rd2012, %rd2011;
	setp.lt.u64 	%p213, %rd2013, %rd2012;
	or.pred  	%p214, %p212, %p213;
	selp.u64 	%rd2014, 1, 0, %p214;
	add.s64 	%rd2015, %rd1995, %rd2000;
	add.s64 	%rd2016, %rd2015, %rd2014;
	shl.b64 	%rd2017, %rd2007, 32;
	mov.b64 	{%r80, %r81}, %rd2007;
	mov.b64 	{%r82, %r83}, %rd2010;
	mov.b64 	%rd2018, {%r81, %r82};
	mov.b64 	{%r84, %r85}, %rd2013;
	mov.b64 	%rd2019, {%r83, %r84};
	mov.b64 	{%r86, %r87}, %rd2016;
	mov.b64 	%rd2020, {%r85, %r86};
	shr.u64 	%rd2021, %rd2016, 32;
	mul.lo.s64 	%rd2022, %rd2007, 977;
	mov.b64 	%rd2023, 977;
	mul.hi.u64 	%rd2024, %rd2007, %rd2023;
	mul.lo.s64 	%rd2025, %rd2010, 977;
	mul.hi.u64 	%rd2026, %rd2010, %rd2023;
	add.s64 	%rd2027, %rd2025, %rd2024;
	setp.lt.u64 	%p215, %rd2027, %rd2025;
	selp.u64 	%rd2028, 1, 0, %p215;
	add.s64 	%rd2029, %rd2026, %rd2028;
	mul.lo.s64 	%rd2030, %rd2013, 977;
	mul.hi.u64 	%rd2031, %rd2013, %rd2023;
	add.s64 	%rd2032, %rd2030, %rd2029;
	setp.lt.u64 	%p216, %rd2032, %rd2030;
	selp.u64 	%rd2033, 1, 0, %p216;
	add.s64 	%rd2034, %rd2031, %rd2033;
	mul.lo.s64 	%rd2035, %rd2016, 977;
	mul.hi.u64 	%rd2036, %rd2016, %rd2023;
	add.s64 	%rd2037, %rd2035, %rd2034;
	setp.lt.u64 	%p217, %rd2037, %rd2035;
	selp.u64 	%rd2038, 1, 0, %p217;
	add.s64 	%rd2039, %rd2036, %rd2038;
	add.s64 	%rd7802, %rd2022, %rd2017;
	setp.lt.u64 	%p218, %rd7802, %rd2022;
	selp.u64 	%rd2040, 1, 0, %p218;
	add.s64 	%rd2041, %rd2027, %rd2018;
	setp.lt.u64 	%p219, %rd2041, %rd2027;
	add.s64 	%rd7801, %rd2041, %rd2040;
	setp.lt.u64 	%p220, %rd7801, %rd2041;
	or.pred  	%p221, %p219, %p220;
	selp.u64 	%rd2042, 1, 0, %p221;
	add.s64 	%rd2043, %rd2032, %rd2019;
	setp.lt.u64 	%p222, %rd2043, %rd2032;
	add.s64 	%rd7800, %rd2043, %rd2042;
	setp.lt.u64 	%p223, %rd7800, %rd2043;
	or.pred  	%p224, %p222, %p223;
	selp.u64 	%rd2044, 1, 0, %p224;
	add.s64 	%rd2045, %rd2037, %rd2020;
	setp.lt.u64 	%p225, %rd2045, %rd2037;
	add.s64 	%rd7799, %rd2045, %rd2044;
	setp.lt.u64 	%p226, %rd7799, %rd2045;
	or.pred  	%p227, %p225, %p226;
	selp.u64 	%rd2046, 1, 0, %p227;
	add.s64 	%rd2047, %rd2039, %rd2021;
	add.s64 	%rd92, %rd2047, %rd2046;
	setp.eq.s64 	%p228, %rd92, 0;
	mov.b64 	%rd7798, 0;
	@%p228 bra 	$L__BB2_26;
	shl.b64 	%rd2048, %rd92, 32;
	shr.u64 	%rd2049, %rd92, 32;
	mov.b64 	%rd2050, 977;
	mul.hi.u64 	%rd2051, %rd92, %rd2050;
	mad.lo.s64 	%rd2052, %rd92, 977, %rd2048;
	setp.lt.u64 	%p229, %rd2052, %rd2048;
	selp.u64 	%rd2053, 1, 0, %p229;
	add.s64 	%rd7802, %rd2052, %rd7802;
	setp.lt.u64 	%p230, %rd7802, %rd2052;
	selp.u64 	%rd2054, 1, 0, %p230;
	add.s64 	%rd2055, %rd2049, %rd2051;
	setp.lt.u64 	%p231, %rd2055, %rd2049;
	selp.u64 	%rd2056, 1, 0, %p231;
	add.s64 	%rd2057, %rd7801, %rd2055;
	setp.lt.u64 	%p232, %rd2057, %rd7801;
	selp.u64 	%rd2058, 1, 0, %p232;
	add.s64 	%rd2059, %rd2057, %rd2053;
	add.s64 	%rd7801, %rd2059, %rd2054;
	setp.lt.u64 	%p233, %rd7801, %rd2057;
	selp.u64 	%rd2060, 1, 0, %p233;
	add.s64 	%rd2061, %rd7800, %rd2056;
	add.s64 	%rd2062, %rd2061, %rd2058;
	add.s64 	%rd95, %rd2062, %rd2060;
	setp.lt.u64 	%p234, %rd95, %rd7800;
	selp.u64 	%rd2063, 1, 0, %p234;
	add.s64 	%rd96, %rd7799, %rd2063;
	setp.lt.u64 	%p235, %rd96, %rd7799;
	selp.u64 	%rd7798, 1, 0, %p235;
	mov.u64 	%rd7799, %rd96;
	mov.u64 	%rd7800, %rd95;
$L__BB2_26:
	mad.lo.s64 	%rd103, %rd7794, %rd7794, %rd7802;
	setp.lt.u64 	%p236, %rd103, %rd7802;
	selp.u64 	%rd2064, 1, 0, %p236;
	add.s64 	%rd2065, %rd7801, %rd85;
	setp.lt.u64 	%p237, %rd2065, %rd7801;
	add.s64 	%rd7804, %rd2065, %rd2064;
	setp.lt.u64 	%p238, %rd7804, %rd2065;
	or.pred  	%p239, %p237, %p238;
	selp.u64 	%rd2066, 1, 0, %p239;
	add.s64 	%rd2067, %rd7800, %rd86;
	setp.lt.u64 	%p240, %rd2067, %rd7800;
	add.s64 	%rd7805, %rd2067, %rd2066;
	setp.lt.u64 	%p241, %rd7805, %rd2067;
	or.pred  	%p242, %p240, %p241;
	selp.u64 	%rd2068, 1, 0, %p242;
	add.s64 	%rd2069, %rd7799, %rd87;
	setp.lt.u64 	%p243, %rd2069, %rd7799;
	add.s64 	%rd7806, %rd2069, %rd2068;
	setp.lt.u64 	%p244, %rd7806, %rd2069;
	or.pred  	%p245, %p243, %p244;
	selp.u64 	%rd2070, 1, 0, %p245;
	add.s64 	%rd107, %rd7798, %rd2070;
	setp.ne.s64 	%p246, %rd107, 0;
	@%p246 bra 	$L__BB2_29;
	and.b64  	%rd2071, %rd7806, %rd7805;
	setp.ne.s64 	%p247, %rd2071, -1;
	mov.u64 	%rd7803, %rd103;
	@%p247 bra 	$L__BB2_36;
	setp.ne.s64 	%p248, %rd7804, -1;
	setp.lt.u64 	%p249, %rd103, -4294968273;
	or.pred  	%p250, %p248, %p249;
	mov.u64 	%rd7803, %rd103;
	@%p250 bra 	$L__BB2_36;
$L__BB2_29:
	add.s64 	%rd7803, %rd103, 4294968273;
	setp.lt.u64 	%p251, %rd103, -4294968273;
	selp.u64 	%rd2072, 1, 0, %p251;
	add.s64 	%rd2073, %rd7804, 1;
	setp.ne.s64 	%p252, %rd7804, -1;
	selp.s64 	%rd2074, -1, 0, %p251;
	add.s64 	%rd7804, %rd2073, %rd2074;
	setp.lt.u64 	%p253, %rd2073, %rd2072;
	or.pred  	%p254, %p252, %p253;
	selp.u64 	%rd2075, 1, 0, %p254;
	add.s64 	%rd2076, %rd7805, 1;
	setp.ne.s64 	%p255, %rd7805, -1;
	selp.s64 	%rd2077, -1, 0, %p254;
	add.s64 	%rd7805, %rd2076, %rd2077;
	setp.lt.u64 	%p256, %rd2076, %rd2075;
	or.pred  	%p257, %p255, %p256;
	selp.u64 	%rd2078, 1, 0, %p257;
	add.s64 	%rd2079, %rd7806, 1;
	setp.ne.s64 	%p258, %rd7806, -1;
	selp.s64 	%rd2080, -1, 0, %p257;
	add.s64 	%rd7806, %rd2079, %rd2080;
	setp.lt.u64 	%p259, %rd2079, %rd2078;
	or.pred  	%p260, %p258, %p259;
	selp.s64 	%rd2081, -1, 0, %p260;
	add.s64 	%rd112, %rd107, %rd2081;
	setp.ne.s64 	%p261, %rd112, 0;
	@%p261 bra 	$L__BB2_32;
	and.b64  	%rd2082, %rd7806, %rd7805;
	setp.ne.s64 	%p262, %rd2082, -1;
	@%p262 bra 	$L__BB2_36;
	setp.ne.s64 	%p263, %rd7804, -1;
	setp.lt.u64 	%p264, %rd7803, -4294968273;
	or.pred  	%p265, %p263, %p264;
	@%p265 bra 	$L__BB2_36;
$L__BB2_32:
	add.s64 	%rd113, %rd103, 8589936546;
	setp.lt.u64 	%p266, %rd7803, -4294968273;
	selp.u64 	%rd2083, 1, 0, %p266;
	add.s64 	%rd2084, %rd7804, 1;
	setp.ne.s64 	%p267, %rd7804, -1;
	selp.s64 	%rd2085, -1, 0, %p266;
	add.s64 	%rd7804, %rd2084, %rd2085;
	setp.lt.u64 	%p268, %rd2084, %rd2083;
	or.pred  	%p269, %p267, %p268;
	selp.u64 	%rd2086, 1, 0, %p269;
	add.s64 	%rd2087, %rd7805, 1;
	setp.ne.s64 	%p270, %rd7805, -1;
	selp.s64 	%rd2088, -1, 0, %p269;
	add.s64 	%rd7805, %rd2087, %rd2088;
	setp.lt.u64 	%p271, %rd2087, %rd2086;
	or.pred  	%p272, %p270, %p271;
	selp.u64 	%rd2089, 1, 0, %p272;
	add.s64 	%rd2090, %rd7806, 1;
	setp.ne.s64 	%p273, %rd7806, -1;
	selp.s64 	%rd2091, -1, 0, %p272;
	add.s64 	%rd7806, %rd2090, %rd2091;
	setp.lt.u64 	%p274, %rd2090, %rd2089;
	or.pred  	%p275, %p273, %p274;
	selp.u64 	%rd2092, 1, 0, %p275;
	setp.ne.s64 	%p276, %rd112, %rd2092;
	@%p276 bra 	$L__BB2_35;
	and.b64  	%rd2093, %rd7806, %rd7805;
	setp.ne.s64 	%p277, %rd2093, -1;
	mov.u64 	%rd7803, %rd113;
	@%p277 bra 	$L__BB2_36;
	setp.ne.s64 	%p278, %rd7804, -1;
	setp.lt.u64 	%p279, %rd113, -4294968273;
	or.pred  	%p280, %p278, %p279;
	mov.u64 	%rd7803, %rd113;
	@%p280 bra 	$L__BB2_36;
$L__BB2_35:
	setp.lt.u64 	%p281, %rd113, -4294968273;
	selp.u64 	%rd2094, 1, 0, %p281;
	add.s64 	%rd2095, %rd7804, 1;
	setp.ne.s64 	%p282, %rd7804, -1;
	selp.s64 	%rd2096, -1, 0, %p281;
	add.s64 	%rd7804, %rd2095, %rd2096;
	setp.lt.u64 	%p283, %rd2095, %rd2094;
	or.pred  	%p284, %p282, %p283;
	selp.u64 	%rd2097, 1, 0, %p284;
	add.s64 	%rd2098, %rd7805, 1;
	setp.ne.s64 	%p285, %rd7805, -1;
	selp.s64 	%rd2099, -1, 0, %p284;
	add.s64 	%rd7805, %rd2098, %rd2099;
	setp.lt.u64 	%p286, %rd2098, %rd2097;
	or.pred  	%p287, %p285, %p286;
	selp.s64 	%rd2100, -1, 0, %p287;
	add.s64 	%rd2101, %rd7806, %rd2100;
	add.s64 	%rd7806, %rd2101, 1;
	add.s64 	%rd7803, %rd103, 12884904819;
$L__BB2_36:
	mul.hi.u64 	%rd2103, %rd7803, %rd1;
	mul.lo.s64 	%rd2104, %rd2, %rd7803;
	mul.hi.u64 	%rd2105, %rd7803, %rd2;
	add.s64 	%rd2106, %rd2104, %rd2103;
	setp.lt.u64 	%p288, %rd2106, %rd2104;
	selp.u64 	%rd2107, 1, 0, %p288;
	add.s64 	%rd2108, %rd2105, %rd2107;
	mul.lo.s64 	%rd2109, %rd3, %rd7803;
	mul.hi.u64 	%rd2110, %rd7803, %rd3;
	add.s64 	%rd2111, %rd2109, %rd2108;
	setp.lt.u64 	%p289, %rd2111, %rd2109;
	selp.u64 	%rd2112, 1, 0, %p289;
	add.s64 	%rd2113, %rd2110, %rd2112;
	mul.lo.s64 	%rd2114, %rd4, %rd7803;
	mul.hi.u64 	%rd2115, %rd7803, %rd4;
	add.s64 	%rd2116, %rd2114, %rd2113;
	setp.lt.u64 	%p290, %rd2116, %rd2114;
	selp.u64 	%rd2117, 1, 0, %p290;
	add.s64 	%rd2118, %rd2115, %rd2117;
	mul.hi.u64 	%rd2119, %rd7804, %rd1;
	mad.lo.s64 	%rd125, %rd1, %rd7804, %rd2106;
	setp.lt.u64 	%p291, %rd125, %rd2106;
	selp.u64 	%rd2120, 1, 0, %p291;
	add.s64 	%rd2121, %rd2119, %rd2120;
	mul.hi.u64 	%rd2122, %rd7804, %rd2;
	mad.lo.s64 	%rd2123, %rd2, %rd7804, %rd2111;
	setp.lt.u64 	%p292, %rd2123, %rd2111;
	selp.u64 	%rd2124, 1, 0, %p292;
	add.s64 	%rd2125, %rd2123, %rd2121;
	setp.lt.u64 	%p293, %rd2125, %rd2123;
	selp.u64 	%rd2126, 1, 0, %p293;
	add.s64 	%rd2127, %rd2122, %rd2124;
	add.s64 	%rd2128, %rd2127, %rd2126;
	mul.hi.u64 	%rd2129, %rd7804, %rd3;
	mad.lo.s64 	%rd2130, %rd3, %rd7804, %rd2116;
	setp.lt.u64 	%p294, %rd2130, %rd2116;
	selp.u64 	%rd2131, 1, 0, %p294;
	add.s64 	%rd2132, %rd2130, %rd2128;
	setp.lt.u64 	%p295, %rd2132, %rd2130;
	selp.u64 	%rd2133, 1, 0, %p295;
	add.s64 	%rd2134, %rd2129, %rd2131;
	add.s64 	%rd2135, %rd2134, %rd2133;
	mul.hi.u64 	%rd2136, %rd7804, %rd4;
	mad.lo.s64 	%rd2137, %rd4, %rd7804, %rd2118;
	setp.lt.u64 	%p296, %rd2137, %rd2118;
	selp.u64 	%rd2138, 1, 0, %p296;
	add.s64 	%rd2139, %rd2137, %rd2135;
	setp.lt.u64 	%p297, %rd2139, %rd2137;
	selp.u64 	%rd2140, 1, 0, %p297;
	add.s64 	%rd2141, %rd2136, %rd2138;
	add.s64 	%rd2142, %rd2141, %rd2140;
	mul.hi.u64 	%rd2143, %rd7805, %rd1;
	mad.lo.s64 	%rd126, %rd1, %rd7805, %rd2125;
	setp.lt.u64 	%p298, %rd126, %rd2125;
	selp.u64 	%rd2144, 1, 0, %p298;
	add.s64 	%rd2145, %rd2143, %rd2144;
	mul.hi.u64 	%rd2146, %rd7805, %rd2;
	mad.lo.s64 	%rd2147, %rd2, %rd7805, %rd2132;
	setp.lt.u64 	%p299, %rd2147, %rd2132;
	selp.u64 	%rd2148, 1, 0, %p299;
	add.s64 	%rd2149, %rd2147, %rd2145;
	setp.lt.u64 	%p300, %rd2149, %rd2147;
	selp.u64 	%rd2150, 1, 0, %p300;
	add.s64 	%rd2151, %rd2146, %rd2148;
	add.s64 	%rd2152, %rd2151, %rd2150;
	mul.hi.u64 	%rd2153, %rd7805, %rd3;
	mad.lo.s64 	%rd2154, %rd3, %rd7805, %rd2139;
	setp.lt.u64 	%p301, %rd2154, %rd2139;
	selp.u64 	%rd2155, 1, 0, %p301;
	add.s64 	%rd2156, %rd2154, %rd2152;
	setp.lt.u64 	%p302, %rd2156, %rd2154;
	selp.u64 	%rd2157, 1, 0, %p302;
	add.s64 	%rd2158, %rd2153, %rd2155;
	add.s64 	%rd2159, %rd2158, %rd2157;
	mul.hi.u64 	%rd2160, %rd7805, %rd4;
	mad.lo.s64 	%rd2161, %rd4, %rd7805, %rd2142;
	setp.lt.u64 	%p303, %rd2161, %rd2142;
	selp.u64 	%rd2162, 1, 0, %p303;
	add.s64 	%rd2163, %rd2161, %rd2159;
	setp.lt.u64 	%p304, %rd2163, %rd2161;
	selp.u64 	%rd2164, 1, 0, %p304;
	add.s64 	%rd2165, %rd2160, %rd2162;
	add.s64 	%rd2166, %rd2165, %rd2164;
	mul.hi.u64 	%rd2167, %rd7806, %rd1;
	mad.lo.s64 	%rd127, %rd1, %rd7806, %rd2149;
	setp.lt.u64 	%p305, %rd127, %rd2149;
	selp.u64 	%rd2168, 1, 0, %p305;
	add.s64 	%rd2169, %rd2167, %rd2168;
	mul.hi.u64 	%rd2170, %rd7806, %rd2;
	mad.lo.s64 	%rd2171, %rd2, %rd7806, %rd2156;
	setp.lt.u64 	%p306, %rd2171, %rd2156;
	selp.u64 	%rd2172, 1, 0, %p306;
	add.s64 	%rd2173, %rd2171, %rd2169;
	setp.lt.u64 	%p307, %rd2173, %rd2171;
	selp.u64 	%rd2174, 1, 0, %p307;
	add.s64 	%rd2175, %rd2170, %rd2172;
	add.s64 	%rd2176, %rd2175, %rd2174;
	mul.hi.u64 	%rd2177, %rd7806, %rd3;
	mad.lo.s64 	%rd2178, %rd3, %rd7806, %rd2163;
	setp.lt.u64 	%p308, %rd2178, %rd2163;
	selp.u64 	%rd2179, 1, 0, %p308;
	add.s64 	%rd2180, %rd2178, %rd2176;
	setp.lt.u64 	%p309, %rd2180, %rd2178;
	selp.u64 	%rd2181, 1, 0, %p309;
	add.s64 	%rd2182, %rd2177, %rd2179;
	add.s64 	%rd2183, %rd2182, %rd2181;
	mul.hi.u64 	%rd2184, %rd7806, %rd4;
	mad.lo.s64 	%rd2185, %rd4, %rd7806, %rd2166;
	setp.lt.u64 	%p310, %rd2185, %rd2166;
	selp.u64 	%rd2186, 1, 0, %p310;
	add.s64 	%rd2187, %rd2185, %rd2183;
	setp.lt.u64 	%p311, %rd2187, %rd2185;
	selp.u64 	%rd2188, 1, 0, %p311;
	add.s64 	%rd2189, %rd2184, %rd2186;
	add.s64 	%rd2190, %rd2189, %rd2188;
	shl.b64 	%rd2191, %rd2173, 32;
	mov.b64 	{%r88, %r89}, %rd2173;
	mov.b64 	{%r90, %r91}, %rd2180;
	mov.b64 	%rd2192, {%r89, %r90};
	mov.b64 	{%r92, %r93}, %rd2187;
	mov.b64 	%rd2193, {%r91, %r92};
	mov.b64 	{%r94, %r95}, %rd2190;
	mov.b64 	%rd2194, {%r93, %r94};
	shr.u64 	%rd2195, %rd2190, 32;
	mul.lo.s64 	%rd2196, %rd2173, 977;
	mov.b64 	%rd2197, 977;
	mul.hi.u64 	%rd2198, %rd2173, %rd2197;
	mul.lo.s64 	%rd2199, %rd2180, 977;
	mul.hi.u64 	%rd2200, %rd2180, %rd2197;
	add.s64 	%rd2201, %rd2199, %rd2198;
	setp.lt.u64 	%p312, %rd2201, %rd2199;
	selp.u64 	%rd2202, 1, 0, %p312;
	add.s64 	%rd2203, %rd2200, %rd2202;
	mul.lo.s64 	%rd2204, %rd2187, 977;
	mul.hi.u64 	%rd2205, %rd2187, %rd2197;
	add.s64 	%rd2206, %rd2204, %rd2203;
	setp.lt.u64 	%p313, %rd2206, %rd2204;
	selp.u64 	%rd2207, 1, 0, %p313;
	add.s64 	%rd2208, %rd2205, %rd2207;
	mul.lo.s64 	%rd2209, %rd2190, 977;
	mul.hi.u64 	%rd2210, %rd2190, %rd2197;
	add.s64 	%rd2211, %rd2209, %rd2208;
	setp.lt.u64 	%p314, %rd2211, %rd2209;
	selp.u64 	%rd2212, 1, 0, %p314;
	add.s64 	%rd2213, %rd2210, %rd2212;
	add.s64 	%rd7811, %rd2196, %rd2191;
	setp.lt.u64 	%p315, %rd7811, %rd2196;
	selp.u64 	%rd2214, 1, 0, %p315;
	add.s64 	%rd2215, %rd2201, %rd2192;
	setp.lt.u64 	%p316, %rd2215, %rd2201;
	add.s64 	%rd7810, %rd2215, %rd2214;
	setp.lt.u64 	%p317, %rd7810, %rd2215;
	or.pred  	%p318, %p316, %p317;
	selp.u64 	%rd2216, 1, 0, %p318;
	add.s64 	%rd2217, %rd2206, %rd2193;
	setp.lt.u64 	%p319, %rd2217, %rd2206;
	add.s64 	%rd7809, %rd2217, %rd2216;
	setp.lt.u64 	%p320, %rd7809, %rd2217;
	or.pred  	%p321, %p319, %p320;
	selp.u64 	%rd2218, 1, 0, %p321;
	add.s64 	%rd2219, %rd2211, %rd2194;
	setp.lt.u64 	%p322, %rd2219, %rd2211;
	add.s64 	%rd7808, %rd2219, %rd2218;
	setp.lt.u64 	%p323, %rd7808, %rd2219;
	or.pred  	%p324, %p322, %p323;
	selp.u64 	%rd2220, 1, 0, %p324;
	add.s64 	%rd2221, %rd2213, %rd2195;
	add.s64 	%rd132, %rd2221, %rd2220;
	setp.eq.s64 	%p325, %rd132, 0;
	mov.b64 	%rd7807, 0;
	@%p325 bra 	$L__BB2_38;
	shl.b64 	%rd2222, %rd132, 32;
	shr.u64 	%rd2223, %rd132, 32;
	mov.b64 	%rd2224, 977;
	mul.hi.u64 	%rd2225, %rd132, %rd2224;
	mad.lo.s64 	%rd2226, %rd132, 977, %rd2222;
	setp.lt.u64 	%p326, %rd2226, %rd2222;
	selp.u64 	%rd2227, 1, 0, %p326;
	add.s64 	%rd7811, %rd2226, %rd7811;
	setp.lt.u64 	%p327, %rd7811, %rd2226;
	selp.u64 	%rd2228, 1, 0, %p327;
	add.s64 	%rd2229, %rd2223, %rd2225;
	setp.lt.u64 	%p328, %rd2229, %rd2223;
	selp.u64 	%rd2230, 1, 0, %p328;
	add.s64 	%rd2231, %rd7810, %rd2229;
	setp.lt.u64 	%p329, %rd2231, %rd7810;
	selp.u64 	%rd2232, 1, 0, %p329;
	add.s64 	%rd2233, %rd2231, %rd2227;
	add.s64 	%rd7810, %rd2233, %rd2228;
	setp.lt.u64 	%p330, %rd7810, %rd2231;
	selp.u64 	%rd2234, 1, 0, %p330;
	add.s64 	%rd2235, %rd7809, %rd2230;
	add.s64 	%rd2236, %rd2235, %rd2232;
	add.s64 	%rd135, %rd2236, %rd2234;
	setp.lt.u64 	%p331, %rd135, %rd7809;
	selp.u64 	%rd2237, 1, 0, %p331;
	add.s64 	%rd136, %rd7808, %rd2237;
	setp.lt.u64 	%p332, %rd136, %rd7808;
	selp.u64 	%rd7807, 1, 0, %p332;
	mov.u64 	%rd7808, %rd136;
	mov.u64 	%rd7809, %rd135;
$L__BB2_38:
	mad.lo.s64 	%rd143, %rd1, %rd7803, %rd7811;
	setp.lt.u64 	%p333, %rd143, %rd7811;
	selp.u64 	%rd2238, 1, 0, %p333;
	add.s64 	%rd2239, %rd7810, %rd125;
	setp.lt.u64 	%p334, %rd2239, %rd7810;
	add.s64 	%rd7813, %rd2239, %rd2238;
	setp.lt.u64 	%p335, %rd7813, %rd2239;
	or.pred  	%p336, %p334, %p335;
	selp.u64 	%rd2240, 1, 0, %p336;
	add.s64 	%rd2241, %rd7809, %rd126;
	setp.lt.u64 	%p337, %rd2241, %rd7809;
	add.s64 	%rd7814, %rd2241, %rd2240;
	setp.lt.u64 	%p338, %rd7814, %rd2241;
	or.pred  	%p339, %p337, %p338;
	selp.u64 	%rd2242, 1, 0, %p339;
	add.s64 	%rd2243, %rd7808, %rd127;
	setp.lt.u64 	%p340, %rd2243, %rd7808;
	add.s64 	%rd7815, %rd2243, %rd2242;
	setp.lt.u64 	%p341, %rd7815, %rd2243;
	or.pred  	%p342, %p340, %p341;
	selp.u64 	%rd2244, 1, 0, %p342;
	add.s64 	%rd147, %rd7807, %rd2244;
	setp.ne.s64 	%p343, %rd147, 0;
	@%p343 bra 	$L__BB2_41;
	and.b64  	%rd2245, %rd7815, %rd7814;
	setp.ne.s64 	%p344, %rd2245, -1;
	mov.u64 	%rd7812, %rd143;
	@%p344 bra 	$L__BB2_48;
	setp.ne.s64 	%p345, %rd7813, -1;
	setp.lt.u64 	%p346, %rd143, -4294968273;
	or.pred  	%p347, %p345, %p346;
	mov.u64 	%rd7812, %rd143;
	@%p347 bra 	$L__BB2_48;
$L__BB2_41:
	add.s64 	%rd7812, %rd143, 4294968273;
	setp.lt.u64 	%p348, %rd143, -4294968273;
	selp.u64 	%rd2246, 1, 0, %p348;
	add.s64 	%rd2247, %rd7813, 1;
	setp.ne.s64 	%p349, %rd7813, -1;
	selp.s64 	%rd2248, -1, 0, %p348;
	add.s64 	%rd7813, %rd2247, %rd2248;
	setp.lt.u64 	%p350, %rd2247, %rd2246;
	or.pred  	%p351, %p349, %p350;
	selp.u64 	%rd2249, 1, 0, %p351;
	add.s64 	%rd2250, %rd7814, 1;
	setp.ne.s64 	%p352, %rd7814, -1;
	selp.s64 	%rd2251, -1, 0, %p351;
	add.s64 	%rd7814, %rd2250, %rd2251;
	setp.lt.u64 	%p353, %rd2250, %rd2249;
	or.pred  	%p354, %p352, %p353;
	selp.u64 	%rd2252, 1, 0, %p354;
	add.s64 	%rd2253, %rd7815, 1;
	setp.ne.s64 	%p355, %rd7815, -1;
	selp.s64 	%rd2254, -1, 0, %p354;
	add.s64 	%rd7815, %rd2253, %rd2254;
	setp.lt.u64 	%p356, %rd2253, %rd2252;
	or.pred  	%p357, %p355, %p356;
	selp.s64 	%rd2255, -1, 0, %p357;
	add.s64 	%rd152, %rd147, %rd2255;
	setp.ne.s64 	%p358, %rd152, 0;
	@%p358 bra 	$L__BB2_44;
	and.b64  	%rd2256, %rd7815, %rd7814;
	setp.ne.s64 	%p359, %rd2256, -1;
	@%p359 bra 	$L__BB2_48;
	setp.ne.s64 	%p360, %rd7813, -1;
	setp.lt.u64 	%p361, %rd7812, -4294968273;
	or.pred  	%p362, %p360, %p361;
	@%p362 bra 	$L__BB2_48;
$L__BB2_44:
	add.s64 	%rd153, %rd143, 8589936546;
	setp.lt.u64 	%p363, %rd7812, -4294968273;
	selp.u64 	%rd2257, 1, 0, %p363;
	add.s64 	%rd2258, %rd7813, 1;
	setp.ne.s64 	%p364, %rd7813, -1;
	selp.s64 	%rd2259, -1, 0, %p363;
	add.s64 	%rd7813, %rd2258, %rd2259;
	setp.lt.u64 	%p365, %rd2258, %rd2257;
	or.pred  	%p366, %p364, %p365;
	selp.u64 	%rd2260, 1, 0, %p366;
	add.s64 	%rd2261, %rd7814, 1;
	setp.ne.s64 	%p367, %rd7814, -1;
	selp.s64 	%rd2262, -1, 0, %p366;
	add.s64 	%rd7814, %rd2261, %rd2262;
	setp.lt.u64 	%p368, %rd2261, %rd2260;
	or.pred  	%p369, %p367, %p368;
	selp.u64 	%rd2263, 1, 0, %p369;
	add.s64 	%rd2264, %rd7815, 1;
	setp.ne.s64 	%p370, %rd7815, -1;
	selp.s64 	%rd2265, -1, 0, %p369;
	add.s64 	%rd7815, %rd2264, %rd2265;
	setp.lt.u64 	%p371, %rd2264, %rd2263;
	or.pred  	%p372, %p370, %p371;
	selp.u64 	%rd2266, 1, 0, %p372;
	setp.ne.s64 	%p373, %rd152, %rd2266;
	@%p373 bra 	$L__BB2_47;
	and.b64  	%rd2267, %rd7815, %rd7814;
	setp.ne.s64 	%p374, %rd2267, -1;
	mov.u64 	%rd7812, %rd153;
	@%p374 bra 	$L__BB2_48;
	setp.ne.s64 	%p375, %rd7813, -1;
	setp.lt.u64 	%p376, %rd153, -4294968273;
	or.pred  	%p377, %p375, %p376;
	mov.u64 	%rd7812, %rd153;
	@%p377 bra 	$L__BB2_48;
$L__BB2_47:
	setp.lt.u64 	%p378, %rd153, -4294968273;
	selp.u64 	%rd2268, 1, 0, %p378;
	add.s64 	%rd2269, %rd7813, 1;
	setp.ne.s64 	%p379, %rd7813, -1;
	selp.s64 	%rd2270, -1, 0, %p378;
	add.s64 	%rd7813, %rd2269, %rd2270;
	setp.lt.u64 	%p380, %rd2269, %rd2268;
	or.pred  	%p381, %p379, %p380;
	selp.u64 	%rd2271, 1, 0, %p381;
	add.s64 	%rd2272, %rd7814, 1;
	setp.ne.s64 	%p382, %rd7814, -1;
	selp.s64 	%rd2273, -1, 0, %p381;
	add.s64 	%rd7814, %rd2272, %rd2273;
	setp.lt.u64 	%p383, %rd2272, %rd2271;
	or.pred  	%p384, %p382, %p383;
	selp.s64 	%rd2274, -1, 0, %p384;
	add.s64 	%rd2275, %rd7815, %rd2274;
	add.s64 	%rd7815, %rd2275, 1;
	add.s64 	%rd7812, %rd143, 12884904819;
$L__BB2_48:
	mul.lo.s64 	%rd2277, %rd7813, %rd7812;
	mul.hi.u64 	%rd2278, %rd7812, %rd7813;
	mul.lo.s64 	%rd2279, %rd7814, %rd7812;
	mul.hi.u64 	%rd2280, %rd7812, %rd7814;
	add.s64 	%rd2281, %rd2279, %rd2278;
	setp.lt.u64 	%p385, %rd2281, %rd2279;
	selp.u64 	%rd2282, 1, 0, %p385;
	add.s64 	%rd2283, %rd2280, %rd2282;
	mul.lo.s64 	%rd2284, %rd7815, %rd7812;
	mul.hi.u64 	%rd2285, %rd7812, %rd7815;
	add.s64 	%rd2286, %rd2284, %rd2283;
	setp.lt.u64 	%p386, %rd2286, %rd2284;
	selp.u64 	%rd2287, 1, 0, %p386;
	add.s64 	%rd2288, %rd2285, %rd2287;
	mul.hi.u64 	%rd2289, %rd7813, %rd7814;
	mad.lo.s64 	%rd2290, %rd7814, %rd7813, %rd2286;
	setp.lt.u64 	%p387, %rd2290, %rd2286;
	selp.u64 	%rd2291, 1, 0, %p387;
	add.s64 	%rd2292, %rd2289, %rd2291;
	mul.hi.u64 	%rd2293, %rd7813, %rd7815;
	mad.lo.s64 	%rd2294, %rd7815, %rd7813, %rd2288;
	setp.lt.u64 	%p388, %rd2294, %rd2288;
	selp.u64 	%rd2295, 1, 0, %p388;
	add.s64 	%rd2296, %rd2294, %rd2292;
	setp.lt.u64 	%p389, %rd2296, %rd2294;
	selp.u64 	%rd2297, 1, 0, %p389;
	add.s64 	%rd2298, %rd2293, %rd2295;
	add.s64 	%rd2299, %rd2298, %rd2297;
	mul.hi.u64 	%rd2300, %rd7814, %rd7815;
	mad.lo.s64 	%rd2301, %rd7815, %rd7814, %rd2299;
	setp.lt.u64 	%p390, %rd2301, %rd2299;
	selp.u64 	%rd2302, 1, 0, %p390;
	add.s64 	%rd2303, %rd2300, %rd2302;
	shl.b64 	%rd2304, %rd2277, 1;
	mov.b64 	{%r96, %r97}, %rd2277;
	mov.b64 	{%r98, %r99}, %rd2281;
	shf.l.wrap.b32 	%r100, %r97, %r98, 1;
	shf.l.wrap.b32 	%r101, %r98, %r99, 1;
	mov.b64 	%rd2305, {%r100, %r101};
	mov.b64 	{%r102, %r103}, %rd2290;
	shf.l.wrap.b32 	%r104, %r99, %r102, 1;
	shf.l.wrap.b32 	%r105, %r102, %r103, 1;
	mov.b64 	%rd2306, {%r104, %r105};
	mov.b64 	{%r106, %r107}, %rd2296;
	shf.l.wrap.b32 	%r108, %r103, %r106, 1;
	shf.l.wrap.b32 	%r109, %r106, %r107, 1;
	mov.b64 	%rd2307, {%r108, %r109};
	mov.b64 	{%r110, %r111}, %rd2301;
	shf.l.wrap.b32 	%r112, %r107, %r110, 1;
	shf.l.wrap.b32 	%r113, %r110, %r111, 1;
	mov.b64 	%rd2308, {%r112, %r113};
	shr.u64 	%rd2309, %rd2303, 63;
	mov.b64 	{%r114, %r115}, %rd2303;
	shf.l.wrap.b32 	%r116, %r111, %r114, 1;
	shf.l.wrap.b32 	%r117, %r114, %r115, 1;
	mov.b64 	%rd2310, {%r116, %r117};
	mul.hi.u64 	%rd2311, %rd7812, %rd7812;
	mul.hi.u64 	%rd2312, %rd7813, %rd7813;
	mul.hi.u64 	%rd2313, %rd7814, %rd7814;
	mul.hi.u64 	%rd2314, %rd7815, %rd7815;
	add.s64 	%rd165, %rd2304, %rd2311;
	setp.lt.u64 	%p391, %rd165, %rd2304;
	selp.u64 	%rd2315, 1, 0, %p391;
	mad.lo.s64 	%rd2316, %rd7813, %rd7813, %rd2305;
	setp.lt.u64 	%p392, %rd2316, %rd2305;
	add.s64 	%rd166, %rd2316, %rd2315;
	setp.lt.u64 	%p393, %rd166, %rd2316;
	or.pred  	%p394, %p392, %p393;
	selp.u64 	%rd2317, 1, 0, %p394;
	add.s64 	%rd2318, %rd2306, %rd2312;
	setp.lt.u64 	%p395, %rd2318, %rd2306;
	add.s64 	%rd167, %rd2318, %rd2317;
	setp.lt.u64 	%p396, %rd167, %rd2318;
	or.pred  	%p397, %p395, %p396;
	selp.u64 	%rd2319, 1, 0, %p397;
	mad.lo.s64 	%rd2320, %rd7814, %rd7814, %rd2307;
	setp.lt.u64 	%p398, %rd2320, %rd2307;
	add.s64 	%rd2321, %rd2320, %rd2319;
	setp.lt.u64 	%p399, %rd2321, %rd2320;
	or.pred  	%p400, %p398, %p399;
	selp.u64 	%rd2322, 1, 0, %p400;
	add.s64 	%rd2323, %rd2308, %rd2313;
	setp.lt.u64 	%p401, %rd2323, %rd2308;
	add.s64 	%rd2324, %rd2323, %rd2322;
	setp.lt.u64 	%p402, %rd2324, %rd2323;
	or.pred  	%p403, %p401, %p402;
	selp.u64 	%rd2325, 1, 0, %p403;
	mad.lo.s64 	%rd2326, %rd7815, %rd7815, %rd2310;
	setp.lt.u64 	%p404, %rd2326, %rd2310;
	add.s64 	%rd2327, %rd2326, %rd2325;
	setp.lt.u64 	%p405, %rd2327, %rd2326;
	or.pred  	%p406, %p404, %p405;
	selp.u64 	%rd2328, 1, 0, %p406;
	add.s64 	%rd2329, %rd2309, %rd2314;
	add.s64 	%rd2330, %rd2329, %rd2328;
	shl.b64 	%rd2331, %rd2321, 32;
	mov.b64 	{%r118, %r119}, %rd2321;
	mov.b64 	{%r120, %r121}, %rd2324;
	mov.b64 	%rd2332, {%r119, %r120};
	mov.b64 	{%r122, %r123}, %rd2327;
	mov.b64 	%rd2333, {%r121, %r122};
	mov.b64 	{%r124, %r125}, %rd2330;
	mov.b64 	%rd2334, {%r123, %r124};
	shr.u64 	%rd2335, %rd2330, 32;
	mul.lo.s64 	%rd2336, %rd2321, 977;
	mov.b64 	%rd2337, 977;
	mul.hi.u64 	%rd2338, %rd2321, %rd2337;
	mul.lo.s64 	%rd2339, %rd2324, 977;
	mul.hi.u64 	%rd2340, %rd2324, %rd2337;
	add.s64 	%rd2341, %rd2339, %rd2338;
	setp.lt.u64 	%p407, %rd2341, %rd2339;
	selp.u64 	%rd2342, 1, 0, %p407;
	add.s64 	%rd2343, %rd2340, %rd2342;
	mul.lo.s64 	%rd2344, %rd2327, 977;
	mul.hi.u64 	%rd2345, %rd2327, %rd2337;
	add.s64 	%rd2346, %rd2344, %rd2343;
	setp.lt.u64 	%p408, %rd2346, %rd2344;
	selp.u64 	%rd2347, 1, 0, %p408;
	add.s64 	%rd2348, %rd2345, %rd2347;
	mul.lo.s64 	%rd2349, %rd2330, 977;
	mul.hi.u64 	%rd2350, %rd2330, %rd2337;
	add.s64 	%rd2351, %rd2349, %rd2348;
	setp.lt.u64 	%p409, %rd2351, %rd2349;
	selp.u64 	%rd2352, 1, 0, %p409;
	add.s64 	%rd2353, %rd2350, %rd2352;
	add.s64 	%rd7820, %rd2336, %rd2331;
	setp.lt.u64 	%p410, %rd7820, %rd2336;
	selp.u64 	%rd2354, 1, 0, %p410;
	add.s64 	%rd2355, %rd2341, %rd2332;
	setp.lt.u64 	%p411, %rd2355, %rd2341;
	add.s64 	%rd7819, %rd2355, %rd2354;
	setp.lt.u64 	%p412, %rd7819, %rd2355;
	or.pred  	%p413, %p411, %p412;
	selp.u64 	%rd2356, 1, 0, %p413;
	add.s64 	%rd2357, %rd2346, %rd2333;
	setp.lt.u64 	%p414, %rd2357, %rd2346;
	add.s64 	%rd7818, %rd2357, %rd2356;
	setp.lt.u64 	%p415, %rd7818, %rd2357;
	or.pred  	%p416, %p414, %p415;
	selp.u64 	%rd2358, 1, 0, %p416;
	add.s64 	%rd2359, %rd2351, %rd2334;
	setp.lt.u64 	%p417, %rd2359, %rd2351;
	add.s64 	%rd7817, %rd2359, %rd2358;
	setp.lt.u64 	%p418, %rd7817, %rd2359;
	or.pred  	%p419, %p417, %p418;
	selp.u64 	%rd2360, 1, 0, %p419;
	add.s64 	%rd2361, %rd2353, %rd2335;
	add.s64 	%rd172, %rd2361, %rd2360;
	setp.eq.s64 	%p420, %rd172, 0;
	mov.b64 	%rd7816, 0;
	@%p420 bra 	$L__BB2_50;
	shl.b64 	%rd2362, %rd172, 32;
	shr.u64 	%rd2363, %rd172, 32;
	mov.b64 	%rd2364, 977;
	mul.hi.u64 	%rd2365, %rd172, %rd2364;
	mad.lo.s64 	%rd2366, %rd172, 977, %rd2362;
	setp.lt.u64 	%p421, %rd2366, %rd2362;
	selp.u64 	%rd2367, 1, 0, %p421;
	add.s64 	%rd7820, %rd2366, %rd7820;
	setp.lt.u64 	%p422, %rd7820, %rd2366;
	selp.u64 	%rd2368, 1, 0, %p422;
	add.s64 	%rd2369, %rd2363, %rd2365;
	setp.lt.u64 	%p423, %rd2369, %rd2363;
	selp.u64 	%rd2370, 1, 0, %p423;
	add.s64 	%rd2371, %rd7819, %rd2369;
	setp.lt.u64 	%p424, %rd2371, %rd7819;
	selp.u64 	%rd2372, 1, 0, %p424;
	add.s64 	%rd2373, %rd2371, %rd2367;
	add.s64 	%rd7819, %rd2373, %rd2368;
	setp.lt.u64 	%p425, %rd7819, %rd2371;
	selp.u64 	%rd2374, 1, 0, %p425;
	add.s64 	%rd2375, %rd7818, %rd2370;
	add.s64 	%rd2376, %rd2375, %rd2372;
	add.s64 	%rd175, %rd2376, %rd2374;
	setp.lt.u64 	%p426, %rd175, %rd7818;
	selp.u64 	%rd2377, 1, 0, %p426;
	add.s64 	%rd176, %rd7817, %rd2377;
	setp.lt.u64 	%p427, %rd176, %rd7817;
	selp.u64 	%rd7816, 1, 0, %p427;
	mov.u64 	%rd7817, %rd176;
	mov.u64 	%rd7818, %rd175;
$L__BB2_50:
	mad.lo.s64 	%rd183, %rd7812, %rd7812, %rd7820;
	setp.lt.u64 	%p428, %rd183, %rd7820;
	selp.u64 	%rd2378, 1, 0, %p428;
	add.s64 	%rd2379, %rd7819, %rd165;
	setp.lt.u64 	%p429, %rd2379, %rd7819;
	add.s64 	%rd7822, %rd2379, %rd2378;
	setp.lt.u64 	%p430, %rd7822, %rd2379;
	or.pred  	%p431, %p429, %p430;
	selp.u64 	%rd2380, 1, 0, %p431;
	add.s64 	%rd2381, %rd7818, %rd166;
	setp.lt.u64 	%p432, %rd2381, %rd7818;
	add.s64 	%rd7823, %rd2381, %rd2380;
	setp.lt.u64 	%p433, %rd7823, %rd2381;
	or.pred  	%p434, %p432, %p433;
	selp.u64 	%rd2382, 1, 0, %p434;
	add.s64 	%rd2383, %rd7817, %rd167;
	setp.lt.u64 	%p435, %rd2383, %rd7817;
	add.s64 	%rd7824, %rd2383, %rd2382;
	setp.lt.u64 	%p436, %rd7824, %rd2383;
	or.pred  	%p437, %p435, %p436;
	selp.u64 	%rd2384, 1, 0, %p437;
	add.s64 	%rd187, %rd7816, %rd2384;
	setp.ne.s64 	%p438, %rd187, 0;
	@%p438 bra 	$L__BB2_53;
	and.b64  	%rd2385, %rd7824, %rd7823;
	setp.ne.s64 	%p439, %rd2385, -1;
	mov.u64 	%rd7821, %rd183;
	@%p439 bra 	$L__BB2_60;
	setp.ne.s64 	%p440, %rd7822, -1;
	setp.lt.u64 	%p441, %rd183, -4294968273;
	or.pred  	%p442, %p440, %p441;
	mov.u64 	%rd7821, %rd183;
	@%p442 bra 	$L__BB2_60;
$L__BB2_53:
	add.s64 	%rd7821, %rd183, 4294968273;
	setp.lt.u64 	%p443, %rd183, -4294968273;
	selp.u64 	%rd2386, 1, 0, %p443;
	add.s64 	%rd2387, %rd7822, 1;
	setp.ne.s64 	%p444, %rd7822, -1;
	selp.s64 	%rd2388, -1, 0, %p443;
	add.s64 	%rd7822, %rd2387, %rd2388;
	setp.lt.u64 	%p445, %rd2387, %rd2386;
	or.pred  	%p446, %p444, %p445;
	selp.u64 	%rd2389, 1, 0, %p446;
	add.s64 	%rd2390, %rd7823, 1;
	setp.ne.s64 	%p447, %rd7823, -1;
	selp.s64 	%rd2391, -1, 0, %p446;
	add.s64 	%rd7823, %rd2390, %rd2391;
	setp.lt.u64 	%p448, %rd2390, %rd2389;
	or.pred  	%p449, %p447, %p448;
	selp.u64 	%rd2392, 1, 0, %p449;
	add.s64 	%rd2393, %rd7824, 1;
	setp.ne.s64 	%p450, %rd7824, -1;
	selp.s64 	%rd2394, -1, 0, %p449;
	add.s64 	%rd7824, %rd2393, %rd2394;
	setp.lt.u64 	%p451, %rd2393, %rd2392;
	or.pred  	%p452, %p450, %p451;
	selp.s64 	%rd2395, -1, 0, %p452;
	add.s64 	%rd192, %rd187, %rd2395;
	setp.ne.s64 	%p453, %rd192, 0;
	@%p453 bra 	$L__BB2_56;
	and.b64  	%rd2396, %rd7824, %rd7823;
	setp.ne.s64 	%p454, %rd2396, -1;
	@%p454 bra 	$L__BB2_60;
	setp.ne.s64 	%p455, %rd7822, -1;
	setp.lt.u64 	%p456, %rd7821, -4294968273;
	or.pred  	%p457, %p455, %p456;
	@%p457 bra 	$L__BB2_60;
$L__BB2_56:
	add.s64 	%rd193, %rd183, 8589936546;
	setp.lt.u64 	%p458, %rd7821, -4294968273;
	selp.u64 	%rd2397, 1, 0, %p458;
	add.s64 	%rd2398, %rd7822, 1;
	setp.ne.s64 	%p459, %rd7822, -1;
	selp.s64 	%rd2399, -1, 0, %p458;
	add.s64 	%rd7822, %rd2398, %rd2399;
	setp.lt.u64 	%p460, %rd2398, %rd2397;
	or.pred  	%p461, %p459, %p460;
	selp.u64 	%rd2400, 1, 0, %p461;
	add.s64 	%rd2401, %rd7823, 1;
	setp.ne.s64 	%p462, %rd7823, -1;
	selp.s64 	%rd2402, -1, 0, %p461;
	add.s64 	%rd7823, %rd2401, %rd2402;
	setp.lt.u64 	%p463, %rd2401, %rd2400;
	or.pred  	%p464, %p462, %p463;
	selp.u64 	%rd2403, 1, 0, %p464;
	add.s64 	%rd2404, %rd7824, 1;
	setp.ne.s64 	%p465, %rd7824, -1;
	selp.s64 	%rd2405, -1, 0, %p464;
	add.s64 	%rd7824, %rd2404, %rd2405;
	setp.lt.u64 	%p466, %rd2404, %rd2403;
	or.pred  	%p467, %p465, %p466;
	selp.u64 	%rd2406, 1, 0, %p467;
	setp.ne.s64 	%p468, %rd192, %rd2406;
	@%p468 bra 	$L__BB2_59;
	and.b64  	%rd2407, %rd7824, %rd7823;
	setp.ne.s64 	%p469, %rd2407, -1;
	mov.u64 	%rd7821, %rd193;
	@%p469 bra 	$L__BB2_60;
	setp.ne.s64 	%p470, %rd7822, -1;
	setp.lt.u64 	%p471, %rd193, -4294968273;
	or.pred  	%p472, %p470, %p471;
	mov.u64 	%rd7821, %rd193;
	@%p472 bra 	$L__BB2_60;
$L__BB2_59:
	setp.lt.u64 	%p473, %rd193, -4294968273;
	selp.u64 	%rd2408, 1, 0, %p473;
	add.s64 	%rd2409, %rd7822, 1;
	setp.ne.s64 	%p474, %rd7822, -1;
	selp.s64 	%rd2410, -1, 0, %p473;
	add.s64 	%rd7822, %rd2409, %rd2410;
	setp.lt.u64 	%p475, %rd2409, %rd2408;
	or.pred  	%p476, %p474, %p475;
	selp.u64 	%rd2411, 1, 0, %p476;
	add.s64 	%rd2412, %rd7823, 1;
	setp.ne.s64 	%p477, %rd7823, -1;
	selp.s64 	%rd2413, -1, 0, %p476;
	add.s64 	%rd7823, %rd2412, %rd2413;
	setp.lt.u64 	%p478, %rd2412, %rd2411;
	or.pred  	%p479, %p477, %p478;
	selp.s64 	%rd2414, -1, 0, %p479;
	add.s64 	%rd2415, %rd7824, %rd2414;
	add.s64 	%rd7824, %rd2415, 1;
	add.s64 	%rd7821, %rd183, 12884904819;
$L__BB2_60:
	mul.lo.s64 	%rd2417, %rd7822, %rd7821;
	mul.hi.u64 	%rd2418, %rd7821, %rd7822;
	mul.lo.s64 	%rd2419, %rd7823, %rd7821;
	mul.hi.u64 	%rd2420, %rd7821, %rd7823;
	add.s64 	%rd2421, %rd2419, %rd2418;
	setp.lt.u64 	%p480, %rd2421, %rd2419;
	selp.u64 	%rd2422, 1, 0, %p480;
	add.s64 	%rd2423, %rd2420, %rd2422;
	mul.lo.s64 	%rd2424, %rd7824, %rd7821;
	mul.hi.u64 	%rd2425, %rd7821, %rd7824;
	add.s64 	%rd2426, %rd2424, %rd2423;
	setp.lt.u64 	%p481, %rd2426, %rd2424;
	selp.u64 	%rd2427, 1, 0, %p481;
	add.s64 	%rd2428, %rd2425, %rd2427;
	mul.hi.u64 	%rd2429, %rd7822, %rd7823;
	mad.lo.s64 	%rd2430, %rd7823, %rd7822, %rd2426;
	setp.lt.u64 	%p482, %rd2430, %rd2426;
	selp.u64 	%rd2431, 1, 0, %p482;
	add.s64 	%rd2432, %rd2429, %rd2431;
	mul.hi.u64 	%rd2433, %rd7822, %rd7824;
	mad.lo.s64 	%rd2434, %rd7824, %rd7822, %rd2428;
	setp.lt.u64 	%p483, %rd2434, %rd2428;
	selp.u64 	%rd2435, 1, 0, %p483;
	add.s64 	%rd2436, %rd2434, %rd2432;
	setp.lt.u64 	%p484, %rd2436, %rd2434;
	selp.u64 	%rd2437, 1, 0, %p484;
	add.s64 	%rd2438, %rd2433, %rd2435;
	add.s64 	%rd2439, %rd2438, %rd2437;
	mul.hi.u64 	%rd2440, %rd7823, %rd7824;
	mad.lo.s64 	%rd2441, %rd7824, %rd7823, %rd2439;
	setp.lt.u64 	%p485, %rd2441, %rd2439;
	selp.u64 	%rd2442, 1, 0, %p485;
	add.s64 	%rd2443, %rd2440, %rd2442;
	shl.b64 	%rd2444, %rd2417, 1;
	mov.b64 	{%r126, %r127}, %rd2417;
	mov.b64 	{%r128, %r129}, %rd2421;
	shf.l.wrap.b32 	%r130, %r127, %r128, 1;
	shf.l.wrap.b32 	%r131, %r128, %r129, 1;
	mov.b64 	%rd2445, {%r130, %r131};
	mov.b64 	{%r132, %r133}, %rd2430;
	shf.l.wrap.b32 	%r134, %r129, %r132, 1;
	shf.l.wrap.b32 	%r135, %r132, %r133, 1;
	mov.b64 	%rd2446, {%r134, %r135};
	mov.b64 	{%r136, %r137}, %rd2436;
	shf.l.wrap.b32 	%r138, %r133, %r136, 1;
	shf.l.wrap.b32 	%r139, %r136, %r137, 1;
	mov.b64 	%rd2447, {%r138, %r139};
	mov.b64 	{%r140, %r141}, %rd2441;
	shf.l.wrap.b32 	%r142, %r137, %r140, 1;
	shf.l.wrap.b32 	%r143, %r140, %r141, 1;
	mov.b64 	%rd2448, {%r142, %r143};
	shr.u64 	%rd2449, %rd2443, 63;
	mov.b64 	{%r144, %r145}, %rd2443;
	shf.l.wrap.b32 	%r146, %r141, %r144, 1;
	shf.l.wrap.b32 	%r147, %r144, %r145, 1;
	mov.b64 	%rd2450, {%r146, %r147};
	mul.hi.u64 	%rd2451, %rd7821, %rd7821;
	mul.hi.u64 	%rd2452, %rd7822, %rd7822;
	mul.hi.u64 	%rd2453, %rd7823, %rd7823;
	mul.hi.u64 	%rd2454, %rd7824, %rd7824;
	add.s64 	%rd205, %rd2444, %rd2451;
	setp.lt.u64 	%p486, %rd205, %rd2444;
	selp.u64 	%rd2455, 1, 0, %p486;
	mad.lo.s64 	%rd2456, %rd7822, %rd7822, %rd2445;
	setp.lt.u64 	%p487, %rd2456, %rd2445;
	add.s64 	%rd206, %rd2456, %rd2455;
	setp.lt.u64 	%p488, %rd206, %rd2456;
	or.pred  	%p489, %p487, %p488;
	selp.u64 	%rd2457, 1, 0, %p489;
	add.s64 	%rd2458, %rd2446, %rd2452;
	setp.lt.u64 	%p490, %rd2458, %rd2446;
	add.s64 	%rd207, %rd2458, %rd2457;
	setp.lt.u64 	%p491, %rd207, %rd2458;
	or.pred  	%p492, %p490, %p491;
	selp.u64 	%rd2459, 1, 0, %p492;
	mad.lo.s64 	%rd2460, %rd7823, %rd7823, %rd2447;
	setp.lt.u64 	%p493, %rd2460, %rd2447;
	add.s64 	%rd2461, %rd2460, %rd2459;
	setp.lt.u64 	%p494, %rd2461, %rd2460;
	or.pred  	%p495, %p493, %p494;
	selp.u64 	%rd2462, 1, 0, %p495;
	add.s64 	%rd2463, %rd2448, %rd2453;
	setp.lt.u64 	%p496, %rd2463, %rd2448;
	add.s64 	%rd2464, %rd2463, %rd2462;
	setp.lt.u64 	%p497, %rd2464, %rd2463;
	or.pred  	%p498, %p496, %p497;
	selp.u64 	%rd2465, 1, 0, %p498;
	mad.lo.s64 	%rd2466, %rd7824, %rd7824, %rd2450;
	setp.lt.u64 	%p499, %rd2466, %rd2450;
	add.s64 	%rd2467, %rd2466, %rd2465;
	setp.lt.u64 	%p500, %rd2467, %rd2466;
	or.pred  	%p501, %p499, %p500;
	selp.u64 	%rd2468, 1, 0, %p501;
	add.s64 	%rd2469, %rd2449, %rd2454;
	add.s64 	%rd2470, %rd2469, %rd2468;
	shl.b64 	%rd2471, %rd2461, 32;
	mov.b64 	{%r148, %r149}, %rd2461;
	mov.b64 	{%r150, %r151}, %rd2464;
	mov.b64 	%rd2472, {%r149, %r150};
	mov.b64 	{%r152, %r153}, %rd2467;
	mov.b64 	%rd2473, {%r151, %r152};
	mov.b64 	{%r154, %r155}, %rd2470;
	mov.b64 	%rd2474, {%r153, %r154};
	shr.u64 	%rd2475, %rd2470, 32;
	mul.lo.s64 	%rd2476, %rd2461, 977;
	mov.b64 	%rd2477, 977;
	mul.hi.u64 	%rd2478, %rd2461, %rd2477;
	mul.lo.s64 	%rd2479, %rd2464, 977;
	mul.hi.u64 	%rd2480, %rd2464, %rd2477;
	add.s64 	%rd2481, %rd2479, %rd2478;
	setp.lt.u64 	%p502, %rd2481, %rd2479;
	selp.u64 	%rd2482, 1, 0, %p502;
	add.s64 	%rd2483, %rd2480, %rd2482;
	mul.lo.s64 	%rd2484, %rd2467, 977;
	mul.hi.u64 	%rd2485, %rd2467, %rd2477;
	add.s64 	%rd2486, %rd2484, %rd2483;
	setp.lt.u64 	%p503, %rd2486, %rd2484;
	selp.u64 	%rd2487, 1, 0, %p503;
	add.s64 	%rd2488, %rd2485, %rd2487;
	mul.lo.s64 	%rd2489, %rd2470, 977;
	mul.hi.u64 	%rd2490, %rd2470, %rd2477;
	add.s64 	%rd2491, %rd2489, %rd2488;
	setp.lt.u64 	%p504, %rd2491, %rd2489;
	selp.u64 	%rd2492, 1, 0, %p504;
	add.s64 	%rd2493, %rd2490, %rd2492;
	add.s64 	%rd7829, %rd2476, %rd2471;
	setp.lt.u64 	%p505, %rd7829, %rd2476;
	selp.u64 	%rd2494, 1, 0, %p505;
	add.s64 	%rd2495, %rd2481, %rd2472;
	setp.lt.u64 	%p506, %rd2495, %rd2481;
	add.s64 	%rd7828, %rd2495, %rd2494;
	setp.lt.u64 	%p507, %rd7828, %rd2495;
	or.pred  	%p508, %p506, %p507;
	selp.u64 	%rd2496, 1, 0, %p508;
	add.s64 	%rd2497, %rd2486, %rd2473;
	setp.lt.u64 	%p509, %rd2497, %rd2486;
	add.s64 	%rd7827, %rd2497, %rd2496;
	setp.lt.u64 	%p510, %rd7827, %rd2497;
	or.pred  	%p511, %p509, %p510;
	selp.u64 	%rd2498, 1, 0, %p511;
	add.s64 	%rd2499, %rd2491, %rd2474;
	setp.lt.u64 	%p512, %rd2499, %rd2491;
	add.s64 	%rd7826, %rd2499, %rd2498;
	setp.lt.u64 	%p513, %rd7826, %rd2499;
	or.pred  	%p514, %p512, %p513;
	selp.u64 	%rd2500, 1, 0, %p514;
	add.s64 	%rd2501, %rd2493, %rd2475;
	add.s64 	%rd212, %rd2501, %rd2500;
	setp.eq.s64 	%p515, %rd212, 0;
	mov.b64 	%rd7825, 0;
	@%p515 bra 	$L__BB2_62;
	shl.b64 	%rd2502, %rd212, 32;
	shr.u64 	%rd2503, %rd212, 32;
	mov.b64 	%rd2504, 977;
	mul.hi.u64 	%rd2505, %rd212, %rd2504;
	mad.lo.s64 	%rd2506, %rd212, 977, %rd2502;
	setp.lt.u64 	%p516, %rd2506, %rd2502;
	selp.u64 	%rd2507, 1, 0, %p516;
	add.s64 	%rd7829, %rd2506, %rd7829;
	setp.lt.u64 	%p517, %rd7829, %rd2506;
	selp.u64 	%rd2508, 1, 0, %p517;
	add.s64 	%rd2509, %rd2503, %rd2505;
	setp.lt.u64 	%p518, %rd2509, %rd2503;
	selp.u64 	%rd2510, 1, 0, %p518;
	add.s64 	%rd2511, %rd7828, %rd2509;
	setp.lt.u64 	%p519, %rd2511, %rd7828;
	selp.u64 	%rd2512, 1, 0, %p519;
	add.s64 	%rd2513, %rd2511, %rd2507;
	add.s64 	%rd7828, %rd2513, %rd2508;
	setp.lt.u64 	%p520, %rd7828, %rd2511;
	selp.u64 	%rd2514, 1, 0, %p520;
	add.s64 	%rd2515, %rd7827, %rd2510;
	add.s64 	%rd2516, %rd2515, %rd2512;
	add.s64 	%rd215, %rd2516, %rd2514;
	setp.lt.u64 	%p521, %rd215, %rd7827;
	selp.u64 	%rd2517, 1, 0, %p521;
	add.s64 	%rd216, %rd7826, %rd2517;
	setp.lt.u64 	%p522, %rd216, %rd7826;
	selp.u64 	%rd7825, 1, 0, %p522;
	mov.u64 	%rd7826, %rd216;
	mov.u64 	%rd7827, %rd215;
$L__BB2_62:
	mad.lo.s64 	%rd223, %rd7821, %rd7821, %rd7829;
	setp.lt.u64 	%p523, %rd223, %rd7829;
	selp.u64 	%rd2518, 1, 0, %p523;
	add.s64 	%rd2519, %rd7828, %rd205;
	setp.lt.u64 	%p524, %rd2519, %rd7828;
	add.s64 	%rd7831, %rd2519, %rd2518;
	setp.lt.u64 	%p525, %rd7831, %rd2519;
	or.pred  	%p526, %p524, %p525;
	selp.u64 	%rd2520, 1, 0, %p526;
	add.s64 	%rd2521, %rd7827, %rd206;
	setp.lt.u64 	%p527, %rd2521, %rd7827;
	add.s64 	%rd7832, %rd2521, %rd2520;
	setp.lt.u64 	%p528, %rd7832, %rd2521;
	or.pred  	%p529, %p527, %p528;
	selp.u64 	%rd2522, 1, 0, %p529;
	add.s64 	%rd2523, %rd7826, %rd207;
	setp.lt.u64 	%p530, %rd2523, %rd7826;
	add.s64 	%rd7833, %rd2523, %rd2522;
	setp.lt.u64 	%p531, %rd7833, %rd2523;
	or.pred  	%p532, %p530, %p531;
	selp.u64 	%rd2524, 1, 0, %p532;
	add.s64 	%rd227, %rd7825, %rd2524;
	setp.ne.s64 	%p533, %rd227, 0;
	@%p533 bra 	$L__BB2_65;
	and.b64  	%rd2525, %rd7833, %rd7832;
	setp.ne.s64 	%p534, %rd2525, -1;
	mov.u64 	%rd7830, %rd223;
	@%p534 bra 	$L__BB2_72;
	setp.ne.s64 	%p535, %rd7831, -1;
	setp.lt.u64 	%p536, %rd223, -4294968273;
	or.pred  	%p537, %p535, %p536;
	mov.u64 	%rd7830, %rd223;
	@%p537 bra 	$L__BB2_72;
$L__BB2_65:
	add.s64 	%rd7830, %rd223, 4294968273;
	setp.lt.u64 	%p538, %rd223, -4294968273;
	selp.u64 	%rd2526, 1, 0, %p538;
	add.s64 	%rd2527, %rd7831, 1;
	setp.ne.s64 	%p539, %rd7831, -1;
	selp.s64 	%rd2528, -1, 0, %p538;
	add.s64 	%rd7831, %rd2527, %rd2528;
	setp.lt.u64 	%p540, %rd2527, %rd2526;
	or.pred  	%p541, %p539, %p540;
	selp.u64 	%rd2529, 1, 0, %p541;
	add.s64 	%rd2530, %rd7832, 1;
	setp.ne.s64 	%p542, %rd7832, -1;
	selp.s64 	%rd2531, -1, 0, %p541;
	add.s64 	%rd7832, %rd2530, %rd2531;
	setp.lt.u64 	%p543, %rd2530, %rd2529;
	or.pred  	%p544, %p542, %p543;
	selp.u64 	%rd2532, 1, 0, %p544;
	add.s64 	%rd2533, %rd7833, 1;
	setp.ne.s64 	%p545, %rd7833, -1;
	selp.s64 	%rd2534, -1, 0, %p544;
	add.s64 	%rd7833, %rd2533, %rd2534;
	setp.lt.u64 	%p546, %rd2533, %rd2532;
	or.pred  	%p547, %p545, %p546;
	selp.s64 	%rd2535, -1, 0, %p547;
	add.s64 	%rd232, %rd227, %rd2535;
	setp.ne.s64 	%p548, %rd232, 0;
	@%p548 bra 	$L__BB2_68;
	and.b64  	%rd2536, %rd7833, %rd7832;
	setp.ne.s64 	%p549, %rd2536, -1;
	@%p549 bra 	$L__BB2_72;
	setp.ne.s64 	%p550, %rd7831, -1;
	setp.lt.u64 	%p551, %rd7830, -4294968273;
	or.pred  	%p552, %p550, %p551;
	@%p552 bra 	$L__BB2_72;
$L__BB2_68:
	add.s64 	%rd233, %rd223, 8589936546;
	setp.lt.u64 	%p553, %rd7830, -4294968273;
	selp.u64 	%rd2537, 1, 0, %p553;
	add.s64 	%rd2538, %rd7831, 1;
	setp.ne.s64 	%p554, %rd7831, -1;
	selp.s64 	%rd2539, -1, 0, %p553;
	add.s64 	%rd7831, %rd2538, %rd2539;
	setp.lt.u64 	%p555, %rd2538, %rd2537;
	or.pred  	%p556, %p554, %p555;
	selp.u64 	%rd2540, 1, 0, %p556;
	add.s64 	%rd2541, %rd7832, 1;
	setp.ne.s64 	%p557, %rd7832, -1;
	selp.s64 	%rd2542, -1, 0, %p556;
	add.s64 	%rd7832, %rd2541, %rd2542;
	setp.lt.u64 	%p558, %rd2541, %rd2540;
	or.pred  	%p559, %p557, %p558;
	selp.u64 	%rd2543, 1, 0, %p559;
	add.s64 	%rd2544, %rd7833, 1;
	setp.ne.s64 	%p560, %rd7833, -1;
	selp.s64 	%rd2545, -1, 0, %p559;
	add.s64 	%rd7833, %rd2544, %rd2545;
	setp.lt.u64 	%p561, %rd2544, %rd2543;
	or.pred  	%p562, %p560, %p561;
	selp.u64 	%rd2546, 1, 0, %p562;
	setp.ne.s64 	%p563, %rd232, %rd2546;
	@%p563 bra 	$L__BB2_71;
	and.b64  	%rd2547, %rd7833, %rd7832;
	setp.ne.s64 	%p564, %rd2547, -1;
	mov.u64 	%rd7830, %rd233;
	@%p564 bra 	$L__BB2_72;
	setp.ne.s64 	%p565, %rd7831, -1;
	setp.lt.u64 	%p566, %rd233, -4294968273;
	or.pred  	%p567, %p565, %p566;
	mov.u64 	%rd7830, %rd233;
	@%p567 bra 	$L__BB2_72;
$L__BB2_71:
	setp.lt.u64 	%p568, %rd233, -4294968273;
	selp.u64 	%rd2548, 1, 0, %p568;
	add.s64 	%rd2549, %rd7831, 1;
	setp.ne.s64 	%p569, %rd7831, -1;
	selp.s64 	%rd2550, -1, 0, %p568;
	add.s64 	%rd7831, %rd2549, %rd2550;
	setp.lt.u64 	%p570, %rd2549, %rd2548;
	or.pred  	%p571, %p569, %p570;
	selp.u64 	%rd2551, 1, 0, %p571;
	add.s64 	%rd2552, %rd7832, 1;
	setp.ne.s64 	%p572, %rd7832, -1;
	selp.s64 	%rd2553, -1, 0, %p571;
	add.s64 	%rd7832, %rd2552, %rd2553;
	setp.lt.u64 	%p573, %rd2552, %rd2551;
	or.pred  	%p574, %p572, %p573;
	selp.s64 	%rd2554, -1, 0, %p574;
	add.s64 	%rd2555, %rd7833, %rd2554;
	add.s64 	%rd7833, %rd2555, 1;
	add.s64 	%rd7830, %rd223, 12884904819;
$L__BB2_72:
	mul.lo.s64 	%rd2557, %rd7831, %rd7830;
	mul.hi.u64 	%rd2558, %rd7830, %rd7831;
	mul.lo.s64 	%rd2559, %rd7832, %rd7830;
	mul.hi.u64 	%rd2560, %rd7830, %rd7832;
	add.s64 	%rd2561, %rd2559, %rd2558;
	setp.lt.u64 	%p575, %rd2561, %rd2559;
	selp.u64 	%rd2562, 1, 0, %p575;
	add.s64 	%rd2563, %rd2560, %rd2562;
	mul.lo.s64 	%rd2564, %rd7833, %rd7830;
	mul.hi.u64 	%rd2565, %rd7830, %rd7833;
	add.s64 	%rd2566, %rd2564, %rd2563;
	setp.lt.u64 	%p576, %rd2566, %rd2564;
	selp.u64 	%rd2567, 1, 0, %p576;
	add.s64 	%rd2568, %rd2565, %rd2567;
	mul.hi.u64 	%rd2569, %rd7831, %rd7832;
	mad.lo.s64 	%rd2570, %rd7832, %rd7831, %rd2566;
	setp.lt.u64 	%p577, %rd2570, %rd2566;
	selp.u64 	%rd2571, 1, 0, %p577;
	add.s64 	%rd2572, %rd2569, %rd2571;
	mul.hi.u64 	%rd2573, %rd7831, %rd7833;
	mad.lo.s64 	%rd2574, %rd7833, %rd7831, %rd2568;
	setp.lt.u64 	%p578, %rd2574, %rd2568;
	selp.u64 	%rd2575, 1, 0, %p578;
	add.s64 	%rd2576, %rd2574, %rd2572;
	setp.lt.u64 	%p579, %rd2576, %rd2574;
	selp.u64 	%rd2577, 1, 0, %p579;
	add.s64 	%rd2578, %rd2573, %rd2575;
	add.s64 	%rd2579, %rd2578, %rd2577;
	mul.hi.u64 	%rd2580, %rd7832, %rd7833;
	mad.lo.s64 	%rd2581, %rd7833, %rd7832, %rd2579;
	setp.lt.u64 	%p580, %rd2581, %rd2579;
	selp.u64 	%rd2582, 1, 0, %p580;
	add.s64 	%rd2583, %rd2580, %rd2582;
	shl.b64 	%rd2584, %rd2557, 1;
	mov.b64 	{%r156, %r157}, %rd2557;
	mov.b64 	{%r158, %r159}, %rd2561;
	shf.l.wrap.b32 	%r160, %r157, %r158, 1;
	shf.l.wrap.b32 	%r161, %r158, %r159, 1;
	mov.b64 	%rd2585, {%r160, %r161};
	mov.b64 	{%r162, %r163}, %rd2570;
	shf.l.wrap.b32 	%r164, %r159, %r162, 1;
	shf.l.wrap.b32 	%r165, %r162, %r163, 1;
	mov.b64 	%rd2586, {%r164, %r165};
	mov.b64 	{%r166, %r167}, %rd2576;
	shf.l.wrap.b32 	%r168, %r163, %r166, 1;
	shf.l.wrap.b32 	%r169, %r166, %r167, 1;
	mov.b64 	%rd2587, {%r168, %r169};
	mov.b64 	{%r170, %r171}, %rd2581;
	shf.l.wrap.b32 	%r172, %r167, %r170, 1;
	shf.l.wrap.b32 	%r173, %r170, %r171, 1;
	mov.b64 	%rd2588, {%r172, %r173};
	shr.u64 	%rd2589, %rd2583, 63;
	mov.b64 	{%r174, %r175}, %rd2583;
	shf.l.wrap.b32 	%r176, %r171, %r174, 1;
	shf.l.wrap.b32 	%r177, %r174, %r175, 1;
	mov.b64 	%rd2590, {%r176, %r177};
	mul.hi.u64 	%rd2591, %rd7830, %rd7830;
	mul.hi.u64 	%rd2592, %rd7831, %rd7831;
	mul.hi.u64 	%rd2593, %rd7832, %rd7832;
	mul.hi.u64 	%rd2594, %rd7833, %rd7833;
	add.s64 	%rd245, %rd2584, %rd2591;
	setp.lt.u64 	%p581, %rd245, %rd2584;
	selp.u64 	%rd2595, 1, 0, %p581;
	mad.lo.s64 	%rd2596, %rd7831, %rd7831, %rd2585;
	setp.lt.u64 	%p582, %rd2596, %rd2585;
	add.s64 	%rd246, %rd2596, %rd2595;
	setp.lt.u64 	%p583, %rd246, %rd2596;
	or.pred  	%p584, %p582, %p583;
	selp.u64 	%rd2597, 1, 0, %p584;
	add.s64 	%rd2598, %rd2586, %rd2592;
	setp.lt.u64 	%p585, %rd2598, %rd2586;
	add.s64 	%rd247, %rd2598, %rd2597;
	setp.lt.u64 	%p586, %rd247, %rd2598;
	or.pred  	%p587, %p585, %p586;
	selp.u64 	%rd2599, 1, 0, %p587;
	mad.lo.s64 	%rd2600, %rd7832, %rd7832, %rd2587;
	setp.lt.u64 	%p588, %rd2600, %rd2587;
	add.s64 	%rd2601, %rd2600, %rd2599;
	setp.lt.u64 	%p589, %rd2601, %rd2600;
	or.pred  	%p590, %p588, %p589;
	selp.u64 	%rd2602, 1, 0, %p590;
	add.s64 	%rd2603, %rd2588, %rd2593;
	setp.lt.u64 	%p591, %rd2603, %rd2588;
	add.s64 	%rd2604, %rd2603, %rd2602;
	setp.lt.u64 	%p592, %rd2604, %rd2603;
	or.pred  	%p593, %p591, %p592;
	selp.u64 	%rd2605, 1, 0, %p593;
	mad.lo.s64 	%rd2606, %rd7833, %rd7833, %rd2590;
	setp.lt.u64 	%p594, %rd2606, %rd2590;
	add.s64 	%rd2607, %rd2606, %rd2605;
	setp.lt.u64 	%p595, %rd2607, %rd2606;
	or.pred  	%p596, %p594, %p595;
	selp.u64 	%rd2608, 1, 0, %p596;
	add.s64 	%rd2609, %rd2589, %rd2594;
	add.s64 	%rd2610, %rd2609, %rd2608;
	shl.b64 	%rd2611, %rd2601, 32;
	mov.b64 	{%r178, %r179}, %rd2601;
	mov.b64 	{%r180, %r181}, %rd2604;
	mov.b64 	%rd2612, {%r179, %r180};
	mov.b64 	{%r182, %r183}, %rd2607;
	mov.b64 	%rd2613, {%r181, %r182};
	mov.b64 	{%r184, %r185}, %rd2610;
	mov.b64 	%rd2614, {%r183, %r184};
	shr.u64 	%rd2615, %rd2610, 32;
	mul.lo.s64 	%rd2616, %rd2601, 977;
	mov.b64 	%rd2617, 977;
	mul.hi.u64 	%rd2618, %rd2601, %rd2617;
	mul.lo.s64 	%rd2619, %rd2604, 977;
	mul.hi.u64 	%rd2620, %rd2604, %rd2617;
	add.s64 	%rd2621, %rd2619, %rd2618;
	setp.lt.u64 	%p597, %rd2621, %rd2619;
	selp.u64 	%rd2622, 1, 0, %p597;
	add.s64 	%rd2623, %rd2620, %rd2622;
	mul.lo.s64 	%rd2624, %rd2607, 977;
	mul.hi.u64 	%rd2625, %rd2607, %rd2617;
	add.s64 	%rd2626, %rd2624, %rd2623;
	setp.lt.u64 	%p598, %rd2626, %rd2624;
	selp.u64 	%rd2627, 1, 0, %p598;
	add.s64 	%rd2628, %rd2625, %rd2627;
	mul.lo.s64 	%rd2629, %rd2610, 977;
	mul.hi.u64 	%rd2630, %rd2610, %rd2617;
	add.s64 	%rd2631, %rd2629, %rd2628;
	setp.lt.u64 	%p599, %rd2631, %rd2629;
	selp.u64 	%rd2632, 1, 0, %p599;
	add.s64 	%rd2633, %rd2630, %rd2632;
	add.s64 	%rd7838, %rd2616, %rd2611;
	setp.lt.u64 	%p600, %rd7838, %rd2616;
	selp.u64 	%rd2634, 1, 0, %p600;
	add.s64 	%rd2635, %rd2621, %rd2612;
	setp.lt.u64 	%p601, %rd2635, %rd2621;
	add.s64 	%rd7837, %rd2635, %rd2634;
	setp.lt.u64 	%p602, %rd7837, %rd2635;
	or.pred  	%p603, %p601, %p602;
	selp.u64 	%rd2636, 1, 0, %p603;
	add.s64 	%rd2637, %rd2626, %rd2613;
	setp.lt.u64 	%p604, %rd2637, %rd2626;
	add.s64 	%rd7836, %rd2637, %rd2636;
	setp.lt.u64 	%p605, %rd7836, %rd2637;
	or.pred  	%p606, %p604, %p605;
	selp.u64 	%rd2638, 1, 0, %p606;
	add.s64 	%rd2639, %rd2631, %rd2614;
	setp.lt.u64 	%p607, %rd2639, %rd2631;
	add.s64 	%rd7835, %rd2639, %rd2638;
	setp.lt.u64 	%p608, %rd7835, %rd2639;
	or.pred  	%p609, %p607, %p608;
	selp.u64 	%rd2640, 1, 0, %p609;
	add.s64 	%rd2641, %rd2633, %rd2615;
	add.s64 	%rd252, %rd2641, %rd2640;
	setp.eq.s64 	%p610, %rd252, 0;
	mov.b64 	%rd7834, 0;
	@%p610 bra 	$L__BB2_74;
	shl.b64 	%rd2642, %rd252, 32;
	shr.u64 	%rd2643, %rd252, 32;
	mov.b64 	%rd2644, 977;
	mul.hi.u64 	%rd2645, %rd252, %rd2644;
	mad.lo.s64 	%rd2646, %rd252, 977, %rd2642;
	setp.lt.u64 	%p611, %rd2646, %rd2642;
	selp.u64 	%rd2647, 1, 0, %p611;
	add.s64 	%rd7838, %rd2646, %rd7838;
	setp.lt.u64 	%p612, %rd7838, %rd2646;
	selp.u64 	%rd2648, 1, 0, %p612;
	add.s64 	%rd2649, %rd2643, %rd2645;
	setp.lt.u64 	%p613, %rd2649, %rd2643;
	selp.u64 	%rd2650, 1, 0, %p613;
	add.s64 	%rd2651, %rd7837, %rd2649;
	setp.lt.u64 	%p614, %rd2651, %rd7837;
	selp.u64 	%rd2652, 1, 0, %p614;
	add.s64 	%rd2653, %rd2651, %rd2647;
	add.s64 	%rd7837, %rd2653, %rd2648;
	setp.lt.u64 	%p615, %rd7837, %rd2651;
	selp.u64 	%rd2654, 1, 0, %p615;
	add.s64 	%rd2655, %rd7836, %rd2650;
	add.s64 	%rd2656, %rd2655, %rd2652;
	add.s64 	%rd255, %rd2656, %rd2654;
	setp.lt.u64 	%p616, %rd255, %rd7836;
	selp.u64 	%rd2657, 1, 0, %p616;
	add.s64 	%rd256, %rd7835, %rd2657;
	setp.lt.u64 	%p617, %rd256, %rd7835;
	selp.u64 	%rd7834, 1, 0, %p617;
	mov.u64 	%rd7835, %rd256;
	mov.u64 	%rd7836, %rd255;
$L__BB2_74:
	mad.lo.s64 	%rd263, %rd7830, %rd7830, %rd7838;
	setp.lt.u64 	%p618, %rd263, %rd7838;
	selp.u64 	%rd2658, 1, 0, %p618;
	add.s64 	%rd2659, %rd7837, %rd245;
	setp.lt.u64 	%p619, %rd2659, %rd7837;
	add.s64 	%rd7840, %rd2659, %rd2658;
	setp.lt.u64 	%p620, %rd7840, %rd2659;
	or.pred  	%p621, %p619, %p620;
	selp.u64 	%rd2660, 1, 0, %p621;
	add.s64 	%rd2661, %rd7836, %rd246;
	setp.lt.u64 	%p622, %rd2661, %rd7836;
	add.s64 	%rd7841, %rd2661, %rd2660;
	setp.lt.u64 	%p623, %rd7841, %rd2661;
	or.pred  	%p624, %p622, %p623;
	selp.u64 	%rd2662, 1, 0, %p624;
	add.s64 	%rd2663, %rd7835, %rd247;
	setp.lt.u64 	%p625, %rd2663, %rd7835;
	add.s64 	%rd7842, %rd2663, %rd2662;
	setp.lt.u64 	%p626, %rd7842, %rd2663;
	or.pred  	%p627, %p625, %p626;
	selp.u64 	%rd2664, 1, 0, %p627;
	add.s64 	%rd267, %rd7834, %rd2664;
	setp.ne.s64 	%p628, %rd267, 0;
	@%p628 bra 	$L__BB2_77;
	and.b64  	%rd2665, %rd7842, %rd7841;
	setp.ne.s64 	%p629, %rd2665, -1;
	mov.u64 	%rd7839, %rd263;
	@%p629 bra 	$L__BB2_84;
	setp.ne.s64 	%p630, %rd7840, -1;
	setp.lt.u64 	%p631, %rd263, -4294968273;
	or.pred  	%p632, %p630, %p631;
	mov.u64 	%rd7839, %rd263;
	@%p632 bra 	$L__BB2_84;
$L__BB2_77:
	add.s64 	%rd7839, %rd263, 4294968273;
	setp.lt.u64 	%p633, %rd263, -4294968273;
	selp.u64 	%rd2666, 1, 0, %p633;
	add.s64 	%rd2667, %rd7840, 1;
	setp.ne.s64 	%p634, %rd7840, -1;
	selp.s64 	%rd2668, -1, 0, %p633;
	add.s64 	%rd7840, %rd2667, %rd2668;
	setp.lt.u64 	%p635, %rd2667, %rd2666;
	or.pred  	%p636, %p634, %p635;
	selp.u64 	%rd2669, 1, 0, %p636;
	add.s64 	%rd2670, %rd7841, 1;
	setp.ne.s64 	%p637, %rd7841, -1;
	selp.s64 	%rd2671, -1, 0, %p636;
	add.s64 	%rd7841, %rd2670, %rd2671;
	setp.lt.u64 	%p638, %rd2670, %rd2669;
	or.pred  	%p639, %p637, %p638;
	selp.u64 	%rd2672, 1, 0, %p639;
	add.s64 	%rd2673, %rd7842, 1;
	setp.ne.s64 	%p640, %rd7842, -1;
	selp.s64 	%rd2674, -1, 0, %p639;
	add.s64 	%rd7842, %rd2673, %rd2674;
	setp.lt.u64 	%p641, %rd2673, %rd2672;
	or.pred  	%p642, %p640, %p641;
	selp.s64 	%rd2675, -1, 0, %p642;
	add.s64 	%rd272, %rd267, %rd2675;
	setp.ne.s64 	%p643, %rd272, 0;
	@%p643 bra 	$L__BB2_80;
	and.b64  	%rd2676, %rd7842, %rd7841;
	setp.ne.s64 	%p644, %rd2676, -1;
	@%p644 bra 	$L__BB2_84;
	setp.ne.s64 	%p645, %rd7840, -1;
	setp.lt.u64 	%p646, %rd7839, -4294968273;
	or.pred  	%p647, %p645, %p646;
	@%p647 bra 	$L__BB2_84;
$L__BB2_80:
	add.s64 	%rd273, %rd263, 8589936546;
	setp.lt.u64 	%p648, %rd7839, -4294968273;
	selp.u64 	%rd2677, 1, 0, %p648;
	add.s64 	%rd2678, %rd7840, 1;
	setp.ne.s64 	%p649, %rd7840, -1;
	selp.s64 	%rd2679, -1, 0, %p648;
	add.s64 	%rd7840, %rd2678, %rd2679;
	setp.lt.u64 	%p650, %rd2678, %rd2677;
	or.pred  	%p651, %p649, %p650;
	selp.u64 	%rd2680, 1, 0, %p651;
	add.s64 	%rd2681, %rd7841, 1;
	setp.ne.s64 	%p652, %rd7841, -1;
	selp.s64 	%rd2682, -1, 0, %p651;
	add.s64 	%rd7841, %rd2681, %rd2682;
	setp.lt.u64 	%p653, %rd2681, %rd2680;
	or.pred  	%p654, %p652, %p653;
	selp.u64 	%rd2683, 1, 0, %p654;
	add.s64 	%rd2684, %rd7842, 1;
	setp.ne.s64 	%p655, %rd7842, -1;
	selp.s64 	%rd2685, -1, 0, %p654;
	add.s64 	%rd7842, %rd2684, %rd2685;
	setp.lt.u64 	%p656, %rd2684, %rd2683;
	or.pred  	%p657, %p655, %p656;
	selp.u64 	%rd2686, 1, 0, %p657;
	setp.ne.s64 	%p658, %rd272, %rd2686;
	@%p658 bra 	$L__BB2_83;
	and.b64  	%rd2687, %rd7842, %rd7841;
	setp.ne.s64 	%p659, %rd2687, -1;
	mov.u64 	%rd7839, %rd273;
	@%p659 bra 	$L__BB2_84;
	setp.ne.s64 	%p660, %rd7840, -1;
	setp.lt.u64 	%p661, %rd273, -4294968273;
	or.pred  	%p662, %p660, %p661;
	mov.u64 	%rd7839, %rd273;
	@%p662 bra 	$L__BB2_84;
$L__BB2_83:
	setp.lt.u64 	%p663, %rd273, -4294968273;
	selp.u64 	%rd2688, 1, 0, %p663;
	add.s64 	%rd2689, %rd7840, 1;
	setp.ne.s64 	%p664, %rd7840, -1;
	selp.s64 	%rd2690, -1, 0, %p663;
	add.s64 	%rd7840, %rd2689, %rd2690;
	setp.lt.u64 	%p665, %rd2689, %rd2688;
	or.pred  	%p666, %p664, %p665;
	selp.u64 	%rd2691, 1, 0, %p666;
	add.s64 	%rd2692, %rd7841, 1;
	setp.ne.s64 	%p667, %rd7841, -1;
	selp.s64 	%rd2693, -1, 0, %p666;
	add.s64 	%rd7841, %rd2692, %rd2693;
	setp.lt.u64 	%p668, %rd2692, %rd2691;
	or.pred  	%p669, %p667, %p668;
	selp.s64 	%rd2694, -1, 0, %p669;
	add.s64 	%rd2695, %rd7842, %rd2694;
	add.s64 	%rd7842, %rd2695, 1;
	add.s64 	%rd7839, %rd263, 12884904819;
$L__BB2_84:
	mul.hi.u64 	%rd2697, %rd7839, %rd7812;
	mul.lo.s64 	%rd2698, %rd7813, %rd7839;
	mul.hi.u64 	%rd2699, %rd7839, %rd7813;
	add.s64 	%rd2700, %rd2698, %rd2697;
	setp.lt.u64 	%p670, %rd2700, %rd2698;
	selp.u64 	%rd2701, 1, 0, %p670;
	add.s64 	%rd2702, %rd2699, %rd2701;
	mul.lo.s64 	%rd2703, %rd7814, %rd7839;
	mul.hi.u64 	%rd2704, %rd7839, %rd7814;
	add.s64 	%rd2705, %rd2703, %rd2702;
	setp.lt.u64 	%p671, %rd2705, %rd2703;
	selp.u64 	%rd2706, 1, 0, %p671;
	add.s64 	%rd2707, %rd2704, %rd2706;
	mul.lo.s64 	%rd2708, %rd7815, %rd7839;
	mul.hi.u64 	%rd2709, %rd7839, %rd7815;
	add.s64 	%rd2710, %rd2708, %rd2707;
	setp.lt.u64 	%p672, %rd2710, %rd2708;
	selp.u64 	%rd2711, 1, 0, %p672;
	add.s64 	%rd2712, %rd2709, %rd2711;
	mul.hi.u64 	%rd2713, %rd7840, %rd7812;
	mad.lo.s64 	%rd285, %rd7812, %rd7840, %rd2700;
	setp.lt.u64 	%p673, %rd285, %rd2700;
	selp.u64 	%rd2714, 1, 0, %p673;
	add.s64 	%rd2715, %rd2713, %rd2714;
	mul.hi.u64 	%rd2716, %rd7840, %rd7813;
	mad.lo.s64 	%rd2717, %rd7813, %rd7840, %rd2705;
	setp.lt.u64 	%p674, %rd2717, %rd2705;
	selp.u64 	%rd2718, 1, 0, %p674;
	add.s64 	%rd2719, %rd2717, %rd2715;
	setp.lt.u64 	%p675, %rd2719, %rd2717;
	selp.u64 	%rd2720, 1, 0, %p675;
	add.s64 	%rd2721, %rd2716, %rd2718;
	add.s64 	%rd2722, %rd2721, %rd2720;
	mul.hi.u64 	%rd2723, %rd7840, %rd7814;
	mad.lo.s64 	%rd2724, %rd7814, %rd7840, %rd2710;
	setp.lt.u64 	%p676, %rd2724, %rd2710;
	selp.u64 	%rd2725, 1, 0, %p676;
	add.s64 	%rd2726, %rd2724, %rd2722;
	setp.lt.u64 	%p677, %rd2726, %rd2724;
	selp.u64 	%rd2727, 1, 0, %p677;
	add.s64 	%rd2728, %rd2723, %rd2725;
	add.s64 	%rd2729, %rd2728, %rd2727;
	mul.hi.u64 	%rd2730, %rd7840, %rd7815;
	mad.lo.s64 	%rd2731, %rd7815, %rd7840, %rd2712;
	setp.lt.u64 	%p678, %rd2731, %rd2712;
	selp.u64 	%rd2732, 1, 0, %p678;
	add.s64 	%rd2733, %rd2731, %rd2729;
	setp.lt.u64 	%p679, %rd2733, %rd2731;
	selp.u64 	%rd2734, 1, 0, %p679;
	add.s64 	%rd2735, %rd2730, %rd2732;
	add.s64 	%rd2736, %rd2735, %rd2734;
	mul.hi.u64 	%rd2737, %rd7841, %rd7812;
	mad.lo.s64 	%rd286, %rd7812, %rd7841, %rd2719;
	setp.lt.u64 	%p680, %rd286, %rd2719;
	selp.u64 	%rd2738, 1, 0, %p680;
	add.s64 	%rd2739, %rd2737, %rd2738;
	mul.hi.u64 	%rd2740, %rd7841, %rd7813;
	mad.lo.s64 	%rd2741, %rd7813, %rd7841, %rd2726;
	setp.lt.u64 	%p681, %rd2741, %rd2726;
	selp.u64 	%rd2742, 1, 0, %p681;
	add.s64 	%rd2743, %rd2741, %rd2739;
	setp.lt.u64 	%p682, %rd2743, %rd2741;
	selp.u64 	%rd2744, 1, 0, %p682;
	add.s64 	%rd2745, %rd2740, %rd2742;
	add.s64 	%rd2746, %rd2745, %rd2744;
	mul.hi.u64 	%rd2747, %rd7841, %rd7814;
	mad.lo.s64 	%rd2748, %rd7814, %rd7841, %rd2733;
	setp.lt.u64 	%p683, %rd2748, %rd2733;
	selp.u64 	%rd2749, 1, 0, %p683;
	add.s64 	%rd2750, %rd2748, %rd2746;
	setp.lt.u64 	%p684, %rd2750, %rd2748;
	selp.u64 	%rd2751, 1, 0, %p684;
	add.s64 	%rd2752, %rd2747, %rd2749;
	add.s64 	%rd2753, %rd2752, %rd2751;
	mul.hi.u64 	%rd2754, %rd7841, %rd7815;
	mad.lo.s64 	%rd2755, %rd7815, %rd7841, %rd2736;
	setp.lt.u64 	%p685, %rd2755, %rd2736;
	selp.u64 	%rd2756, 1, 0, %p685;
	add.s64 	%rd2757, %rd2755, %rd2753;
	setp.lt.u64 	%p686, %rd2757, %rd2755;
	selp.u64 	%rd2758, 1, 0, %p686;
	add.s64 	%rd2759, %rd2754, %rd2756;
	add.s64 	%rd2760, %rd2759, %rd2758;
	mul.hi.u64 	%rd2761, %rd7842, %rd7812;
	mad.lo.s64 	%rd287, %rd7812, %rd7842, %rd2743;
	setp.lt.u64 	%p687, %rd287, %rd2743;
	selp.u64 	%rd2762, 1, 0, %p687;
	add.s64 	%rd2763, %rd2761, %rd2762;
	mul.hi.u64 	%rd2764, %rd7842, %rd7813;
	mad.lo.s64 	%rd2765, %rd7813, %rd7842, %rd2750;
	setp.lt.u64 	%p688, %rd2765, %rd2750;
	selp.u64 	%rd2766, 1, 0, %p688;
	add.s64 	%rd2767, %rd2765, %rd2763;
	setp.lt.u64 	%p689, %rd2767, %rd2765;
	selp.u64 	%rd2768, 1, 0, %p689;
	add.s64 	%rd2769, %rd2764, %rd2766;
	add.s64 	%rd2770, %rd2769, %rd2768;
	mul.hi.u64 	%rd2771, %rd7842, %rd7814;
	mad.lo.s64 	%rd2772, %rd7814, %rd7842, %rd2757;
	setp.lt.u64 	%p690, %rd2772, %rd2757;
	selp.u64 	%rd2773, 1, 0, %p690;
	add.s64 	%rd2774, %rd2772, %rd2770;
	setp.lt.u64 	%p691, %rd2774, %rd2772;
	selp.u64 	%rd2775, 1, 0, %p691;
	add.s64 	%rd2776, %rd2771, %rd2773;
	add.s64 	%rd2777, %rd2776, %rd2775;
	mul.hi.u64 	%rd2778, %rd7842, %rd7815;
	mad.lo.s64 	%rd2779, %rd7815, %rd7842, %rd2760;
	setp.lt.u64 	%p692, %rd2779, %rd2760;
	selp.u64 	%rd2780, 1, 0, %p692;
	add.s64 	%rd2781, %rd2779, %rd2777;
	setp.lt.u64 	%p693, %rd2781, %rd2779;
	selp.u64 	%rd2782, 1, 0, %p693;
	add.s64 	%rd2783, %rd2778, %rd2780;
	add.s64 	%rd2784, %rd2783, %rd2782;
	shl.b64 	%rd2785, %rd2767, 32;
	mov.b64 	{%r186, %r187}, %rd2767;
	mov.b64 	{%r188, %r189}, %rd2774;
	mov.b64 	%rd2786, {%r187, %r188};
	mov.b64 	{%r190, %r191}, %rd2781;
	mov.b64 	%rd2787, {%r189, %r190};
	mov.b64 	{%r192, %r193}, %rd2784;
	mov.b64 	%rd2788, {%r191, %r192};
	shr.u64 	%rd2789, %rd2784, 32;
	mul.lo.s64 	%rd2790, %rd2767, 977;
	mov.b64 	%rd2791, 977;
	mul.hi.u64 	%rd2792, %rd2767, %rd2791;
	mul.lo.s64 	%rd2793, %rd2774, 977;
	mul.hi.u64 	%rd2794, %rd2774, %rd2791;
	add.s64 	%rd2795, %rd2793, %rd2792;
	setp.lt.u64 	%p694, %rd2795, %rd2793;
	selp.u64 	%rd2796, 1, 0, %p694;
	add.s64 	%rd2797, %rd2794, %rd2796;
	mul.lo.s64 	%rd2798, %rd2781, 977;
	mul.hi.u64 	%rd2799, %rd2781, %rd2791;
	add.s64 	%rd2800, %rd2798, %rd2797;
	setp.lt.u64 	%p695, %rd2800, %rd2798;
	selp.u64 	%rd2801, 1, 0, %p695;
	add.s64 	%rd2802, %rd2799, %rd2801;
	mul.lo.s64 	%rd2803, %rd2784, 977;
	mul.hi.u64 	%rd2804, %rd2784, %rd2791;
	add.s64 	%rd2805, %rd2803, %rd2802;
	setp.lt.u64 	%p696, %rd2805, %rd2803;
	selp.u64 	%rd2806, 1, 0, %p696;
	add.s64 	%rd2807, %rd2804, %rd2806;
	add.s64 	%rd7847, %rd2790, %rd2785;
	setp.lt.u64 	%p697, %rd7847, %rd2790;
	selp.u64 	%rd2808, 1, 0, %p697;
	add.s64 	%rd2809, %rd2795, %rd2786;
	setp.lt.u64 	%p698, %rd2809, %rd2795;
	add.s64 	%rd7846, %rd2809, %rd2808;
	setp.lt.u64 	%p699, %rd7846, %rd2809;
	or.pred  	%p700, %p698, %p699;
	selp.u64 	%rd2810, 1, 0, %p700;
	add.s64 	%rd2811, %rd2800, %rd2787;
	setp.lt.u64 	%p701, %rd2811, %rd2800;
	add.s64 	%rd7845, %rd2811, %rd2810;
	setp.lt.u64 	%p702, %rd7845, %rd2811;
	or.pred  	%p703, %p701, %p702;
	selp.u64 	%rd2812, 1, 0, %p703;
	add.s64 	%rd2813, %rd2805, %rd2788;
	setp.lt.u64 	%p704, %rd2813, %rd2805;
	add.s64 	%rd7844, %rd2813, %rd2812;
	setp.lt.u64 	%p705, %rd7844, %rd2813;
	or.pred  	%p706, %p704, %p705;
	selp.u64 	%rd2814, 1, 0, %p706;
	add.s64 	%rd2815, %rd2807, %rd2789;
	add.s64 	%rd292, %rd2815, %rd2814;
	setp.eq.s64 	%p707, %rd292, 0;
	mov.b64 	%rd7843, 0;
	@%p707 bra 	$L__BB2_86;
	shl.b64 	%rd2816, %rd292, 32;
	shr.u64 	%rd2817, %rd292, 32;
	mov.b64 	%rd2818, 977;
	mul.hi.u64 	%rd2819, %rd292, %rd2818;
	mad.lo.s64 	%rd2820, %rd292, 977, %rd2816;
	setp.lt.u64 	%p708, %rd2820, %rd2816;
	selp.u64 	%rd2821, 1, 0, %p708;
	add.s64 	%rd7847, %rd2820, %rd7847;
	setp.lt.u64 	%p709, %rd7847, %rd2820;
	selp.u64 	%rd2822, 1, 0, %p709;
	add.s64 	%rd2823, %rd2817, %rd2819;
	setp.lt.u64 	%p710, %rd2823, %rd2817;
	selp.u64 	%rd2824, 1, 0, %p710;
	add.s64 	%rd2825, %rd7846, %rd2823;
	setp.lt.u64 	%p711, %rd2825, %rd7846;
	selp.u64 	%rd2826, 1, 0, %p711;
	add.s64 	%rd2827, %rd2825, %rd2821;
	add.s64 	%rd7846, %rd2827, %rd2822;
	setp.lt.u64 	%p712, %rd7846, %rd2825;
	selp.u64 	%rd2828, 1, 0, %p712;
	add.s64 	%rd2829, %rd7845, %rd2824;
	add.s64 	%rd2830, %rd2829, %rd2826;
	add.s64 	%rd295, %rd2830, %rd2828;
	setp.lt.u64 	%p713, %rd295, %rd7845;
	selp.u64 	%rd2831, 1, 0, %p713;
	add.s64 	%rd296, %rd7844, %rd2831;
	setp.lt.u64 	%p714, %rd296, %rd7844;
	selp.u64 	%rd7843, 1, 0, %p714;
	mov.u64 	%rd7844, %rd296;
	mov.u64 	%rd7845, %rd295;
$L__BB2_86:
	mad.lo.s64 	%rd303, %rd7812, %rd7839, %rd7847;
	setp.lt.u64 	%p715, %rd303, %rd7847;
	selp.u64 	%rd2832, 1, 0, %p715;
	add.s64 	%rd2833, %rd7846, %rd285;
	setp.lt.u64 	%p716, %rd2833, %rd7846;
	add.s64 	%rd7849, %rd2833, %rd2832;
	setp.lt.u64 	%p717, %rd7849, %rd2833;
	or.pred  	%p718, %p716, %p717;
	selp.u64 	%rd2834, 1, 0, %p718;
	add.s64 	%rd2835, %rd7845, %rd286;
	setp.lt.u64 	%p719, %rd2835, %rd7845;
	add.s64 	%rd7850, %rd2835, %rd2834;
	setp.lt.u64 	%p720, %rd7850, %rd2835;
	or.pred  	%p721, %p719, %p720;
	selp.u64 	%rd2836, 1, 0, %p721;
	add.s64 	%rd2837, %rd7844, %rd287;
	setp.lt.u64 	%p722, %rd2837, %rd7844;
	add.s64 	%rd7851, %rd2837, %rd2836;
	setp.lt.u64 	%p723, %rd7851, %rd2837;
	or.pred  	%p724, %p722, %p723;
	selp.u64 	%rd2838, 1, 0, %p724;
	add.s64 	%rd307, %rd7843, %rd2838;
	setp.ne.s64 	%p725, %rd307, 0;
	@%p725 bra 	$L__BB2_89;
	and.b64  	%rd2839, %rd7851, %rd7850;
	setp.ne.s64 	%p726, %rd2839, -1;
	mov.u64 	%rd7848, %rd303;
	@%p726 bra 	$L__BB2_96;
	setp.ne.s64 	%p727, %rd7849, -1;
	setp.lt.u64 	%p728, %rd303, -4294968273;
	or.pred  	%p729, %p727, %p728;
	mov.u64 	%rd7848, %rd303;
	@%p729 bra 	$L__BB2_96;
$L__BB2_89:
	add.s64 	%rd7848, %rd303, 4294968273;
	setp.lt.u64 	%p730, %rd303, -4294968273;
	selp.u64 	%rd2840, 1, 0, %p730;
	add.s64 	%rd2841, %rd7849, 1;
	setp.ne.s64 	%p731, %rd7849, -1;
	selp.s64 	%rd2842, -1, 0, %p730;
	add.s64 	%rd7849, %rd2841, %rd2842;
	setp.lt.u64 	%p732, %rd2841, %rd2840;
	or.pred  	%p733, %p731, %p732;
	selp.u64 	%rd2843, 1, 0, %p733;
	add.s64 	%rd2844, %rd7850, 1;
	setp.ne.s64 	%p734, %rd7850, -1;
	selp.s64 	%rd2845, -1, 0, %p733;
	add.s64 	%rd7850, %rd2844, %rd2845;
	setp.lt.u64 	%p735, %rd2844, %rd2843;
	or.pred  	%p736, %p734, %p735;
	selp.u64 	%rd2846, 1, 0, %p736;
	add.s64 	%rd2847, %rd7851, 1;
	setp.ne.s64 	%p737, %rd7851, -1;
	selp.s64 	%rd2848, -1, 0, %p736;
	add.s64 	%rd7851, %rd2847, %rd2848;
	setp.lt.u64 	%p738, %rd2847, %rd2846;
	or.pred  	%p739, %p737, %p738;
	selp.s64 	%rd2849, -1, 0, %p739;
	add.s64 	%rd312, %rd307, %rd2849;
	setp.ne.s64 	%p740, %rd312, 0;
	@%p740 bra 	$L__BB2_92;
	and.b64  	%rd2850, %rd7851, %rd7850;
	setp.ne.s64 	%p741, %rd2850, -1;
	@%p741 bra 	$L__BB2_96;
	setp.ne.s64 	%p742, %rd7849, -1;
	setp.lt.u64 	%p743, %rd7848, -4294968273;
	or.pred  	%p744, %p742, %p743;
	@%p744 bra 	$L__BB2_96;
$L__BB2_92:
	add.s64 	%rd313, %rd303, 8589936546;
	setp.lt.u64 	%p745, %rd7848, -4294968273;
	selp.u64 	%rd2851, 1, 0, %p745;
	add.s64 	%rd2852, %rd7849, 1;
	setp.ne.s64 	%p746, %rd7849, -1;
	selp.s64 	%rd2853, -1, 0, %p745;
	add.s64 	%rd7849, %rd2852, %rd2853;
	setp.lt.u64 	%p747, %rd2852, %rd2851;
	or.pred  	%p748, %p746, %p747;
	selp.u64 	%rd2854, 1, 0, %p748;
	add.s64 	%rd2855, %rd7850, 1;
	setp.ne.s64 	%p749, %rd7850, -1;
	selp.s64 	%rd2856, -1, 0, %p748;
	add.s64 	%rd7850, %rd2855, %rd2856;
	setp.lt.u64 	%p750, %rd2855, %rd2854;
	or.pred  	%p751, %p749, %p750;
	selp.u64 	%rd2857, 1, 0, %p751;
	add.s64 	%rd2858, %rd7851, 1;
	setp.ne.s64 	%p752, %rd7851, -1;
	selp.s64 	%rd2859, -1, 0, %p751;
	add.s64 	%rd7851, %rd2858, %rd2859;
	setp.lt.u64 	%p753, %rd2858, %rd2857;
	or.pred  	%p754, %p752, %p753;
	selp.u64 	%rd2860, 1, 0, %p754;
	setp.ne.s64 	%p755, %rd312, %rd2860;
	@%p755 bra 	$L__BB2_95;
	and.b64  	%rd2861, %rd7851, %rd7850;
	setp.ne.s64 	%p756, %rd2861, -1;
	mov.u64 	%rd7848, %rd313;
	@%p756 bra 	$L__BB2_96;
	setp.ne.s64 	%p757, %rd7849, -1;
	setp.lt.u64 	%p758, %rd313, -4294968273;
	or.pred  	%p759, %p757, %p758;
	mov.u64 	%rd7848, %rd313;
	@%p759 bra 	$L__BB2_96;
$L__BB2_95:
	setp.lt.u64 	%p760, %rd313, -4294968273;
	selp.u64 	%rd2862, 1, 0, %p760;
	add.s64 	%rd2863, %rd7849, 1;
	setp.ne.s64 	%p761, %rd7849, -1;
	selp.s64 	%rd2864, -1, 0, %p760;
	add.s64 	%rd7849, %rd2863, %rd2864;
	setp.lt.u64 	%p762, %rd2863, %rd2862;
	or.pred  	%p763, %p761, %p762;
	selp.u64 	%rd2865, 1, 0, %p763;
	add.s64 	%rd2866, %rd7850, 1;
	setp.ne.s64 	%p764, %rd7850, -1;
	selp.s64 	%rd2867, -1, 0, %p763;
	add.s64 	%rd7850, %rd2866, %rd2867;
	setp.lt.u64 	%p765, %rd2866, %rd2865;
	or.pred  	%p766, %p764, %p765;
	selp.s64 	%rd2868, -1, 0, %p766;
	add.s64 	%rd2869, %rd7851, %rd2868;
	add.s64 	%rd7851, %rd2869, 1;
	add.s64 	%rd7848, %rd303, 12884904819;
$L__BB2_96:
	mul.lo.s64 	%rd2871, %rd7849, %rd7848;
	mul.hi.u64 	%rd2872, %rd7848, %rd7849;
	mul.lo.s64 	%rd2873, %rd7850, %rd7848;
	mul.hi.u64 	%rd2874, %rd7848, %rd7850;
	add.s64 	%rd2875, %rd2873, %rd2872;
	setp.lt.u64 	%p767, %rd2875, %rd2873;
	selp.u64 	%rd2876, 1, 0, %p767;
	add.s64 	%rd2877, %rd2874, %rd2876;
	mul.lo.s64 	%rd2878, %rd7851, %rd7848;
	mul.hi.u64 	%rd2879, %rd7848, %rd7851;
	add.s64 	%rd2880, %rd2878, %rd2877;
	setp.lt.u64 	%p768, %rd2880, %rd2878;
	selp.u64 	%rd2881, 1, 0, %p768;
	add.s64 	%rd2882, %rd2879, %rd2881;
	mul.hi.u64 	%rd2883, %rd7849, %rd7850;
	mad.lo.s64 	%rd2884, %rd7850, %rd7849, %rd2880;
	setp.lt.u64 	%p769, %rd2884, %rd2880;
	selp.u64 	%rd2885, 1, 0, %p769;
	add.s64 	%rd2886, %rd2883, %rd2885;
	mul.hi.u64 	%rd2887, %rd7849, %rd7851;
	mad.lo.s64 	%rd2888, %rd7851, %rd7849, %rd2882;
	setp.lt.u64 	%p770, %rd2888, %rd2882;
	selp.u64 	%rd2889, 1, 0, %p770;
	add.s64 	%rd2890, %rd2888, %rd2886;
	setp.lt.u64 	%p771, %rd2890, %rd2888;
	selp.u64 	%rd2891, 1, 0, %p771;
	add.s64 	%rd2892, %rd2887, %rd2889;
	add.s64 	%rd2893, %rd2892, %rd2891;
	mul.hi.u64 	%rd2894, %rd7850, %rd7851;
	mad.lo.s64 	%rd2895, %rd7851, %rd7850, %rd2893;
	setp.lt.u64 	%p772, %rd2895, %rd2893;
	selp.u64 	%rd2896, 1, 0, %p772;
	add.s64 	%rd2897, %rd2894, %rd2896;
	shl.b64 	%rd2898, %rd2871, 1;
	mov.b64 	{%r194, %r195}, %rd2871;
	mov.b64 	{%r196, %r197}, %rd2875;
	shf.l.wrap.b32 	%r198, %r195, %r196, 1;
	shf.l.wrap.b32 	%r199, %r196, %r197, 1;
	mov.b64 	%rd2899, {%r198, %r199};
	mov.b64 	{%r200, %r201}, %rd2884;
	shf.l.wrap.b32 	%r202, %r197, %r200, 1;
	shf.l.wrap.b32 	%r203, %r200, %r201, 1;
	mov.b64 	%rd2900, {%r202, %r203};
	mov.b64 	{%r204, %r205}, %rd2890;
	shf.l.wrap.b32 	%r206, %r201, %r204, 1;
	shf.l.wrap.b32 	%r207, %r204, %r205, 1;
	mov.b64 	%rd2901, {%r206, %r207};
	mov.b64 	{%r208, %r209}, %rd2895;
	shf.l.wrap.b32 	%r210, %r205, %r208, 1;
	shf.l.wrap.b32 	%r211, %r208, %r209, 1;
	mov.b64 	%rd2902, {%r210, %r211};
	shr.u64 	%rd2903, %rd2897, 63;
	mov.b64 	{%r212, %r213}, %rd2897;
	shf.l.wrap.b32 	%r214, %r209, %r212, 1;
	shf.l.wrap.b32 	%r215, %r212, %r213, 1;
	mov.b64 	%rd2904, {%r214, %r215};
	mul.hi.u64 	%rd2905, %rd7848, %rd7848;
	mul.hi.u64 	%rd2906, %rd7849, %rd7849;
	mul.hi.u64 	%rd2907, %rd7850, %rd7850;
	mul.hi.u64 	%rd2908, %rd7851, %rd7851;
	add.s64 	%rd325, %rd2898, %rd2905;
	setp.lt.u64 	%p773, %rd325, %rd2898;
	selp.u64 	%rd2909, 1, 0, %p773;
	mad.lo.s64 	%rd2910, %rd7849, %rd7849, %rd2899;
	setp.lt.u64 	%p774, %rd2910, %rd2899;
	add.s64 	%rd326, %rd2910, %rd2909;
	setp.lt.u64 	%p775, %rd326, %rd2910;
	or.pred  	%p776, %p774, %p775;
	selp.u64 	%rd2911, 1, 0, %p776;
	add.s64 	%rd2912, %rd2900, %rd2906;
	setp.lt.u64 	%p777, %rd2912, %rd2900;
	add.s64 	%rd327, %rd2912, %rd2911;
	setp.lt.u64 	%p778, %rd327, %rd2912;
	or.pred  	%p779, %p777, %p778;
	selp.u64 	%rd2913, 1, 0, %p779;
	mad.lo.s64 	%rd2914, %rd7850, %rd7850, %rd2901;
	setp.lt.u64 	%p780, %rd2914, %rd2901;
	add.s64 	%rd2915, %rd2914, %rd2913;
	setp.lt.u64 	%p781, %rd2915, %rd2914;
	or.pred  	%p782, %p780, %p781;
	selp.u64 	%rd2916, 1, 0, %p782;
	add.s64 	%rd2917, %rd2902, %rd2907;
	setp.lt.u64 	%p783, %rd2917, %rd2902;
	add.s64 	%rd2918, %rd2917, %rd2916;
	setp.lt.u64 	%p784, %rd2918, %rd2917;
	or.pred  	%p785, %p783, %p784;
	selp.u64 	%rd2919, 1, 0, %p785;
	mad.lo.s64 	%rd2920, %rd7851, %rd7851, %rd2904;
	setp.lt.u64 	%p786, %rd2920, %rd2904;
	add.s64 	%rd2921, %rd2920, %rd2919;
	setp.lt.u64 	%p787, %rd2921, %rd2920;
	or.pred  	%p788, %p786, %p787;
	selp.u64 	%rd2922, 1, 0, %p788;
	add.s64 	%rd2923, %rd2903, %rd2908;
	add.s64 	%rd2924, %rd2923, %rd2922;
	shl.b64 	%rd2925, %rd2915, 32;
	mov.b64 	{%r216, %r217}, %rd2915;
	mov.b64 	{%r218, %r219}, %rd2918;
	mov.b64 	%rd2926, {%r217, %r218};
	mov.b64 	{%r220, %r221}, %rd2921;
	mov.b64 	%rd2927, {%r219, %r220};
	mov.b64 	{%r222, %r223}, %rd2924;
	mov.b64 	%rd2928, {%r221, %r222};
	shr.u64 	%rd2929, %rd2924, 32;
	mul.lo.s64 	%rd2930, %rd2915, 977;
	mov.b64 	%rd2931, 977;
	mul.hi.u64 	%rd2932, %rd2915, %rd2931;
	mul.lo.s64 	%rd2933, %rd2918, 977;
	mul.hi.u64 	%rd2934, %rd2918, %rd2931;
	add.s64 	%rd2935, %rd2933, %rd2932;
	setp.lt.u64 	%p789, %rd2935, %rd2933;
	selp.u64 	%rd2936, 1, 0, %p789;
	add.s64 	%rd2937, %rd2934, %rd2936;
	mul.lo.s64 	%rd2938, %rd2921, 977;
	mul.hi.u64 	%rd2939, %rd2921, %rd2931;
	add.s64 	%rd2940, %rd2938, %rd2937;
	setp.lt.u64 	%p790, %rd2940, %rd2938;
	selp.u64 	%rd2941, 1, 0, %p790;
	add.s64 	%rd2942, %rd2939, %rd2941;
	mul.lo.s64 	%rd2943, %rd2924, 977;
	mul.hi.u64 	%rd2944, %rd2924, %rd2931;
	add.s64 	%rd2945, %rd2943, %rd2942;
	setp.lt.u64 	%p791, %rd2945, %rd2943;
	selp.u64 	%rd2946, 1, 0, %p791;
	add.s64 	%rd2947, %rd2944, %rd2946;
	add.s64 	%rd7852, %rd2930, %rd2925;
	setp.lt.u64 	%p792, %rd7852, %rd2930;
	selp.u64 	%rd2948, 1, 0, %p792;
	add.s64 	%rd2949, %rd2935, %rd2926;
	setp.lt.u64 	%p793, %rd2949, %rd2935;
	add.s64 	%rd7853, %rd2949, %rd2948;
	setp.lt.u64 	%p794, %rd7853, %rd2949;
	or.pred  	%p795, %p793, %p794;
	selp.u64 	%rd2950, 1, 0, %p795;
	add.s64 	%rd2951, %rd2940, %rd2927;
	setp.lt.u64 	%p796, %rd2951, %rd2940;
	add.s64 	%rd7854, %rd2951, %rd2950;
	setp.lt.u64 	%p797, %rd7854, %rd2951;
	or.pred  	%p798, %p796, %p797;
	selp.u64 	%rd2952, 1, 0, %p798;
	add.s64 	%rd2953, %rd2945, %rd2928;
	setp.lt.u64 	%p799, %rd2953, %rd2945;
	add.s64 	%rd7855, %rd2953, %rd2952;
	setp.lt.u64 	%p800, %rd7855, %rd2953;
	or.pred  	%p801, %p799, %p800;
	selp.u64 	%rd2954, 1, 0, %p801;
	add.s64 	%rd2955, %rd2947, %rd2929;
	add.s64 	%rd332, %rd2955, %rd2954;
	setp.eq.s64 	%p802, %rd332, 0;
	mov.b64 	%rd7856, 0;
	@%p802 bra 	$L__BB2_98;
	shl.b64 	%rd2956, %rd332, 32;
	shr.u64 	%rd2957, %rd332, 32;
	mov.b64 	%rd2958, 977;
	mul.hi.u64 	%rd2959, %rd332, %rd2958;
	mad.lo.s64 	%rd2960, %rd332, 977, %rd2956;
	setp.lt.u64 	%p803, %rd2960, %rd2956;
	selp.u64 	%rd2961, 1, 0, %p803;
	add.s64 	%rd7852, %rd2960, %rd7852;
	setp.lt.u64 	%p804, %rd7852, %rd2960;
	selp.u64 	%rd2962, 1, 0, %p804;
	add.s64 	%rd2963, %rd2957, %rd2959;
	setp.lt.u64 	%p805, %rd2963, %rd2957;
	selp.u64 	%rd2964, 1, 0, %p805;
	add.s64 	%rd2965, %rd7853, %rd2963;
	setp.lt.u64 	%p806, %rd2965, %rd7853;
	selp.u64 	%rd2966, 1, 0, %p806;
	add.s64 	%rd2967, %rd2965, %rd2961;
	add.s64 	%rd7853, %rd2967, %rd2962;
	setp.lt.u64 	%p807, %rd7853, %rd2965;
	selp.u64 	%rd2968, 1, 0, %p807;
	add.s64 	%rd2969, %rd7854, %rd2964;
	add.s64 	%rd2970, %rd2969, %rd2966;
	add.s64 	%rd335, %rd2970, %rd2968;
	setp.lt.u64 	%p808, %rd335, %rd7854;
	selp.u64 	%rd2971, 1, 0, %p808;
	add.s64 	%rd336, %rd7855, %rd2971;
	setp.lt.u64 	%p809, %rd336, %rd7855;
	selp.u64 	%rd7856, 1, 0, %p809;
	mov.u64 	%rd7854, %rd335;
	mov.u64 	%rd7855, %rd336;
$L__BB2_98:
	mad.lo.s64 	%rd343, %rd7848, %rd7848, %rd7852;
	setp.lt.u64 	%p810, %rd343, %rd7852;
	selp.u64 	%rd2972, 1, 0, %p810;
	add.s64 	%rd2973, %rd7853, %rd325;
	setp.lt.u64 	%p811, %rd2973, %rd7853;
	add.s64 	%rd7858, %rd2973, %rd2972;
	setp.lt.u64 	%p812, %rd7858, %rd2973;
	or.pred  	%p813, %p811, %p812;
	selp.u64 	%rd2974, 1, 0, %p813;
	add.s64 	%rd2975, %rd7854, %rd326;
	setp.lt.u64 	%p814, %rd2975, %rd7854;
	add.s64 	%rd7859, %rd2975, %rd2974;
	setp.lt.u64 	%p815, %rd7859, %rd2975;
	or.pred  	%p816, %p814, %p815;
	selp.u64 	%rd2976, 1, 0, %p816;
	add.s64 	%rd2977, %rd7855, %rd327;
	setp.lt.u64 	%p817, %rd2977, %rd7855;
	add.s64 	%rd7860, %rd2977, %rd2976;
	setp.lt.u64 	%p818, %rd7860, %rd2977;
	or.pred  	%p819, %p817, %p818;
	selp.u64 	%rd2978, 1, 0, %p819;
	add.s64 	%rd347, %rd7856, %rd2978;
	setp.ne.s64 	%p820, %rd347, 0;
	@%p820 bra 	$L__BB2_101;
	and.b64  	%rd2979, %rd7860, %rd7859;
	setp.ne.s64 	%p821, %rd2979, -1;
	mov.u64 	%rd7857, %rd343;
	@%p821 bra 	$L__BB2_108;
	setp.ne.s64 	%p822, %rd7858, -1;
	setp.lt.u64 	%p823, %rd343, -4294968273;
	or.pred  	%p824, %p822, %p823;
	mov.u64 	%rd7857, %rd343;
	@%p824 bra 	$L__BB2_108;
$L__BB2_101:
	add.s64 	%rd7857, %rd343, 4294968273;
	setp.lt.u64 	%p825, %rd343, -4294968273;
	selp.u64 	%rd2980, 1, 0, %p825;
	add.s64 	%rd2981, %rd7858, 1;
	setp.ne.s64 	%p826, %rd7858, -1;
	selp.s64 	%rd2982, -1, 0, %p825;
	add.s64 	%rd7858, %rd2981, %rd2982;
	setp.lt.u64 	%p827, %rd2981, %rd2980;
	or.pred  	%p828, %p826, %p827;
	selp.u64 	%rd2983, 1, 0, %p828;
	add.s64 	%rd2984, %rd7859, 1;
	setp.ne.s64 	%p829, %rd7859, -1;
	selp.s64 	%rd2985, -1, 0, %p828;
	add.s64 	%rd7859, %rd2984, %rd2985;
	setp.lt.u64 	%p830, %rd2984, %rd2983;
	or.pred  	%p831, %p829, %p830;
	selp.u64 	%rd2986, 1, 0, %p831;
	add.s64 	%rd2987, %rd7860, 1;
	setp.ne.s64 	%p832, %rd7860, -1;
	selp.s64 	%rd2988, -1, 0, %p831;
	add.s64 	%rd7860, %rd2987, %rd2988;
	setp.lt.u64 	%p833, %rd2987, %rd2986;
	or.pred  	%p834, %p832, %p833;
	selp.s64 	%rd2989, -1, 0, %p834;
	add.s64 	%rd352, %rd347, %rd2989;
	setp.ne.s64 	%p835, %rd352, 0;
	@%p835 bra 	$L__BB2_104;
	and.b64  	%rd2990, %rd7860, %rd7859;
	setp.ne.s64 	%p836, %rd2990, -1;
	@%p836 bra 	$L__BB2_108;
	setp.ne.s64 	%p837, %rd7858, -1;
	setp.lt.u64 	%p838, %rd7857, -4294968273;
	or.pred  	%p839, %p837, %p838;
	@%p839 bra 	$L__BB2_108;
$L__BB2_104:
	add.s64 	%rd353, %rd343, 8589936546;
	setp.lt.u64 	%p840, %rd7857, -4294968273;
	selp.u64 	%rd2991, 1, 0, %p840;
	add.s64 	%rd2992, %rd7858, 1;
	setp.ne.s64 	%p841, %rd7858, -1;
	selp.s64 	%rd2993, -1, 0, %p840;
	add.s64 	%rd7858, %rd2992, %rd2993;
	setp.lt.u64 	%p842, %rd2992, %rd2991;
	or.pred  	%p843, %p841, %p842;
	selp.u64 	%rd2994, 1, 0, %p843;
	add.s64 	%rd2995, %rd7859, 1;
	setp.ne.s64 	%p844, %rd7859, -1;
	selp.s64 	%rd2996, -1, 0, %p843;
	add.s64 	%rd7859, %rd2995, %rd2996;
	setp.lt.u64 	%p845, %rd2995, %rd2994;
	or.pred  	%p846, %p844, %p845;
	selp.u64 	%rd2997, 1, 0, %p846;
	add.s64 	%rd2998, %rd7860, 1;
	setp.ne.s64 	%p847, %rd7860, -1;
	selp.s64 	%rd2999, -1, 0, %p846;
	add.s64 	%rd7860, %rd2998, %rd2999;
	setp.lt.u64 	%p848, %rd2998, %rd2997;
	or.pred  	%p849, %p847, %p848;
	selp.u64 	%rd3000, 1, 0, %p849;
	setp.ne.s64 	%p850, %rd352, %rd3000;
	@%p850 bra 	$L__BB2_107;
	and.b64  	%rd3001, %rd7860, %rd7859;
	setp.ne.s64 	%p851, %rd3001, -1;
	mov.u64 	%rd7857, %rd353;
	@%p851 bra 	$L__BB2_108;
	setp.ne.s64 	%p852, %rd7858, -1;
	setp.lt.u64 	%p853, %rd353, -4294968273;
	or.pred  	%p854, %p852, %p853;
	mov.u64 	%rd7857, %rd353;
	@%p854 bra 	$L__BB2_108;
$L__BB2_107:
	setp.lt.u64 	%p855, %rd353, -4294968273;
	selp.u64 	%rd3002, 1, 0, %p855;
	add.s64 	%rd3003, %rd7858, 1;
	setp.ne.s64 	%p856, %rd7858, -1;
	selp.s64 	%rd3004, -1, 0, %p855;
	add.s64 	%rd7858, %rd3003, %rd3004;
	setp.lt.u64 	%p857, %rd3003, %rd3002;
	or.pred  	%p858, %p856, %p857;
	selp.u64 	%rd3005, 1, 0, %p858;
	add.s64 	%rd3006, %rd7859, 1;
	setp.ne.s64 	%p859, %rd7859, -1;
	selp.s64 	%rd3007, -1, 0, %p858;
	add.s64 	%rd7859, %rd3006, %rd3007;
	setp.lt.u64 	%p860, %rd3006, %rd3005;
	or.pred  	%p861, %p859, %p860;
	selp.s64 	%rd3008, -1, 0, %p861;
	add.s64 	%rd3009, %rd7860, %rd3008;
	add.s64 	%rd7860, %rd3009, 1;
	add.s64 	%rd7857, %rd343, 12884904819;
$L__BB2_108:
	mul.lo.s64 	%rd3011, %rd7858, %rd7857;
	mul.hi.u64 	%rd3012, %rd7857, %rd7858;
	mul.lo.s64 	%rd3013, %rd7859, %rd7857;
	mul.hi.u64 	%rd3014, %rd7857, %rd7859;
	add.s64 	%rd3015, %rd3013, %rd3012;
	setp.lt.u64 	%p862, %rd3015, %rd3013;
	selp.u64 	%rd3016, 1, 0, %p862;
	add.s64 	%rd3017, %rd3014, %rd3016;
	mul.lo.s64 	%rd3018, %rd7860, %rd7857;
	mul.hi.u64 	%rd3019, %rd7857, %rd7860;
	add.s64 	%rd3020, %rd3018, %rd3017;
	setp.lt.u64 	%p863, %rd3020, %rd3018;
	selp.u64 	%rd3021, 1, 0, %p863;
	add.s64 	%rd3022, %rd3019, %rd3021;
	mul.hi.u64 	%rd3023, %rd7858, %rd7859;
	mad.lo.s64 	%rd3024, %rd7859, %rd7858, %rd3020;
	setp.lt.u64 	%p864, %rd3024, %rd3020;
	selp.u64 	%rd3025, 1, 0, %p864;
	add.s64 	%rd3026, %rd3023, %rd3025;
	mul.hi.u64 	%rd3027, %rd7858, %rd7860;
	mad.lo.s64 	%rd3028, %rd7860, %rd7858, %rd3022;
	setp.lt.u64 	%p865, %rd3028, %rd3022;
	selp.u64 	%rd3029, 1, 0, %p865;
	add.s64 	%rd3030, %rd3028, %rd3026;
	setp.lt.u64 	%p866, %rd3030, %rd3028;
	selp.u64 	%rd3031, 1, 0, %p866;
	add.s64 	%rd3032, %rd3027, %rd3029;
	add.s64 	%rd3033, %rd3032, %rd3031;
	mul.hi.u64 	%rd3034, %rd7859, %rd7860;
	mad.lo.s64 	%rd3035, %rd7860, %rd7859, %rd3033;
	setp.lt.u64 	%p867, %rd3035, %rd3033;
	selp.u64 	%rd3036, 1, 0, %p867;
	add.s64 	%rd3037, %rd3034, %rd3036;
	shl.b64 	%rd3038, %rd3011, 1;
	mov.b64 	{%r224, %r225}, %rd3011;
	mov.b64 	{%r226, %r227}, %rd3015;
	shf.l.wrap.b32 	%r228, %r225, %r226, 1;
	shf.l.wrap.b32 	%r229, %r226, %r227, 1;
	mov.b64 	%rd3039, {%r228, %r229};
	mov.b64 	{%r230, %r231}, %rd3024;
	shf.l.wrap.b32 	%r232, %r227, %r230, 1;
	shf.l.wrap.b32 	%r233, %r230, %r231, 1;
	mov.b64 	%rd3040, {%r232, %r233};
	mov.b64 	{%r234, %r235}, %rd3030;
	shf.l.wrap.b32 	%r236, %r231, %r234, 1;
	shf.l.wrap.b32 	%r237, %r234, %r235, 1;
	mov.b64 	%rd3041, {%r236, %r237};
	mov.b64 	{%r238, %r239}, %rd3035;
	shf.l.wrap.b32 	%r240, %r235, %r238, 1;
	shf.l.wrap.b32 	%r241, %r238, %r239, 1;
	mov.b64 	%rd3042, {%r240, %r241};
	shr.u64 	%rd3043, %rd3037, 63;
	mov.b64 	{%r242, %r243}, %rd3037;
	shf.l.wrap.b32 	%r244, %r239, %r242, 1;
	shf.l.wrap.b32 	%r245, %r242, %r243, 1;
	mov.b64 	%rd3044, {%r244, %r245};
	mul.hi.u64 	%rd3045, %rd7857, %rd7857;
	mul.hi.u64 	%rd3046, %rd7858, %rd7858;
	mul.hi.u64 	%rd3047, %rd7859, %rd7859;
	mul.hi.u64 	%rd3048, %rd7860, %rd7860;
	add.s64 	%rd365, %rd3038, %rd3045;
	setp.lt.u64 	%p868, %rd365, %rd3038;
	selp.u64 	%rd3049, 1, 0, %p868;
	mad.lo.s64 	%rd3050, %rd7858, %rd7858, %rd3039;
	setp.lt.u64 	%p869, %rd3050, %rd3039;
	add.s64 	%rd366, %rd3050, %rd3049;
	setp.lt.u64 	%p870, %rd366, %rd3050;
	or.pred  	%p871, %p869, %p870;
	selp.u64 	%rd3051, 1, 0, %p871;
	add.s64 	%rd3052, %rd3040, %rd3046;
	setp.lt.u64 	%p872, %rd3052, %rd3040;
	add.s64 	%rd367, %rd3052, %rd3051;
	setp.lt.u64 	%p873, %rd367, %rd3052;
	or.pred  	%p874, %p872, %p873;
	selp.u64 	%rd3053, 1, 0, %p874;
	mad.lo.s64 	%rd3054, %rd7859, %rd7859, %rd3041;
	setp.lt.u64 	%p875, %rd3054, %rd3041;
	add.s64 	%rd3055, %rd3054, %rd3053;
	setp.lt.u64 	%p876, %rd3055, %rd3054;
	or.pred  	%p877, %p875, %p876;
	selp.u64 	%rd3056, 1, 0, %p877;
	add.s64 	%rd3057, %rd3042, %rd3047;
	setp.lt.u64 	%p878, %rd3057, %rd3042;
	add.s64 	%rd3058, %rd3057, %rd3056;
	setp.lt.u64 	%p879, %rd3058, %rd3057;
	or.pred  	%p880, %p878, %p879;
	selp.u64 	%rd3059, 1, 0, %p880;
	mad.lo.s64 	%rd3060, %rd7860, %rd7860, %rd3044;
	setp.lt.u64 	%p881, %rd3060, %rd3044;
	add.s64 	%rd3061, %rd3060, %rd3059;
	setp.lt.u64 	%p882, %rd3061, %rd3060;
	or.pred  	%p883, %p881, %p882;
	selp.u64 	%rd3062, 1, 0, %p883;
	add.s64 	%rd3063, %rd3043, %rd3048;
	add.s64 	%rd3064, %rd3063, %rd3062;
	shl.b64 	%rd3065, %rd3055, 32;
	mov.b64 	{%r246, %r247}, %rd3055;
	mov.b64 	{%r248, %r249}, %rd3058;
	mov.b64 	%rd3066, {%r247, %r248};
	mov.b64 	{%r250, %r251}, %rd3061;
	mov.b64 	%rd3067, {%r249, %r250};
	mov.b64 	{%r252, %r253}, %rd3064;
	mov.b64 	%rd3068, {%r251, %r252};
	shr.u64 	%rd3069, %rd3064, 32;
	mul.lo.s64 	%rd3070, %rd3055, 977;
	mov.b64 	%rd3071, 977;
	mul.hi.u64 	%rd3072, %rd3055, %rd3071;
	mul.lo.s64 	%rd3073, %rd3058, 977;
	mul.hi.u64 	%rd3074, %rd3058, %rd3071;
	add.s64 	%rd3075, %rd3073, %rd3072;
	setp.lt.u64 	%p884, %rd3075, %rd3073;
	selp.u64 	%rd3076, 1, 0, %p884;
	add.s64 	%rd3077, %rd3074, %rd3076;
	mul.lo.s64 	%rd3078, %rd3061, 977;
	mul.hi.u64 	%rd3079, %rd3061, %rd3071;
	add.s64 	%rd3080, %rd3078, %rd3077;
	setp.lt.u64 	%p885, %rd3080, %rd3078;
	selp.u64 	%rd3081, 1, 0, %p885;
	add.s64 	%rd3082, %rd3079, %rd3081;
	mul.lo.s64 	%rd3083, %rd3064, 977;
	mul.hi.u64 	%rd3084, %rd3064, %rd3071;
	add.s64 	%rd3085, %rd3083, %rd3082;
	setp.lt.u64 	%p886, %rd3085, %rd3083;
	selp.u64 	%rd3086, 1, 0, %p886;
	add.s64 	%rd3087, %rd3084, %rd3086;
	add.s64 	%rd7861, %rd3070, %rd3065;
	setp.lt.u64 	%p887, %rd7861, %rd3070;
	selp.u64 	%rd3088, 1, 0, %p887;
	add.s64 	%rd3089, %rd3075, %rd3066;
	setp.lt.u64 	%p888, %rd3089, %rd3075;
	add.s64 	%rd7862, %rd3089, %rd3088;
	setp.lt.u64 	%p889, %rd7862, %rd3089;
	or.pred  	%p890, %p888, %p889;
	selp.u64 	%rd3090, 1, 0, %p890;
	add.s64 	%rd3091, %rd3080, %rd3067;
	setp.lt.u64 	%p891, %rd3091, %rd3080;
	add.s64 	%rd7863, %rd3091, %rd3090;
	setp.lt.u64 	%p892, %rd7863, %rd3091;
	or.pred  	%p893, %p891, %p892;
	selp.u64 	%rd3092, 1, 0, %p893;
	add.s64 	%rd3093, %rd3085, %rd3068;
	setp.lt.u64 	%p894, %rd3093, %rd3085;
	add.s64 	%rd7864, %rd3093, %rd3092;
	setp.lt.u64 	%p895, %rd7864, %rd3093;
	or.pred  	%p896, %p894, %p895;
	selp.u64 	%rd3094, 1, 0, %p896;
	add.s64 	%rd3095, %rd3087, %rd3069;
	add.s64 	%rd372, %rd3095, %rd3094;
	setp.eq.s64 	%p897, %rd372, 0;
	mov.b64 	%rd7865, 0;
	@%p897 bra 	$L__BB2_110;
	shl.b64 	%rd3096, %rd372, 32;
	shr.u64 	%rd3097, %rd372, 32;
	mov.b64 	%rd3098, 977;
	mul.hi.u64 	%rd3099, %rd372, %rd3098;
	mad.lo.s64 	%rd3100, %rd372, 977, %rd3096;
	setp.lt.u64 	%p898, %rd3100, %rd3096;
	selp.u64 	%rd3101, 1, 0, %p898;
	add.s64 	%rd7861, %rd3100, %rd7861;
	setp.lt.u64 	%p899, %rd7861, %rd3100;
	selp.u64 	%rd3102, 1, 0, %p899;
	add.s64 	%rd3103, %rd3097, %rd3099;
	setp.lt.u64 	%p900, %rd3103, %rd3097;
	selp.u64 	%rd3104, 1, 0, %p900;
	add.s64 	%rd3105, %rd7862, %rd3103;
	setp.lt.u64 	%p901, %rd3105, %rd7862;
	selp.u64 	%rd3106, 1, 0, %p901;
	add.s64 	%rd3107, %rd3105, %rd3101;
	add.s64 	%rd7862, %rd3107, %rd3102;
	setp.lt.u64 	%p902, %rd7862, %rd3105;
	selp.u64 	%rd3108, 1, 0, %p902;
	add.s64 	%rd3109, %rd7863, %rd3104;
	add.s64 	%rd3110, %rd3109, %rd3106;
	add.s64 	%rd375, %rd3110, %rd3108;
	setp.lt.u64 	%p903, %rd375, %rd7863;
	selp.u64 	%rd3111, 1, 0, %p903;
	add.s64 	%rd376, %rd7864, %rd3111;
	setp.lt.u64 	%p904, %rd376, %rd7864;
	selp.u64 	%rd7865, 1, 0, %p904;
	mov.u64 	%rd7863, %rd375;
	mov.u64 	%rd7864, %rd376;
$L__BB2_110:
	mad.lo.s64 	%rd383, %rd7857, %rd7857, %rd7861;
	setp.lt.u64 	%p905, %rd383, %rd7861;
	selp.u64 	%rd3112, 1, 0, %p905;
	add.s64 	%rd3113, %rd7862, %rd365;
	setp.lt.u64 	%p906, %rd3113, %rd7862;
	add.s64 	%rd7867, %rd3113, %rd3112;
	setp.lt.u64 	%p907, %rd7867, %rd3113;
	or.pred  	%p908, %p906, %p907;
	selp.u64 	%rd3114, 1, 0, %p908;
	add.s64 	%rd3115, %rd7863, %rd366;
	setp.lt.u64 	%p909, %rd3115, %rd7863;
	add.s64 	%rd7868, %rd3115, %rd3114;
	setp.lt.u64 	%p910, %rd7868, %rd3115;
	or.pred  	%p911, %p909, %p910;
	selp.u64 	%rd3116, 1, 0, %p911;
	add.s64 	%rd3117, %rd7864, %rd367;
	setp.lt.u64 	%p912, %rd3117, %rd7864;
	add.s64 	%rd7869, %rd3117, %rd3116;
	setp.lt.u64 	%p913, %rd7869, %rd3117;
	or.pred  	%p914, %p912, %p913;
	selp.u64 	%rd3118, 1, 0, %p914;
	add.s64 	%rd387, %rd7865, %rd3118;
	setp.ne.s64 	%p915, %rd387, 0;
	@%p915 bra 	$L__BB2_113;
	and.b64  	%rd3119, %rd7869, %rd7868;
	setp.ne.s64 	%p916, %rd3119, -1;
	mov.u64 	%rd7866, %rd383;
	@%p916 bra 	$L__BB2_120;
	setp.ne.s64 	%p917, %rd7867, -1;
	setp.lt.u64 	%p918, %rd383, -4294968273;
	or.pred  	%p919, %p917, %p918;
	mov.u64 	%rd7866, %rd383;
	@%p919 bra 	$L__BB2_120;
$L__BB2_113:
	add.s64 	%rd7866, %rd383, 4294968273;
	setp.lt.u64 	%p920, %rd383, -4294968273;
	selp.u64 	%rd3120, 1, 0, %p920;
	add.s64 	%rd3121, %rd7867, 1;
	setp.ne.s64 	%p921, %rd7867, -1;
	selp.s64 	%rd3122, -1, 0, %p920;
	add.s64 	%rd7867, %rd3121, %rd3122;
	setp.lt.u64 	%p922, %rd3121, %rd3120;
	or.pred  	%p923, %p921, %p922;
	selp.u64 	%rd3123, 1, 0, %p923;
	add.s64 	%rd3124, %rd7868, 1;
	setp.ne.s64 	%p924, %rd7868, -1;
	selp.s64 	%rd3125, -1, 0, %p923;
	add.s64 	%rd7868, %rd3124, %rd3125;
	setp.lt.u64 	%p925, %rd3124, %rd3123;
	or.pred  	%p926, %p924, %p925;
	selp.u64 	%rd3126, 1, 0, %p926;
	add.s64 	%rd3127, %rd7869, 1;
	setp.ne.s64 	%p927, %rd7869, -1;
	selp.s64 	%rd3128, -1, 0, %p926;
	add.s64 	%rd7869, %rd3127, %rd3128;
	setp.lt.u64 	%p928, %rd3127, %rd3126;
	or.pred  	%p929, %p927, %p928;
	selp.s64 	%rd3129, -1, 0, %p929;
	add.s64 	%rd392, %rd387, %rd3129;
	setp.ne.s64 	%p930, %rd392, 0;
	@%p930 bra 	$L__BB2_116;
	and.b64  	%rd3130, %rd7869, %rd7868;
	setp.ne.s64 	%p931, %rd3130, -1;
	@%p931 bra 	$L__BB2_120;
	setp.ne.s64 	%p932, %rd7867, -1;
	setp.lt.u64 	%p933, %rd7866, -4294968273;
	or.pred  	%p934, %p932, %p933;
	@%p934 bra 	$L__BB2_120;
$L__BB2_116:
	add.s64 	%rd393, %rd383, 8589936546;
	setp.lt.u64 	%p935, %rd7866, -4294968273;
	selp.u64 	%rd3131, 1, 0, %p935;
	add.s64 	%rd3132, %rd7867, 1;
	setp.ne.s64 	%p936, %rd7867, -1;
	selp.s64 	%rd3133, -1, 0, %p935;
	add.s64 	%rd7867, %rd3132, %rd3133;
	setp.lt.u64 	%p937, %rd3132, %rd3131;
	or.pred  	%p938, %p936, %p937;
	selp.u64 	%rd3134, 1, 0, %p938;
	add.s64 	%rd3135, %rd7868, 1;
	setp.ne.s64 	%p939, %rd7868, -1;
	selp.s64 	%rd3136, -1, 0, %p938;
	add.s64 	%rd7868, %rd3135, %rd3136;
	setp.lt.u64 	%p940, %rd3135, %rd3134;
	or.pred  	%p941, %p939, %p940;
	selp.u64 	%rd3137, 1, 0, %p941;
	add.s64 	%rd3138, %rd7869, 1;
	setp.ne.s64 	%p942, %rd7869, -1;
	selp.s64 	%rd3139, -1, 0, %p941;
	add.s64 	%rd7869, %rd3138, %rd3139;
	setp.lt.u64 	%p943, %rd3138, %rd3137;
	or.pred  	%p944, %p942, %p943;
	selp.u64 	%rd3140, 1, 0, %p944;
	setp.ne.s64 	%p945, %rd392, %rd3140;
	@%p945 bra 	$L__BB2_119;
	and.b64  	%rd3141, %rd7869, %rd7868;
	setp.ne.s64 	%p946, %rd3141, -1;
	mov.u64 	%rd7866, %rd393;
	@%p946 bra 	$L__BB2_120;
	setp.ne.s64 	%p947, %rd7867, -1;
	setp.lt.u64 	%p948, %rd393, -4294968273;
	or.pred  	%p949, %p947, %p948;
	mov.u64 	%rd7866, %rd393;
	@%p949 bra 	$L__BB2_120;
$L__BB2_119:
	setp.lt.u64 	%p950, %rd393, -4294968273;
	selp.u64 	%rd3142, 1, 0, %p950;
	add.s64 	%rd3143, %rd7867, 1;
	setp.ne.s64 	%p951, %rd7867, -1;
	selp.s64 	%rd3144, -1, 0, %p950;
	add.s64 	%rd7867, %rd3143, %rd3144;
	setp.lt.u64 	%p952, %rd3143, %rd3142;
	or.pred  	%p953, %p951, %p952;
	selp.u64 	%rd3145, 1, 0, %p953;
	add.s64 	%rd3146, %rd7868, 1;
	setp.ne.s64 	%p954, %rd7868, -1;
	selp.s64 	%rd3147, -1, 0, %p953;
	add.s64 	%rd7868, %rd3146, %rd3147;
	setp.lt.u64 	%p955, %rd3146, %rd3145;
	or.pred  	%p956, %p954, %p955;
	selp.s64 	%rd3148, -1, 0, %p956;
	add.s64 	%rd3149, %rd7869, %rd3148;
	add.s64 	%rd7869, %rd3149, 1;
	add.s64 	%rd7866, %rd383, 12884904819;
$L__BB2_120:
	mul.lo.s64 	%rd3151, %rd7867, %rd7866;
	mul.hi.u64 	%rd3152, %rd7866, %rd7867;
	mul.lo.s64 	%rd3153, %rd7868, %rd7866;
	mul.hi.u64 	%rd3154, %rd7866, %rd7868;
	add.s64 	%rd3155, %rd3153, %rd3152;
	setp.lt.u64 	%p957, %rd3155, %rd3153;
	selp.u64 	%rd3156, 1, 0, %p957;
	add.s64 	%rd3157, %rd3154, %rd3156;
	mul.lo.s64 	%rd3158, %rd7869, %rd7866;
	mul.hi.u64 	%rd3159, %rd7866, %rd7869;
	add.s64 	%rd3160, %rd3158, %rd3157;
	setp.lt.u64 	%p958, %rd3160, %rd3158;
	selp.u64 	%rd3161, 1, 0, %p958;
	add.s64 	%rd3162, %rd3159, %rd3161;
	mul.hi.u64 	%rd3163, %rd7867, %rd7868;
	mad.lo.s64 	%rd3164, %rd7868, %rd7867, %rd3160;
	setp.lt.u64 	%p959, %rd3164, %rd3160;
	selp.u64 	%rd3165, 1, 0, %p959;
	add.s64 	%rd3166, %rd3163, %rd3165;
	mul.hi.u64 	%rd3167, %rd7867, %rd7869;
	mad.lo.s64 	%rd3168, %rd7869, %rd7867, %rd3162;
	setp.lt.u64 	%p960, %rd3168, %rd3162;
	selp.u64 	%rd3169, 1, 0, %p960;
	add.s64 	%rd3170, %rd3168, %rd3166;
	setp.lt.u64 	%p961, %rd3170, %rd3168;
	selp.u64 	%rd3171, 1, 0, %p961;
	add.s64 	%rd3172, %rd3167, %rd3169;
	add.s64 	%rd3173, %rd3172, %rd3171;
	mul.hi.u64 	%rd3174, %rd7868, %rd7869;
	mad.lo.s64 	%rd3175, %rd7869, %rd7868, %rd3173;
	setp.lt.u64 	%p962, %rd3175, %rd3173;
	selp.u64 	%rd3176, 1, 0, %p962;
	add.s64 	%rd3177, %rd3174, %rd3176;
	shl.b64 	%rd3178, %rd3151, 1;
	mov.b64 	{%r254, %r255}, %rd3151;
	mov.b64 	{%r256, %r257}, %rd3155;
	shf.l.wrap.b32 	%r258, %r255, %r256, 1;
	shf.l.wrap.b32 	%r259, %r256, %r257, 1;
	mov.b64 	%rd3179, {%r258, %r259};
	mov.b64 	{%r260, %r261}, %rd3164;
	shf.l.wrap.b32 	%r262, %r257, %r260, 1;
	shf.l.wrap.b32 	%r263, %r260, %r261, 1;
	mov.b64 	%rd3180, {%r262, %r263};
	mov.b64 	{%r264, %r265}, %rd3170;
	shf.l.wrap.b32 	%r266, %r261, %r264, 1;
	shf.l.wrap.b32 	%r267, %r264, %r265, 1;
	mov.b64 	%rd3181, {%r266, %r267};
	mov.b64 	{%r268, %r269}, %rd3175;
	shf.l.wrap.b32 	%r270, %r265, %r268, 1;
	shf.l.wrap.b32 	%r271, %r268, %r269, 1;
	mov.b64 	%rd3182, {%r270, %r271};
	shr.u64 	%rd3183, %rd3177, 63;
	mov.b64 	{%r272, %r273}, %rd3177;
	shf.l.wrap.b32 	%r274, %r269, %r272, 1;
	shf.l.wrap.b32 	%r275, %r272, %r273, 1;
	mov.b64 	%rd3184, {%r274, %r275};
	mul.hi.u64 	%rd3185, %rd7866, %rd7866;
	mul.hi.u64 	%rd3186, %rd7867, %rd7867;
	mul.hi.u64 	%rd3187, %rd7868, %rd7868;
	mul.hi.u64 	%rd3188, %rd7869, %rd7869;
	add.s64 	%rd405, %rd3178, %rd3185;
	setp.lt.u64 	%p963, %rd405, %rd3178;
	selp.u64 	%rd3189, 1, 0, %p963;
	mad.lo.s64 	%rd3190, %rd7867, %rd7867, %rd3179;
	setp.lt.u64 	%p964, %rd3190, %rd3179;
	add.s64 	%rd406, %rd3190, %rd3189;
	setp.lt.u64 	%p965, %rd406, %rd3190;
	or.pred  	%p966, %p964, %p965;
	selp.u64 	%rd3191, 1, 0, %p966;
	add.s64 	%rd3192, %rd3180, %rd3186;
	setp.lt.u64 	%p967, %rd3192, %rd3180;
	add.s64 	%rd407, %rd3192, %rd3191;
	setp.lt.u64 	%p968, %rd407, %rd3192;
	or.pred  	%p969, %p967, %p968;
	selp.u64 	%rd3193, 1, 0, %p969;
	mad.lo.s64 	%rd3194, %rd7868, %rd7868, %rd3181;
	setp.lt.u64 	%p970, %rd3194, %rd3181;
	add.s64 	%rd3195, %rd3194, %rd3193;
	setp.lt.u64 	%p971, %rd3195, %rd3194;
	or.pred  	%p972, %p970, %p971;
	selp.u64 	%rd3196, 1, 0, %p972;
	add.s64 	%rd3197, %rd3182, %rd3187;
	setp.lt.u64 	%p973, %rd3197, %rd3182;
	add.s64 	%rd3198, %rd3197, %rd3196;
	setp.lt.u64 	%p974, %rd3198, %rd3197;
	or.pred  	%p975, %p973, %p974;
	selp.u64 	%rd3199, 1, 0, %p975;
	mad.lo.s64 	%rd3200, %rd7869, %rd7869, %rd3184;
	setp.lt.u64 	%p976, %rd3200, %rd3184;
	add.s64 	%rd3201, %rd3200, %rd3199;
	setp.lt.u64 	%p977, %rd3201, %rd3200;
	or.pred  	%p978, %p976, %p977;
	selp.u64 	%rd3202, 1, 0, %p978;
	add.s64 	%rd3203, %rd3183, %rd3188;
	add.s64 	%rd3204, %rd3203, %rd3202;
	shl.b64 	%rd3205, %rd3195, 32;
	mov.b64 	{%r276, %r277}, %rd3195;
	mov.b64 	{%r278, %r279}, %rd3198;
	mov.b64 	%rd3206, {%r277, %r278};
	mov.b64 	{%r280, %r281}, %rd3201;
	mov.b64 	%rd3207, {%r279, %r280};
	mov.b64 	{%r282, %r283}, %rd3204;
	mov.b64 	%rd3208, {%r281, %r282};
	shr.u64 	%rd3209, %rd3204, 32;
	mul.lo.s64 	%rd3210, %rd3195, 977;
	mov.b64 	%rd3211, 977;
	mul.hi.u64 	%rd3212, %rd3195, %rd3211;
	mul.lo.s64 	%rd3213, %rd3198, 977;
	mul.hi.u64 	%rd3214, %rd3198, %rd3211;
	add.s64 	%rd3215, %rd3213, %rd3212;
	setp.lt.u64 	%p979, %rd3215, %rd3213;
	selp.u64 	%rd3216, 1, 0, %p979;
	add.s64 	%rd3217, %rd3214, %rd3216;
	mul.lo.s64 	%rd3218, %rd3201, 977;
	mul.hi.u64 	%rd3219, %rd3201, %rd3211;
	add.s64 	%rd3220, %rd3218, %rd3217;
	setp.lt.u64 	%p980, %rd3220, %rd3218;
	selp.u64 	%rd3221, 1, 0, %p980;
	add.s64 	%rd3222, %rd3219, %rd3221;
	mul.lo.s64 	%rd3223, %rd3204, 977;
	mul.hi.u64 	%rd3224, %rd3204, %rd3211;
	add.s64 	%rd3225, %rd3223, %rd3222;
	setp.lt.u64 	%p981, %rd3225, %rd3223;
	selp.u64 	%rd3226, 1, 0, %p981;
	add.s64 	%rd3227, %rd3224, %rd3226;
	add.s64 	%rd7870, %rd3210, %rd3205;
	setp.lt.u64 	%p982, %rd7870, %rd3210;
	selp.u64 	%rd3228, 1, 0, %p982;
	add.s64 	%rd3229, %rd3215, %rd3206;
	setp.lt.u64 	%p983, %rd3229, %rd3215;
	add.s64 	%rd7871, %rd3229, %rd3228;
	setp.lt.u64 	%p984, %rd7871, %rd3229;
	or.pred  	%p985, %p983, %p984;
	selp.u64 	%rd3230, 1, 0, %p985;
	add.s64 	%rd3231, %rd3220, %rd3207;
	setp.lt.u64 	%p986, %rd3231, %rd3220;
	add.s64 	%rd7872, %rd3231, %rd3230;
	setp.lt.u64 	%p987, %rd7872, %rd3231;
	or.pred  	%p988, %p986, %p987;
	selp.u64 	%rd3232, 1, 0, %p988;
	add.s64 	%rd3233, %rd3225, %rd3208;
	setp.lt.u64 	%p989, %rd3233, %rd3225;
	add.s64 	%rd7873, %rd3233, %rd3232;
	setp.lt.u64 	%p990, %rd7873, %rd3233;
	or.pred  	%p991, %p989, %p990;
	selp.u64 	%rd3234, 1, 0, %p991;
	add.s64 	%rd3235, %rd3227, %rd3209;
	add.s64 	%rd412, %rd3235, %rd3234;
	setp.eq.s64 	%p992, %rd412, 0;
	mov.b64 	%rd7874, 0;
	@%p992 bra 	$L__BB2_122;
	shl.b64 	%rd3236, %rd412, 32;
	shr.u64 	%rd3237, %rd412, 32;
	mov.b64 	%rd3238, 977;
	mul.hi.u64 	%rd3239, %rd412, %rd3238;
	mad.lo.s64 	%rd3240, %rd412, 977, %rd3236;
	setp.lt.u64 	%p993, %rd3240, %rd3236;
	selp.u64 	%rd3241, 1, 0, %p993;
	add.s64 	%rd7870, %rd3240, %rd7870;
	setp.lt.u64 	%p994, %rd7870, %rd3240;
	selp.u64 	%rd3242, 1, 0, %p994;
	add.s64 	%rd3243, %rd3237, %rd3239;
	setp.lt.u64 	%p995, %rd3243, %rd3237;
	selp.u64 	%rd3244, 1, 0, %p995;
	add.s64 	%rd3245, %rd7871, %rd3243;
	setp.lt.u64 	%p996, %rd3245, %rd7871;
	selp.u64 	%rd3246, 1, 0, %p996;
	add.s64 	%rd3247, %rd3245, %rd3241;
	add.s64 	%rd7871, %rd3247, %rd3242;
	setp.lt.u64 	%p997, %rd7871, %rd3245;
	selp.u64 	%rd3248, 1, 0, %p997;
	add.s64 	%rd3249, %rd7872, %rd3244;
	add.s64 	%rd3250, %rd3249, %rd3246;
	add.s64 	%rd415, %rd3250, %rd3248;
	setp.lt.u64 	%p998, %rd415, %rd7872;
	selp.u64 	%rd3251, 1, 0, %p998;
	add.s64 	%rd416, %rd7873, %rd3251;
	setp.lt.u64 	%p999, %rd416, %rd7873;
	selp.u64 	%rd7874, 1, 0, %p999;
	mov.u64 	%rd7872, %rd415;
	mov.u64 	%rd7873, %rd416;
$L__BB2_122:
	mad.lo.s64 	%rd423, %rd7866, %rd7866, %rd7870;
	setp.lt.u64 	%p1000, %rd423, %rd7870;
	selp.u64 	%rd3252, 1, 0, %p1000;
	add.s64 	%rd3253, %rd7871, %rd405;
	setp.lt.u64 	%p1001, %rd3253, %rd7871;
	add.s64 	%rd7876, %rd3253, %rd3252;
	setp.lt.u64 	%p1002, %rd7876, %rd3253;
	or.pred  	%p1003, %p1001, %p1002;
	selp.u64 	%rd3254, 1, 0, %p1003;
	add.s64 	%rd3255, %rd7872, %rd406;
	setp.lt.u64 	%p1004, %rd3255, %rd7872;
	add.s64 	%rd7877, %rd3255, %rd3254;
	setp.lt.u64 	%p1005, %rd7877, %rd3255;
	or.pred  	%p1006, %p1004, %p1005;
	selp.u64 	%rd3256, 1, 0, %p1006;
	add.s64 	%rd3257, %rd7873, %rd407;
	setp.lt.u64 	%p1007, %rd3257, %rd7873;
	add.s64 	%rd7878, %rd3257, %rd3256;
	setp.lt.u64 	%p1008, %rd7878, %rd3257;
	or.pred  	%p1009, %p1007, %p1008;
	selp.u64 	%rd3258, 1, 0, %p1009;
	add.s64 	%rd427, %rd7874, %rd3258;
	setp.ne.s64 	%p1010, %rd427, 0;
	@%p1010 bra 	$L__BB2_125;
	and.b64  	%rd3259, %rd7878, %rd7877;
	setp.ne.s64 	%p1011, %rd3259, -1;
	mov.u64 	%rd7875, %rd423;
	@%p1011 bra 	$L__BB2_132;
	setp.ne.s64 	%p1012, %rd7876, -1;
	setp.lt.u64 	%p1013, %rd423, -4294968273;
	or.pred  	%p1014, %p1012, %p1013;
	mov.u64 	%rd7875, %rd423;
	@%p1014 bra 	$L__BB2_132;
$L__BB2_125:
	add.s64 	%rd7875, %rd423, 4294968273;
	setp.lt.u64 	%p1015, %rd423, -4294968273;
	selp.u64 	%rd3260, 1, 0, %p1015;
	add.s64 	%rd3261, %rd7876, 1;
	setp.ne.s64 	%p1016, %rd7876, -1;
	selp.s64 	%rd3262, -1, 0, %p1015;
	add.s64 	%rd7876, %rd3261, %rd3262;
	setp.lt.u64 	%p1017, %rd3261, %rd3260;
	or.pred  	%p1018, %p1016, %p1017;
	selp.u64 	%rd3263, 1, 0, %p1018;
	add.s64 	%rd3264, %rd7877, 1;
	setp.ne.s64 	%p1019, %rd7877, -1;
	selp.s64 	%rd3265, -1, 0, %p1018;
	add.s64 	%rd7877, %rd3264, %rd3265;
	setp.lt.u64 	%p1020, %rd3264, %rd3263;
	or.pred  	%p1021, %p1019, %p1020;
	selp.u64 	%rd3266, 1, 0, %p1021;
	add.s64 	%rd3267, %rd7878, 1;
	setp.ne.s64 	%p1022, %rd7878, -1;
	selp.s64 	%rd3268, -1, 0, %p1021;
	add.s64 	%rd7878, %rd3267, %rd3268;
	setp.lt.u64 	%p1023, %rd3267, %rd3266;
	or.pred  	%p1024, %p1022, %p1023;
	selp.s64 	%rd3269, -1, 0, %p1024;
	add.s64 	%rd432, %rd427, %rd3269;
	setp.ne.s64 	%p1025, %rd432, 0;
	@%p1025 bra 	$L__BB2_128;
	and.b64  	%rd3270, %rd7878, %rd7877;
	setp.ne.s64 	%p1026, %rd3270, -1;
	@%p1026 bra 	$L__BB2_132;
	setp.ne.s64 	%p1027, %rd7876, -1;
	setp.lt.u64 	%p1028, %rd7875, -4294968273;
	or.pred  	%p1029, %p1027, %p1028;
	@%p1029 bra 	$L__BB2_132;
$L__BB2_128:
	add.s64 	%rd433, %rd423, 8589936546;
	setp.lt.u64 	%p1030, %rd7875, -4294968273;
	selp.u64 	%rd3271, 1, 0, %p1030;
	add.s64 	%rd3272, %rd7876, 1;
	setp.ne.s64 	%p1031, %rd7876, -1;
	selp.s64 	%rd3273, -1, 0, %p1030;
	add.s64 	%rd7876, %rd3272, %rd3273;
	setp.lt.u64 	%p1032, %rd3272, %rd3271;
	or.pred  	%p1033, %p1031, %p1032;
	selp.u64 	%rd3274, 1, 0, %p1033;
	add.s64 	%rd3275, %rd7877, 1;
	setp.ne.s64 	%p1034, %rd7877, -1;
	selp.s64 	%rd3276, -1, 0, %p1033;
	add.s64 	%rd7877, %rd3275, %rd3276;
	setp.lt.u64 	%p1035, %rd3275, %rd3274;
	or.pred  	%p1036, %p1034, %p1035;
	selp.u64 	%rd3277, 1, 0, %p1036;
	add.s64 	%rd3278, %rd7878, 1;
	setp.ne.s64 	%p1037, %rd7878, -1;
	selp.s64 	%rd3279, -1, 0, %p1036;
	add.s64 	%rd7878, %rd3278, %rd3279;
	setp.lt.u64 	%p1038, %rd3278, %rd3277;
	or.pred  	%p1039, %p1037, %p1038;
	selp.u64 	%rd3280, 1, 0, %p1039;
	setp.ne.s64 	%p1040, %rd432, %rd3280;
	@%p1040 bra 	$L__BB2_131;
	and.b64  	%rd3281, %rd7878, %rd7877;
	setp.ne.s64 	%p1041, %rd3281, -1;
	mov.u64 	%rd7875, %rd433;
	@%p1041 bra 	$L__BB2_132;
	setp.ne.s64 	%p1042, %rd7876, -1;
	setp.lt.u64 	%p1043, %rd433, -4294968273;
	or.pred  	%p1044, %p1042, %p1043;
	mov.u64 	%rd7875, %rd433;
	@%p1044 bra 	$L__BB2_132;
$L__BB2_131:
	setp.lt.u64 	%p1045, %rd433, -4294968273;
	selp.u64 	%rd3282, 1, 0, %p1045;
	add.s64 	%rd3283, %rd7876, 1;
	setp.ne.s64 	%p1046, %rd7876, -1;
	selp.s64 	%rd3284, -1, 0, %p1045;
	add.s64 	%rd7876, %rd3283, %rd3284;
	setp.lt.u64 	%p1047, %rd3283, %rd3282;
	or.pred  	%p1048, %p1046, %p1047;
	selp.u64 	%rd3285, 1, 0, %p1048;
	add.s64 	%rd3286, %rd7877, 1;
	setp.ne.s64 	%p1049, %rd7877, -1;
	selp.s64 	%rd3287, -1, 0, %p1048;
	add.s64 	%rd7877, %rd3286, %rd3287;
	setp.lt.u64 	%p1050, %rd3286, %rd3285;
	or.pred  	%p1051, %p1049, %p1050;
	selp.s64 	%rd3288, -1, 0, %p1051;
	add.s64 	%rd3289, %rd7878, %rd3288;
	add.s64 	%rd7878, %rd3289, 1;
	add.s64 	%rd7875, %rd423, 12884904819;
$L__BB2_132:
	mul.hi.u64 	%rd3291, %rd7875, %rd7812;
	mul.lo.s64 	%rd3292, %rd7813, %rd7875;
	mul.hi.u64 	%rd3293, %rd7875, %rd7813;
	add.s64 	%rd3294, %rd3292, %rd3291;
	setp.lt.u64 	%p1052, %rd3294, %rd3292;
	selp.u64 	%rd3295, 1, 0, %p1052;
	add.s64 	%rd3296, %rd3293, %rd3295;
	mul.lo.s64 	%rd3297, %rd7814, %rd7875;
	mul.hi.u64 	%rd3298, %rd7875, %rd7814;
	add.s64 	%rd3299, %rd3297, %rd3296;
	setp.lt.u64 	%p1053, %rd3299, %rd3297;
	selp.u64 	%rd3300, 1, 0, %p1053;
	add.s64 	%rd3301, %rd3298, %rd3300;
	mul.lo.s64 	%rd3302, %rd7815, %rd7875;
	mul.hi.u64 	%rd3303, %rd7875, %rd7815;
	add.s64 	%rd3304, %rd3302, %rd3301;
	setp.lt.u64 	%p1054, %rd3304, %rd3302;
	selp.u64 	%rd3305, 1, 0, %p1054;
	add.s64 	%rd3306, %rd3303, %rd3305;
	mul.hi.u64 	%rd3307, %rd7876, %rd7812;
	mad.lo.s64 	%rd445, %rd7812, %rd7876, %rd3294;
	setp.lt.u64 	%p1055, %rd445, %rd3294;
	selp.u64 	%rd3308, 1, 0, %p1055;
	add.s64 	%rd3309, %rd3307, %rd3308;
	mul.hi.u64 	%rd3310, %rd7876, %rd7813;
	mad.lo.s64 	%rd3311, %rd7813, %rd7876, %rd3299;
	setp.lt.u64 	%p1056, %rd3311, %rd3299;
	selp.u64 	%rd3312, 1, 0, %p1056;
	add.s64 	%rd3313, %rd3311, %rd3309;
	setp.lt.u64 	%p1057, %rd3313, %rd3311;
	selp.u64 	%rd3314, 1, 0, %p1057;
	add.s64 	%rd3315, %rd3310, %rd3312;
	add.s64 	%rd3316, %rd3315, %rd3314;
	mul.hi.u64 	%rd3317, %rd7876, %rd7814;
	mad.lo.s64 	%rd3318, %rd7814, %rd7876, %rd3304;
	setp.lt.u64 	%p1058, %rd3318, %rd3304;
	selp.u64 	%rd3319, 1, 0, %p1058;
	add.s64 	%rd3320, %rd3318, %rd3316;
	setp.lt.u64 	%p1059, %rd3320, %rd3318;
	selp.u64 	%rd3321, 1, 0, %p1059;
	add.s64 	%rd3322, %rd3317, %rd3319;
	add.s64 	%rd3323, %rd3322, %rd3321;
	mul.hi.u64 	%rd3324, %rd7876, %rd7815;
	mad.lo.s64 	%rd3325, %rd7815, %rd7876, %rd3306;
	setp.lt.u64 	%p1060, %rd3325, %rd3306;
	selp.u64 	%rd3326, 1, 0, %p1060;
	add.s64 	%rd3327, %rd3325, %rd3323;
	setp.lt.u64 	%p1061, %rd3327, %rd3325;
	selp.u64 	%rd3328, 1, 0, %p1061;
	add.s64 	%rd3329, %rd3324, %rd3326;
	add.s64 	%rd3330, %rd3329, %rd3328;
	mul.hi.u64 	%rd3331, %rd7877, %rd7812;
	mad.lo.s64 	%rd446, %rd7812, %rd7877, %rd3313;
	setp.lt.u64 	%p1062, %rd446, %rd3313;
	selp.u64 	%rd3332, 1, 0, %p1062;
	add.s64 	%rd3333, %rd3331, %rd3332;
	mul.hi.u64 	%rd3334, %rd7877, %rd7813;
	mad.lo.s64 	%rd3335, %rd7813, %rd7877, %rd3320;
	setp.lt.u64 	%p1063, %rd3335, %rd3320;
	selp.u64 	%rd3336, 1, 0, %p1063;
	add.s64 	%rd3337, %rd3335, %rd3333;
	setp.lt.u64 	%p1064, %rd3337, %rd3335;
	selp.u64 	%rd3338, 1, 0, %p1064;
	add.s64 	%rd3339, %rd3334, %rd3336;
	add.s64 	%rd3340, %rd3339, %rd3338;
	mul.hi.u64 	%rd3341, %rd7877, %rd7814;
	mad.lo.s64 	%rd3342, %rd7814, %rd7877, %rd3327;
	setp.lt.u64 	%p1065, %rd3342, %rd3327;
	selp.u64 	%rd3343, 1, 0, %p1065;
	add.s64 	%rd3344, %rd3342, %rd3340;
	setp.lt.u64 	%p1066, %rd3344, %rd3342;
	selp.u64 	%rd3345, 1, 0, %p1066;
	add.s64 	%rd3346, %rd3341, %rd3343;
	add.s64 	%rd3347, %rd3346, %rd3345;
	mul.hi.u64 	%rd3348, %rd7877, %rd7815;
	mad.lo.s64 	%rd3349, %rd7815, %rd7877, %rd3330;
	setp.lt.u64 	%p1067, %rd3349, %rd3330;
	selp.u64 	%rd3350, 1, 0, %p1067;
	add.s64 	%rd3351, %rd3349, %rd3347;
	setp.lt.u64 	%p1068, %rd3351, %rd3349;
	selp.u64 	%rd3352, 1, 0, %p1068;
	add.s64 	%rd3353, %rd3348, %rd3350;
	add.s64 	%rd3354, %rd3353, %rd3352;
	mul.hi.u64 	%rd3355, %rd7878, %rd7812;
	mad.lo.s64 	%rd447, %rd7812, %rd7878, %rd3337;
	setp.lt.u64 	%p1069, %rd447, %rd3337;
	selp.u64 	%rd3356, 1, 0, %p1069;
	add.s64 	%rd3357, %rd3355, %rd3356;
	mul.hi.u64 	%rd3358, %rd7878, %rd7813;
	mad.lo.s64 	%rd3359, %rd7813, %rd7878, %rd3344;
	setp.lt.u64 	%p1070, %rd3359, %rd3344;
	selp.u64 	%rd3360, 1, 0, %p1070;
	add.s64 	%rd3361, %rd3359, %rd3357;
	setp.lt.u64 	%p1071, %rd3361, %rd3359;
	selp.u64 	%rd3362, 1, 0, %p1071;
	add.s64 	%rd3363, %rd3358, %rd3360;
	add.s64 	%rd3364, %rd3363, %rd3362;
	mul.hi.u64 	%rd3365, %rd7878, %rd7814;
	mad.lo.s64 	%rd3366, %rd7814, %rd7878, %rd3351;
	setp.lt.u64 	%p1072, %rd3366, %rd3351;
	selp.u64 	%rd3367, 1, 0, %p1072;
	add.s64 	%rd3368, %rd3366, %rd3364;
	setp.lt.u64 	%p1073, %rd3368, %rd3366;
	selp.u64 	%rd3369, 1, 0, %p1073;
	add.s64 	%rd3370, %rd3365, %rd3367;
	add.s64 	%rd3371, %rd3370, %rd3369;
	mul.hi.u64 	%rd3372, %rd7878, %rd7815;
	mad.lo.s64 	%rd3373, %rd7815, %rd7878, %rd3354;
	setp.lt.u64 	%p1074, %rd3373, %rd3354;
	selp.u64 	%rd3374, 1, 0, %p1074;
	add.s64 	%rd3375, %rd3373, %rd3371;
	setp.lt.u64 	%p1075, %rd3375, %rd3373;
	selp.u64 	%rd3376, 1, 0, %p1075;
	add.s64 	%rd3377, %rd3372, %rd3374;
	add.s64 	%rd3378, %rd3377, %rd3376;
	shl.b64 	%rd3379, %rd3361, 32;
	mov.b64 	{%r284, %r285}, %rd3361;
	mov.b64 	{%r286, %r287}, %rd3368;
	mov.b64 	%rd3380, {%r285, %r286};
	mov.b64 	{%r288, %r289}, %rd3375;
	mov.b64 	%rd3381, {%r287, %r288};
	mov.b64 	{%r290, %r291}, %rd3378;
	mov.b64 	%rd3382, {%r289, %r290};
	shr.u64 	%rd3383, %rd3378, 32;
	mul.lo.s64 	%rd3384, %rd3361, 977;
	mov.b64 	%rd3385, 977;
	mul.hi.u64 	%rd3386, %rd3361, %rd3385;
	mul.lo.s64 	%rd3387, %rd3368, 977;
	mul.hi.u64 	%rd3388, %rd3368, %rd3385;
	add.s64 	%rd3389, %rd3387, %rd3386;
	setp.lt.u64 	%p1076, %rd3389, %rd3387;
	selp.u64 	%rd3390, 1, 0, %p1076;
	add.s64 	%rd3391, %rd3388, %rd3390;
	mul.lo.s64 	%rd3392, %rd3375, 977;
	mul.hi.u64 	%rd3393, %rd3375, %rd3385;
	add.s64 	%rd3394, %rd3392, %rd3391;
	setp.lt.u64 	%p1077, %rd3394, %rd3392;
	selp.u64 	%rd3395, 1, 0, %p1077;
	add.s64 	%rd3396, %rd3393, %rd3395;
	mul.lo.s64 	%rd3397, %rd3378, 977;
	mul.hi.u64 	%rd3398, %rd3378, %rd3385;
	add.s64 	%rd3399, %rd3397, %rd3396;
	setp.lt.u64 	%p1078, %rd3399, %rd3397;
	selp.u64 	%rd3400, 1, 0, %p1078;
	add.s64 	%rd3401, %rd3398, %rd3400;
	add.s64 	%rd7879, %rd3384, %rd3379;
	setp.lt.u64 	%p1079, %rd7879, %rd3384;
	selp.u64 	%rd3402, 1, 0, %p1079;
	add.s64 	%rd3403, %rd3389, %rd3380;
	setp.lt.u64 	%p1080, %rd3403, %rd3389;
	add.s64 	%rd7880, %rd3403, %rd3402;
	setp.lt.u64 	%p1081, %rd7880, %rd3403;
	or.pred  	%p1082, %p1080, %p1081;
	selp.u64 	%rd3404, 1, 0, %p1082;
	add.s64 	%rd3405, %rd3394, %rd3381;
	setp.lt.u64 	%p1083, %rd3405, %rd3394;
	add.s64 	%rd7881, %rd3405, %rd3404;
	setp.lt.u64 	%p1084, %rd7881, %rd3405;
	or.pred  	%p1085, %p1083, %p1084;
	selp.u64 	%rd3406, 1, 0, %p1085;
	add.s64 	%rd3407, %rd3399, %rd3382;
	setp.lt.u64 	%p1086, %rd3407, %rd3399;
	add.s64 	%rd7882, %rd3407, %rd3406;
	setp.lt.u64 	%p1087, %rd7882, %rd3407;
	or.pred  	%p1088, %p1086, %p1087;
	selp.u64 	%rd3408, 1, 0, %p1088;
	add.s64 	%rd3409, %rd3401, %rd3383;
	add.s64 	%rd452, %rd3409, %rd3408;
	setp.eq.s64 	%p1089, %rd452, 0;
	mov.b64 	%rd7883, 0;
	@%p1089 bra 	$L__BB2_134;
	shl.b64 	%rd3410, %rd452, 32;
	shr.u64 	%rd3411, %rd452, 32;
	mov.b64 	%rd3412, 977;
	mul.hi.u64 	%rd3413, %rd452, %rd3412;
	mad.lo.s64 	%rd3414, %rd452, 977, %rd3410;
	setp.lt.u64 	%p1090, %rd3414, %rd3410;
	selp.u64 	%rd3415, 1, 0, %p1090;
	add.s64 	%rd7879, %rd3414, %rd7879;
	setp.lt.u64 	%p1091, %rd7879, %rd3414;
	selp.u64 	%rd3416, 1, 0, %p1091;
	add.s64 	%rd3417, %rd3411, %rd3413;
	setp.lt.u64 	%p1092, %rd3417, %rd3411;
	selp.u64 	%rd3418, 1, 0, %p1092;
	add.s64 	%rd3419, %rd7880, %rd3417;
	setp.lt.u64 	%p1093, %rd3419, %rd7880;
	selp.u64 	%rd3420, 1, 0, %p1093;
	add.s64 	%rd3421, %rd3419, %rd3415;
	add.s64 	%rd7880, %rd3421, %rd3416;
	setp.lt.u64 	%p1094, %rd7880, %rd3419;
	selp.u64 	%rd3422, 1, 0, %p1094;
	add.s64 	%rd3423, %rd7881, %rd3418;
	add.s64 	%rd3424, %rd3423, %rd3420;
	add.s64 	%rd455, %rd3424, %rd3422;
	setp.lt.u64 	%p1095, %rd455, %rd7881;
	selp.u64 	%rd3425, 1, 0, %p1095;
	add.s64 	%rd456, %rd7882, %rd3425;
	setp.lt.u64 	%p1096, %rd456, %rd7882;
	selp.u64 	%rd7883, 1, 0, %p1096;
	mov.u64 	%rd7881, %rd455;
	mov.u64 	%rd7882, %rd456;
$L__BB2_134:
	mad.lo.s64 	%rd463, %rd7812, %rd7875, %rd7879;
	setp.lt.u64 	%p1097, %rd463, %rd7879;
	selp.u64 	%rd3426, 1, 0, %p1097;
	add.s64 	%rd3427, %rd7880, %rd445;
	setp.lt.u64 	%p1098, %rd3427, %rd7880;
	add.s64 	%rd7885, %rd3427, %rd3426;
	setp.lt.u64 	%p1099, %rd7885, %rd3427;
	or.pred  	%p1100, %p1098, %p1099;
	selp.u64 	%rd3428, 1, 0, %p1100;
	add.s64 	%rd3429, %rd7881, %rd446;
	setp.lt.u64 	%p1101, %rd3429, %rd7881;
	add.s64 	%rd7886, %rd3429, %rd3428;
	setp.lt.u64 	%p1102, %rd7886, %rd3429;
	or.pred  	%p1103, %p1101, %p1102;
	selp.u64 	%rd3430, 1, 0, %p1103;
	add.s64 	%rd3431, %rd7882, %rd447;
	setp.lt.u64 	%p1104, %rd3431, %rd7882;
	add.s64 	%rd7887, %rd3431, %rd3430;
	setp.lt.u64 	%p1105, %rd7887, %rd3431;
	or.pred  	%p1106, %p1104, %p1105;
	selp.u64 	%rd3432, 1, 0, %p1106;
	add.s64 	%rd467, %rd7883, %rd3432;
	setp.ne.s64 	%p1107, %rd467, 0;
	@%p1107 bra 	$L__BB2_137;
	and.b64  	%rd3433, %rd7887, %rd7886;
	setp.ne.s64 	%p1108, %rd3433, -1;
	mov.u64 	%rd7884, %rd463;
	@%p1108 bra 	$L__BB2_144;
	setp.ne.s64 	%p1109, %rd7885, -1;
	setp.lt.u64 	%p1110, %rd463, -4294968273;
	or.pred  	%p1111, %p1109, %p1110;
	mov.u64 	%rd7884, %rd463;
	@%p1111 bra 	$L__BB2_144;
$L__BB2_137:
	add.s64 	%rd7884, %rd463, 4294968273;
	setp.lt.u64 	%p1112, %rd463, -4294968273;
	selp.u64 	%rd3434, 1, 0, %p1112;
	add.s64 	%rd3435, %rd7885, 1;
	setp.ne.s64 	%p1113, %rd7885, -1;
	selp.s64 	%rd3436, -1, 0, %p1112;
	add.s64 	%rd7885, %rd3435, %rd3436;
	setp.lt.u64 	%p1114, %rd3435, %rd3434;
	or.pred  	%p1115, %p1113, %p1114;
	selp.u64 	%rd3437, 1, 0, %p1115;
	add.s64 	%rd3438, %rd7886, 1;
	setp.ne.s64 	%p1116, %rd7886, -1;
	selp.s64 	%rd3439, -1, 0, %p1115;
	add.s64 	%rd7886, %rd3438, %rd3439;
	setp.lt.u64 	%p1117, %rd3438, %rd3437;
	or.pred  	%p1118, %p1116, %p1117;
	selp.u64 	%rd3440, 1, 0, %p1118;
	add.s64 	%rd3441, %rd7887, 1;
	setp.ne.s64 	%p1119, %rd7887, -1;
	selp.s64 	%rd3442, -1, 0, %p1118;
	add.s64 	%rd7887, %rd3441, %rd3442;
	setp.lt.u64 	%p1120, %rd3441, %rd3440;
	or.pred  	%p1121, %p1119, %p1120;
	selp.s64 	%rd3443, -1, 0, %p1121;
	add.s64 	%rd472, %rd467, %rd3443;
	setp.ne.s64 	%p1122, %rd472, 0;
	@%p1122 bra 	$L__BB2_140;
	and.b64  	%rd3444, %rd7887, %rd7886;
	setp.ne.s64 	%p1123, %rd3444, -1;
	@%p1123 bra 	$L__BB2_144;
	setp.ne.s64 	%p1124, %rd7885, -1;
	setp.lt.u64 	%p1125, %rd7884, -4294968273;
	or.pred  	%p1126, %p1124, %p1125;
	@%p1126 bra 	$L__BB2_144;
$L__BB2_140:
	add.s64 	%rd473, %rd463, 8589936546;
	setp.lt.u64 	%p1127, %rd7884, -4294968273;
	selp.u64 	%rd3445, 1, 0, %p1127;
	add.s64 	%rd3446, %rd7885, 1;
	setp.ne.s64 	%p1128, %rd7885, -1;
	selp.s64 	%rd3447, -1, 0, %p1127;
	add.s64 	%rd7885, %rd3446, %rd3447;
	setp.lt.u64 	%p1129, %rd3446, %rd3445;
	or.pred  	%p1130, %p1128, %p1129;
	selp.u64 	%rd3448, 1, 0, %p1130;
	add.s64 	%rd3449, %rd7886, 1;
	setp.ne.s64 	%p1131, %rd7886, -1;
	selp.s64 	%rd3450, -1, 0, %p1130;
	add.s64 	%rd7886, %rd3449, %rd3450;
	setp.lt.u64 	%p1132, %rd3449, %rd3448;
	or.pred  	%p1133, %p1131, %p1132;
	selp.u64 	%rd3451, 1, 0, %p1133;
	add.s64 	%rd3452, %rd7887, 1;
	setp.ne.s64 	%p1134, %rd7887, -1;
	selp.s64 	%rd3453, -1, 0, %p1133;
	add.s64 	%rd7887, %rd3452, %rd3453;
	setp.lt.u64 	%p1135, %rd3452, %rd3451;
	or.pred  	%p1136, %p1134, %p1135;
	selp.u64 	%rd3454, 1, 0, %p1136;
	setp.ne.s64 	%p1137, %rd472, %rd3454;
	@%p1137 bra 	$L__BB2_143;
	and.b64  	%rd3455, %rd7887, %rd7886;
	setp.ne.s64 	%p1138, %rd3455, -1;
	mov.u64 	%rd7884, %rd473;
	@%p1138 bra 	$L__BB2_144;
	setp.ne.s64 	%p1139, %rd7885, -1;
	setp.lt.u64 	%p1140, %rd473, -4294968273;
	or.pred  	%p1141, %p1139, %p1140;
	mov.u64 	%rd7884, %rd473;
	@%p1141 bra 	$L__BB2_144;
$L__BB2_143:
	setp.lt.u64 	%p1142, %rd473, -4294968273;
	selp.u64 	%rd3456, 1, 0, %p1142;
	add.s64 	%rd3457, %rd7885, 1;
	setp.ne.s64 	%p1143, %rd7885, -1;
	selp.s64 	%rd3458, -1, 0, %p1142;
	add.s64 	%rd7885, %rd3457, %rd3458;
	setp.lt.u64 	%p1144, %rd3457, %rd3456;
	or.pred  	%p1145, %p1143, %p1144;
	selp.u64 	%rd3459, 1, 0, %p1145;
	add.s64 	%rd3460, %rd7886, 1;
	setp.ne.s64 	%p1146, %rd7886, -1;
	selp.s64 	%rd3461, -1, 0, %p1145;
	add.s64 	%rd7886, %rd3460, %rd3461;
	setp.lt.u64 	%p1147, %rd3460, %rd3459;
	or.pred  	%p1148, %p1146, %p1147;
	selp.s64 	%rd3462, -1, 0, %p1148;
	add.s64 	%rd3463, %rd7887, %rd3462;
	add.s64 	%rd7887, %rd3463, 1;
	add.s64 	%rd7884, %rd463, 12884904819;
$L__BB2_144:
	mul.lo.s64 	%rd3465, %rd7885, %rd7884;
	mul.hi.u64 	%rd3466, %rd7884, %rd7885;
	mul.lo.s64 	%rd3467, %rd7886, %rd7884;
	mul.hi.u64 	%rd3468, %rd7884, %rd7886;
	add.s64 	%rd3469, %rd3467, %rd3466;
	setp.lt.u64 	%p1149, %rd3469, %rd3467;
	selp.u64 	%rd3470, 1, 0, %p1149;
	add.s64 	%rd3471, %rd3468, %rd3470;
	mul.lo.s64 	%rd3472, %rd7887, %rd7884;
	mul.hi.u64 	%rd3473, %rd7884, %rd7887;
	add.s64 	%rd3474, %rd3472, %rd3471;
	setp.lt.u64 	%p1150, %rd3474, %rd3472;
	selp.u64 	%rd3475, 1, 0, %p1150;
	add.s64 	%rd3476, %rd3473, %rd3475;
	mul.hi.u64 	%rd3477, %rd7885, %rd7886;
	mad.lo.s64 	%rd3478, %rd7886, %rd7885, %rd3474;
	setp.lt.u64 	%p1151, %rd3478, %rd3474;
	selp.u64 	%rd3479, 1, 0, %p1151;
	add.s64 	%rd3480, %rd3477, %rd3479;
	mul.hi.u64 	%rd3481, %rd7885, %rd7887;
	mad.lo.s64 	%rd3482, %rd7887, %rd7885, %rd3476;
	setp.lt.u64 	%p1152, %rd3482, %rd3476;
	selp.u64 	%rd3483, 1, 0, %p1152;
	add.s64 	%rd3484, %rd3482, %rd3480;
	setp.lt.u64 	%p1153, %rd3484, %rd3482;
	selp.u64 	%rd3485, 1, 0, %p1153;
	add.s64 	%rd3486, %rd3481, %rd3483;
	add.s64 	%rd3487, %rd3486, %rd3485;
	mul.hi.u64 	%rd3488, %rd7886, %rd7887;
	mad.lo.s64 	%rd3489, %rd7887, %rd7886, %rd3487;
	setp.lt.u64 	%p1154, %rd3489, %rd3487;
	selp.u64 	%rd3490, 1, 0, %p1154;
	add.s64 	%rd3491, %rd3488, %rd3490;
	shl.b64 	%rd3492, %rd3465, 1;
	mov.b64 	{%r292, %r293}, %rd3465;
	mov.b64 	{%r294, %r295}, %rd3469;
	shf.l.wrap.b32 	%r296, %r293, %r294, 1;
	shf.l.wrap.b32 	%r297, %r294, %r295, 1;
	mov.b64 	%rd3493, {%r296, %r297};
	mov.b64 	{%r298, %r299}, %rd3478;
	shf.l.wrap.b32 	%r300, %r295, %r298, 1;
	shf.l.wrap.b32 	%r301, %r298, %r299, 1;
	mov.b64 	%rd3494, {%r300, %r301};
	mov.b64 	{%r302, %r303}, %rd3484;
	shf.l.wrap.b32 	%r304, %r299, %r302, 1;
	shf.l.wrap.b32 	%r305, %r302, %r303, 1;
	mov.b64 	%rd3495, {%r304, %r305};
	mov.b64 	{%r306, %r307}, %rd3489;
	shf.l.wrap.b32 	%r308, %r303, %r306, 1;
	shf.l.wrap.b32 	%r309, %r306, %r307, 1;
	mov.b64 	%rd3496, {%r308, %r309};
	shr.u64 	%rd3497, %rd3491, 63;
	mov.b64 	{%r310, %r311}, %rd3491;
	shf.l.wrap.b32 	%r312, %r307, %r310, 1;
	shf.l.wrap.b32 	%r313, %r310, %r311, 1;
	mov.b64 	%rd3498, {%r312, %r313};
	mul.hi.u64 	%rd3499, %rd7884, %rd7884;
	mul.hi.u64 	%rd3500, %rd7885, %rd7885;
	mul.hi.u64 	%rd3501, %rd7886, %rd7886;
	mul.hi.u64 	%rd3502, %rd7887, %rd7887;
	add.s64 	%rd485, %rd3492, %rd3499;
	setp.lt.u64 	%p1155, %rd485, %rd3492;
	selp.u64 	%rd3503, 1, 0, %p1155;
	mad.lo.s64 	%rd3504, %rd7885, %rd7885, %rd3493;
	setp.lt.u64 	%p1156, %rd3504, %rd3493;
	add.s64 	%rd486, %rd3504, %rd3503;
	setp.lt.u64 	%p1157, %rd486, %rd3504;
	or.pred  	%p1158, %p1156, %p1157;
	selp.u64 	%rd3505, 1, 0, %p1158;
	add.s64 	%rd3506, %rd3494, %rd3500;
	setp.lt.u64 	%p1159, %rd3506, %rd3494;
	add.s64 	%rd487, %rd3506, %rd3505;
	setp.lt.u64 	%p1160, %rd487, %rd3506;
	or.pred  	%p1161, %p1159, %p1160;
	selp.u64 	%rd3507, 1, 0, %p1161;
	mad.lo.s64 	%rd3508, %rd7886, %rd7886, %rd3495;
	setp.lt.u64 	%p1162, %rd3508, %rd3495;
	add.s64 	%rd3509, %rd3508, %rd3507;
	setp.lt.u64 	%p1163, %rd3509, %rd3508;
	or.pred  	%p1164, %p1162, %p1163;
	selp.u64 	%rd3510, 1, 0, %p1164;
	add.s64 	%rd3511, %rd3496, %rd3501;
	setp.lt.u64 	%p1165, %rd3511, %rd3496;
	add.s64 	%rd3512, %rd3511, %rd3510;
	setp.lt.u64 	%p1166, %rd3512, %rd3511;
	or.pred  	%p1167, %p1165, %p1166;
	selp.u64 	%rd3513, 1, 0, %p1167;
	mad.lo.s64 	%rd3514, %rd7887, %rd7887, %rd3498;
	setp.lt.u64 	%p1168, %rd3514, %rd3498;
	add.s64 	%rd3515, %rd3514, %rd3513;
	setp.lt.u64 	%p1169, %rd3515, %rd3514;
	or.pred  	%p1170, %p1168, %p1169;
	selp.u64 	%rd3516, 1, 0, %p1170;
	add.s64 	%rd3517, %rd3497, %rd3502;
	add.s64 	%rd3518, %rd3517, %rd3516;
	shl.b64 	%rd3519, %rd3509, 32;
	mov.b64 	{%r314, %r315}, %rd3509;
	mov.b64 	{%r316, %r317}, %rd3512;
	mov.b64 	%rd3520, {%r315, %r316};
	mov.b64 	{%r318, %r319}, %rd3515;
	mov.b64 	%rd3521, {%r317, %r318};
	mov.b64 	{%r320, %r321}, %rd3518;
	mov.b64 	%rd3522, {%r319, %r320};
	shr.u64 	%rd3523, %rd3518, 32;
	mul.lo.s64 	%rd3524, %rd3509, 977;
	mov.b64 	%rd3525, 977;
	mul.hi.u64 	%rd3526, %rd3509, %rd3525;
	mul.lo.s64 	%rd3527, %rd3512, 977;
	mul.hi.u64 	%rd3528, %rd3512, %rd3525;
	add.s64 	%rd3529, %rd3527, %rd3526;
	setp.lt.u64 	%p1171, %rd3529, %rd3527;
	selp.u64 	%rd3530, 1, 0, %p1171;
	add.s64 	%rd3531, %rd3528, %rd3530;
	mul.lo.s64 	%rd3532, %rd3515, 977;
	mul.hi.u64 	%rd3533, %rd3515, %rd3525;
	add.s64 	%rd3534, %rd3532, %rd3531;
	setp.lt.u64 	%p1172, %rd3534, %rd3532;
	selp.u64 	%rd3535, 1, 0, %p1172;
	add.s64 	%rd3536, %rd3533, %rd3535;
	mul.lo.s64 	%rd3537, %rd3518, 977;
	mul.hi.u64 	%rd3538, %rd3518, %rd3525;
	add.s64 	%rd3539, %rd3537, %rd3536;
	setp.lt.u64 	%p1173, %rd3539, %rd3537;
	selp.u64 	%rd3540, 1, 0, %p1173;
	add.s64 	%rd3541, %rd3538, %rd3540;
	add.s64 	%rd7888, %rd3524, %rd3519;
	setp.lt.u64 	%p1174, %rd7888, %rd3524;
	selp.u64 	%rd3542, 1, 0, %p1174;
	add.s64 	%rd3543, %rd3529, %rd3520;
	setp.lt.u64 	%p1175, %rd3543, %rd3529;
	add.s64 	%rd7889, %rd3543, %rd3542;
	setp.lt.u64 	%p1176, %rd7889, %rd3543;
	or.pred  	%p1177, %p1175, %p1176;
	selp.u64 	%rd3544, 1, 0, %p1177;
	add.s64 	%rd3545, %rd3534, %rd3521;
	setp.lt.u64 	%p1178, %rd3545, %rd3534;
	add.s64 	%rd7890, %rd3545, %rd3544;
	setp.lt.u64 	%p1179, %rd7890, %rd3545;
	or.pred  	%p1180, %p1178, %p1179;
	selp.u64 	%rd3546, 1, 0, %p1180;
	add.s64 	%rd3547, %rd3539, %rd3522;
	setp.lt.u64 	%p1181, %rd3547, %rd3539;
	add.s64 	%rd7891, %rd3547, %rd3546;
	setp.lt.u64 	%p1182, %rd7891, %rd3547;
	or.pred  	%p1183, %p1181, %p1182;
	selp.u64 	%rd3548, 1, 0, %p1183;
	add.s64 	%rd3549, %rd3541, %rd3523;
	add.s64 	%rd492, %rd3549, %rd3548;
	setp.eq.s64 	%p1184, %rd492, 0;
	mov.b64 	%rd7892, 0;
	@%p1184 bra 	$L__BB2_146;
	shl.b64 	%rd3550, %rd492, 32;
	shr.u64 	%rd3551, %rd492, 32;
	mov.b64 	%rd3552, 977;
	mul.hi.u64 	%rd3553, %rd492, %rd3552;
	mad.lo.s64 	%rd3554, %rd492, 977, %rd3550;
	setp.lt.u64 	%p1185, %rd3554, %rd3550;
	selp.u64 	%rd3555, 1, 0, %p1185;
	add.s64 	%rd7888, %rd3554, %rd7888;
	setp.lt.u64 	%p1186, %rd7888, %rd3554;
	selp.u64 	%rd3556, 1, 0, %p1186;
	add.s64 	%rd3557, %rd3551, %rd3553;
	setp.lt.u64 	%p1187, %rd3557, %rd3551;
	selp.u64 	%rd3558, 1, 0, %p1187;
	add.s64 	%rd3559, %rd7889, %rd3557;
	setp.lt.u64 	%p1188, %rd3559, %rd7889;
	selp.u64 	%rd3560, 1, 0, %p1188;
	add.s64 	%rd3561, %rd3559, %rd3555;
	add.s64 	%rd7889, %rd3561, %rd3556;
	setp.lt.u64 	%p1189, %rd7889, %rd3559;
	selp.u64 	%rd3562, 1, 0, %p1189;
	add.s64 	%rd3563, %rd7890, %rd3558;
	add.s64 	%rd3564, %rd3563, %rd3560;
	add.s64 	%rd495, %rd3564, %rd3562;
	setp.lt.u64 	%p1190, %rd495, %rd7890;
	selp.u64 	%rd3565, 1, 0, %p1190;
	add.s64 	%rd496, %rd7891, %rd3565;
	setp.lt.u64 	%p1191, %rd496, %rd7891;
	selp.u64 	%rd7892, 1, 0, %p1191;
	mov.u64 	%rd7890, %rd495;
	mov.u64 	%rd7891, %rd496;
$L__BB2_146:
	mad.lo.s64 	%rd503, %rd7884, %rd7884, %rd7888;
	setp.lt.u64 	%p1192, %rd503, %rd7888;
	selp.u64 	%rd3566, 1, 0, %p1192;
	add.s64 	%rd3567, %rd7889, %rd485;
	setp.lt.u64 	%p1193, %rd3567, %rd7889;
	add.s64 	%rd7894, %rd3567, %rd3566;
	setp.lt.u64 	%p1194, %rd7894, %rd3567;
	or.pred  	%p1195, %p1193, %p1194;
	selp.u64 	%rd3568, 1, 0, %p1195;
	add.s64 	%rd3569, %rd7890, %rd486;
	setp.lt.u64 	%p1196, %rd3569, %rd7890;
	add.s64 	%rd7895, %rd3569, %rd3568;
	setp.lt.u64 	%p1197, %rd7895, %rd3569;
	or.pred  	%p1198, %p1196, %p1197;
	selp.u64 	%rd3570, 1, 0, %p1198;
	add.s64 	%rd3571, %rd7891, %rd487;
	setp.lt.u64 	%p1199, %rd3571, %rd7891;
	add.s64 	%rd7896, %rd3571, %rd3570;
	setp.lt.u64 	%p1200, %rd7896, %rd3571;
	or.pred  	%p1201, %p1199, %p1200;
	selp.u64 	%rd3572, 1, 0, %p1201;
	add.s64 	%rd507, %rd7892, %rd3572;
	setp.ne.s64 	%p1202, %rd507, 0;
	@%p1202 bra 	$L__BB2_149;
	and.b64  	%rd3573, %rd7896, %rd7895;
	setp.ne.s64 	%p1203, %rd3573, -1;
	mov.u64 	%rd7893, %rd503;
	@%p1203 bra 	$L__BB2_156;
	setp.ne.s64 	%p1204, %rd7894, -1;
	setp.lt.u64 	%p1205, %rd503, -4294968273;
	or.pred  	%p1206, %p1204, %p1205;
	mov.u64 	%rd7893, %rd503;
	@%p1206 bra 	$L__BB2_156;
$L__BB2_149:
	add.s64 	%rd7893, %rd503, 4294968273;
	setp.lt.u64 	%p1207, %rd503, -4294968273;
	selp.u64 	%rd3574, 1, 0, %p1207;
	add.s64 	%rd3575, %rd7894, 1;
	setp.ne.s64 	%p1208, %rd7894, -1;
	selp.s64 	%rd3576, -1, 0, %p1207;
	add.s64 	%rd7894, %rd3575, %rd3576;
	setp.lt.u64 	%p1209, %rd3575, %rd3574;
	or.pred  	%p1210, %p1208, %p1209;
	selp.u64 	%rd3577, 1, 0, %p1210;
	add.s64 	%rd3578, %rd7895, 1;
	setp.ne.s64 	%p1211, %rd7895, -1;
	selp.s64 	%rd3579, -1, 0, %p1210;
	add.s64 	%rd7895, %rd3578, %rd3579;
	setp.lt.u64 	%p1212, %rd3578, %rd3577;
	or.pred  	%p1213, %p1211, %p1212;
	selp.u64 	%rd3580, 1, 0, %p1213;
	add.s64 	%rd3581, %rd7896, 1;
	setp.ne.s64 	%p1214, %rd7896, -1;
	selp.s64 	%rd3582, -1, 0, %p1213;
	add.s64 	%rd7896, %rd3581, %rd3582;
	setp.lt.u64 	%p1215, %rd3581, %rd3580;
	or.pred  	%p1216, %p1214, %p1215;
	selp.s64 	%rd3583, -1, 0, %p1216;
	add.s64 	%rd512, %rd507, %rd3583;
	setp.ne.s64 	%p1217, %rd512, 0;
	@%p1217 bra 	$L__BB2_152;
	and.b64  	%rd3584, %rd7896, %rd7895;
	setp.ne.s64 	%p1218, %rd3584, -1;
	@%p1218 bra 	$L__BB2_156;
	setp.ne.s64 	%p1219, %rd7894, -1;
	setp.lt.u64 	%p1220, %rd7893, -4294968273;
	or.pred  	%p1221, %p1219, %p1220;
	@%p1221 bra 	$L__BB2_156;
$L__BB2_152:
	add.s64 	%rd513, %rd503, 8589936546;
	setp.lt.u64 	%p1222, %rd7893, -4294968273;
	selp.u64 	%rd3585, 1, 0, %p1222;
	add.s64 	%rd3586, %rd7894, 1;
	setp.ne.s64 	%p1223, %rd7894, -1;
	selp.s64 	%rd3587, -1, 0, %p1222;
	add.s64 	%rd7894, %rd3586, %rd3587;
	setp.lt.u64 	%p1224, %rd3586, %rd3585;
	or.pred  	%p1225, %p1223, %p1224;
	selp.u64 	%rd3588, 1, 0, %p1225;
	add.s64 	%rd3589, %rd7895, 1;
	setp.ne.s64 	%p1226, %rd7895, -1;
	selp.s64 	%rd3590, -1, 0, %p1225;
	add.s64 	%rd7895, %rd3589, %rd3590;
	setp.lt.u64 	%p1227, %rd3589, %rd3588;
	or.pred  	%p1228, %p1226, %p1227;
	selp.u64 	%rd3591, 1, 0, %p1228;
	add.s64 	%rd3592, %rd7896, 1;
	setp.ne.s64 	%p1229, %rd7896, -1;
	selp.s64 	%rd3593, -1, 0, %p1228;
	add.s64 	%rd7896, %rd3592, %rd3593;
	setp.lt.u64 	%p1230, %rd3592, %rd3591;
	or.pred  	%p1231, %p1229, %p1230;
	selp.u64 	%rd3594, 1, 0, %p1231;
	setp.ne.s64 	%p1232, %rd512, %rd3594;
	@%p1232 bra 	$L__BB2_155;
	and.b64  	%rd3595, %rd7896, %rd7895;
	setp.ne.s64 	%p1233, %rd3595, -1;
	mov.u64 	%rd7893, %rd513;
	@%p1233 bra 	$L__BB2_156;
	setp.ne.s64 	%p1234, %rd7894, -1;
	setp.lt.u64 	%p1235, %rd513, -4294968273;
	or.pred  	%p1236, %p1234, %p1235;
	mov.u64 	%rd7893, %rd513;
	@%p1236 bra 	$L__BB2_156;
$L__BB2_155:
	setp.lt.u64 	%p1237, %rd513, -4294968273;
	selp.u64 	%rd3596, 1, 0, %p1237;
	add.s64 	%rd3597, %rd7894, 1;
	setp.ne.s64 	%p1238, %rd7894, -1;
	selp.s64 	%rd3598, -1, 0, %p1237;
	add.s64 	%rd7894, %rd3597, %rd3598;
	setp.lt.u64 	%p1239, %rd3597, %rd3596;
	or.pred  	%p1240, %p1238, %p1239;
	selp.u64 	%rd3599, 1, 0, %p1240;
	add.s64 	%rd3600, %rd7895, 1;
	setp.ne.s64 	%p1241, %rd7895, -1;
	selp.s64 	%rd3601, -1, 0, %p1240;
	add.s64 	%rd7895, %rd3600, %rd3601;
	setp.lt.u64 	%p1242, %rd3600, %rd3599;
	or.pred  	%p1243, %p1241, %p1242;
	selp.s64 	%rd3602, -1, 0, %p1243;
	add.s64 	%rd3603, %rd7896, %rd3602;
	add.s64 	%rd7896, %rd3603, 1;
	add.s64 	%rd7893, %rd503, 12884904819;
$L__BB2_156:
	mul.lo.s64 	%rd3605, %rd7894, %rd7893;
	mul.hi.u64 	%rd3606, %rd7893, %rd7894;
	mul.lo.s64 	%rd3607, %rd7895, %rd7893;
	mul.hi.u64 	%rd3608, %rd7893, %rd7895;
	add.s64 	%rd3609, %rd3607, %rd3606;
	setp.lt.u64 	%p1244, %rd3609, %rd3607;
	selp.u64 	%rd3610, 1, 0, %p1244;
	add.s64 	%rd3611, %rd3608, %rd3610;
	mul.lo.s64 	%rd3612, %rd7896, %rd7893;
	mul.hi.u64 	%rd3613, %rd7893, %rd7896;
	add.s64 	%rd3614, %rd3612, %rd3611;
	setp.lt.u64 	%p1245, %rd3614, %rd3612;
	selp.u64 	%rd3615, 1, 0, %p1245;
	add.s64 	%rd3616, %rd3613, %rd3615;
	mul.hi.u64 	%rd3617, %rd7894, %rd7895;
	mad.lo.s64 	%rd3618, %rd7895, %rd7894, %rd3614;
	setp.lt.u64 	%p1246, %rd3618, %rd3614;
	selp.u64 	%rd3619, 1, 0, %p1246;
	add.s64 	%rd3620, %rd3617, %rd3619;
	mul.hi.u64 	%rd3621, %rd7894, %rd7896;
	mad.lo.s64 	%rd3622, %rd7896, %rd7894, %rd3616;
	setp.lt.u64 	%p1247, %rd3622, %rd3616;
	selp.u64 	%rd3623, 1, 0, %p1247;
	add.s64 	%rd3624, %rd3622, %rd3620;
	setp.lt.u64 	%p1248, %rd3624, %rd3622;
	selp.u64 	%rd3625, 1, 0, %p1248;
	add.s64 	%rd3626, %rd3621, %rd3623;
	add.s64 	%rd3627, %rd3626, %rd3625;
	mul.hi.u64 	%rd3628, %rd7895, %rd7896;
	mad.lo.s64 	%rd3629, %rd7896, %rd7895, %rd3627;
	setp.lt.u64 	%p1249, %rd3629, %rd3627;
	selp.u64 	%rd3630, 1, 0, %p1249;
	add.s64 	%rd3631, %rd3628, %rd3630;
	shl.b64 	%rd3632, %rd3605, 1;
	mov.b64 	{%r322, %r323}, %rd3605;
	mov.b64 	{%r324, %r325}, %rd3609;
	shf.l.wrap.b32 	%r326, %r323, %r324, 1;
	shf.l.wrap.b32 	%r327, %r324, %r325, 1;
	mov.b64 	%rd3633, {%r326, %r327};
	mov.b64 	{%r328, %r329}, %rd3618;
	shf.l.wrap.b32 	%r330, %r325, %r328, 1;
	shf.l.wrap.b32 	%r331, %r328, %r329, 1;
	mov.b64 	%rd3634, {%r330, %r331};
	mov.b64 	{%r332, %r333}, %rd3624;
	shf.l.wrap.b32 	%r334, %r329, %r332, 1;
	shf.l.wrap.b32 	%r335, %r332, %r333, 1;
	mov.b64 	%rd3635, {%r334, %r335};
	mov.b64 	{%r336, %r337}, %rd3629;
	shf.l.wrap.b32 	%r338, %r333, %r336, 1;
	shf.l.wrap.b32 	%r339, %r336, %r337, 1;
	mov.b64 	%rd3636, {%r338, %r339};
	shr.u64 	%rd3637, %rd3631, 63;
	mov.b64 	{%r340, %r341}, %rd3631;
	shf.l.wrap.b32 	%r342, %r337, %r340, 1;
	shf.l.wrap.b32 	%r343, %r340, %r341, 1;
	mov.b64 	%rd3638, {%r342, %r343};
	mul.hi.u64 	%rd3639, %rd7893, %rd7893;
	mul.hi.u64 	%rd3640, %rd7894, %rd7894;
	mul.hi.u64 	%rd3641, %rd7895, %rd7895;
	mul.hi.u64 	%rd3642, %rd7896, %rd7896;
	add.s64 	%rd525, %rd3632, %rd3639;
	setp.lt.u64 	%p1250, %rd525, %rd3632;
	selp.u64 	%rd3643, 1, 0, %p1250;
	mad.lo.s64 	%rd3644, %rd7894, %rd7894, %rd3633;
	setp.lt.u64 	%p1251, %rd3644, %rd3633;
	add.s64 	%rd526, %rd3644, %rd3643;
	setp.lt.u64 	%p1252, %rd526, %rd3644;
	or.pred  	%p1253, %p1251, %p1252;
	selp.u64 	%rd3645, 1, 0, %p1253;
	add.s64 	%rd3646, %rd3634, %rd3640;
	setp.lt.u64 	%p1254, %rd3646, %rd3634;
	add.s64 	%rd527, %rd3646, %rd3645;
	setp.lt.u64 	%p1255, %rd527, %rd3646;
	or.pred  	%p1256, %p1254, %p1255;
	selp.u64 	%rd3647, 1, 0, %p1256;
	mad.lo.s64 	%rd3648, %rd7895, %rd7895, %rd3635;
	setp.lt.u64 	%p1257, %rd3648, %rd3635;
	add.s64 	%rd3649, %rd3648, %rd3647;
	setp.lt.u64 	%p1258, %rd3649, %rd3648;
	or.pred  	%p1259, %p1257, %p1258;
	selp.u64 	%rd3650, 1, 0, %p1259;
	add.s64 	%rd3651, %rd3636, %rd3641;
	setp.lt.u64 	%p1260, %rd3651, %rd3636;
	add.s64 	%rd3652, %rd3651, %rd3650;
	setp.lt.u64 	%p1261, %rd3652, %rd3651;
	or.pred  	%p1262, %p1260, %p1261;
	selp.u64 	%rd3653, 1, 0, %p1262;
	mad.lo.s64 	%rd3654, %rd7896, %rd7896, %rd3638;
	setp.lt.u64 	%p1263, %rd3654, %rd3638;
	add.s64 	%rd3655, %rd3654, %rd3653;
	setp.lt.u64 	%p1264, %rd3655, %rd3654;
	or.pred  	%p1265, %p1263, %p1264;
	selp.u64 	%rd3656, 1, 0, %p1265;
	add.s64 	%rd3657, %rd3637, %rd3642;
	add.s64 	%rd3658, %rd3657, %rd3656;
	shl.b64 	%rd3659, %rd3649, 32;
	mov.b64 	{%r344, %r345}, %rd3649;
	mov.b64 	{%r346, %r347}, %rd3652;
	mov.b64 	%rd3660, {%r345, %r346};
	mov.b64 	{%r348, %r349}, %rd3655;
	mov.b64 	%rd3661, {%r347, %r348};
	mov.b64 	{%r350, %r351}, %rd3658;
	mov.b64 	%rd3662, {%r349, %r350};
	shr.u64 	%rd3663, %rd3658, 32;
	mul.lo.s64 	%rd3664, %rd3649, 977;
	mov.b64 	%rd3665, 977;
	mul.hi.u64 	%rd3666, %rd3649, %rd3665;
	mul.lo.s64 	%rd3667, %rd3652, 977;
	mul.hi.u64 	%rd3668, %rd3652, %rd3665;
	add.s64 	%rd3669, %rd3667, %rd3666;
	setp.lt.u64 	%p1266, %rd3669, %rd3667;
	selp.u64 	%rd3670, 1, 0, %p1266;
	add.s64 	%rd3671, %rd3668, %rd3670;
	mul.lo.s64 	%rd3672, %rd3655, 977;
	mul.hi.u64 	%rd3673, %rd3655, %rd3665;
	add.s64 	%rd3674, %rd3672, %rd3671;
	setp.lt.u64 	%p1267, %rd3674, %rd3672;
	selp.u64 	%rd3675, 1, 0, %p1267;
	add.s64 	%rd3676, %rd3673, %rd3675;
	mul.lo.s64 	%rd3677, %rd3658, 977;
	mul.hi.u64 	%rd3678, %rd3658, %rd3665;
	add.s64 	%rd3679, %rd3677, %rd3676;
	setp.lt.u64 	%p1268, %rd3679, %rd3677;
	selp.u64 	%rd3680, 1, 0, %p1268;
	add.s64 	%rd3681, %rd3678, %rd3680;
	add.s64 	%rd7897, %rd3664, %rd3659;
	setp.lt.u64 	%p1269, %rd7897, %rd3664;
	selp.u64 	%rd3682, 1, 0, %p1269;
	add.s64 	%rd3683, %rd3669, %rd3660;
	setp.lt.u64 	%p1270, %rd3683, %rd3669;
	add.s64 	%rd7898, %rd3683, %rd3682;
	setp.lt.u64 	%p1271, %rd7898, %rd3683;
	or.pred  	%p1272, %p1270, %p1271;
	selp.u64 	%rd3684, 1, 0, %p1272;
	add.s64 	%rd3685, %rd3674, %rd3661;
	setp.lt.u64 	%p1273, %rd3685, %rd3674;
	add.s64 	%rd7899, %rd3685, %rd3684;
	setp.lt.u64 	%p1274, %rd7899, %rd3685;
	or.pred  	%p1275, %p1273, %p1274;
	selp.u64 	%rd3686, 1, 0, %p1275;
	add.s64 	%rd3687, %rd3679, %rd3662;
	setp.lt.u64 	%p1276, %rd3687, %rd3679;
	add.s64 	%rd7900, %rd3687, %rd3686;
	setp.lt.u64 	%p1277, %rd7900, %rd3687;
	or.pred  	%p1278, %p1276, %p1277;
	selp.u64 	%rd3688, 1, 0, %p1278;
	add.s64 	%rd3689, %rd3681, %rd3663;
	add.s64 	%rd532, %rd3689, %rd3688;
	setp.eq.s64 	%p1279, %rd532, 0;
	mov.b64 	%rd7901, 0;
	@%p1279 bra 	$L__BB2_158;
	shl.b64 	%rd3690, %rd532, 32;
	shr.u64 	%rd3691, %rd532, 32;
	mov.b64 	%rd3692, 977;
	mul.hi.u64 	%rd3693, %rd532, %rd3692;
	mad.lo.s64 	%rd3694, %rd532, 977, %rd3690;
	setp.lt.u64 	%p1280, %rd3694, %rd3690;
	selp.u64 	%rd3695, 1, 0, %p1280;
	add.s64 	%rd7897, %rd3694, %rd7897;
	setp.lt.u64 	%p1281, %rd7897, %rd3694;
	selp.u64 	%rd3696, 1, 0, %p1281;
	add.s64 	%rd3697, %rd3691, %rd3693;
	setp.lt.u64 	%p1282, %rd3697, %rd3691;
	selp.u64 	%rd3698, 1, 0, %p1282;
	add.s64 	%rd3699, %rd7898, %rd3697;
	setp.lt.u64 	%p1283, %rd3699, %rd7898;
	selp.u64 	%rd3700, 1, 0, %p1283;
	add.s64 	%rd3701, %rd3699, %rd3695;
	add.s64 	%rd7898, %rd3701, %rd3696;
	setp.lt.u64 	%p1284, %rd7898, %rd3699;
	selp.u64 	%rd3702, 1, 0, %p1284;
	add.s64 	%rd3703, %rd7899, %rd3698;
	add.s64 	%rd3704, %rd3703, %rd3700;
	add.s64 	%rd535, %rd3704, %rd3702;
	setp.lt.u64 	%p1285, %rd535, %rd7899;
	selp.u64 	%rd3705, 1, 0, %p1285;
	add.s64 	%rd536, %rd7900, %rd3705;
	setp.lt.u64 	%p1286, %rd536, %rd7900;
	selp.u64 	%rd7901, 1, 0, %p1286;
	mov.u64 	%rd7899, %rd535;
	mov.u64 	%rd7900, %rd536;
$L__BB2_158:
	mad.lo.s64 	%rd543, %rd7893, %rd7893, %rd7897;
	setp.lt.u64 	%p1287, %rd543, %rd7897;
	selp.u64 	%rd3706, 1, 0, %p1287;
	add.s64 	%rd3707, %rd7898, %rd525;
	setp.lt.u64 	%p1288, %rd3707, %rd7898;
	add.s64 	%rd7903, %rd3707, %rd3706;
	setp.lt.u64 	%p1289, %rd7903, %rd3707;
	or.pred  	%p1290, %p1288, %p1289;
	selp.u64 	%rd3708, 1, 0, %p1290;
	add.s64 	%rd3709, %rd7899, %rd526;
	setp.lt.u64 	%p1291, %rd3709, %rd7899;
	add.s64 	%rd7904, %rd3709, %rd3708;
	setp.lt.u64 	%p1292, %rd7904, %rd3709;
	or.pred  	%p1293, %p1291, %p1292;
	selp.u64 	%rd3710, 1, 0, %p1293;
	add.s64 	%rd3711, %rd7900, %rd527;
	setp.lt.u64 	%p1294, %rd3711, %rd7900;
	add.s64 	%rd7905, %rd3711, %rd3710;
	setp.lt.u64 	%p1295, %rd7905, %rd3711;
	or.pred  	%p1296, %p1294, %p1295;
	selp.u64 	%rd3712, 1, 0, %p1296;
	add.s64 	%rd547, %rd7901, %rd3712;
	setp.ne.s64 	%p1297, %rd547, 0;
	@%p1297 bra 	$L__BB2_161;
	and.b64  	%rd3713, %rd7905, %rd7904;
	setp.ne.s64 	%p1298, %rd3713, -1;
	mov.u64 	%rd7924, %rd543;
	@%p1298 bra 	$L__BB2_168;
	setp.ne.s64 	%p1299, %rd7903, -1;
	setp.lt.u64 	%p1300, %rd543, -4294968273;
	or.pred  	%p1301, %p1299, %p1300;
	mov.u64 	%rd7924, %rd543;
	@%p1301 bra 	$L__BB2_168;
$L__BB2_161:
	add.s64 	%rd7924, %rd543, 4294968273;
	setp.lt.u64 	%p1302, %rd543, -4294968273;
	selp.u64 	%rd3714, 1, 0, %p1302;
	add.s64 	%rd3715, %rd7903, 1;
	setp.ne.s64 	%p1303, %rd7903, -1;
	selp.s64 	%rd3716, -1, 0, %p1302;
	add.s64 	%rd7903, %rd3715, %rd3716;
	setp.lt.u64 	%p1304, %rd3715, %rd3714;
	or.pred  	%p1305, %p1303, %p1304;
	selp.u64 	%rd3717, 1, 0, %p1305;
	add.s64 	%rd3718, %rd7904, 1;
	setp.ne.s64 	%p1306, %rd7904, -1;
	selp.s64 	%rd3719, -1, 0, %p1305;
	add.s64 	%rd7904, %rd3718, %rd3719;
	setp.lt.u64 	%p1307, %rd3718, %rd3717;
	or.pred  	%p1308, %p1306, %p1307;
	selp.u64 	%rd3720, 1, 0, %p1308;
	add.s64 	%rd3721, %rd7905, 1;
	setp.ne.s64 	%p1309, %rd7905, -1;
	selp.s64 	%rd3722, -1, 0, %p1308;
	add.s64 	%rd7905, %rd3721, %rd3722;
	setp.lt.u64 	%p1310, %rd3721, %rd3720;
	or.pred  	%p1311, %p1309, %p1310;
	selp.s64 	%rd3723, -1, 0, %p1311;
	add.s64 	%rd552, %rd547, %rd3723;
	setp.ne.s64 	%p1312, %rd552, 0;
	@%p1312 bra 	$L__BB2_164;
	and.b64  	%rd3724, %rd7905, %rd7904;
	setp.ne.s64 	%p1313, %rd3724, -1;
	@%p1313 bra 	$L__BB2_168;
	setp.ne.s64 	%p1314, %rd7903, -1;
	setp.lt.u64 	%p1315, %rd7924, -4294968273;
	or.pred  	%p1316, %p1314, %p1315;
	@%p1316 bra 	$L__BB2_168;
$L__BB2_164:
	add.s64 	%rd553, %rd543, 8589936546;
	setp.lt.u64 	%p1317, %rd7924, -4294968273;
	selp.u64 	%rd3725, 1, 0, %p1317;
	add.s64 	%rd3726, %rd7903, 1;
	setp.ne.s64 	%p1318, %rd7903, -1;
	selp.s64 	%rd3727, -1, 0, %p1317;
	add.s64 	%rd7903, %rd3726, %rd3727;
	setp.lt.u64 	%p1319, %rd3726, %rd3725;
	or.pred  	%p1320, %p1318, %p1319;
	selp.u64 	%rd3728, 1, 0, %p1320;
	add.s64 	%rd3729, %rd7904, 1;
	setp.ne.s64 	%p1321, %rd7904, -1;
	selp.s64 	%rd3730, -1, 0, %p1320;
	add.s64 	%rd7904, %rd3729, %rd3730;
	setp.lt.u64 	%p1322, %rd3729, %rd3728;
	or.pred  	%p1323, %p1321, %p1322;
	selp.u64 	%rd3731, 1, 0, %p1323;
	add.s64 	%rd3732, %rd7905, 1;
	setp.ne.s64 	%p1324, %rd7905, -1;
	selp.s64 	%rd3733, -1, 0, %p1323;
	add.s64 	%rd7905, %rd3732, %rd3733;
	setp.lt.u64 	%p1325, %rd3732, %rd3731;
	or.pred  	%p1326, %p1324, %p1325;
	selp.u64 	%rd3734, 1, 0, %p1326;
	setp.ne.s64 	%p1327, %rd552, %rd3734;
	@%p1327 bra 	$L__BB2_167;
	and.b64  	%rd3735, %rd7905, %rd7904;
	setp.ne.s64 	%p1328, %rd3735, -1;
	mov.u64 	%rd7924, %rd553;
	@%p1328 bra 	$L__BB2_168;
	setp.ne.s64 	%p1329, %rd7903, -1;
	setp.lt.u64 	%p1330, %rd553, -4294968273;
	or.pred  	%p1331, %p1329, %p1330;
	mov.u64 	%rd7924, %rd553;
	@%p1331 bra 	$L__BB2_168;
$L__BB2_167:
	setp.lt.u64 	%p1332, %rd553, -4294968273;
	selp.u64 	%rd3736, 1, 0, %p1332;
	add.s64 	%rd3737, %rd7903, 1;
	setp.ne.s64 	%p1333, %rd7903, -1;
	selp.s64 	%rd3738, -1, 0, %p1332;
	add.s64 	%rd7903, %rd3737, %rd3738;
	setp.lt.u64 	%p1334, %rd3737, %rd3736;
	or.pred  	%p1335, %p1333, %p1334;
	selp.u64 	%rd3739, 1, 0, %p1335;
	add.s64 	%rd3740, %rd7904, 1;
	setp.ne.s64 	%p1336, %rd7904, -1;
	selp.s64 	%rd3741, -1, 0, %p1335;
	add.s64 	%rd7904, %rd3740, %rd3741;
	setp.lt.u64 	%p1337, %rd3740, %rd3739;
	or.pred  	%p1338, %p1336, %p1337;
	selp.s64 	%rd3742, -1, 0, %p1338;
	add.s64 	%rd3743, %rd7905, %rd3742;
	add.s64 	%rd7905, %rd3743, 1;
	add.s64 	%rd7924, %rd543, 12884904819;
$L__BB2_168:
	mul.hi.u64 	%rd3745, %rd7924, %rd7794;
	mul.lo.s64 	%rd3746, %rd7795, %rd7924;
	mul.hi.u64 	%rd3747, %rd7924, %rd7795;
	add.s64 	%rd3748, %rd3746, %rd3745;
	setp.lt.u64 	%p1339, %rd3748, %rd3746;
	selp.u64 	%rd3749, 1, 0, %p1339;
	add.s64 	%rd3750, %rd3747, %rd3749;
	mul.lo.s64 	%rd3751, %rd7796, %rd7924;
	mul.hi.u64 	%rd3752, %rd7924, %rd7796;
	add.s64 	%rd3753, %rd3751, %rd3750;
	setp.lt.u64 	%p1340, %rd3753, %rd3751;
	selp.u64 	%rd3754, 1, 0, %p1340;
	add.s64 	%rd3755, %rd3752, %rd3754;
	mul.lo.s64 	%rd3756, %rd7797, %rd7924;
	mul.hi.u64 	%rd3757, %rd7924, %rd7797;
	add.s64 	%rd3758, %rd3756, %rd3755;
	setp.lt.u64 	%p1341, %rd3758, %rd3756;
	selp.u64 	%rd3759, 1, 0, %p1341;
	add.s64 	%rd3760, %rd3757, %rd3759;
	mul.hi.u64 	%rd3761, %rd7903, %rd7794;
	mad.lo.s64 	%rd565, %rd7794, %rd7903, %rd3748;
	setp.lt.u64 	%p1342, %rd565, %rd3748;
	selp.u64 	%rd3762, 1, 0, %p1342;
	add.s64 	%rd3763, %rd3761, %rd3762;
	mul.hi.u64 	%rd3764, %rd7903, %rd7795;
	mad.lo.s64 	%rd3765, %rd7795, %rd7903, %rd3753;
	setp.lt.u64 	%p1343, %rd3765, %rd3753;
	selp.u64 	%rd3766, 1, 0, %p1343;
	add.s64 	%rd3767, %rd3765, %rd3763;
	setp.lt.u64 	%p1344, %rd3767, %rd3765;
	selp.u64 	%rd3768, 1, 0, %p1344;
	add.s64 	%rd3769, %rd3764, %rd3766;
	add.s64 	%rd3770, %rd3769, %rd3768;
	mul.hi.u64 	%rd3771, %rd7903, %rd7796;
	mad.lo.s64 	%rd3772, %rd7796, %rd7903, %rd3758;
	setp.lt.u64 	%p1345, %rd3772, %rd3758;
	selp.u64 	%rd3773, 1, 0, %p1345;
	add.s64 	%rd3774, %rd3772, %rd3770;
	setp.lt.u64 	%p1346, %rd3774, %rd3772;
	selp.u64 	%rd3775, 1, 0, %p1346;
	add.s64 	%rd3776, %rd3771, %rd3773;
	add.s64 	%rd3777, %rd3776, %rd3775;
	mul.hi.u64 	%rd3778, %rd7903, %rd7797;
	mad.lo.s64 	%rd3779, %rd7797, %rd7903, %rd3760;
	setp.lt.u64 	%p1347, %rd3779, %rd3760;
	selp.u64 	%rd3780, 1, 0, %p1347;
	add.s64 	%rd3781, %rd3779, %rd3777;
	setp.lt.u64 	%p1348, %rd3781, %rd3779;
	selp.u64 	%rd3782, 1, 0, %p1348;
	add.s64 	%rd3783, %rd3778, %rd3780;
	add.s64 	%rd3784, %rd3783, %rd3782;
	mul.hi.u64 	%rd3785, %rd7904, %rd7794;
	mad.lo.s64 	%rd566, %rd7794, %rd7904, %rd3767;
	setp.lt.u64 	%p1349, %rd566, %rd3767;
	selp.u64 	%rd3786, 1, 0, %p1349;
	add.s64 	%rd3787, %rd3785, %rd3786;
	mul.hi.u64 	%rd3788, %rd7904, %rd7795;
	mad.lo.s64 	%rd3789, %rd7795, %rd7904, %rd3774;
	setp.lt.u64 	%p1350, %rd3789, %rd3774;
	selp.u64 	%rd3790, 1, 0, %p1350;
	add.s64 	%rd3791, %rd3789, %rd3787;
	setp.lt.u64 	%p1351, %rd3791, %rd3789;
	selp.u64 	%rd3792, 1, 0, %p1351;
	add.s64 	%rd3793, %rd3788, %rd3790;
	add.s64 	%rd3794, %rd3793, %rd3792;
	mul.hi.u64 	%rd3795, %rd7904, %rd7796;
	mad.lo.s64 	%rd3796, %rd7796, %rd7904, %rd3781;
	setp.lt.u64 	%p1352, %rd3796, %rd3781;
	selp.u64 	%rd3797, 1, 0, %p1352;
	add.s64 	%rd3798, %rd3796, %rd3794;
	setp.lt.u64 	%p1353, %rd3798, %rd3796;
	selp.u64 	%rd3799, 1, 0, %p1353;
	add.s64 	%rd3800, %rd3795, %rd3797;
	add.s64 	%rd3801, %rd3800, %rd3799;
	mul.hi.u64 	%rd3802, %rd7904, %rd7797;
	mad.lo.s64 	%rd3803, %rd7797, %rd7904, %rd3784;
	setp.lt.u64 	%p1354, %rd3803, %rd3784;
	selp.u64 	%rd3804, 1, 0, %p1354;
	add.s64 	%rd3805, %rd3803, %rd3801;
	setp.lt.u64 	%p1355, %rd3805, %rd3803;
	selp.u64 	%rd3806, 1, 0, %p1355;
	add.s64 	%rd3807, %rd3802, %rd3804;
	add.s64 	%rd3808, %rd3807, %rd3806;
	mul.hi.u64 	%rd3809, %rd7905, %rd7794;
	mad.lo.s64 	%rd567, %rd7794, %rd7905, %rd3791;
	setp.lt.u64 	%p1356, %rd567, %rd3791;
	selp.u64 	%rd3810, 1, 0, %p1356;
	add.s64 	%rd3811, %rd3809, %rd3810;
	mul.hi.u64 	%rd3812, %rd7905, %rd7795;
	mad.lo.s64 	%rd3813, %rd7795, %rd7905, %rd3798;
	setp.lt.u64 	%p1357, %rd3813, %rd3798;
	selp.u64 	%rd3814, 1, 0, %p1357;
	add.s64 	%rd3815, %rd3813, %rd3811;
	setp.lt.u64 	%p1358, %rd3815, %rd3813;
	selp.u64 	%rd3816, 1, 0, %p1358;
	add.s64 	%rd3817, %rd3812, %rd3814;
	add.s64 	%rd3818, %rd3817, %rd3816;
	mul.hi.u64 	%rd3819, %rd7905, %rd7796;
	mad.lo.s64 	%rd3820, %rd7796, %rd7905, %rd3805;
	setp.lt.u64 	%p1359, %rd3820, %rd3805;
	selp.u64 	%rd3821, 1, 0, %p1359;
	add.s64 	%rd3822, %rd3820, %rd3818;
	setp.lt.u64 	%p1360, %rd3822, %rd3820;
	selp.u64 	%rd3823, 1, 0, %p1360;
	add.s64 	%rd3824, %rd3819, %rd3821;
	add.s64 	%rd3825, %rd3824, %rd3823;
	mul.hi.u64 	%rd3826, %rd7905, %rd7797;
	mad.lo.s64 	%rd3827, %rd7797, %rd7905, %rd3808;
	setp.lt.u64 	%p1361, %rd3827, %rd3808;
	selp.u64 	%rd3828, 1, 0, %p1361;
	add.s64 	%rd3829, %rd3827, %rd3825;
	setp.lt.u64 	%p1362, %rd3829, %rd3827;
	selp.u64 	%rd3830, 1, 0, %p1362;
	add.s64 	%rd3831, %rd3826, %rd3828;
	add.s64 	%rd3832, %rd3831, %rd3830;
	shl.b64 	%rd3833, %rd3815, 32;
	mov.b64 	{%r352, %r353}, %rd3815;
	mov.b64 	{%r354, %r355}, %rd3822;
	mov.b64 	%rd3834, {%r353, %r354};
	mov.b64 	{%r356, %r357}, %rd3829;
	mov.b64 	%rd3835, {%r355, %r356};
	mov.b64 	{%r358, %r359}, %rd3832;
	mov.b64 	%rd3836, {%r357, %r358};
	shr.u64 	%rd3837, %rd3832, 32;
	mul.lo.s64 	%rd3838, %rd3815, 977;
	mov.b64 	%rd3839, 977;
	mul.hi.u64 	%rd3840, %rd3815, %rd3839;
	mul.lo.s64 	%rd3841, %rd3822, 977;
	mul.hi.u64 	%rd3842, %rd3822, %rd3839;
	add.s64 	%rd3843, %rd3841, %rd3840;
	setp.lt.u64 	%p1363, %rd3843, %rd3841;
	selp.u64 	%rd3844, 1, 0, %p1363;
	add.s64 	%rd3845, %rd3842, %rd3844;
	mul.lo.s64 	%rd3846, %rd3829, 977;
	mul.hi.u64 	%rd3847, %rd3829, %rd3839;
	add.s64 	%rd3848, %rd3846, %rd3845;
	setp.lt.u64 	%p1364, %rd3848, %rd3846;
	selp.u64 	%rd3849, 1, 0, %p1364;
	add.s64 	%rd3850, %rd3847, %rd3849;
	mul.lo.s64 	%rd3851, %rd3832, 977;
	mul.hi.u64 	%rd3852, %rd3832, %rd3839;
	add.s64 	%rd3853, %rd3851, %rd3850;
	setp.lt.u64 	%p1365, %rd3853, %rd3851;
	selp.u64 	%rd3854, 1, 0, %p1365;
	add.s64 	%rd3855, %rd3852, %rd3854;
	add.s64 	%rd7906, %rd3838, %rd3833;
	setp.lt.u64 	%p1366, %rd7906, %rd3838;
	selp.u64 	%rd3856, 1, 0, %p1366;
	add.s64 	%rd3857, %rd3843, %rd3834;
	setp.lt.u64 	%p1367, %rd3857, %rd3843;
	add.s64 	%rd7907, %rd3857, %rd3856;
	setp.lt.u64 	%p1368, %rd7907, %rd3857;
	or.pred  	%p1369, %p1367, %p1368;
	selp.u64 	%rd3858, 1, 0, %p1369;
	add.s64 	%rd3859, %rd3848, %rd3835;
	setp.lt.u64 	%p1370, %rd3859, %rd3848;
	add.s64 	%rd7908, %rd3859, %rd3858;
	setp.lt.u64 	%p1371, %rd7908, %rd3859;
	or.pred  	%p1372, %p1370, %p1371;
	selp.u64 	%rd3860, 1, 0, %p1372;
	add.s64 	%rd3861, %rd3853, %rd3836;
	setp.lt.u64 	%p1373, %rd3861, %rd3853;
	add.s64 	%rd7909, %rd3861, %rd3860;
	setp.lt.u64 	%p1374, %rd7909, %rd3861;
	or.pred  	%p1375, %p1373, %p1374;
	selp.u64 	%rd3862, 1, 0, %p1375;
	add.s64 	%rd3863, %rd3855, %rd3837;
	add.s64 	%rd572, %rd3863, %rd3862;
	setp.eq.s64 	%p1376, %rd572, 0;
	mov.b64 	%rd7910, 0;
	@%p1376 bra 	$L__BB2_170;
	shl.b64 	%rd3864, %rd572, 32;
	shr.u64 	%rd3865, %rd572, 32;
	mov.b64 	%rd3866, 977;
	mul.hi.u64 	%rd3867, %rd572, %rd3866;
	mad.lo.s64 	%rd3868, %rd572, 977, %rd3864;
	setp.lt.u64 	%p1377, %rd3868, %rd3864;
	selp.u64 	%rd3869, 1, 0, %p1377;
	add.s64 	%rd7906, %rd3868, %rd7906;
	setp.lt.u64 	%p1378, %rd7906, %rd3868;
	selp.u64 	%rd3870, 1, 0, %p1378;
	add.s64 	%rd3871, %rd3865, %rd3867;
	setp.lt.u64 	%p1379, %rd3871, %rd3865;
	selp.u64 	%rd3872, 1, 0, %p1379;
	add.s64 	%rd3873, %rd7907, %rd3871;
	setp.lt.u64 	%p1380, %rd3873, %rd7907;
	selp.u64 	%rd3874, 1, 0, %p1380;
	add.s64 	%rd3875, %rd3873, %rd3869;
	add.s64 	%rd7907, %rd3875, %rd3870;
	setp.lt.u64 	%p1381, %rd7907, %rd3873;
	selp.u64 	%rd3876, 1, 0, %p1381;
	add.s64 	%rd3877, %rd7908, %rd3872;
	add.s64 	%rd3878, %rd3877, %rd3874;
	add.s64 	%rd575, %rd3878, %rd3876;
	setp.lt.u64 	%p1382, %rd575, %rd7908;
	selp.u64 	%rd3879, 1, 0, %p1382;
	add.s64 	%rd576, %rd7909, %rd3879;
	setp.lt.u64 	%p1383, %rd576, %rd7909;
	selp.u64 	%rd7910, 1, 0, %p1383;
	mov.u64 	%rd7908, %rd575;
	mov.u64 	%rd7909, %rd576;
$L__BB2_170:
	mad.lo.s64 	%rd583, %rd7794, %rd7924, %rd7906;
	setp.lt.u64 	%p1384, %rd583, %rd7906;
	selp.u64 	%rd3880, 1, 0, %p1384;
	add.s64 	%rd3881, %rd7907, %rd565;
	setp.lt.u64 	%p1385, %rd3881, %rd7907;
	add.s64 	%rd7912, %rd3881, %rd3880;
	setp.lt.u64 	%p1386, %rd7912, %rd3881;
	or.pred  	%p1387, %p1385, %p1386;
	selp.u64 	%rd3882, 1, 0, %p1387;
	add.s64 	%rd3883, %rd7908, %rd566;
	setp.lt.u64 	%p1388, %rd3883, %rd7908;
	add.s64 	%rd7913, %rd3883, %rd3882;
	setp.lt.u64 	%p1389, %rd7913, %rd3883;
	or.pred  	%p1390, %p1388, %p1389;
	selp.u64 	%rd3884, 1, 0, %p1390;
	add.s64 	%rd3885, %rd7909, %rd567;
	setp.lt.u64 	%p1391, %rd3885, %rd7909;
	add.s64 	%rd7914, %rd3885, %rd3884;
	setp.lt.u64 	%p1392, %rd7914, %rd3885;
	or.pred  	%p1393, %p1391, %p1392;
	selp.u64 	%rd3886, 1, 0, %p1393;
	add.s64 	%rd587, %rd7910, %rd3886;
	setp.ne.s64 	%p1394, %rd587, 0;
	@%p1394 bra 	$L__BB2_173;
	and.b64  	%rd3887, %rd7914, %rd7913;
	setp.ne.s64 	%p1395, %rd3887, -1;
	mov.u64 	%rd7911, %rd583;
	@%p1395 bra 	$L__BB2_180;
	setp.ne.s64 	%p1396, %rd7912, -1;
	setp.lt.u64 	%p1397, %rd583, -4294968273;
	or.pred  	%p1398, %p1396, %p1397;
	mov.u64 	%rd7911, %rd583;
	@%p1398 bra 	$L__BB2_180;
$L__BB2_173:
	add.s64 	%rd7911, %rd583, 4294968273;
	setp.lt.u64 	%p1399, %rd583, -4294968273;
	selp.u64 	%rd3888, 1, 0, %p1399;
	add.s64 	%rd3889, %rd7912, 1;
	setp.ne.s64 	%p1400, %rd7912, -1;
	selp.s64 	%rd3890, -1, 0, %p1399;
	add.s64 	%rd7912, %rd3889, %rd3890;
	setp.lt.u64 	%p1401, %rd3889, %rd3888;
	or.pred  	%p1402, %p1400, %p1401;
	selp.u64 	%rd3891, 1, 0, %p1402;
	add.s64 	%rd3892, %rd7913, 1;
	setp.ne.s64 	%p1403, %rd7913, -1;
	selp.s64 	%rd3893, -1, 0, %p1402;
	add.s64 	%rd7913, %rd3892, %rd3893;
	setp.lt.u64 	%p1404, %rd3892, %rd3891;
	or.pred  	%p1405, %p1403, %p1404;
	selp.u64 	%rd3894, 1, 0, %p1405;
	add.s64 	%rd3895, %rd7914, 1;
	setp.ne.s64 	%p1406, %rd7914, -1;
	selp.s64 	%rd3896, -1, 0, %p1405;
	add.s64 	%rd7914, %rd3895, %rd3896;
	setp.lt.u64 	%p1407, %rd3895, %rd3894;
	or.pred  	%p1408, %p1406, %p1407;
	selp.s64 	%rd3897, -1, 0, %p1408;
	add.s64 	%rd592, %rd587, %rd3897;
	setp.ne.s64 	%p1409, %rd592, 0;
	@%p1409 bra 	$L__BB2_176;
	and.b64  	%rd3898, %rd7914, %rd7913;
	setp.ne.s64 	%p1410, %rd3898, -1;
	@%p1410 bra 	$L__BB2_180;
	setp.ne.s64 	%p1411, %rd7912, -1;
	setp.lt.u64 	%p1412, %rd7911, -4294968273;
	or.pred  	%p1413, %p1411, %p1412;
	@%p1413 bra 	$L__BB2_180;
$L__BB2_176:
	add.s64 	%rd593, %rd583, 8589936546;
	setp.lt.u64 	%p1414, %rd7911, -4294968273;
	selp.u64 	%rd3899, 1, 0, %p1414;
	add.s64 	%rd3900, %rd7912, 1;
	setp.ne.s64 	%p1415, %rd7912, -1;
	selp.s64 	%rd3901, -1, 0, %p1414;
	add.s64 	%rd7912, %rd3900, %rd3901;
	setp.lt.u64 	%p1416, %rd3900, %rd3899;
	or.pred  	%p1417, %p1415, %p1416;
	selp.u64 	%rd3902, 1, 0, %p1417;
	add.s64 	%rd3903, %rd7913, 1;
	setp.ne.s64 	%p1418, %rd7913, -1;
	selp.s64 	%rd3904, -1, 0, %p1417;
	add.s64 	%rd7913, %rd3903, %rd3904;
	setp.lt.u64 	%p1419, %rd3903, %rd3902;
	or.pred  	%p1420, %p1418, %p1419;
	selp.u64 	%rd3905, 1, 0, %p1420;
	add.s64 	%rd3906, %rd7914, 1;
	setp.ne.s64 	%p1421, %rd7914, -1;
	selp.s64 	%rd3907, -1, 0, %p1420;
	add.s64 	%rd7914, %rd3906, %rd3907;
	setp.lt.u64 	%p1422, %rd3906, %rd3905;
	or.pred  	%p1423, %p1421, %p1422;
	selp.u64 	%rd3908, 1, 0, %p1423;
	setp.ne.s64 	%p1424, %rd592, %rd3908;
	@%p1424 bra 	$L__BB2_179;
	and.b64  	%rd3909, %rd7914, %rd7913;
	setp.ne.s64 	%p1425, %rd3909, -1;
	mov.u64 	%rd7911, %rd593;
	@%p1425 bra 	$L__BB2_180;
	setp.ne.s64 	%p1426, %rd7912, -1;
	setp.lt.u64 	%p1427, %rd593, -4294968273;
	or.pred  	%p1428, %p1426, %p1427;
	mov.u64 	%rd7911, %rd593;
	@%p1428 bra 	$L__BB2_180;
$L__BB2_179:
	setp.lt.u64 	%p1429, %rd593, -4294968273;
	selp.u64 	%rd3910, 1, 0, %p1429;
	add.s64 	%rd3911, %rd7912, 1;
	setp.ne.s64 	%p1430, %rd7912, -1;
	selp.s64 	%rd3912, -1, 0, %p1429;
	add.s64 	%rd7912, %rd3911, %rd3912;
	setp.lt.u64 	%p1431, %rd3911, %rd3910;
	or.pred  	%p1432, %p1430, %p1431;
	selp.u64 	%rd3913, 1, 0, %p1432;
	add.s64 	%rd3914, %rd7913, 1;
	setp.ne.s64 	%p1433, %rd7913, -1;
	selp.s64 	%rd3915, -1, 0, %p1432;
	add.s64 	%rd7913, %rd3914, %rd3915;
	setp.lt.u64 	%p1434, %rd3914, %rd3913;
	or.pred  	%p1435, %p1433, %p1434;
	selp.s64 	%rd3916, -1, 0, %p1435;
	add.s64 	%rd3917, %rd7914, %rd3916;
	add.s64 	%rd7914, %rd3917, 1;
	add.s64 	%rd7911, %rd583, 12884904819;
$L__BB2_180:
	mov.b32 	%r902, 0;
$L__BB2_181:
	setp.eq.s32 	%p1436, %r902, 0;
	selp.b64 	%rd609, %rd7911, %rd7924, %p1436;
	selp.b64 	%rd3919, %rd7912, %rd7903, %p1436;
	mul.lo.s64 	%rd3920, %rd3919, %rd609;
	mul.hi.u64 	%rd3921, %rd609, %rd3919;
	selp.b64 	%rd3922, %rd7913, %rd7904, %p1436;
	mul.lo.s64 	%rd3923, %rd3922, %rd609;
	mul.hi.u64 	%rd3924, %rd609, %rd3922;
	add.s64 	%rd3925, %rd3923, %rd3921;
	setp.lt.u64 	%p1437, %rd3925, %rd3923;
	selp.u64 	%rd3926, 1, 0, %p1437;
	add.s64 	%rd3927, %rd3924, %rd3926;
	selp.b64 	%rd3928, %rd7914, %rd7905, %p1436;
	mul.lo.s64 	%rd3929, %rd3928, %rd609;
	mul.hi.u64 	%rd3930, %rd609, %rd3928;
	add.s64 	%rd3931, %rd3929, %rd3927;
	setp.lt.u64 	%p1438, %rd3931, %rd3929;
	selp.u64 	%rd3932, 1, 0, %p1438;
	add.s64 	%rd3933, %rd3930, %rd3932;
	mul.hi.u64 	%rd3934, %rd3919, %rd3922;
	mad.lo.s64 	%rd3935, %rd3922, %rd3919, %rd3931;
	setp.lt.u64 	%p1439, %rd3935, %rd3931;
	selp.u64 	%rd3936, 1, 0, %p1439;
	add.s64 	%rd3937, %rd3934, %rd3936;
	mul.hi.u64 	%rd3938, %rd3919, %rd3928;
	mad.lo.s64 	%rd3939, %rd3928, %rd3919, %rd3933;
	setp.lt.u64 	%p1440, %rd3939, %rd3933;
	selp.u64 	%rd3940, 1, 0, %p1440;
	add.s64 	%rd3941, %rd3939, %rd3937;
	setp.lt.u64 	%p1441, %rd3941, %rd3939;
	selp.u64 	%rd3942, 1, 0, %p1441;
	add.s64 	%rd3943, %rd3938, %rd3940;
	add.s64 	%rd3944, %rd3943, %rd3942;
	mul.hi.u64 	%rd3945, %rd3922, %rd3928;
	mad.lo.s64 	%rd3946, %rd3928, %rd3922, %rd3944;
	setp.lt.u64 	%p1442, %rd3946, %rd3944;
	selp.u64 	%rd3947, 1, 0, %p1442;
	add.s64 	%rd3948, %rd3945, %rd3947;
	shl.b64 	%rd3949, %rd3920, 1;
	mov.b64 	{%r361, %r362}, %rd3920;
	mov.b64 	{%r363, %r364}, %rd3925;
	shf.l.wrap.b32 	%r365, %r362, %r363, 1;
	shf.l.wrap.b32 	%r366, %r363, %r364, 1;
	mov.b64 	%rd3950, {%r365, %r366};
	mov.b64 	{%r367, %r368}, %rd3935;
	shf.l.wrap.b32 	%r369, %r364, %r367, 1;
	shf.l.wrap.b32 	%r370, %r367, %r368, 1;
	mov.b64 	%rd3951, {%r369, %r370};
	mov.b64 	{%r371, %r372}, %rd3941;
	shf.l.wrap.b32 	%r373, %r368, %r371, 1;
	shf.l.wrap.b32 	%r374, %r371, %r372, 1;
	mov.b64 	%rd3952, {%r373, %r374};
	mov.b64 	{%r375, %r376}, %rd3946;
	shf.l.wrap.b32 	%r377, %r372, %r375, 1;
	shf.l.wrap.b32 	%r378, %r375, %r376, 1;
	mov.b64 	%rd3953, {%r377, %r378};
	shr.u64 	%rd3954, %rd3948, 63;
	mov.b64 	{%r379, %r380}, %rd3948;
	shf.l.wrap.b32 	%r381, %r376, %r379, 1;
	shf.l.wrap.b32 	%r382, %r379, %r380, 1;
	mov.b64 	%rd3955, {%r381, %r382};
	mul.hi.u64 	%rd3956, %rd609, %rd609;
	mul.hi.u64 	%rd3957, %rd3919, %rd3919;
	mul.hi.u64 	%rd3958, %rd3922, %rd3922;
	mul.hi.u64 	%rd3959, %rd3928, %rd3928;
	add.s64 	%rd610, %rd3949, %rd3956;
	setp.lt.u64 	%p1443, %rd610, %rd3949;
	selp.u64 	%rd3960, 1, 0, %p1443;
	mad.lo.s64 	%rd3961, %rd3919, %rd3919, %rd3950;
	setp.lt.u64 	%p1444, %rd3961, %rd3950;
	add.s64 	%rd611, %rd3961, %rd3960;
	setp.lt.u64 	%p1445, %rd611, %rd3961;
	or.pred  	%p1446, %p1444, %p1445;
	selp.u64 	%rd3962, 1, 0, %p1446;
	add.s64 	%rd3963, %rd3951, %rd3957;
	setp.lt.u64 	%p1447, %rd3963, %rd3951;
	add.s64 	%rd612, %rd3963, %rd3962;
	setp.lt.u64 	%p1448, %rd612, %rd3963;
	or.pred  	%p1449, %p1447, %p1448;
	selp.u64 	%rd3964, 1, 0, %p1449;
	mad.lo.s64 	%rd3965, %rd3922, %rd3922, %rd3952;
	setp.lt.u64 	%p1450, %rd3965, %rd3952;
	add.s64 	%rd3966, %rd3965, %rd3964;
	setp.lt.u64 	%p1451, %rd3966, %rd3965;
	or.pred  	%p1452, %p1450, %p1451;
	selp.u64 	%rd3967, 1, 0, %p1452;
	add.s64 	%rd3968, %rd3953, %rd3958;
	setp.lt.u64 	%p1453, %rd3968, %rd3953;
	add.s64 	%rd3969, %rd3968, %rd3967;
	setp.lt.u64 	%p1454, %rd3969, %rd3968;
	or.pred  	%p1455, %p1453, %p1454;
	selp.u64 	%rd3970, 1, 0, %p1455;
	mad.lo.s64 	%rd3971, %rd3928, %rd3928, %rd3955;
	setp.lt.u64 	%p1456, %rd3971, %rd3955;
	add.s64 	%rd3972, %rd3971, %rd3970;
	setp.lt.u64 	%p1457, %rd3972, %rd3971;
	or.pred  	%p1458, %p1456, %p1457;
	selp.u64 	%rd3973, 1, 0, %p1458;
	add.s64 	%rd3974, %rd3954, %rd3959;
	add.s64 	%rd3975, %rd3974, %rd3973;
	shl.b64 	%rd3976, %rd3966, 32;
	mov.b64 	{%r383, %r384}, %rd3966;
	mov.b64 	{%r385, %r386}, %rd3969;
	mov.b64 	%rd3977, {%r384, %r385};
	mov.b64 	{%r387, %r388}, %rd3972;
	mov.b64 	%rd3978, {%r386, %r387};
	mov.b64 	{%r389, %r390}, %rd3975;
	mov.b64 	%rd3979, {%r388, %r389};
	shr.u64 	%rd3980, %rd3975, 32;
	mul.lo.s64 	%rd3981, %rd3966, 977;
	mov.b64 	%rd3982, 977;
	mul.hi.u64 	%rd3983, %rd3966, %rd3982;
	mul.lo.s64 	%rd3984, %rd3969, 977;
	mul.hi.u64 	%rd3985, %rd3969, %rd3982;
	add.s64 	%rd3986, %rd3984, %rd3983;
	setp.lt.u64 	%p1459, %rd3986, %rd3984;
	selp.u64 	%rd3987, 1, 0, %p1459;
	add.s64 	%rd3988, %rd3985, %rd3987;
	mul.lo.s64 	%rd3989, %rd3972, 977;
	mul.hi.u64 	%rd3990, %rd3972, %rd3982;
	add.s64 	%rd3991, %rd3989, %rd3988;
	setp.lt.u64 	%p1460, %rd3991, %rd3989;
	selp.u64 	%rd3992, 1, 0, %p1460;
	add.s64 	%rd3993, %rd3990, %rd3992;
	mul.lo.s64 	%rd3994, %rd3975, 977;
	mul.hi.u64 	%rd3995, %rd3975, %rd3982;
	add.s64 	%rd3996, %rd3994, %rd3993;
	setp.lt.u64 	%p1461, %rd3996, %rd3994;
	selp.u64 	%rd3997, 1, 0, %p1461;
	add.s64 	%rd3998, %rd3995, %rd3997;
	add.s64 	%rd7919, %rd3981, %rd3976;
	setp.lt.u64 	%p1462, %rd7919, %rd3981;
	selp.u64 	%rd3999, 1, 0, %p1462;
	add.s64 	%rd4000, %rd3986, %rd3977;
	setp.lt.u64 	%p1463, %rd4000, %rd3986;
	add.s64 	%rd7920, %rd4000, %rd3999;
	setp.lt.u64 	%p1464, %rd7920, %rd4000;
	or.pred  	%p1465, %p1463, %p1464;
	selp.u64 	%rd4001, 1, 0, %p1465;
	add.s64 	%rd4002, %rd3991, %rd3978;
	setp.lt.u64 	%p1466, %rd4002, %rd3991;
	add.s64 	%rd7921, %rd4002, %rd4001;
	setp.lt.u64 	%p1467, %rd7921, %rd4002;
	or.pred  	%p1468, %p1466, %p1467;
	selp.u64 	%rd4003, 1, 0, %p1468;
	add.s64 	%rd4004, %rd3996, %rd3979;
	setp.lt.u64 	%p1469, %rd4004, %rd3996;
	add.s64 	%rd7922, %rd4004, %rd4003;
	setp.lt.u64 	%p1470, %rd7922, %rd4004;
	or.pred  	%p1471, %p1469, %p1470;
	selp.u64 	%rd4005, 1, 0, %p1471;
	add.s64 	%rd4006, %rd3998, %rd3980;
	add.s64 	%rd617, %rd4006, %rd4005;
	setp.eq.s64 	%p1472, %rd617, 0;
	mov.b64 	%rd7923, 0;
	@%p1472 bra 	$L__BB2_183;
	shl.b64 	%rd4007, %rd617, 32;
	shr.u64 	%rd4008, %rd617, 32;
	mov.b64 	%rd4009, 977;
	mul.hi.u64 	%rd4010, %rd617, %rd4009;
	mad.lo.s64 	%rd4011, %rd617, 977, %rd4007;
	setp.lt.u64 	%p1473, %rd4011, %rd4007;
	selp.u64 	%rd4012, 1, 0, %p1473;
	add.s64 	%rd7919, %rd4011, %rd7919;
	setp.lt.u64 	%p1474, %rd7919, %rd4011;
	selp.u64 	%rd4013, 1, 0, %p1474;
	add.s64 	%rd4014, %rd4008, %rd4010;
	setp.lt.u64 	%p1475, %rd4014, %rd4008;
	selp.u64 	%rd4015, 1, 0, %p1475;
	add.s64 	%rd4016, %rd7920, %rd4014;
	setp.lt.u64 	%p1476, %rd4016, %rd7920;
	selp.u64 	%rd4017, 1, 0, %p1476;
	add.s64 	%rd4018, %rd4016, %rd4012;
	add.s64 	%rd7920, %rd4018, %rd4013;
	setp.lt.u64 	%p1477, %rd7920, %rd4016;
	selp.u64 	%rd4019, 1, 0, %p1477;
	add.s64 	%rd4020, %rd7921, %rd4015;
	add.s64 	%rd4021, %rd4020, %rd4017;
	add.s64 	%rd620, %rd4021, %rd4019;
	setp.lt.u64 	%p1478, %rd620, %rd7921;
	selp.u64 	%rd4022, 1, 0, %p1478;
	add.s64 	%rd621, %rd7922, %rd4022;
	setp.lt.u64 	%p1479, %rd621, %rd7922;
	selp.u64 	%rd7923, 1, 0, %p1479;
	mov.u64 	%rd7921, %rd620;
	mov.u64 	%rd7922, %rd621;
$L__BB2_183:
	mad.lo.s64 	%rd628, %rd609, %rd609, %rd7919;
	setp.lt.u64 	%p1480, %rd628, %rd7919;
	selp.u64 	%rd4023, 1, 0, %p1480;
	add.s64 	%rd4024, %rd7920, %rd610;
	setp.lt.u64 	%p1481, %rd4024, %rd7920;
	add.s64 	%rd7903, %rd4024, %rd4023;
	setp.lt.u64 	%p1482, %rd7903, %rd4024;
	or.pred  	%p1483, %p1481, %p1482;
	selp.u64 	%rd4025, 1, 0, %p1483;
	add.s64 	%rd4026, %rd7921, %rd611;
	setp.lt.u64 	%p1484, %rd4026, %rd7921;
	add.s64 	%rd7904, %rd4026, %rd4025;
	setp.lt.u64 	%p1485, %rd7904, %rd4026;
	or.pred  	%p1486, %p1484, %p1485;
	selp.u64 	%rd4027, 1, 0, %p1486;
	add.s64 	%rd4028, %rd7922, %rd612;
	setp.lt.u64 	%p1487, %rd4028, %rd7922;
	add.s64 	%rd7905, %rd4028, %rd4027;
	setp.lt.u64 	%p1488, %rd7905, %rd4028;
	or.pred  	%p1489, %p1487, %p1488;
	selp.u64 	%rd4029, 1, 0, %p1489;
	add.s64 	%rd632, %rd7923, %rd4029;
	setp.ne.s64 	%p1490, %rd632, 0;
	@%p1490 bra 	$L__BB2_186;
	and.b64  	%rd4030, %rd7905, %rd7904;
	setp.ne.s64 	%p1491, %rd4030, -1;
	mov.u64 	%rd7924, %rd628;
	@%p1491 bra 	$L__BB2_193;
	setp.ne.s64 	%p1492, %rd7903, -1;
	setp.lt.u64 	%p1493, %rd628, -4294968273;
	or.pred  	%p1494, %p1492, %p1493;
	mov.u64 	%rd7924, %rd628;
	@%p1494 bra 	$L__BB2_193;
$L__BB2_186:
	add.s64 	%rd7924, %rd628, 4294968273;
	setp.lt.u64 	%p1495, %rd628, -4294968273;
	selp.u64 	%rd4031, 1, 0, %p1495;
	add.s64 	%rd4032, %rd7903, 1;
	setp.ne.s64 	%p1496, %rd7903, -1;
	selp.s64 	%rd4033, -1, 0, %p1495;
	add.s64 	%rd7903, %rd4032, %rd4033;
	setp.lt.u64 	%p1497, %rd4032, %rd4031;
	or.pred  	%p1498, %p1496, %p1497;
	selp.u64 	%rd4034, 1, 0, %p1498;
	add.s64 	%rd4035, %rd7904, 1;
	setp.ne.s64 	%p1499, %rd7904, -1;
	selp.s64 	%rd4036, -1, 0, %p1498;
	add.s64 	%rd7904, %rd4035, %rd4036;
	setp.lt.u64 	%p1500, %rd4035, %rd4034;
	or.pred  	%p1501, %p1499, %p1500;
	selp.u64 	%rd4037, 1, 0, %p1501;
	add.s64 	%rd4038, %rd7905, 1;
	setp.ne.s64 	%p1502, %rd7905, -1;
	selp.s64 	%rd4039, -1, 0, %p1501;
	add.s64 	%rd7905, %rd4038, %rd4039;
	setp.lt.u64 	%p1503, %rd4038, %rd4037;
	or.pred  	%p1504, %p1502, %p1503;
	selp.s64 	%rd4040, -1, 0, %p1504;
	add.s64 	%rd637, %rd632, %rd4040;
	setp.ne.s64 	%p1505, %rd637, 0;
	@%p1505 bra 	$L__BB2_189;
	and.b64  	%rd4041, %rd7905, %rd7904;
	setp.ne.s64 	%p1506, %rd4041, -1;
	@%p1506 bra 	$L__BB2_193;
	setp.ne.s64 	%p1507, %rd7903, -1;
	setp.lt.u64 	%p1508, %rd7924, -4294968273;
	or.pred  	%p1509, %p1507, %p1508;
	@%p1509 bra 	$L__BB2_193;
$L__BB2_189:
	add.s64 	%rd638, %rd628, 8589936546;
	setp.lt.u64 	%p1510, %rd7924, -4294968273;
	selp.u64 	%rd4042, 1, 0, %p1510;
	add.s64 	%rd4043, %rd7903, 1;
	setp.ne.s64 	%p1511, %rd7903, -1;
	selp.s64 	%rd4044, -1, 0, %p1510;
	add.s64 	%rd7903, %rd4043, %rd4044;
	setp.lt.u64 	%p1512, %rd4043, %rd4042;
	or.pred  	%p1513, %p1511, %p1512;
	selp.u64 	%rd4045, 1, 0, %p1513;
	add.s64 	%rd4046, %rd7904, 1;
	setp.ne.s64 	%p1514, %rd7904, -1;
	selp.s64 	%rd4047, -1, 0, %p1513;
	add.s64 	%rd7904, %rd4046, %rd4047;
	setp.lt.u64 	%p1515, %rd4046, %rd4045;
	or.pred  	%p1516, %p1514, %p1515;
	selp.u64 	%rd4048, 1, 0, %p1516;
	add.s64 	%rd4049, %rd7905, 1;
	setp.ne.s64 	%p1517, %rd7905, -1;
	selp.s64 	%rd4050, -1, 0, %p1516;
	add.s64 	%rd7905, %rd4049, %rd4050;
	setp.lt.u64 	%p1518, %rd4049, %rd4048;
	or.pred  	%p1519, %p1517, %p1518;
	selp.u64 	%rd4051, 1, 0, %p1519;
	setp.ne.s64 	%p1520, %rd637, %rd4051;
	@%p1520 bra 	$L__BB2_192;
	and.b64  	%rd4052, %rd7905, %rd7904;
	setp.ne.s64 	%p1521, %rd4052, -1;
	mov.u64 	%rd7924, %rd638;
	@%p1521 bra 	$L__BB2_193;
	setp.ne.s64 	%p1522, %rd7903, -1;
	setp.lt.u64 	%p1523, %rd638, -4294968273;
	or.pred  	%p1524, %p1522, %p1523;
	mov.u64 	%rd7924, %rd638;
	@%p1524 bra 	$L__BB2_193;
$L__BB2_192:
	setp.lt.u64 	%p1525, %rd638, -4294968273;
	selp.u64 	%rd4053, 1, 0, %p1525;
	add.s64 	%rd4054, %rd7903, 1;
	setp.ne.s64 	%p1526, %rd7903, -1;
	selp.s64 	%rd4055, -1, 0, %p1525;
	add.s64 	%rd7903, %rd4054, %rd4055;
	setp.lt.u64 	%p1527, %rd4054, %rd4053;
	or.pred  	%p1528, %p1526, %p1527;
	selp.u64 	%rd4056, 1, 0, %p1528;
	add.s64 	%rd4057, %rd7904, 1;
	setp.ne.s64 	%p1529, %rd7904, -1;
	selp.s64 	%rd4058, -1, 0, %p1528;
	add.s64 	%rd7904, %rd4057, %rd4058;
	setp.lt.u64 	%p1530, %rd4057, %rd4056;
	or.pred  	%p1531, %p1529, %p1530;
	selp.s64 	%rd4059, -1, 0, %p1531;
	add.s64 	%rd4060, %rd7905, %rd4059;
	add.s64 	%rd7905, %rd4060, 1;
	add.s64 	%rd7924, %rd628, 12884904819;
$L__BB2_193:
	add.s32 	%r902, %r902, 1;
	setp.ne.s32 	%p1532, %r902, 11;
	@%p1532 bra 	$L__BB2_181;
	mul.hi.u64 	%rd4062, %rd7924, %rd7911;
	mul.lo.s64 	%rd4063, %rd7912, %rd7924;
	mul.hi.u64 	%rd4064, %rd7924, %rd7912;
	add.s64 	%rd4065, %rd4063, %rd4062;
	setp.lt.u64 	%p1533, %rd4065, %rd4063;
	selp.u64 	%rd4066, 1, 0, %p1533;
	add.s64 	%rd4067, %rd4064, %rd4066;
	mul.lo.s64 	%rd4068, %rd7913, %rd7924;
	mul.hi.u64 	%rd4069, %rd7924, %rd7913;
	add.s64 	%rd4070, %rd4068, %rd4067;
	setp.lt.u64 	%p1534, %rd4070, %rd4068;
	selp.u64 	%rd4071, 1, 0, %p1534;
	add.s64 	%rd4072, %rd4069, %rd4071;
	mul.lo.s64 	%rd4073, %rd7914, %rd7924;
	mul.hi.u64 	%rd4074, %rd7924, %rd7914;
	add.s64 	%rd4075, %rd4073, %rd4072;
	setp.lt.u64 	%p1535, %rd4075, %rd4073;
	selp.u64 	%rd4076, 1, 0, %p1535;
	add.s64 	%rd4077, %rd4074, %rd4076;
	mul.hi.u64 	%rd4078, %rd7903, %rd7911;
	mad.lo.s64 	%rd650, %rd7911, %rd7903, %rd4065;
	setp.lt.u64 	%p1536, %rd650, %rd4065;
	selp.u64 	%rd4079, 1, 0, %p1536;
	add.s64 	%rd4080, %rd4078, %rd4079;
	mul.hi.u64 	%rd4081, %rd7903, %rd7912;
	mad.lo.s64 	%rd4082, %rd7912, %rd7903, %rd4070;
	setp.lt.u64 	%p1537, %rd4082, %rd4070;
	selp.u64 	%rd4083, 1, 0, %p1537;
	add.s64 	%rd4084, %rd4082, %rd4080;
	setp.lt.u64 	%p1538, %rd4084, %rd4082;
	selp.u64 	%rd4085, 1, 0, %p1538;
	add.s64 	%rd4086, %rd4081, %rd4083;
	add.s64 	%rd4087, %rd4086, %rd4085;
	mul.hi.u64 	%rd4088, %rd7903, %rd7913;
	mad.lo.s64 	%rd4089, %rd7913, %rd7903, %rd4075;
	setp.lt.u64 	%p1539, %rd4089, %rd4075;
	selp.u64 	%rd4090, 1, 0, %p1539;
	add.s64 	%rd4091, %rd4089, %rd4087;
	setp.lt.u64 	%p1540, %rd4091, %rd4089;
	selp.u64 	%rd4092, 1, 0, %p1540;
	add.s64 	%rd4093, %rd4088, %rd4090;
	add.s64 	%rd4094, %rd4093, %rd4092;
	mul.hi.u64 	%rd4095, %rd7903, %rd7914;
	mad.lo.s64 	%rd4096, %rd7914, %rd7903, %rd4077;
	setp.lt.u64 	%p1541, %rd4096, %rd4077;
	selp.u64 	%rd4097, 1, 0, %p1541;
	add.s64 	%rd4098, %rd4096, %rd4094;
	setp.lt.u64 	%p1542, %rd4098, %rd4096;
	selp.u64 	%rd4099, 1, 0, %p1542;
	add.s64 	%rd4100, %rd4095, %rd4097;
	add.s64 	%rd4101, %rd4100, %rd4099;
	mul.hi.u64 	%rd4102, %rd7904, %rd7911;
	mad.lo.s64 	%rd651, %rd7911, %rd7904, %rd4084;
	setp.lt.u64 	%p1543, %rd651, %rd4084;
	selp.u64 	%rd4103, 1, 0, %p1543;
	add.s64 	%rd4104, %rd4102, %rd4103;
	mul.hi.u64 	%rd4105, %rd7904, %rd7912;
	mad.lo.s64 	%rd4106, %rd7912, %rd7904, %rd4091;
	setp.lt.u64 	%p1544, %rd4106, %rd4091;
	selp.u64 	%rd4107, 1, 0, %p1544;
	add.s64 	%rd4108, %rd4106, %rd4104;
	setp.lt.u64 	%p1545, %rd4108, %rd4106;
	selp.u64 	%rd4109, 1, 0, %p1545;
	add.s64 	%rd4110, %rd4105, %rd4107;
	add.s64 	%rd4111, %rd4110, %rd4109;
	mul.hi.u64 	%rd4112, %rd7904, %rd7913;
	mad.lo.s64 	%rd4113, %rd7913, %rd7904, %rd4098;
	setp.lt.u64 	%p1546, %rd4113, %rd4098;
	selp.u64 	%rd4114, 1, 0, %p1546;
	add.s64 	%rd4115, %rd4113, %rd4111;
	setp.lt.u64 	%p1547, %rd4115, %rd4113;
	selp.u64 	%rd4116, 1, 0, %p1547;
	add.s64 	%rd4117, %rd4112, %rd4114;
	add.s64 	%rd4118, %rd4117, %rd4116;
	mul.hi.u64 	%rd4119, %rd7904, %rd7914;
	mad.lo.s64 	%rd4120, %rd7914, %rd7904, %rd4101;
	setp.lt.u64 	%p1548, %rd4120, %rd4101;
	selp.u64 	%rd4121, 1, 0, %p1548;
	add.s64 	%rd4122, %rd4120, %rd4118;
	setp.lt.u64 	%p1549, %rd4122, %rd4120;
	selp.u64 	%rd4123, 1, 0, %p1549;
	add.s64 	%rd4124, %rd4119, %rd4121;
	add.s64 	%rd4125, %rd4124, %rd4123;
	mul.hi.u64 	%rd4126, %rd7905, %rd7911;
	mad.lo.s64 	%rd652, %rd7911, %rd7905, %rd4108;
	setp.lt.u64 	%p1550, %rd652, %rd4108;
	selp.u64 	%rd4127, 1, 0, %p1550;
	add.s64 	%rd4128, %rd4126, %rd4127;
	mul.hi.u64 	%rd4129, %rd7905, %rd7912;
	mad.lo.s64 	%rd4130, %rd7912, %rd7905, %rd4115;
	setp.lt.u64 	%p1551, %rd4130, %rd4115;
	selp.u64 	%rd4131, 1, 0, %p1551;
	add.s64 	%rd4132, %rd4130, %rd4128;
	setp.lt.u64 	%p1552, %rd4132, %rd4130;
	selp.u64 	%rd4133, 1, 0, %p1552;
	add.s64 	%rd4134, %rd4129, %rd4131;
	add.s64 	%rd4135, %rd4134, %rd4133;
	mul.hi.u64 	%rd4136, %rd7905, %rd7913;
	mad.lo.s64 	%rd4137, %rd7913, %rd7905, %rd4122;
	setp.lt.u64 	%p1553, %rd4137, %rd4122;
	selp.u64 	%rd4138, 1, 0, %p1553;
	add.s64 	%rd4139, %rd4137, %rd4135;
	setp.lt.u64 	%p1554, %rd4139, %rd4137;
	selp.u64 	%rd4140, 1, 0, %p1554;
	add.s64 	%rd4141, %rd4136, %rd4138;
	add.s64 	%rd4142, %rd4141, %rd4140;
	mul.hi.u64 	%rd4143, %rd7905, %rd7914;
	mad.lo.s64 	%rd4144, %rd7914, %rd7905, %rd4125;
	setp.lt.u64 	%p1555, %rd4144, %rd4125;
	selp.u64 	%rd4145, 1, 0, %p1555;
	add.s64 	%rd4146, %rd4144, %rd4142;
	setp.lt.u64 	%p1556, %rd4146, %rd4144;
	selp.u64 	%rd4147, 1, 0, %p1556;
	add.s64 	%rd4148, %rd4143, %rd4145;
	add.s64 	%rd4149, %rd4148, %rd4147;
	shl.b64 	%rd4150, %rd4132, 32;
	mov.b64 	{%r391, %r392}, %rd4132;
	mov.b64 	{%r393, %r394}, %rd4139;
	mov.b64 	%rd4151, {%r392, %r393};
	mov.b64 	{%r395, %r396}, %rd4146;
	mov.b64 	%rd4152, {%r394, %r395};
	mov.b64 	{%r397, %r398}, %rd4149;
	mov.b64 	%rd4153, {%r396, %r397};
	shr.u64 	%rd4154, %rd4149, 32;
	mul.lo.s64 	%rd4155, %rd4132, 977;
	mov.b64 	%rd4156, 977;
	mul.hi.u64 	%rd4157, %rd4132, %rd4156;
	mul.lo.s64 	%rd4158, %rd4139, 977;
	mul.hi.u64 	%rd4159, %rd4139, %rd4156;
	add.s64 	%rd4160, %rd4158, %rd4157;
	setp.lt.u64 	%p1557, %rd4160, %rd4158;
	selp.u64 	%rd4161, 1, 0, %p1557;
	add.s64 	%rd4162, %rd4159, %rd4161;
	mul.lo.s64 	%rd4163, %rd4146, 977;
	mul.hi.u64 	%rd4164, %rd4146, %rd4156;
	add.s64 	%rd4165, %rd4163, %rd4162;
	setp.lt.u64 	%p1558, %rd4165, %rd4163;
	selp.u64 	%rd4166, 1, 0, %p1558;
	add.s64 	%rd4167, %rd4164, %rd4166;
	mul.lo.s64 	%rd4168, %rd4149, 977;
	mul.hi.u64 	%rd4169, %rd4149, %rd4156;
	add.s64 	%rd4170, %rd4168, %rd4167;
	setp.lt.u64 	%p1559, %rd4170, %rd4168;
	selp.u64 	%rd4171, 1, 0, %p1559;
	add.s64 	%rd4172, %rd4169, %rd4171;
	add.s64 	%rd7928, %rd4155, %rd4150;
	setp.lt.u64 	%p1560, %rd7928, %rd4155;
	selp.u64 	%rd4173, 1, 0, %p1560;
	add.s64 	%rd4174, %rd4160, %rd4151;
	setp.lt.u64 	%p1561, %rd4174, %rd4160;
	add.s64 	%rd7929, %rd4174, %rd4173;
	setp.lt.u64 	%p1562, %rd7929, %rd4174;
	or.pred  	%p1563, %p1561, %p1562;
	selp.u64 	%rd4175, 1, 0, %p1563;
	add.s64 	%rd4176, %rd4165, %rd4152;
	setp.lt.u64 	%p1564, %rd4176, %rd4165;
	add.s64 	%rd7930, %rd4176, %rd4175;
	setp.lt.u64 	%p1565, %rd7930, %rd4176;
	or.pred  	%p1566, %p1564, %p1565;
	selp.u64 	%rd4177, 1, 0, %p1566;
	add.s64 	%rd4178, %rd4170, %rd4153;
	setp.lt.u64 	%p1567, %rd4178, %rd4170;
	add.s64 	%rd7931, %rd4178, %rd4177;
	setp.lt.u64 	%p1568, %rd7931, %rd4178;
	or.pred  	%p1569, %p1567, %p1568;
	selp.u64 	%rd4179, 1, 0, %p1569;
	add.s64 	%rd4180, %rd4172, %rd4154;
	add.s64 	%rd657, %rd4180, %rd4179;
	setp.eq.s64 	%p1570, %rd657, 0;
	mov.b64 	%rd7932, 0;
	@%p1570 bra 	$L__BB2_196;
	shl.b64 	%rd4181, %rd657, 32;
	shr.u64 	%rd4182, %rd657, 32;
	mov.b64 	%rd4183, 977;
	mul.hi.u64 	%rd4184, %rd657, %rd4183;
	mad.lo.s64 	%rd4185, %rd657, 977, %rd4181;
	setp.lt.u64 	%p1571, %rd4185, %rd4181;
	selp.u64 	%rd4186, 1, 0, %p1571;
	add.s64 	%rd7928, %rd4185, %rd7928;
	setp.lt.u64 	%p1572, %rd7928, %rd4185;
	selp.u64 	%rd4187, 1, 0, %p1572;
	add.s64 	%rd4188, %rd4182, %rd4184;
	setp.lt.u64 	%p1573, %rd4188, %rd4182;
	selp.u64 	%rd4189, 1, 0, %p1573;
	add.s64 	%rd4190, %rd7929, %rd4188;
	setp.lt.u64 	%p1574, %rd4190, %rd7929;
	selp.u64 	%rd4191, 1, 0, %p1574;
	add.s64 	%rd4192, %rd4190, %rd4186;
	add.s64 	%rd7929, %rd4192, %rd4187;
	setp.lt.u64 	%p1575, %rd7929, %rd4190;
	selp.u64 	%rd4193, 1, 0, %p1575;
	add.s64 	%rd4194, %rd7930, %rd4189;
	add.s64 	%rd4195, %rd4194, %rd4191;
	add.s64 	%rd660, %rd4195, %rd4193;
	setp.lt.u64 	%p1576, %rd660, %rd7930;
	selp.u64 	%rd4196, 1, 0, %p1576;
	add.s64 	%rd661, %rd7931, %rd4196;
	setp.lt.u64 	%p1577, %rd661, %rd7931;
	selp.u64 	%rd7932, 1, 0, %p1577;
	mov.u64 	%rd7930, %rd660;
	mov.u64 	%rd7931, %rd661;
$L__BB2_196:
	mad.lo.s64 	%rd668, %rd7911, %rd7924, %rd7928;
	setp.lt.u64 	%p1578, %rd668, %rd7928;
	selp.u64 	%rd4197, 1, 0, %p1578;
	add.s64 	%rd4198, %rd7929, %rd650;
	setp.lt.u64 	%p1579, %rd4198, %rd7929;
	add.s64 	%rd7934, %rd4198, %rd4197;
	setp.lt.u64 	%p1580, %rd7934, %rd4198;
	or.pred  	%p1581, %p1579, %p1580;
	selp.u64 	%rd4199, 1, 0, %p1581;
	add.s64 	%rd4200, %rd7930, %rd651;
	setp.lt.u64 	%p1582, %rd4200, %rd7930;
	add.s64 	%rd7935, %rd4200, %rd4199;
	setp.lt.u64 	%p1583, %rd7935, %rd4200;
	or.pred  	%p1584, %p1582, %p1583;
	selp.u64 	%rd4201, 1, 0, %p1584;
	add.s64 	%rd4202, %rd7931, %rd652;
	setp.lt.u64 	%p1585, %rd4202, %rd7931;
	add.s64 	%rd7936, %rd4202, %rd4201;
	setp.lt.u64 	%p1586, %rd7936, %rd4202;
	or.pred  	%p1587, %p1585, %p1586;
	selp.u64 	%rd4203, 1, 0, %p1587;
	add.s64 	%rd672, %rd7932, %rd4203;
	setp.ne.s64 	%p1588, %rd672, 0;
	@%p1588 bra 	$L__BB2_199;
	and.b64  	%rd4204, %rd7936, %rd7935;
	setp.ne.s64 	%p1589, %rd4204, -1;
	mov.u64 	%rd7933, %rd668;
	@%p1589 bra 	$L__BB2_206;
	setp.ne.s64 	%p1590, %rd7934, -1;
	setp.lt.u64 	%p1591, %rd668, -4294968273;
	or.pred  	%p1592, %p1590, %p1591;
	mov.u64 	%rd7933, %rd668;
	@%p1592 bra 	$L__BB2_206;
$L__BB2_199:
	add.s64 	%rd7933, %rd668, 4294968273;
	setp.lt.u64 	%p1593, %rd668, -4294968273;
	selp.u64 	%rd4205, 1, 0, %p1593;
	add.s64 	%rd4206, %rd7934, 1;
	setp.ne.s64 	%p1594, %rd7934, -1;
	selp.s64 	%rd4207, -1, 0, %p1593;
	add.s64 	%rd7934, %rd4206, %rd4207;
	setp.lt.u64 	%p1595, %rd4206, %rd4205;
	or.pred  	%p1596, %p1594, %p1595;
	selp.u64 	%rd4208, 1, 0, %p1596;
	add.s64 	%rd4209, %rd7935, 1;
	setp.ne.s64 	%p1597, %rd7935, -1;
	selp.s64 	%rd4210, -1, 0, %p1596;
	add.s64 	%rd7935, %rd4209, %rd4210;
	setp.lt.u64 	%p1598, %rd4209, %rd4208;
	or.pred  	%p1599, %p1597, %p1598;
	selp.u64 	%rd4211, 1, 0, %p1599;
	add.s64 	%rd4212, %rd7936, 1;
	setp.ne.s64 	%p1600, %rd7936, -1;
	selp.s64 	%rd4213, -1, 0, %p1599;
	add.s64 	%rd7936, %rd4212, %rd4213;
	setp.lt.u64 	%p1601, %rd4212, %rd4211;
	or.pred  	%p1602, %p1600, %p1601;
	selp.s64 	%rd4214, -1, 0, %p1602;
	add.s64 	%rd677, %rd672, %rd4214;
	setp.ne.s64 	%p1603, %rd677, 0;
	@%p1603 bra 	$L__BB2_202;
	and.b64  	%rd4215, %rd7936, %rd7935;
	setp.ne.s64 	%p1604, %rd4215, -1;
	@%p1604 bra 	$L__BB2_206;
	setp.ne.s64 	%p1605, %rd7934, -1;
	setp.lt.u64 	%p1606, %rd7933, -4294968273;
	or.pred  	%p1607, %p1605, %p1606;
	@%p1607 bra 	$L__BB2_206;
$L__BB2_202:
	add.s64 	%rd678, %rd668, 8589936546;
	setp.lt.u64 	%p1608, %rd7933, -4294968273;
	selp.u64 	%rd4216, 1, 0, %p1608;
	add.s64 	%rd4217, %rd7934, 1;
	setp.ne.s64 	%p1609, %rd7934, -1;
	selp.s64 	%rd4218, -1, 0, %p1608;
	add.s64 	%rd7934, %rd4217, %rd4218;
	setp.lt.u64 	%p1610, %rd4217, %rd4216;
	or.pred  	%p1611, %p1609, %p1610;
	selp.u64 	%rd4219, 1, 0, %p1611;
	add.s64 	%rd4220, %rd7935, 1;
	setp.ne.s64 	%p1612, %rd7935, -1;
	selp.s64 	%rd4221, -1, 0, %p1611;
	add.s64 	%rd7935, %rd4220, %rd4221;
	setp.lt.u64 	%p1613, %rd4220, %rd4219;
	or.pred  	%p1614, %p1612, %p1613;
	selp.u64 	%rd4222, 1, 0, %p1614;
	add.s64 	%rd4223, %rd7936, 1;
	setp.ne.s64 	%p1615, %rd7936, -1;
	selp.s64 	%rd4224, -1, 0, %p1614;
	add.s64 	%rd7936, %rd4223, %rd4224;
	setp.lt.u64 	%p1616, %rd4223, %rd4222;
	or.pred  	%p1617, %p1615, %p1616;
	selp.u64 	%rd4225, 1, 0, %p1617;
	setp.ne.s64 	%p1618, %rd677, %rd4225;
	@%p1618 bra 	$L__BB2_205;
	and.b64  	%rd4226, %rd7936, %rd7935;
	setp.ne.s64 	%p1619, %rd4226, -1;
	mov.u64 	%rd7933, %rd678;
	@%p1619 bra 	$L__BB2_206;
	setp.ne.s64 	%p1620, %rd7934, -1;
	setp.lt.u64 	%p1621, %rd678, -4294968273;
	or.pred  	%p1622, %p1620, %p1621;
	mov.u64 	%rd7933, %rd678;
	@%p1622 bra 	$L__BB2_206;
$L__BB2_205:
	setp.lt.u64 	%p1623, %rd678, -4294968273;
	selp.u64 	%rd4227, 1, 0, %p1623;
	add.s64 	%rd4228, %rd7934, 1;
	setp.ne.s64 	%p1624, %rd7934, -1;
	selp.s64 	%rd4229, -1, 0, %p1623;
	add.s64 	%rd7934, %rd4228, %rd4229;
	setp.lt.u64 	%p1625, %rd4228, %rd4227;
	or.pred  	%p1626, %p1624, %p1625;
	selp.u64 	%rd4230, 1, 0, %p1626;
	add.s64 	%rd4231, %rd7935, 1;
	setp.ne.s64 	%p1627, %rd7935, -1;
	selp.s64 	%rd4232, -1, 0, %p1626;
	add.s64 	%rd7935, %rd4231, %rd4232;
	setp.lt.u64 	%p1628, %rd4231, %rd4230;
	or.pred  	%p1629, %p1627, %p1628;
	selp.s64 	%rd4233, -1, 0, %p1629;
	add.s64 	%rd4234, %rd7936, %rd4233;
	add.s64 	%rd7936, %rd4234, 1;
	add.s64 	%rd7933, %rd668, 12884904819;
$L__BB2_206:
	mov.b32 	%r903, 0;
$L__BB2_207:
	setp.eq.s32 	%p1630, %r903, 0;
	selp.b64 	%rd694, %rd7933, %rd7924, %p1630;
	selp.b64 	%rd4236, %rd7934, %rd7903, %p1630;
	mul.lo.s64 	%rd4237, %rd4236, %rd694;
	mul.hi.u64 	%rd4238, %rd694, %rd4236;
	selp.b64 	%rd4239, %rd7935, %rd7904, %p1630;
	mul.lo.s64 	%rd4240, %rd4239, %rd694;
	mul.hi.u64 	%rd4241, %rd694, %rd4239;
	add.s64 	%rd4242, %rd4240, %rd4238;
	setp.lt.u64 	%p1631, %rd4242, %rd4240;
	selp.u64 	%rd4243, 1, 0, %p1631;
	add.s64 	%rd4244, %rd4241, %rd4243;
	selp.b64 	%rd4245, %rd7936, %rd7905, %p1630;
	mul.lo.s64 	%rd4246, %rd4245, %rd694;
	mul.hi.u64 	%rd4247, %rd694, %rd4245;
	add.s64 	%rd4248, %rd4246, %rd4244;
	setp.lt.u64 	%p1632, %rd4248, %rd4246;
	selp.u64 	%rd4249, 1, 0, %p1632;
	add.s64 	%rd4250, %rd4247, %rd4249;
	mul.hi.u64 	%rd4251, %rd4236, %rd4239;
	mad.lo.s64 	%rd4252, %rd4239, %rd4236, %rd4248;
	setp.lt.u64 	%p1633, %rd4252, %rd4248;
	selp.u64 	%rd4253, 1, 0, %p1633;
	add.s64 	%rd4254, %rd4251, %rd4253;
	mul.hi.u64 	%rd4255, %rd4236, %rd4245;
	mad.lo.s64 	%rd4256, %rd4245, %rd4236, %rd4250;
	setp.lt.u64 	%p1634, %rd4256, %rd4250;
	selp.u64 	%rd4257, 1, 0, %p1634;
	add.s64 	%rd4258, %rd4256, %rd4254;
	setp.lt.u64 	%p1635, %rd4258, %rd4256;
	selp.u64 	%rd4259, 1, 0, %p1635;
	add.s64 	%rd4260, %rd4255, %rd4257;
	add.s64 	%rd4261, %rd4260, %rd4259;
	mul.hi.u64 	%rd4262, %rd4239, %rd4245;
	mad.lo.s64 	%rd4263, %rd4245, %rd4239, %rd4261;
	setp.lt.u64 	%p1636, %rd4263, %rd4261;
	selp.u64 	%rd4264, 1, 0, %p1636;
	add.s64 	%rd4265, %rd4262, %rd4264;
	shl.b64 	%rd4266, %rd4237, 1;
	mov.b64 	{%r400, %r401}, %rd4237;
	mov.b64 	{%r402, %r403}, %rd4242;
	shf.l.wrap.b32 	%r404, %r401, %r402, 1;
	shf.l.wrap.b32 	%r405, %r402, %r403, 1;
	mov.b64 	%rd4267, {%r404, %r405};
	mov.b64 	{%r406, %r407}, %rd4252;
	shf.l.wrap.b32 	%r408, %r403, %r406, 1;
	shf.l.wrap.b32 	%r409, %r406, %r407, 1;
	mov.b64 	%rd4268, {%r408, %r409};
	mov.b64 	{%r410, %r411}, %rd4258;
	shf.l.wrap.b32 	%r412, %r407, %r410, 1;
	shf.l.wrap.b32 	%r413, %r410, %r411, 1;
	mov.b64 	%rd4269, {%r412, %r413};
	mov.b64 	{%r414, %r415}, %rd4263;
	shf.l.wrap.b32 	%r416, %r411, %r414, 1;
	shf.l.wrap.b32 	%r417, %r414, %r415, 1;
	mov.b64 	%rd4270, {%r416, %r417};
	shr.u64 	%rd4271, %rd4265, 63;
	mov.b64 	{%r418, %r419}, %rd4265;
	shf.l.wrap.b32 	%r420, %r415, %r418, 1;
	shf.l.wrap.b32 	%r421, %r418, %r419, 1;
	mov.b64 	%rd4272, {%r420, %r421};
	mul.hi.u64 	%rd4273, %rd694, %rd694;
	mul.hi.u64 	%rd4274, %rd4236, %rd4236;
	mul.hi.u64 	%rd4275, %rd4239, %rd4239;
	mul.hi.u64 	%rd4276, %rd4245, %rd4245;
	add.s64 	%rd695, %rd4266, %rd4273;
	setp.lt.u64 	%p1637, %rd695, %rd4266;
	selp.u64 	%rd4277, 1, 0, %p1637;
	mad.lo.s64 	%rd4278, %rd4236, %rd4236, %rd4267;
	setp.lt.u64 	%p1638, %rd4278, %rd4267;
	add.s64 	%rd696, %rd4278, %rd4277;
	setp.lt.u64 	%p1639, %rd696, %rd4278;
	or.pred  	%p1640, %p1638, %p1639;
	selp.u64 	%rd4279, 1, 0, %p1640;
	add.s64 	%rd4280, %rd4268, %rd4274;
	setp.lt.u64 	%p1641, %rd4280, %rd4268;
	add.s64 	%rd697, %rd4280, %rd4279;
	setp.lt.u64 	%p1642, %rd697, %rd4280;
	or.pred  	%p1643, %p1641, %p1642;
	selp.u64 	%rd4281, 1, 0, %p1643;
	mad.lo.s64 	%rd4282, %rd4239, %rd4239, %rd4269;
	setp.lt.u64 	%p1644, %rd4282, %rd4269;
	add.s64 	%rd4283, %rd4282, %rd4281;
	setp.lt.u64 	%p1645, %rd4283, %rd4282;
	or.pred  	%p1646, %p1644, %p1645;
	selp.u64 	%rd4284, 1, 0, %p1646;
	add.s64 	%rd4285, %rd4270, %rd4275;
	setp.lt.u64 	%p1647, %rd4285, %rd4270;
	add.s64 	%rd4286, %rd4285, %rd4284;
	setp.lt.u64 	%p1648, %rd4286, %rd4285;
	or.pred  	%p1649, %p1647, %p1648;
	selp.u64 	%rd4287, 1, 0, %p1649;
	mad.lo.s64 	%rd4288, %rd4245, %rd4245, %rd4272;
	setp.lt.u64 	%p1650, %rd4288, %rd4272;
	add.s64 	%rd4289, %rd4288, %rd4287;
	setp.lt.u64 	%p1651, %rd4289, %rd4288;
	or.pred  	%p1652, %p1650, %p1651;
	selp.u64 	%rd4290, 1, 0, %p1652;
	add.s64 	%rd4291, %rd4271, %rd4276;
	add.s64 	%rd4292, %rd4291, %rd4290;
	shl.b64 	%rd4293, %rd4283, 32;
	mov.b64 	{%r422, %r423}, %rd4283;
	mov.b64 	{%r424, %r425}, %rd4286;
	mov.b64 	%rd4294, {%r423, %r424};
	mov.b64 	{%r426, %r427}, %rd4289;
	mov.b64 	%rd4295, {%r425, %r426};
	mov.b64 	{%r428, %r429}, %rd4292;
	mov.b64 	%rd4296, {%r427, %r428};
	shr.u64 	%rd4297, %rd4292, 32;
	mul.lo.s64 	%rd4298, %rd4283, 977;
	mov.b64 	%rd4299, 977;
	mul.hi.u64 	%rd4300, %rd4283, %rd4299;
	mul.lo.s64 	%rd4301, %rd4286, 977;
	mul.hi.u64 	%rd4302, %rd4286, %rd4299;
	add.s64 	%rd4303, %rd4301, %rd4300;
	setp.lt.u64 	%p1653, %rd4303, %rd4301;
	selp.u64 	%rd4304, 1, 0, %p1653;
	add.s64 	%rd4305, %rd4302, %rd4304;
	mul.lo.s64 	%rd4306, %rd4289, 977;
	mul.hi.u64 	%rd4307, %rd4289, %rd4299;
	add.s64 	%rd4308, %rd4306, %rd4305;
	setp.lt.u64 	%p1654, %rd4308, %rd4306;
	selp.u64 	%rd4309, 1, 0, %p1654;
	add.s64 	%rd4310, %rd4307, %rd4309;
	mul.lo.s64 	%rd4311, %rd4292, 977;
	mul.hi.u64 	%rd4312, %rd4292, %rd4299;
	add.s64 	%rd4313, %rd4311, %rd4310;
	setp.lt.u64 	%p1655, %rd4313, %rd4311;
	selp.u64 	%rd4314, 1, 0, %p1655;
	add.s64 	%rd4315, %rd4312, %rd4314;
	add.s64 	%rd7941, %rd4298, %rd4293;
	setp.lt.u64 	%p1656, %rd7941, %rd4298;
	selp.u64 	%rd4316, 1, 0, %p1656;
	add.s64 	%rd4317, %rd4303, %rd4294;
	setp.lt.u64 	%p1657, %rd4317, %rd4303;
	add.s64 	%rd7942, %rd4317, %rd4316;
	setp.lt.u64 	%p1658, %rd7942, %rd4317;
	or.pred  	%p1659, %p1657, %p1658;
	selp.u64 	%rd4318, 1, 0, %p1659;
	add.s64 	%rd4319, %rd4308, %rd4295;
	setp.lt.u64 	%p1660, %rd4319, %rd4308;
	add.s64 	%rd7943, %rd4319, %rd4318;
	setp.lt.u64 	%p1661, %rd7943, %rd4319;
	or.pred  	%p1662, %p1660, %p1661;
	selp.u64 	%rd4320, 1, 0, %p1662;
	add.s64 	%rd4321, %rd4313, %rd4296;
	setp.lt.u64 	%p1663, %rd4321, %rd4313;
	add.s64 	%rd7944, %rd4321, %rd4320;
	setp.lt.u64 	%p1664, %rd7944, %rd4321;
	or.pred  	%p1665, %p1663, %p1664;
	selp.u64 	%rd4322, 1, 0, %p1665;
	add.s64 	%rd4323, %rd4315, %rd4297;
	add.s64 	%rd702, %rd4323, %rd4322;
	setp.eq.s64 	%p1666, %rd702, 0;
	mov.b64 	%rd7945, 0;
	@%p1666 bra 	$L__BB2_209;
	shl.b64 	%rd4324, %rd702, 32;
	shr.u64 	%rd4325, %rd702, 32;
	mov.b64 	%rd4326, 977;
	mul.hi.u64 	%rd4327, %rd702, %rd4326;
	mad.lo.s64 	%rd4328, %rd702, 977, %rd4324;
	setp.lt.u64 	%p1667, %rd4328, %rd4324;
	selp.u64 	%rd4329, 1, 0, %p1667;
	add.s64 	%rd7941, %rd4328, %rd7941;
	setp.lt.u64 	%p1668, %rd7941, %rd4328;
	selp.u64 	%rd4330, 1, 0, %p1668;
	add.s64 	%rd4331, %rd4325, %rd4327;
	setp.lt.u64 	%p1669, %rd4331, %rd4325;
	selp.u64 	%rd4332, 1, 0, %p1669;
	add.s64 	%rd4333, %rd7942, %rd4331;
	setp.lt.u64 	%p1670, %rd4333, %rd7942;
	selp.u64 	%rd4334, 1, 0, %p1670;
	add.s64 	%rd4335, %rd4333, %rd4329;
	add.s64 	%rd7942, %rd4335, %rd4330;
	setp.lt.u64 	%p1671, %rd7942, %rd4333;
	selp.u64 	%rd4336, 1, 0, %p1671;
	add.s64 	%rd4337, %rd7943, %rd4332;
	add.s64 	%rd4338, %rd4337, %rd4334;
	add.s64 	%rd705, %rd4338, %rd4336;
	setp.lt.u64 	%p1672, %rd705, %rd7943;
	selp.u64 	%rd4339, 1, 0, %p1672;
	add.s64 	%rd706, %rd7944, %rd4339;
	setp.lt.u64 	%p1673, %rd706, %rd7944;
	selp.u64 	%rd7945, 1, 0, %p1673;
	mov.u64 	%rd7943, %rd705;
	mov.u64 	%rd7944, %rd706;
$L__BB2_209:
	mad.lo.s64 	%rd713, %rd694, %rd694, %rd7941;
	setp.lt.u64 	%p1674, %rd713, %rd7941;
	selp.u64 	%rd4340, 1, 0, %p1674;
	add.s64 	%rd4341, %rd7942, %rd695;
	setp.lt.u64 	%p1675, %rd4341, %rd7942;
	add.s64 	%rd7903, %rd4341, %rd4340;
	setp.lt.u64 	%p1676, %rd7903, %rd4341;
	or.pred  	%p1677, %p1675, %p1676;
	selp.u64 	%rd4342, 1, 0, %p1677;
	add.s64 	%rd4343, %rd7943, %rd696;
	setp.lt.u64 	%p1678, %rd4343, %rd7943;
	add.s64 	%rd7904, %rd4343, %rd4342;
	setp.lt.u64 	%p1679, %rd7904, %rd4343;
	or.pred  	%p1680, %p1678, %p1679;
	selp.u64 	%rd4344, 1, 0, %p1680;
	add.s64 	%rd4345, %rd7944, %rd697;
	setp.lt.u64 	%p1681, %rd4345, %rd7944;
	add.s64 	%rd7905, %rd4345, %rd4344;
	setp.lt.u64 	%p1682, %rd7905, %rd4345;
	or.pred  	%p1683, %p1681, %p1682;
	selp.u64 	%rd4346, 1, 0, %p1683;
	add.s64 	%rd717, %rd7945, %rd4346;
	setp.ne.s64 	%p1684, %rd717, 0;
	@%p1684 bra 	$L__BB2_212;
	and.b64  	%rd4347, %rd7905, %rd7904;
	setp.ne.s64 	%p1685, %rd4347, -1;
	mov.u64 	%rd7924, %rd713;
	@%p1685 bra 	$L__BB2_219;
	setp.ne.s64 	%p1686, %rd7903, -1;
	setp.lt.u64 	%p1687, %rd713, -4294968273;
	or.pred  	%p1688, %p1686, %p1687;
	mov.u64 	%rd7924, %rd713;
	@%p1688 bra 	$L__BB2_219;
$L__BB2_212:
	add.s64 	%rd7924, %rd713, 4294968273;
	setp.lt.u64 	%p1689, %rd713, -4294968273;
	selp.u64 	%rd4348, 1, 0, %p1689;
	add.s64 	%rd4349, %rd7903, 1;
	setp.ne.s64 	%p1690, %rd7903, -1;
	selp.s64 	%rd4350, -1, 0, %p1689;
	add.s64 	%rd7903, %rd4349, %rd4350;
	setp.lt.u64 	%p1691, %rd4349, %rd4348;
	or.pred  	%p1692, %p1690, %p1691;
	selp.u64 	%rd4351, 1, 0, %p1692;
	add.s64 	%rd4352, %rd7904, 1;
	setp.ne.s64 	%p1693, %rd7904, -1;
	selp.s64 	%rd4353, -1, 0, %p1692;
	add.s64 	%rd7904, %rd4352, %rd4353;
	setp.lt.u64 	%p1694, %rd4352, %rd4351;
	or.pred  	%p1695, %p1693, %p1694;
	selp.u64 	%rd4354, 1, 0, %p1695;
	add.s64 	%rd4355, %rd7905, 1;
	setp.ne.s64 	%p1696, %rd7905, -1;
	selp.s64 	%rd4356, -1, 0, %p1695;
	add.s64 	%rd7905, %rd4355, %rd4356;
	setp.lt.u64 	%p1697, %rd4355, %rd4354;
	or.pred  	%p1698, %p1696, %p1697;
	selp.s64 	%rd4357, -1, 0, %p1698;
	add.s64 	%rd722, %rd717, %rd4357;
	setp.ne.s64 	%p1699, %rd722, 0;
	@%p1699 bra 	$L__BB2_215;
	and.b64  	%rd4358, %rd7905, %rd7904;
	setp.ne.s64 	%p1700, %rd4358, -1;
	@%p1700 bra 	$L__BB2_219;
	setp.ne.s64 	%p1701, %rd7903, -1;
	setp.lt.u64 	%p1702, %rd7924, -4294968273;
	or.pred  	%p1703, %p1701, %p1702;
	@%p1703 bra 	$L__BB2_219;
$L__BB2_215:
	add.s64 	%rd723, %rd713, 8589936546;
	setp.lt.u64 	%p1704, %rd7924, -4294968273;
	selp.u64 	%rd4359, 1, 0, %p1704;
	add.s64 	%rd4360, %rd7903, 1;
	setp.ne.s64 	%p1705, %rd7903, -1;
	selp.s64 	%rd4361, -1, 0, %p1704;
	add.s64 	%rd7903, %rd4360, %rd4361;
	setp.lt.u64 	%p1706, %rd4360, %rd4359;
	or.pred  	%p1707, %p1705, %p1706;
	selp.u64 	%rd4362, 1, 0, %p1707;
	add.s64 	%rd4363, %rd7904, 1;
	setp.ne.s64 	%p1708, %rd7904, -1;
	selp.s64 	%rd4364, -1, 0, %p1707;
	add.s64 	%rd7904, %rd4363, %rd4364;
	setp.lt.u64 	%p1709, %rd4363, %rd4362;
	or.pred  	%p1710, %p1708, %p1709;
	selp.u64 	%rd4365, 1, 0, %p1710;
	add.s64 	%rd4366, %rd7905, 1;
	setp.ne.s64 	%p1711, %rd7905, -1;
	selp.s64 	%rd4367, -1, 0, %p1710;
	add.s64 	%rd7905, %rd4366, %rd4367;
	setp.lt.u64 	%p1712, %rd4366, %rd4365;
	or.pred  	%p1713, %p1711, %p1712;
	selp.u64 	%rd4368, 1, 0, %p1713;
	setp.ne.s64 	%p1714, %rd722, %rd4368;
	@%p1714 bra 	$L__BB2_218;
	and.b64  	%rd4369, %rd7905, %rd7904;
	setp.ne.s64 	%p1715, %rd4369, -1;
	mov.u64 	%rd7924, %rd723;
	@%p1715 bra 	$L__BB2_219;
	setp.ne.s64 	%p1716, %rd7903, -1;
	setp.lt.u64 	%p1717, %rd723, -4294968273;
	or.pred  	%p1718, %p1716, %p1717;
	mov.u64 	%rd7924, %rd723;
	@%p1718 bra 	$L__BB2_219;
$L__BB2_218:
	setp.lt.u64 	%p1719, %rd723, -4294968273;
	selp.u64 	%rd4370, 1, 0, %p1719;
	add.s64 	%rd4371, %rd7903, 1;
	setp.ne.s64 	%p1720, %rd7903, -1;
	selp.s64 	%rd4372, -1, 0, %p1719;
	add.s64 	%rd7903, %rd4371, %rd4372;
	setp.lt.u64 	%p1721, %rd4371, %rd4370;
	or.pred  	%p1722, %p1720, %p1721;
	selp.u64 	%rd4373, 1, 0, %p1722;
	add.s64 	%rd4374, %rd7904, 1;
	setp.ne.s64 	%p1723, %rd7904, -1;
	selp.s64 	%rd4375, -1, 0, %p1722;
	add.s64 	%rd7904, %rd4374, %rd4375;
	setp.lt.u64 	%p1724, %rd4374, %rd4373;
	or.pred  	%p1725, %p1723, %p1724;
	selp.s64 	%rd4376, -1, 0, %p1725;
	add.s64 	%rd4377, %rd7905, %rd4376;
	add.s64 	%rd7905, %rd4377, 1;
	add.s64 	%rd7924, %rd713, 12884904819;
$L__BB2_219:
	add.s32 	%r903, %r903, 1;
	setp.ne.s32 	%p1726, %r903, 22;
	@%p1726 bra 	$L__BB2_207;
	mul.hi.u64 	%rd4379, %rd7924, %rd7933;
	mul.lo.s64 	%rd4380, %rd7934, %rd7924;
	mul.hi.u64 	%rd4381, %rd7924, %rd7934;
	add.s64 	%rd4382, %rd4380, %rd4379;
	setp.lt.u64 	%p1727, %rd4382, %rd4380;
	selp.u64 	%rd4383, 1, 0, %p1727;
	add.s64 	%rd4384, %rd4381, %rd4383;
	mul.lo.s64 	%rd4385, %rd7935, %rd7924;
	mul.hi.u64 	%rd4386, %rd7924, %rd7935;
	add.s64 	%rd4387, %rd4385, %rd4384;
	setp.lt.u64 	%p1728, %rd4387, %rd4385;
	selp.u64 	%rd4388, 1, 0, %p1728;
	add.s64 	%rd4389, %rd4386, %rd4388;
	mul.lo.s64 	%rd4390, %rd7936, %rd7924;
	mul.hi.u64 	%rd4391, %rd7924, %rd7936;
	add.s64 	%rd4392, %rd4390, %rd4389;
	setp.lt.u64 	%p1729, %rd4392, %rd4390;
	selp.u64 	%rd4393, 1, 0, %p1729;
	add.s64 	%rd4394, %rd4391, %rd4393;
	mul.hi.u64 	%rd4395, %rd7903, %rd7933;
	mad.lo.s64 	%rd735, %rd7933, %rd7903, %rd4382;
	setp.lt.u64 	%p1730, %rd735, %rd4382;
	selp.u64 	%rd4396, 1, 0, %p1730;
	add.s64 	%rd4397, %rd4395, %rd4396;
	mul.hi.u64 	%rd4398, %rd7903, %rd7934;
	mad.lo.s64 	%rd4399, %rd7934, %rd7903, %rd4387;
	setp.lt.u64 	%p1731, %rd4399, %rd4387;
	selp.u64 	%rd4400, 1, 0, %p1731;
	add.s64 	%rd4401, %rd4399, %rd4397;
	setp.lt.u64 	%p1732, %rd4401, %rd4399;
	selp.u64 	%rd4402, 1, 0, %p1732;
	add.s64 	%rd4403, %rd4398, %rd4400;
	add.s64 	%rd4404, %rd4403, %rd4402;
	mul.hi.u64 	%rd4405, %rd7903, %rd7935;
	mad.lo.s64 	%rd4406, %rd7935, %rd7903, %rd4392;
	setp.lt.u64 	%p1733, %rd4406, %rd4392;
	selp.u64 	%rd4407, 1, 0, %p1733;
	add.s64 	%rd4408, %rd4406, %rd4404;
	setp.lt.u64 	%p1734, %rd4408, %rd4406;
	selp.u64 	%rd4409, 1, 0, %p1734;
	add.s64 	%rd4410, %rd4405, %rd4407;
	add.s64 	%rd4411, %rd4410, %rd4409;
	mul.hi.u64 	%rd4412, %rd7903, %rd7936;
	mad.lo.s64 	%rd4413, %rd7936, %rd7903, %rd4394;
	setp.lt.u64 	%p1735, %rd4413, %rd4394;
	selp.u64 	%rd4414, 1, 0, %p1735;
	add.s64 	%rd4415, %rd4413, %rd4411;
	setp.lt.u64 	%p1736, %rd4415, %rd4413;
	selp.u64 	%rd4416, 1, 0, %p1736;
	add.s64 	%rd4417, %rd4412, %rd4414;
	add.s64 	%rd4418, %rd4417, %rd4416;
	mul.hi.u64 	%rd4419, %rd7904, %rd7933;
	mad.lo.s64 	%rd736, %rd7933, %rd7904, %rd4401;
	setp.lt.u64 	%p1737, %rd736, %rd4401;
	selp.u64 	%rd4420, 1, 0, %p1737;
	add.s64 	%rd4421, %rd4419, %rd4420;
	mul.hi.u64 	%rd4422, %rd7904, %rd7934;
	mad.lo.s64 	%rd4423, %rd7934, %rd7904, %rd4408;
	setp.lt.u64 	%p1738, %rd4423, %rd4408;
	selp.u64 	%rd4424, 1, 0, %p1738;
	add.s64 	%rd4425, %rd4423, %rd4421;
	setp.lt.u64 	%p1739, %rd4425, %rd4423;
	selp.u64 	%rd4426, 1, 0, %p1739;
	add.s64 	%rd4427, %rd4422, %rd4424;
	add.s64 	%rd4428, %rd4427, %rd4426;
	mul.hi.u64 	%rd4429, %rd7904, %rd7935;
	mad.lo.s64 	%rd4430, %rd7935, %rd7904, %rd4415;
	setp.lt.u64 	%p1740, %rd4430, %rd4415;
	selp.u64 	%rd4431, 1, 0, %p1740;
	add.s64 	%rd4432, %rd4430, %rd4428;
	setp.lt.u64 	%p1741, %rd4432, %rd4430;
	selp.u64 	%rd4433, 1, 0, %p1741;
	add.s64 	%rd4434, %rd4429, %rd4431;
	add.s64 	%rd4435, %rd4434, %rd4433;
	mul.hi.u64 	%rd4436, %rd7904, %rd7936;
	mad.lo.s64 	%rd4437, %rd7936, %rd7904, %rd4418;
	setp.lt.u64 	%p1742, %rd4437, %rd4418;
	selp.u64 	%rd4438, 1, 0, %p1742;
	add.s64 	%rd4439, %rd4437, %rd4435;
	setp.lt.u64 	%p1743, %rd4439, %rd4437;
	selp.u64 	%rd4440, 1, 0, %p1743;
	add.s64 	%rd4441, %rd4436, %rd4438;
	add.s64 	%rd4442, %rd4441, %rd4440;
	mul.hi.u64 	%rd4443, %rd7905, %rd7933;
	mad.lo.s64 	%rd737, %rd7933, %rd7905, %rd4425;
	setp.lt.u64 	%p1744, %rd737, %rd4425;
	selp.u64 	%rd4444, 1, 0, %p1744;
	add.s64 	%rd4445, %rd4443, %rd4444;
	mul.hi.u64 	%rd4446, %rd7905, %rd7934;
	mad.lo.s64 	%rd4447, %rd7934, %rd7905, %rd4432;
	setp.lt.u64 	%p1745, %rd4447, %rd4432;
	selp.u64 	%rd4448, 1, 0, %p1745;
	add.s64 	%rd4449, %rd4447, %rd4445;
	setp.lt.u64 	%p1746, %rd4449, %rd4447;
	selp.u64 	%rd4450, 1, 0, %p1746;
	add.s64 	%rd4451, %rd4446, %rd4448;
	add.s64 	%rd4452, %rd4451, %rd4450;
	mul.hi.u64 	%rd4453, %rd7905, %rd7935;
	mad.lo.s64 	%rd4454, %rd7935, %rd7905, %rd4439;
	setp.lt.u64 	%p1747, %rd4454, %rd4439;
	selp.u64 	%rd4455, 1, 0, %p1747;
	add.s64 	%rd4456, %rd4454, %rd4452;
	setp.lt.u64 	%p1748, %rd4456, %rd4454;
	selp.u64 	%rd4457, 1, 0, %p1748;
	add.s64 	%rd4458, %rd4453, %rd4455;
	add.s64 	%rd4459, %rd4458, %rd4457;
	mul.hi.u64 	%rd4460, %rd7905, %rd7936;
	mad.lo.s64 	%rd4461, %rd7936, %rd7905, %rd4442;
	setp.lt.u64 	%p1749, %rd4461, %rd4442;
	selp.u64 	%rd4462, 1, 0, %p1749;
	add.s64 	%rd4463, %rd4461, %rd4459;
	setp.lt.u64 	%p1750, %rd4463, %rd4461;
	selp.u64 	%rd4464, 1, 0, %p1750;
	add.s64 	%rd4465, %rd4460, %rd4462;
	add.s64 	%rd4466, %rd4465, %rd4464;
	shl.b64 	%rd4467, %rd4449, 32;
	mov.b64 	{%r430, %r431}, %rd4449;
	mov.b64 	{%r432, %r433}, %rd4456;
	mov.b64 	%rd4468, {%r431, %r432};
	mov.b64 	{%r434, %r435}, %rd4463;
	mov.b64 	%rd4469, {%r433, %r434};
	mov.b64 	{%r436, %r437}, %rd4466;
	mov.b64 	%rd4470, {%r435, %r436};
	shr.u64 	%rd4471, %rd4466, 32;
	mul.lo.s64 	%rd4472, %rd4449, 977;
	mov.b64 	%rd4473, 977;
	mul.hi.u64 	%rd4474, %rd4449, %rd4473;
	mul.lo.s64 	%rd4475, %rd4456, 977;
	mul.hi.u64 	%rd4476, %rd4456, %rd4473;
	add.s64 	%rd4477, %rd4475, %rd4474;
	setp.lt.u64 	%p1751, %rd4477, %rd4475;
	selp.u64 	%rd4478, 1, 0, %p1751;
	add.s64 	%rd4479, %rd4476, %rd4478;
	mul.lo.s64 	%rd4480, %rd4463, 977;
	mul.hi.u64 	%rd4481, %rd4463, %rd4473;
	add.s64 	%rd4482, %rd4480, %rd4479;
	setp.lt.u64 	%p1752, %rd4482, %rd4480;
	selp.u64 	%rd4483, 1, 0, %p1752;
	add.s64 	%rd4484, %rd4481, %rd4483;
	mul.lo.s64 	%rd4485, %rd4466, 977;
	mul.hi.u64 	%rd4486, %rd4466, %rd4473;
	add.s64 	%rd4487, %rd4485, %rd4484;
	setp.lt.u64 	%p1753, %rd4487, %rd4485;
	selp.u64 	%rd4488, 1, 0, %p1753;
	add.s64 	%rd4489, %rd4486, %rd4488;
	add.s64 	%rd7950, %rd4472, %rd4467;
	setp.lt.u64 	%p1754, %rd7950, %rd4472;
	selp.u64 	%rd4490, 1, 0, %p1754;
	add.s64 	%rd4491, %rd4477, %rd4468;
	setp.lt.u64 	%p1755, %rd4491, %rd4477;
	add.s64 	%rd7951, %rd4491, %rd4490;
	setp.lt.u64 	%p1756, %rd7951, %rd4491;
	or.pred  	%p1757, %p1755, %p1756;
	selp.u64 	%rd4492, 1, 0, %p1757;
	add.s64 	%rd4493, %rd4482, %rd4469;
	setp.lt.u64 	%p1758, %rd4493, %rd4482;
	add.s64 	%rd7952, %rd4493, %rd4492;
	setp.lt.u64 	%p1759, %rd7952, %rd4493;
	or.pred  	%p1760, %p1758, %p1759;
	selp.u64 	%rd4494, 1, 0, %p1760;
	add.s64 	%rd4495, %rd4487, %rd4470;
	setp.lt.u64 	%p1761, %rd4495, %rd4487;
	add.s64 	%rd7953, %rd4495, %rd4494;
	setp.lt.u64 	%p1762, %rd7953, %rd4495;
	or.pred  	%p1763, %p1761, %p1762;
	selp.u64 	%rd4496, 1, 0, %p1763;
	add.s64 	%rd4497, %rd4489, %rd4471;
	add.s64 	%rd742, %rd4497, %rd4496;
	setp.eq.s64 	%p1764, %rd742, 0;
	mov.b64 	%rd7954, 0;
	@%p1764 bra 	$L__BB2_222;
	shl.b64 	%rd4498, %rd742, 32;
	shr.u64 	%rd4499, %rd742, 32;
	mov.b64 	%rd4500, 977;
	mul.hi.u64 	%rd4501, %rd742, %rd4500;
	mad.lo.s64 	%rd4502, %rd742, 977, %rd4498;
	setp.lt.u64 	%p1765, %rd4502, %rd4498;
	selp.u64 	%rd4503, 1, 0, %p1765;
	add.s64 	%rd7950, %rd4502, %rd7950;
	setp.lt.u64 	%p1766, %rd7950, %rd4502;
	selp.u64 	%rd4504, 1, 0, %p1766;
	add.s64 	%rd4505, %rd4499, %rd4501;
	setp.lt.u64 	%p1767, %rd4505, %rd4499;
	selp.u64 	%rd4506, 1, 0, %p1767;
	add.s64 	%rd4507, %rd7951, %rd4505;
	setp.lt.u64 	%p1768, %rd4507, %rd7951;
	selp.u64 	%rd4508, 1, 0, %p1768;
	add.s64 	%rd4509, %rd4507, %rd4503;
	add.s64 	%rd7951, %rd4509, %rd4504;
	setp.lt.u64 	%p1769, %rd7951, %rd4507;
	selp.u64 	%rd4510, 1, 0, %p1769;
	add.s64 	%rd4511, %rd7952, %rd4506;
	add.s64 	%rd4512, %rd4511, %rd4508;
	add.s64 	%rd745, %rd4512, %rd4510;
	setp.lt.u64 	%p1770, %rd745, %rd7952;
	selp.u64 	%rd4513, 1, 0, %p1770;
	add.s64 	%rd746, %rd7953, %rd4513;
	setp.lt.u64 	%p1771, %rd746, %rd7953;
	selp.u64 	%rd7954, 1, 0, %p1771;
	mov.u64 	%rd7952, %rd745;
	mov.u64 	%rd7953, %rd746;
$L__BB2_222:
	mad.lo.s64 	%rd753, %rd7933, %rd7924, %rd7950;
	setp.lt.u64 	%p1772, %rd753, %rd7950;
	selp.u64 	%rd4514, 1, 0, %p1772;
	add.s64 	%rd4515, %rd7951, %rd735;
	setp.lt.u64 	%p1773, %rd4515, %rd7951;
	add.s64 	%rd7956, %rd4515, %rd4514;
	setp.lt.u64 	%p1774, %rd7956, %rd4515;
	or.pred  	%p1775, %p1773, %p1774;
	selp.u64 	%rd4516, 1, 0, %p1775;
	add.s64 	%rd4517, %rd7952, %rd736;
	setp.lt.u64 	%p1776, %rd4517, %rd7952;
	add.s64 	%rd7957, %rd4517, %rd4516;
	setp.lt.u64 	%p1777, %rd7957, %rd4517;
	or.pred  	%p1778, %p1776, %p1777;
	selp.u64 	%rd4518, 1, 0, %p1778;
	add.s64 	%rd4519, %rd7953, %rd737;
	setp.lt.u64 	%p1779, %rd4519, %rd7953;
	add.s64 	%rd7958, %rd4519, %rd4518;
	setp.lt.u64 	%p1780, %rd7958, %rd4519;
	or.pred  	%p1781, %p1779, %p1780;
	selp.u64 	%rd4520, 1, 0, %p1781;
	add.s64 	%rd757, %rd7954, %rd4520;
	setp.ne.s64 	%p1782, %rd757, 0;
	@%p1782 bra 	$L__BB2_225;
	and.b64  	%rd4521, %rd7958, %rd7957;
	setp.ne.s64 	%p1783, %rd4521, -1;
	mov.u64 	%rd7955, %rd753;
	@%p1783 bra 	$L__BB2_232;
	setp.ne.s64 	%p1784, %rd7956, -1;
	setp.lt.u64 	%p1785, %rd753, -4294968273;
	or.pred  	%p1786, %p1784, %p1785;
	mov.u64 	%rd7955, %rd753;
	@%p1786 bra 	$L__BB2_232;
$L__BB2_225:
	add.s64 	%rd7955, %rd753, 4294968273;
	setp.lt.u64 	%p1787, %rd753, -4294968273;
	selp.u64 	%rd4522, 1, 0, %p1787;
	add.s64 	%rd4523, %rd7956, 1;
	setp.ne.s64 	%p1788, %rd7956, -1;
	selp.s64 	%rd4524, -1, 0, %p1787;
	add.s64 	%rd7956, %rd4523, %rd4524;
	setp.lt.u64 	%p1789, %rd4523, %rd4522;
	or.pred  	%p1790, %p1788, %p1789;
	selp.u64 	%rd4525, 1, 0, %p1790;
	add.s64 	%rd4526, %rd7957, 1;
	setp.ne.s64 	%p1791, %rd7957, -1;
	selp.s64 	%rd4527, -1, 0, %p1790;
	add.s64 	%rd7957, %rd4526, %rd4527;
	setp.lt.u64 	%p1792, %rd4526, %rd4525;
	or.pred  	%p1793, %p1791, %p1792;
	selp.u64 	%rd4528, 1, 0, %p1793;
	add.s64 	%rd4529, %rd7958, 1;
	setp.ne.s64 	%p1794, %rd7958, -1;
	selp.s64 	%rd4530, -1, 0, %p1793;
	add.s64 	%rd7958, %rd4529, %rd4530;
	setp.lt.u64 	%p1795, %rd4529, %rd4528;
	or.pred  	%p1796, %p1794, %p1795;
	selp.s64 	%rd4531, -1, 0, %p1796;
	add.s64 	%rd762, %rd757, %rd4531;
	setp.ne.s64 	%p1797, %rd762, 0;
	@%p1797 bra 	$L__BB2_228;
	and.b64  	%rd4532, %rd7958, %rd7957;
	setp.ne.s64 	%p1798, %rd4532, -1;
	@%p1798 bra 	$L__BB2_232;
	setp.ne.s64 	%p1799, %rd7956, -1;
	setp.lt.u64 	%p1800, %rd7955, -4294968273;
	or.pred  	%p1801, %p1799, %p1800;
	@%p1801 bra 	$L__BB2_232;
$L__BB2_228:
	add.s64 	%rd763, %rd753, 8589936546;
	setp.lt.u64 	%p1802, %rd7955, -4294968273;
	selp.u64 	%rd4533, 1, 0, %p1802;
	add.s64 	%rd4534, %rd7956, 1;
	setp.ne.s64 	%p1803, %rd7956, -1;
	selp.s64 	%rd4535, -1, 0, %p1802;
	add.s64 	%rd7956, %rd4534, %rd4535;
	setp.lt.u64 	%p1804, %rd4534, %rd4533;
	or.pred  	%p1805, %p1803, %p1804;
	selp.u64 	%rd4536, 1, 0, %p1805;
	add.s64 	%rd4537, %rd7957, 1;
	setp.ne.s64 	%p1806, %rd7957, -1;
	selp.s64 	%rd4538, -1, 0, %p1805;
	add.s64 	%rd7957, %rd4537, %rd4538;
	setp.lt.u64 	%p1807, %rd4537, %rd4536;
	or.pred  	%p1808, %p1806, %p1807;
	selp.u64 	%rd4539, 1, 0, %p1808;
	add.s64 	%rd4540, %rd7958, 1;
	setp.ne.s64 	%p1809, %rd7958, -1;
	selp.s64 	%rd4541, -1, 0, %p1808;
	add.s64 	%rd7958, %rd4540, %rd4541;
	setp.lt.u64 	%p1810, %rd4540, %rd4539;
	or.pred  	%p1811, %p1809, %p1810;
	selp.u64 	%rd4542, 1, 0, %p1811;
	setp.ne.s64 	%p1812, %rd762, %rd4542;
	@%p1812 bra 	$L__BB2_231;
	and.b64  	%rd4543, %rd7958, %rd7957;
	setp.ne.s64 	%p1813, %rd4543, -1;
	mov.u64 	%rd7955, %rd763;
	@%p1813 bra 	$L__BB2_232;
	setp.ne.s64 	%p1814, %rd7956, -1;
	setp.lt.u64 	%p1815, %rd763, -4294968273;
	or.pred  	%p1816, %p1814, %p1815;
	mov.u64 	%rd7955, %rd763;
	@%p1816 bra 	$L__BB2_232;
$L__BB2_231:
	setp.lt.u64 	%p1817, %rd763, -4294968273;
	selp.u64 	%rd4544, 1, 0, %p1817;
	add.s64 	%rd4545, %rd7956, 1;
	setp.ne.s64 	%p1818, %rd7956, -1;
	selp.s64 	%rd4546, -1, 0, %p1817;
	add.s64 	%rd7956, %rd4545, %rd4546;
	setp.lt.u64 	%p1819, %rd4545, %rd4544;
	or.pred  	%p1820, %p1818, %p1819;
	selp.u64 	%rd4547, 1, 0, %p1820;
	add.s64 	%rd4548, %rd7957, 1;
	setp.ne.s64 	%p1821, %rd7957, -1;
	selp.s64 	%rd4549, -1, 0, %p1820;
	add.s64 	%rd7957, %rd4548, %rd4549;
	setp.lt.u64 	%p1822, %rd4548, %rd4547;
	or.pred  	%p1823, %p1821, %p1822;
	selp.s64 	%rd4550, -1, 0, %p1823;
	add.s64 	%rd4551, %rd7958, %rd4550;
	add.s64 	%rd7958, %rd4551, 1;
	add.s64 	%rd7955, %rd753, 12884904819;
$L__BB2_232:
	mov.b32 	%r904, 0;
$L__BB2_233:
	setp.eq.s32 	%p1824, %r904, 0;
	selp.b64 	%rd779, %rd7955, %rd7924, %p1824;
	selp.b64 	%rd4553, %rd7956, %rd7903, %p1824;
	mul.lo.s64 	%rd4554, %rd4553, %rd779;
	mul.hi.u64 	%rd4555, %rd779, %rd4553;
	selp.b64 	%rd4556, %rd7957, %rd7904, %p1824;
	mul.lo.s64 	%rd4557, %rd4556, %rd779;
	mul.hi.u64 	%rd4558, %rd779, %rd4556;
	add.s64 	%rd4559, %rd4557, %rd4555;
	setp.lt.u64 	%p1825, %rd4559, %rd4557;
	selp.u64 	%rd4560, 1, 0, %p1825;
	add.s64 	%rd4561, %rd4558, %rd4560;
	selp.b64 	%rd4562, %rd7958, %rd7905, %p1824;
	mul.lo.s64 	%rd4563, %rd4562, %rd779;
	mul.hi.u64 	%rd4564, %rd779, %rd4562;
	add.s64 	%rd4565, %rd4563, %rd4561;
	setp.lt.u64 	%p1826, %rd4565, %rd4563;
	selp.u64 	%rd4566, 1, 0, %p1826;
	add.s64 	%rd4567, %rd4564, %rd4566;
	mul.hi.u64 	%rd4568, %rd4553, %rd4556;
	mad.lo.s64 	%rd4569, %rd4556, %rd4553, %rd4565;
	setp.lt.u64 	%p1827, %rd4569, %rd4565;
	selp.u64 	%rd4570, 1, 0, %p1827;
	add.s64 	%rd4571, %rd4568, %rd4570;
	mul.hi.u64 	%rd4572, %rd4553, %rd4562;
	mad.lo.s64 	%rd4573, %rd4562, %rd4553, %rd4567;
	setp.lt.u64 	%p1828, %rd4573, %rd4567;
	selp.u64 	%rd4574, 1, 0, %p1828;
	add.s64 	%rd4575, %rd4573, %rd4571;
	setp.lt.u64 	%p1829, %rd4575, %rd4573;
	selp.u64 	%rd4576, 1, 0, %p1829;
	add.s64 	%rd4577, %rd4572, %rd4574;
	add.s64 	%rd4578, %rd4577, %rd4576;
	mul.hi.u64 	%rd4579, %rd4556, %rd4562;
	mad.lo.s64 	%rd4580, %rd4562, %rd4556, %rd4578;
	setp.lt.u64 	%p1830, %rd4580, %rd4578;
	selp.u64 	%rd4581, 1, 0, %p1830;
	add.s64 	%rd4582, %rd4579, %rd4581;
	shl.b64 	%rd4583, %rd4554, 1;
	mov.b64 	{%r439, %r440}, %rd4554;
	mov.b64 	{%r441, %r442}, %rd4559;
	shf.l.wrap.b32 	%r443, %r440, %r441, 1;
	shf.l.wrap.b32 	%r444, %r441, %r442, 1;
	mov.b64 	%rd4584, {%r443, %r444};
	mov.b64 	{%r445, %r446}, %rd4569;
	shf.l.wrap.b32 	%r447, %r442, %r445, 1;
	shf.l.wrap.b32 	%r448, %r445, %r446, 1;
	mov.b64 	%rd4585, {%r447, %r448};
	mov.b64 	{%r449, %r450}, %rd4575;
	shf.l.wrap.b32 	%r451, %r446, %r449, 1;
	shf.l.wrap.b32 	%r452, %r449, %r450, 1;
	mov.b64 	%rd4586, {%r451, %r452};
	mov.b64 	{%r453, %r454}, %rd4580;
	shf.l.wrap.b32 	%r455, %r450, %r453, 1;
	shf.l.wrap.b32 	%r456, %r453, %r454, 1;
	mov.b64 	%rd4587, {%r455, %r456};
	shr.u64 	%rd4588, %rd4582, 63;
	mov.b64 	{%r457, %r458}, %rd4582;
	shf.l.wrap.b32 	%r459, %r454, %r457, 1;
	shf.l.wrap.b32 	%r460, %r457, %r458, 1;
	mov.b64 	%rd4589, {%r459, %r460};
	mul.hi.u64 	%rd4590, %rd779, %rd779;
	mul.hi.u64 	%rd4591, %rd4553, %rd4553;
	mul.hi.u64 	%rd4592, %rd4556, %rd4556;
	mul.hi.u64 	%rd4593, %rd4562, %rd4562;
	add.s64 	%rd780, %rd4583, %rd4590;
	setp.lt.u64 	%p1831, %rd780, %rd4583;
	selp.u64 	%rd4594, 1, 0, %p1831;
	mad.lo.s64 	%rd4595, %rd4553, %rd4553, %rd4584;
	setp.lt.u64 	%p1832, %rd4595, %rd4584;
	add.s64 	%rd781, %rd4595, %rd4594;
	setp.lt.u64 	%p1833, %rd781, %rd4595;
	or.pred  	%p1834, %p1832, %p1833;
	selp.u64 	%rd4596, 1, 0, %p1834;
	add.s64 	%rd4597, %rd4585, %rd4591;
	setp.lt.u64 	%p1835, %rd4597, %rd4585;
	add.s64 	%rd782, %rd4597, %rd4596;
	setp.lt.u64 	%p1836, %rd782, %rd4597;
	or.pred  	%p1837, %p1835, %p1836;
	selp.u64 	%rd4598, 1, 0, %p1837;
	mad.lo.s64 	%rd4599, %rd4556, %rd4556, %rd4586;
	setp.lt.u64 	%p1838, %rd4599, %rd4586;
	add.s64 	%rd4600, %rd4599, %rd4598;
	setp.lt.u64 	%p1839, %rd4600, %rd4599;
	or.pred  	%p1840, %p1838, %p1839;
	selp.u64 	%rd4601, 1, 0, %p1840;
	add.s64 	%rd4602, %rd4587, %rd4592;
	setp.lt.u64 	%p1841, %rd4602, %rd4587;
	add.s64 	%rd4603, %rd4602, %rd4601;
	setp.lt.u64 	%p1842, %rd4603, %rd4602;
	or.pred  	%p1843, %p1841, %p1842;
	selp.u64 	%rd4604, 1, 0, %p1843;
	mad.lo.s64 	%rd4605, %rd4562, %rd4562, %rd4589;
	setp.lt.u64 	%p1844, %rd4605, %rd4589;
	add.s64 	%rd4606, %rd4605, %rd4604;
	setp.lt.u64 	%p1845, %rd4606, %rd4605;
	or.pred  	%p1846, %p1844, %p1845;
	selp.u64 	%rd4607, 1, 0, %p1846;
	add.s64 	%rd4608, %rd4588, %rd4593;
	add.s64 	%rd4609, %rd4608, %rd4607;
	shl.b64 	%rd4610, %rd4600, 32;
	mov.b64 	{%r461, %r462}, %rd4600;
	mov.b64 	{%r463, %r464}, %rd4603;
	mov.b64 	%rd4611, {%r462, %r463};
	mov.b64 	{%r465, %r466}, %rd4606;
	mov.b64 	%rd4612, {%r464, %r465};
	mov.b64 	{%r467, %r468}, %rd4609;
	mov.b64 	%rd4613, {%r466, %r467};
	shr.u64 	%rd4614, %rd4609, 32;
	mul.lo.s64 	%rd4615, %rd4600, 977;
	mov.b64 	%rd4616, 977;
	mul.hi.u64 	%rd4617, %rd4600, %rd4616;
	mul.lo.s64 	%rd4618, %rd4603, 977;
	mul.hi.u64 	%rd4619, %rd4603, %rd4616;
	add.s64 	%rd4620, %rd4618, %rd4617;
	setp.lt.u64 	%p1847, %rd4620, %rd4618;
	selp.u64 	%rd4621, 1, 0, %p1847;
	add.s64 	%rd4622, %rd4619, %rd4621;
	mul.lo.s64 	%rd4623, %rd4606, 977;
	mul.hi.u64 	%rd4624, %rd4606, %rd4616;
	add.s64 	%rd4625, %rd4623, %rd4622;
	setp.lt.u64 	%p1848, %rd4625, %rd4623;
	selp.u64 	%rd4626, 1, 0, %p1848;
	add.s64 	%rd4627, %rd4624, %rd4626;
	mul.lo.s64 	%rd4628, %rd4609, 977;
	mul.hi.u64 	%rd4629, %rd4609, %rd4616;
	add.s64 	%rd4630, %rd4628, %rd4627;
	setp.lt.u64 	%p1849, %rd4630, %rd4628;
	selp.u64 	%rd4631, 1, 0, %p1849;
	add.s64 	%rd4632, %rd4629, %rd4631;
	add.s64 	%rd7963, %rd4615, %rd4610;
	setp.lt.u64 	%p1850, %rd7963, %rd4615;
	selp.u64 	%rd4633, 1, 0, %p1850;
	add.s64 	%rd4634, %rd4620, %rd4611;
	setp.lt.u64 	%p1851, %rd4634, %rd4620;
	add.s64 	%rd7964, %rd4634, %rd4633;
	setp.lt.u64 	%p1852, %rd7964, %rd4634;
	or.pred  	%p1853, %p1851, %p1852;
	selp.u64 	%rd4635, 1, 0, %p1853;
	add.s64 	%rd4636, %rd4625, %rd4612;
	setp.lt.u64 	%p1854, %rd4636, %rd4625;
	add.s64 	%rd7965, %rd4636, %rd4635;
	setp.lt.u64 	%p1855, %rd7965, %rd4636;
	or.pred  	%p1856, %p1854, %p1855;
	selp.u64 	%rd4637, 1, 0, %p1856;
	add.s64 	%rd4638, %rd4630, %rd4613;
	setp.lt.u64 	%p1857, %rd4638, %rd4630;
	add.s64 	%rd7966, %rd4638, %rd4637;
	setp.lt.u64 	%p1858, %rd7966, %rd4638;
	or.pred  	%p1859, %p1857, %p1858;
	selp.u64 	%rd4639, 1, 0, %p1859;
	add.s64 	%rd4640, %rd4632, %rd4614;
	add.s64 	%rd787, %rd4640, %rd4639;
	setp.eq.s64 	%p1860, %rd787, 0;
	mov.b64 	%rd7967, 0;
	@%p1860 bra 	$L__BB2_235;
	shl.b64 	%rd4641, %rd787, 32;
	shr.u64 	%rd4642, %rd787, 32;
	mov.b64 	%rd4643, 977;
	mul.hi.u64 	%rd4644, %rd787, %rd4643;
	mad.lo.s64 	%rd4645, %rd787, 977, %rd4641;
	setp.lt.u64 	%p1861, %rd4645, %rd4641;
	selp.u64 	%rd4646, 1, 0, %p1861;
	add.s64 	%rd7963, %rd4645, %rd7963;
	setp.lt.u64 	%p1862, %rd7963, %rd4645;
	selp.u64 	%rd4647, 1, 0, %p1862;
	add.s64 	%rd4648, %rd4642, %rd4644;
	setp.lt.u64 	%p1863, %rd4648, %rd4642;
	selp.u64 	%rd4649, 1, 0, %p1863;
	add.s64 	%rd4650, %rd7964, %rd4648;
	setp.lt.u64 	%p1864, %rd4650, %rd7964;
	selp.u64 	%rd4651, 1, 0, %p1864;
	add.s64 	%rd4652, %rd4650, %rd4646;
	add.s64 	%rd7964, %rd4652, %rd4647;
	setp.lt.u64 	%p1865, %rd7964, %rd4650;
	selp.u64 	%rd4653, 1, 0, %p1865;
	add.s64 	%rd4654, %rd7965, %rd4649;
	add.s64 	%rd4655, %rd4654, %rd4651;
	add.s64 	%rd790, %rd4655, %rd4653;
	setp.lt.u64 	%p1866, %rd790, %rd7965;
	selp.u64 	%rd4656, 1, 0, %p1866;
	add.s64 	%rd791, %rd7966, %rd4656;
	setp.lt.u64 	%p1867, %rd791, %rd7966;
	selp.u64 	%rd7967, 1, 0, %p1867;
	mov.u64 	%rd7965, %rd790;
	mov.u64 	%rd7966, %rd791;
$L__BB2_235:
	mad.lo.s64 	%rd798, %rd779, %rd779, %rd7963;
	setp.lt.u64 	%p1868, %rd798, %rd7963;
	selp.u64 	%rd4657, 1, 0, %p1868;
	add.s64 	%rd4658, %rd7964, %rd780;
	setp.lt.u64 	%p1869, %rd4658, %rd7964;
	add.s64 	%rd7903, %rd4658, %rd4657;
	setp.lt.u64 	%p1870, %rd7903, %rd4658;
	or.pred  	%p1871, %p1869, %p1870;
	selp.u64 	%rd4659, 1, 0, %p1871;
	add.s64 	%rd4660, %rd7965, %rd781;
	setp.lt.u64 	%p1872, %rd4660, %rd7965;
	add.s64 	%rd7904, %rd4660, %rd4659;
	setp.lt.u64 	%p1873, %rd7904, %rd4660;
	or.pred  	%p1874, %p1872, %p1873;
	selp.u64 	%rd4661, 1, 0, %p1874;
	add.s64 	%rd4662, %rd7966, %rd782;
	setp.lt.u64 	%p1875, %rd4662, %rd7966;
	add.s64 	%rd7905, %rd4662, %rd4661;
	setp.lt.u64 	%p1876, %rd7905, %rd4662;
	or.pred  	%p1877, %p1875, %p1876;
	selp.u64 	%rd4663, 1, 0, %p1877;
	add.s64 	%rd802, %rd7967, %rd4663;
	setp.ne.s64 	%p1878, %rd802, 0;
	@%p1878 bra 	$L__BB2_238;
	and.b64  	%rd4664, %rd7905, %rd7904;
	setp.ne.s64 	%p1879, %rd4664, -1;
	mov.u64 	%rd7924, %rd798;
	@%p1879 bra 	$L__BB2_245;
	setp.ne.s64 	%p1880, %rd7903, -1;
	setp.lt.u64 	%p1881, %rd798, -4294968273;
	or.pred  	%p1882, %p1880, %p1881;
	mov.u64 	%rd7924, %rd798;
	@%p1882 bra 	$L__BB2_245;
$L__BB2_238:
	add.s64 	%rd7924, %rd798, 4294968273;
	setp.lt.u64 	%p1883, %rd798, -4294968273;
	selp.u64 	%rd4665, 1, 0, %p1883;
	add.s64 	%rd4666, %rd7903, 1;
	setp.ne.s64 	%p1884, %rd7903, -1;
	selp.s64 	%rd4667, -1, 0, %p1883;
	add.s64 	%rd7903, %rd4666, %rd4667;
	setp.lt.u64 	%p1885, %rd4666, %rd4665;
	or.pred  	%p1886, %p1884, %p1885;
	selp.u64 	%rd4668, 1, 0, %p1886;
	add.s64 	%rd4669, %rd7904, 1;
	setp.ne.s64 	%p1887, %rd7904, -1;
	selp.s64 	%rd4670, -1, 0, %p1886;
	add.s64 	%rd7904, %rd4669, %rd4670;
	setp.lt.u64 	%p1888, %rd4669, %rd4668;
	or.pred  	%p1889, %p1887, %p1888;
	selp.u64 	%rd4671, 1, 0, %p1889;
	add.s64 	%rd4672, %rd7905, 1;
	setp.ne.s64 	%p1890, %rd7905, -1;
	selp.s64 	%rd4673, -1, 0, %p1889;
	add.s64 	%rd7905, %rd4672, %rd4673;
	setp.lt.u64 	%p1891, %rd4672, %rd4671;
	or.pred  	%p1892, %p1890, %p1891;
	selp.s64 	%rd4674, -1, 0, %p1892;
	add.s64 	%rd807, %rd802, %rd4674;
	setp.ne.s64 	%p1893, %rd807, 0;
	@%p1893 bra 	$L__BB2_241;
	and.b64  	%rd4675, %rd7905, %rd7904;
	setp.ne.s64 	%p1894, %rd4675, -1;
	@%p1894 bra 	$L__BB2_245;
	setp.ne.s64 	%p1895, %rd7903, -1;
	setp.lt.u64 	%p1896, %rd7924, -4294968273;
	or.pred  	%p1897, %p1895, %p1896;
	@%p1897 bra 	$L__BB2_245;
$L__BB2_241:
	add.s64 	%rd808, %rd798, 8589936546;
	setp.lt.u64 	%p1898, %rd7924, -4294968273;
	selp.u64 	%rd4676, 1, 0, %p1898;
	add.s64 	%rd4677, %rd7903, 1;
	setp.ne.s64 	%p1899, %rd7903, -1;
	selp.s64 	%rd4678, -1, 0, %p1898;
	add.s64 	%rd7903, %rd4677, %rd4678;
	setp.lt.u64 	%p1900, %rd4677, %rd4676;
	or.pred  	%p1901, %p1899, %p1900;
	selp.u64 	%rd4679, 1, 0, %p1901;
	add.s64 	%rd4680, %rd7904, 1;
	setp.ne.s64 	%p1902, %rd7904, -1;
	selp.s64 	%rd4681, -1, 0, %p1901;
	add.s64 	%rd7904, %rd4680, %rd4681;
	setp.lt.u64 	%p1903, %rd4680, %rd4679;
	or.pred  	%p1904, %p1902, %p1903;
	selp.u64 	%rd4682, 1, 0, %p1904;
	add.s64 	%rd4683, %rd7905, 1;
	setp.ne.s64 	%p1905, %rd7905, -1;
	selp.s64 	%rd4684, -1, 0, %p1904;
	add.s64 	%rd7905, %rd4683, %rd4684;
	setp.lt.u64 	%p1906, %rd4683, %rd4682;
	or.pred  	%p1907, %p1905, %p1906;
	selp.u64 	%rd4685, 1, 0, %p1907;
	setp.ne.s64 	%p1908, %rd807, %rd4685;
	@%p1908 bra 	$L__BB2_244;
	and.b64  	%rd4686, %rd7905, %rd7904;
	setp.ne.s64 	%p1909, %rd4686, -1;
	mov.u64 	%rd7924, %rd808;
	@%p1909 bra 	$L__BB2_245;
	setp.ne.s64 	%p1910, %rd7903, -1;
	setp.lt.u64 	%p1911, %rd808, -4294968273;
	or.pred  	%p1912, %p1910, %p1911;
	mov.u64 	%rd7924, %rd808;
	@%p1912 bra 	$L__BB2_245;
$L__BB2_244:
	setp.lt.u64 	%p1913, %rd808, -4294968273;
	selp.u64 	%rd4687, 1, 0, %p1913;
	add.s64 	%rd4688, %rd7903, 1;
	setp.ne.s64 	%p1914, %rd7903, -1;
	selp.s64 	%rd4689, -1, 0, %p1913;
	add.s64 	%rd7903, %rd4688, %rd4689;
	setp.lt.u64 	%p1915, %rd4688, %rd4687;
	or.pred  	%p1916, %p1914, %p1915;
	selp.u64 	%rd4690, 1, 0, %p1916;
	add.s64 	%rd4691, %rd7904, 1;
	setp.ne.s64 	%p1917, %rd7904, -1;
	selp.s64 	%rd4692, -1, 0, %p1916;
	add.s64 	%rd7904, %rd4691, %rd4692;
	setp.lt.u64 	%p1918, %rd4691, %rd4690;
	or.pred  	%p1919, %p1917, %p1918;
	selp.s64 	%rd4693, -1, 0, %p1919;
	add.s64 	%rd4694, %rd7905, %rd4693;
	add.s64 	%rd7905, %rd4694, 1;
	add.s64 	%rd7924, %rd798, 12884904819;
$L__BB2_245:
	add.s32 	%r904, %r904, 1;
	setp.ne.s32 	%p1920, %r904, 44;
	@%p1920 bra 	$L__BB2_233;
	mul.hi.u64 	%rd4696, %rd7924, %rd7955;
	mul.lo.s64 	%rd4697, %rd7956, %rd7924;
	mul.hi.u64 	%rd4698, %rd7924, %rd7956;
	add.s64 	%rd4699, %rd4697, %rd4696;
	setp.lt.u64 	%p1921, %rd4699, %rd4697;
	selp.u64 	%rd4700, 1, 0, %p1921;
	add.s64 	%rd4701, %rd4698, %rd4700;
	mul.lo.s64 	%rd4702, %rd7957, %rd7924;
	mul.hi.u64 	%rd4703, %rd7924, %rd7957;
	add.s64 	%rd4704, %rd4702, %rd4701;
	setp.lt.u64 	%p1922, %rd4704, %rd4702;
	selp.u64 	%rd4705, 1, 0, %p1922;
	add.s64 	%rd4706, %rd4703, %rd4705;
	mul.lo.s64 	%rd4707, %rd7958, %rd7924;
	mul.hi.u64 	%rd4708, %rd7924, %rd7958;
	add.s64 	%rd4709, %rd4707, %rd4706;
	setp.lt.u64 	%p1923, %rd4709, %rd4707;
	selp.u64 	%rd4710, 1, 0, %p1923;
	add.s64 	%rd4711, %rd4708, %rd4710;
	mul.hi.u64 	%rd4712, %rd7903, %rd7955;
	mad.lo.s64 	%rd820, %rd7955, %rd7903, %rd4699;
	setp.lt.u64 	%p1924, %rd820, %rd4699;
	selp.u64 	%rd4713, 1, 0, %p1924;
	add.s64 	%rd4714, %rd4712, %rd4713;
	mul.hi.u64 	%rd4715, %rd7903, %rd7956;
	mad.lo.s64 	%rd4716, %rd7956, %rd7903, %rd4704;
	setp.lt.u64 	%p1925, %rd4716, %rd4704;
	selp.u64 	%rd4717, 1, 0, %p1925;
	add.s64 	%rd4718, %rd4716, %rd4714;
	setp.lt.u64 	%p1926, %rd4718, %rd4716;
	selp.u64 	%rd4719, 1, 0, %p1926;
	add.s64 	%rd4720, %rd4715, %rd4717;
	add.s64 	%rd4721, %rd4720, %rd4719;
	mul.hi.u64 	%rd4722, %rd7903, %rd7957;
	mad.lo.s64 	%rd4723, %rd7957, %rd7903, %rd4709;
	setp.lt.u64 	%p1927, %rd4723, %rd4709;
	selp.u64 	%rd4724, 1, 0, %p1927;
	add.s64 	%rd4725, %rd4723, %rd4721;
	setp.lt.u64 	%p1928, %rd4725, %rd4723;
	selp.u64 	%rd4726, 1, 0, %p1928;
	add.s64 	%rd4727, %rd4722, %rd4724;
	add.s64 	%rd4728, %rd4727, %rd4726;
	mul.hi.u64 	%rd4729, %rd7903, %rd7958;
	mad.lo.s64 	%rd4730, %rd7958, %rd7903, %rd4711;
	setp.lt.u64 	%p1929, %rd4730, %rd4711;
	selp.u64 	%rd4731, 1, 0, %p1929;
	add.s64 	%rd4732, %rd4730, %rd4728;
	setp.lt.u64 	%p1930, %rd4732, %rd4730;
	selp.u64 	%rd4733, 1, 0, %p1930;
	add.s64 	%rd4734, %rd4729, %rd4731;
	add.s64 	%rd4735, %rd4734, %rd4733;
	mul.hi.u64 	%rd4736, %rd7904, %rd7955;
	mad.lo.s64 	%rd821, %rd7955, %rd7904, %rd4718;
	setp.lt.u64 	%p1931, %rd821, %rd4718;
	selp.u64 	%rd4737, 1, 0, %p1931;
	add.s64 	%rd4738, %rd4736, %rd4737;
	mul.hi.u64 	%rd4739, %rd7904, %rd7956;
	mad.lo.s64 	%rd4740, %rd7956, %rd7904, %rd4725;
	setp.lt.u64 	%p1932, %rd4740, %rd4725;
	selp.u64 	%rd4741, 1, 0, %p1932;
	add.s64 	%rd4742, %rd4740, %rd4738;
	setp.lt.u64 	%p1933, %rd4742, %rd4740;
	selp.u64 	%rd4743, 1, 0, %p1933;
	add.s64 	%rd4744, %rd4739, %rd4741;
	add.s64 	%rd4745, %rd4744, %rd4743;
	mul.hi.u64 	%rd4746, %rd7904, %rd7957;
	mad.lo.s64 	%rd4747, %rd7957, %rd7904, %rd4732;
	setp.lt.u64 	%p1934, %rd4747, %rd4732;
	selp.u64 	%rd4748, 1, 0, %p1934;
	add.s64 	%rd4749, %rd4747, %rd4745;
	setp.lt.u64 	%p1935, %rd4749, %rd4747;
	selp.u64 	%rd4750, 1, 0, %p1935;
	add.s64 	%rd4751, %rd4746, %rd4748;
	add.s64 	%rd4752, %rd4751, %rd4750;
	mul.hi.u64 	%rd4753, %rd7904, %rd7958;
	mad.lo.s64 	%rd4754, %rd7958, %rd7904, %rd4735;
	setp.lt.u64 	%p1936, %rd4754, %rd4735;
	selp.u64 	%rd4755, 1, 0, %p1936;
	add.s64 	%rd4756, %rd4754, %rd4752;
	setp.lt.u64 	%p1937, %rd4756, %rd4754;
	selp.u64 	%rd4757, 1, 0, %p1937;
	add.s64 	%rd4758, %rd4753, %rd4755;
	add.s64 	%rd4759, %rd4758, %rd4757;
	mul.hi.u64 	%rd4760, %rd7905, %rd7955;
	mad.lo.s64 	%rd822, %rd7955, %rd7905, %rd4742;
	setp.lt.u64 	%p1938, %rd822, %rd4742;
	selp.u64 	%rd4761, 1, 0, %p1938;
	add.s64 	%rd4762, %rd4760, %rd4761;
	mul.hi.u64 	%rd4763, %rd7905, %rd7956;
	mad.lo.s64 	%rd4764, %rd7956, %rd7905, %rd4749;
	setp.lt.u64 	%p1939, %rd4764, %rd4749;
	selp.u64 	%rd4765, 1, 0, %p1939;
	add.s64 	%rd4766, %rd4764, %rd4762;
	setp.lt.u64 	%p1940, %rd4766, %rd4764;
	selp.u64 	%rd4767, 1, 0, %p1940;
	add.s64 	%rd4768, %rd4763, %rd4765;
	add.s64 	%rd4769, %rd4768, %rd4767;
	mul.hi.u64 	%rd4770, %rd7905, %rd7957;
	mad.lo.s64 	%rd4771, %rd7957, %rd7905, %rd4756;
	setp.lt.u64 	%p1941, %rd4771, %rd4756;
	selp.u64 	%rd4772, 1, 0, %p1941;
	add.s64 	%rd4773, %rd4771, %rd4769;
	setp.lt.u64 	%p1942, %rd4773, %rd4771;
	selp.u64 	%rd4774, 1, 0, %p1942;
	add.s64 	%rd4775, %rd4770, %rd4772;
	add.s64 	%rd4776, %rd4775, %rd4774;
	mul.hi.u64 	%rd4777, %rd7905, %rd7958;
	mad.lo.s64 	%rd4778, %rd7958, %rd7905, %rd4759;
	setp.lt.u64 	%p1943, %rd4778, %rd4759;
	selp.u64 	%rd4779, 1, 0, %p1943;
	add.s64 	%rd4780, %rd4778, %rd4776;
	setp.lt.u64 	%p1944, %rd4780, %rd4778;
	selp.u64 	%rd4781, 1, 0, %p1944;
	add.s64 	%rd4782, %rd4777, %rd4779;
	add.s64 	%rd4783, %rd4782, %rd4781;
	shl.b64 	%rd4784, %rd4766, 32;
	mov.b64 	{%r469, %r470}, %rd4766;
	mov.b64 	{%r471, %r472}, %rd4773;
	mov.b64 	%rd4785, {%r470, %r471};
	mov.b64 	{%r473, %r474}, %rd4780;
	mov.b64 	%rd4786, {%r472, %r473};
	mov.b64 	{%r475, %r476}, %rd4783;
	mov.b64 	%rd4787, {%r474, %r475};
	shr.u64 	%rd4788, %rd4783, 32;
	mul.lo.s64 	%rd4789, %rd4766, 977;
	mov.b64 	%rd4790, 977;
	mul.hi.u64 	%rd4791, %rd4766, %rd4790;
	mul.lo.s64 	%rd4792, %rd4773, 977;
	mul.hi.u64 	%rd4793, %rd4773, %rd4790;
	add.s64 	%rd4794, %rd4792, %rd4791;
	setp.lt.u64 	%p1945, %rd4794, %rd4792;
	selp.u64 	%rd4795, 1, 0, %p1945;
	add.s64 	%rd4796, %rd4793, %rd4795;
	mul.lo.s64 	%rd4797, %rd4780, 977;
	mul.hi.u64 	%rd4798, %rd4780, %rd4790;
	add.s64 	%rd4799, %rd4797, %rd4796;
	setp.lt.u64 	%p1946, %rd4799, %rd4797;
	selp.u64 	%rd4800, 1, 0, %p1946;
	add.s64 	%rd4801, %rd4798, %rd4800;
	mul.lo.s64 	%rd4802, %rd4783, 977;
	mul.hi.u64 	%rd4803, %rd4783, %rd4790;
	add.s64 	%rd4804, %rd4802, %rd4801;
	setp.lt.u64 	%p1947, %rd4804, %rd4802;
	selp.u64 	%rd4805, 1, 0, %p1947;
	add.s64 	%rd4806, %rd4803, %rd4805;
	add.s64 	%rd7972, %rd4789, %rd4784;
	setp.lt.u64 	%p1948, %rd7972, %rd4789;
	selp.u64 	%rd4807, 1, 0, %p1948;
	add.s64 	%rd4808, %rd4794, %rd4785;
	setp.lt.u64 	%p1949, %rd4808, %rd4794;
	add.s64 	%rd7973, %rd4808, %rd4807;
	setp.lt.u64 	%p1950, %rd7973, %rd4808;
	or.pred  	%p1951, %p1949, %p1950;
	selp.u64 	%rd4809, 1, 0, %p1951;
	add.s64 	%rd4810, %rd4799, %rd4786;
	setp.lt.u64 	%p1952, %rd4810, %rd4799;
	add.s64 	%rd7974, %rd4810, %rd4809;
	setp.lt.u64 	%p1953, %rd7974, %rd4810;
	or.pred  	%p1954, %p1952, %p1953;
	selp.u64 	%rd4811, 1, 0, %p1954;
	add.s64 	%rd4812, %rd4804, %rd4787;
	setp.lt.u64 	%p1955, %rd4812, %rd4804;
	add.s64 	%rd7975, %rd4812, %rd4811;
	setp.lt.u64 	%p1956, %rd7975, %rd4812;
	or.pred  	%p1957, %p1955, %p1956;
	selp.u64 	%rd4813, 1, 0, %p1957;
	add.s64 	%rd4814, %rd4806, %rd4788;
	add.s64 	%rd827, %rd4814, %rd4813;
	setp.eq.s64 	%p1958, %rd827, 0;
	mov.b64 	%rd7976, 0;
	@%p1958 bra 	$L__BB2_248;
	shl.b64 	%rd4815, %rd827, 32;
	shr.u64 	%rd4816, %rd827, 32;
	mov.b64 	%rd4817, 977;
	mul.hi.u64 	%rd4818, %rd827, %rd4817;
	mad.lo.s64 	%rd4819, %rd827, 977, %rd4815;
	setp.lt.u64 	%p1959, %rd4819, %rd4815;
	selp.u64 	%rd4820, 1, 0, %p1959;
	add.s64 	%rd7972, %rd4819, %rd7972;
	setp.lt.u64 	%p1960, %rd7972, %rd4819;
	selp.u64 	%rd4821, 1, 0, %p1960;
	add.s64 	%rd4822, %rd4816, %rd4818;
	setp.lt.u64 	%p1961, %rd4822, %rd4816;
	selp.u64 	%rd4823, 1, 0, %p1961;
	add.s64 	%rd4824, %rd7973, %rd4822;
	setp.lt.u64 	%p1962, %rd4824, %rd7973;
	selp.u64 	%rd4825, 1, 0, %p1962;
	add.s64 	%rd4826, %rd4824, %rd4820;
	add.s64 	%rd7973, %rd4826, %rd4821;
	setp.lt.u64 	%p1963, %rd7973, %rd4824;
	selp.u64 	%rd4827, 1, 0, %p1963;
	add.s64 	%rd4828, %rd7974, %rd4823;
	add.s64 	%rd4829, %rd4828, %rd4825;
	add.s64 	%rd830, %rd4829, %rd4827;
	setp.lt.u64 	%p1964, %rd830, %rd7974;
	selp.u64 	%rd4830, 1, 0, %p1964;
	add.s64 	%rd831, %rd7975, %rd4830;
	setp.lt.u64 	%p1965, %rd831, %rd7975;
	selp.u64 	%rd7976, 1, 0, %p1965;
	mov.u64 	%rd7974, %rd830;
	mov.u64 	%rd7975, %rd831;
$L__BB2_248:
	mad.lo.s64 	%rd838, %rd7955, %rd7924, %rd7972;
	setp.lt.u64 	%p1966, %rd838, %rd7972;
	selp.u64 	%rd4831, 1, 0, %p1966;
	add.s64 	%rd4832, %rd7973, %rd820;
	setp.lt.u64 	%p1967, %rd4832, %rd7973;
	add.s64 	%rd7978, %rd4832, %rd4831;
	setp.lt.u64 	%p1968, %rd7978, %rd4832;
	or.pred  	%p1969, %p1967, %p1968;
	selp.u64 	%rd4833, 1, 0, %p1969;
	add.s64 	%rd4834, %rd7974, %rd821;
	setp.lt.u64 	%p1970, %rd4834, %rd7974;
	add.s64 	%rd7979, %rd4834, %rd4833;
	setp.lt.u64 	%p1971, %rd7979, %rd4834;
	or.pred  	%p1972, %p1970, %p1971;
	selp.u64 	%rd4835, 1, 0, %p1972;
	add.s64 	%rd4836, %rd7975, %rd822;
	setp.lt.u64 	%p1973, %rd4836, %rd7975;
	add.s64 	%rd7980, %rd4836, %rd4835;
	setp.lt.u64 	%p1974, %rd7980, %rd4836;
	or.pred  	%p1975, %p1973, %p1974;
	selp.u64 	%rd4837, 1, 0, %p1975;
	add.s64 	%rd842, %rd7976, %rd4837;
	setp.ne.s64 	%p1976, %rd842, 0;
	@%p1976 bra 	$L__BB2_251;
	and.b64  	%rd4838, %rd7980, %rd7979;
	setp.ne.s64 	%p1977, %rd4838, -1;
	mov.u64 	%rd7977, %rd838;
	@%p1977 bra 	$L__BB2_258;
	setp.ne.s64 	%p1978, %rd7978, -1;
	setp.lt.u64 	%p1979, %rd838, -4294968273;
	or.pred  	%p1980, %p1978, %p1979;
	mov.u64 	%rd7977, %rd838;
	@%p1980 bra 	$L__BB2_258;
$L__BB2_251:
	add.s64 	%rd7977, %rd838, 4294968273;
	setp.lt.u64 	%p1981, %rd838, -4294968273;
	selp.u64 	%rd4839, 1, 0, %p1981;
	add.s64 	%rd4840, %rd7978, 1;
	setp.ne.s64 	%p1982, %rd7978, -1;
	selp.s64 	%rd4841, -1, 0, %p1981;
	add.s64 	%rd7978, %rd4840, %rd4841;
	setp.lt.u64 	%p1983, %rd4840, %rd4839;
	or.pred  	%p1984, %p1982, %p1983;
	selp.u64 	%rd4842, 1, 0, %p1984;
	add.s64 	%rd4843, %rd7979, 1;
	setp.ne.s64 	%p1985, %rd7979, -1;
	selp.s64 	%rd4844, -1, 0, %p1984;
	add.s64 	%rd7979, %rd4843, %rd4844;
	setp.lt.u64 	%p1986, %rd4843, %rd4842;
	or.pred  	%p1987, %p1985, %p1986;
	selp.u64 	%rd4845, 1, 0, %p1987;
	add.s64 	%rd4846, %rd7980, 1;
	setp.ne.s64 	%p1988, %rd7980, -1;
	selp.s64 	%rd4847, -1, 0, %p1987;
	add.s64 	%rd7980, %rd4846, %rd4847;
	setp.lt.u64 	%p1989, %rd4846, %rd4845;
	or.pred  	%p1990, %p1988, %p1989;
	selp.s64 	%rd4848, -1, 0, %p1990;
	add.s64 	%rd847, %rd842, %rd4848;
	setp.ne.s64 	%p1991, %rd847, 0;
	@%p1991 bra 	$L__BB2_254;
	and.b64  	%rd4849, %rd7980, %rd7979;
	setp.ne.s64 	%p1992, %rd4849, -1;
	@%p1992 bra 	$L__BB2_258;
	setp.ne.s64 	%p1993, %rd7978, -1;
	setp.lt.u64 	%p1994, %rd7977, -4294968273;
	or.pred  	%p1995, %p1993, %p1994;
	@%p1995 bra 	$L__BB2_258;
$L__BB2_254:
	add.s64 	%rd848, %rd838, 8589936546;
	setp.lt.u64 	%p1996, %rd7977, -4294968273;
	selp.u64 	%rd4850, 1, 0, %p1996;
	add.s64 	%rd4851, %rd7978, 1;
	setp.ne.s64 	%p1997, %rd7978, -1;
	selp.s64 	%rd4852, -1, 0, %p1996;
	add.s64 	%rd7978, %rd4851, %rd4852;
	setp.lt.u64 	%p1998, %rd4851, %rd4850;
	or.pred  	%p1999, %p1997, %p1998;
	selp.u64 	%rd4853, 1, 0, %p1999;
	add.s64 	%rd4854, %rd7979, 1;
	setp.ne.s64 	%p2000, %rd7979, -1;
	selp.s64 	%rd4855, -1, 0, %p1999;
	add.s64 	%rd7979, %rd4854, %rd4855;
	setp.lt.u64 	%p2001, %rd4854, %rd4853;
	or.pred  	%p2002, %p2000, %p2001;
	selp.u64 	%rd4856, 1, 0, %p2002;
	add.s64 	%rd4857, %rd7980, 1;
	setp.ne.s64 	%p2003, %rd7980, -1;
	selp.s64 	%rd4858, -1, 0, %p2002;
	add.s64 	%rd7980, %rd4857, %rd4858;
	setp.lt.u64 	%p2004, %rd4857, %rd4856;
	or.pred  	%p2005, %p2003, %p2004;
	selp.u64 	%rd4859, 1, 0, %p2005;
	setp.ne.s64 	%p2006, %rd847, %rd4859;
	@%p2006 bra 	$L__BB2_257;
	and.b64  	%rd4860, %rd7980, %rd7979;
	setp.ne.s64 	%p2007, %rd4860, -1;
	mov.u64 	%rd7977, %rd848;
	@%p2007 bra 	$L__BB2_258;
	setp.ne.s64 	%p2008, %rd7978, -1;
	setp.lt.u64 	%p2009, %rd848, -4294968273;
	or.pred  	%p2010, %p2008, %p2009;
	mov.u64 	%rd7977, %rd848;
	@%p2010 bra 	$L__BB2_258;
$L__BB2_257:
	setp.lt.u64 	%p2011, %rd848, -4294968273;
	selp.u64 	%rd4861, 1, 0, %p2011;
	add.s64 	%rd4862, %rd7978, 1;
	setp.ne.s64 	%p2012, %rd7978, -1;
	selp.s64 	%rd4863, -1, 0, %p2011;
	add.s64 	%rd7978, %rd4862, %rd4863;
	setp.lt.u64 	%p2013, %rd4862, %rd4861;
	or.pred  	%p2014, %p2012, %p2013;
	selp.u64 	%rd4864, 1, 0, %p2014;
	add.s64 	%rd4865, %rd7979, 1;
	setp.ne.s64 	%p2015, %rd7979, -1;
	selp.s64 	%rd4866, -1, 0, %p2014;
	add.s64 	%rd7979, %rd4865, %rd4866;
	setp.lt.u64 	%p2016, %rd4865, %rd4864;
	or.pred  	%p2017, %p2015, %p2016;
	selp.s64 	%rd4867, -1, 0, %p2017;
	add.s64 	%rd4868, %rd7980, %rd4867;
	add.s64 	%rd7980, %rd4868, 1;
	add.s64 	%rd7977, %rd838, 12884904819;
$L__BB2_258:
	mov.b32 	%r905, 0;
$L__BB2_259:
	setp.eq.s32 	%p2018, %r905, 0;
	selp.b64 	%rd864, %rd7977, %rd7924, %p2018;
	selp.b64 	%rd4870, %rd7978, %rd7903, %p2018;
	mul.lo.s64 	%rd4871, %rd4870, %rd864;
	mul.hi.u64 	%rd4872, %rd864, %rd4870;
	selp.b64 	%rd4873, %rd7979, %rd7904, %p2018;
	mul.lo.s64 	%rd4874, %rd4873, %rd864;
	mul.hi.u64 	%rd4875, %rd864, %rd4873;
	add.s64 	%rd4876, %rd4874, %rd4872;
	setp.lt.u64 	%p2019, %rd4876, %rd4874;
	selp.u64 	%rd4877, 1, 0, %p2019;
	add.s64 	%rd4878, %rd4875, %rd4877;
	selp.b64 	%rd4879, %rd7980, %rd7905, %p2018;
	mul.lo.s64 	%rd4880, %rd4879, %rd864;
	mul.hi.u64 	%rd4881, %rd864, %rd4879;
	add.s64 	%rd4882, %rd4880, %rd4878;
	setp.lt.u64 	%p2020, %rd4882, %rd4880;
	selp.u64 	%rd4883, 1, 0, %p2020;
	add.s64 	%rd4884, %rd4881, %rd4883;
	mul.hi.u64 	%rd4885, %rd4870, %rd4873;
	mad.lo.s64 	%rd4886, %rd4873, %rd4870, %rd4882;
	setp.lt.u64 	%p2021, %rd4886, %rd4882;
	selp.u64 	%rd4887, 1, 0, %p2021;
	add.s64 	%rd4888, %rd4885, %rd4887;
	mul.hi.u64 	%rd4889, %rd4870, %rd4879;
	mad.lo.s64 	%rd4890, %rd4879, %rd4870, %rd4884;
	setp.lt.u64 	%p2022, %rd4890, %rd4884;
	selp.u64 	%rd4891, 1, 0, %p2022;
	add.s64 	%rd4892, %rd4890, %rd4888;
	setp.lt.u64 	%p2023, %rd4892, %rd4890;
	selp.u64 	%rd4893, 1, 0, %p2023;
	add.s64 	%rd4894, %rd4889, %rd4891;
	add.s64 	%rd4895, %rd4894, %rd4893;
	mul.hi.u64 	%rd4896, %rd4873, %rd4879;
	mad.lo.s64 	%rd4897, %rd4879, %rd4873, %rd4895;
	setp.lt.u64 	%p2024, %rd4897, %rd4895;
	selp.u64 	%rd4898, 1, 0, %p2024;
	add.s64 	%rd4899, %rd4896, %rd4898;
	shl.b64 	%rd4900, %rd4871, 1;
	mov.b64 	{%r478, %r479}, %rd4871;
	mov.b64 	{%r480, %r481}, %rd4876;
	shf.l.wrap.b32 	%r482, %r479, %r480, 1;
	shf.l.wrap.b32 	%r483, %r480, %r481, 1;
	mov.b64 	%rd4901, {%r482, %r483};
	mov.b64 	{%r484, %r485}, %rd4886;
	shf.l.wrap.b32 	%r486, %r481, %r484, 1;
	shf.l.wrap.b32 	%r487, %r484, %r485, 1;
	mov.b64 	%rd4902, {%r486, %r487};
	mov.b64 	{%r488, %r489}, %rd4892;
	shf.l.wrap.b32 	%r490, %r485, %r488, 1;
	shf.l.wrap.b32 	%r491, %r488, %r489, 1;
	mov.b64 	%rd4903, {%r490, %r491};
	mov.b64 	{%r492, %r493}, %rd4897;
	shf.l.wrap.b32 	%r494, %r489, %r492, 1;
	shf.l.wrap.b32 	%r495, %r492, %r493, 1;
	mov.b64 	%rd4904, {%r494, %r495};
	shr.u64 	%rd4905, %rd4899, 63;
	mov.b64 	{%r496, %r497}, %rd4899;
	shf.l.wrap.b32 	%r498, %r493, %r496, 1;
	shf.l.wrap.b32 	%r499, %r496, %r497, 1;
	mov.b64 	%rd4906, {%r498, %r499};
	mul.hi.u64 	%rd4907, %rd864, %rd864;
	mul.hi.u64 	%rd4908, %rd4870, %rd4870;
	mul.hi.u64 	%rd4909, %rd4873, %rd4873;
	mul.hi.u64 	%rd4910, %rd4879, %rd4879;
	add.s64 	%rd865, %rd4900, %rd4907;
	setp.lt.u64 	%p2025, %rd865, %rd4900;
	selp.u64 	%rd4911, 1, 0, %p2025;
	mad.lo.s64 	%rd4912, %rd4870, %rd4870, %rd4901;
	setp.lt.u64 	%p2026, %rd4912, %rd4901;
	add.s64 	%rd866, %rd4912, %rd4911;
	setp.lt.u64 	%p2027, %rd866, %rd4912;
	or.pred  	%p2028, %p2026, %p2027;
	selp.u64 	%rd4913, 1, 0, %p2028;
	add.s64 	%rd4914, %rd4902, %rd4908;
	setp.lt.u64 	%p2029, %rd4914, %rd4902;
	add.s64 	%rd867, %rd4914, %rd4913;
	setp.lt.u64 	%p2030, %rd867, %rd4914;
	or.pred  	%p2031, %p2029, %p2030;
	selp.u64 	%rd4915, 1, 0, %p2031;
	mad.lo.s64 	%rd4916, %rd4873, %rd4873, %rd4903;
	setp.lt.u64 	%p2032, %rd4916, %rd4903;
	add.s64 	%rd4917, %rd4916, %rd4915;
	setp.lt.u64 	%p2033, %rd4917, %rd4916;
	or.pred  	%p2034, %p2032, %p2033;
	selp.u64 	%rd4918, 1, 0, %p2034;
	add.s64 	%rd4919, %rd4904, %rd4909;
	setp.lt.u64 	%p2035, %rd4919, %rd4904;
	add.s64 	%rd4920, %rd4919, %rd4918;
	setp.lt.u64 	%p2036, %rd4920, %rd4919;
	or.pred  	%p2037, %p2035, %p2036;
	selp.u64 	%rd4921, 1, 0, %p2037;
	mad.lo.s64 	%rd4922, %rd4879, %rd4879, %rd4906;
	setp.lt.u64 	%p2038, %rd4922, %rd4906;
	add.s64 	%rd4923, %rd4922, %rd4921;
	setp.lt.u64 	%p2039, %rd4923, %rd4922;
	or.pred  	%p2040, %p2038, %p2039;
	selp.u64 	%rd4924, 1, 0, %p2040;
	add.s64 	%rd4925, %rd4905, %rd4910;
	add.s64 	%rd4926, %rd4925, %rd4924;
	shl.b64 	%rd4927, %rd4917, 32;
	mov.b64 	{%r500, %r501}, %rd4917;
	mov.b64 	{%r502, %r503}, %rd4920;
	mov.b64 	%rd4928, {%r501, %r502};
	mov.b64 	{%r504, %r505}, %rd4923;
	mov.b64 	%rd4929, {%r503, %r504};
	mov.b64 	{%r506, %r507}, %rd4926;
	mov.b64 	%rd4930, {%r505, %r506};
	shr.u64 	%rd4931, %rd4926, 32;
	mul.lo.s64 	%rd4932, %rd4917, 977;
	mov.b64 	%rd4933, 977;
	mul.hi.u64 	%rd4934, %rd4917, %rd4933;
	mul.lo.s64 	%rd4935, %rd4920, 977;
	mul.hi.u64 	%rd4936, %rd4920, %rd4933;
	add.s64 	%rd4937, %rd4935, %rd4934;
	setp.lt.u64 	%p2041, %rd4937, %rd4935;
	selp.u64 	%rd4938, 1, 0, %p2041;
	add.s64 	%rd4939, %rd4936, %rd4938;
	mul.lo.s64 	%rd4940, %rd4923, 977;
	mul.hi.u64 	%rd4941, %rd4923, %rd4933;
	add.s64 	%rd4942, %rd4940, %rd4939;
	setp.lt.u64 	%p2042, %rd4942, %rd4940;
	selp.u64 	%rd4943, 1, 0, %p2042;
	add.s64 	%rd4944, %rd4941, %rd4943;
	mul.lo.s64 	%rd4945, %rd4926, 977;
	mul.hi.u64 	%rd4946, %rd4926, %rd4933;
	add.s64 	%rd4947, %rd4945, %rd4944;
	setp.lt.u64 	%p2043, %rd4947, %rd4945;
	selp.u64 	%rd4948, 1, 0, %p2043;
	add.s64 	%rd4949, %rd4946, %rd4948;
	add.s64 	%rd7985, %rd4932, %rd4927;
	setp.lt.u64 	%p2044, %rd7985, %rd4932;
	selp.u64 	%rd4950, 1, 0, %p2044;
	add.s64 	%rd4951, %rd4937, %rd4928;
	setp.lt.u64 	%p2045, %rd4951, %rd4937;
	add.s64 	%rd7986, %rd4951, %rd4950;
	setp.lt.u64 	%p2046, %rd7986, %rd4951;
	or.pred  	%p2047, %p2045, %p2046;
	selp.u64 	%rd4952, 1, 0, %p2047;
	add.s64 	%rd4953, %rd4942, %rd4929;
	setp.lt.u64 	%p2048, %rd4953, %rd4942;
	add.s64 	%rd7987, %rd4953, %rd4952;
	setp.lt.u64 	%p2049, %rd7987, %rd4953;
	or.pred  	%p2050, %p2048, %p2049;
	selp.u64 	%rd4954, 1, 0, %p2050;
	add.s64 	%rd4955, %rd4947, %rd4930;
	setp.lt.u64 	%p2051, %rd4955, %rd4947;
	add.s64 	%rd7988, %rd4955, %rd4954;
	setp.lt.u64 	%p2052, %rd7988, %rd4955;
	or.pred  	%p2053, %p2051, %p2052;
	selp.u64 	%rd4956, 1, 0, %p2053;
	add.s64 	%rd4957, %rd4949, %rd4931;
	add.s64 	%rd872, %rd4957, %rd4956;
	setp.eq.s64 	%p2054, %rd872, 0;
	mov.b64 	%rd7989, 0;
	@%p2054 bra 	$L__BB2_261;
	shl.b64 	%rd4958, %rd872, 32;
	shr.u64 	%rd4959, %rd872, 32;
	mov.b64 	%rd4960, 977;
	mul.hi.u64 	%rd4961, %rd872, %rd4960;
	mad.lo.s64 	%rd4962, %rd872, 977, %rd4958;
	setp.lt.u64 	%p2055, %rd4962, %rd4958;
	selp.u64 	%rd4963, 1, 0, %p2055;
	add.s64 	%rd7985, %rd4962, %rd7985;
	setp.lt.u64 	%p2056, %rd7985, %rd4962;
	selp.u64 	%rd4964, 1, 0, %p2056;
	add.s64 	%rd4965, %rd4959, %rd4961;
	setp.lt.u64 	%p2057, %rd4965, %rd4959;
	selp.u64 	%rd4966, 1, 0, %p2057;
	add.s64 	%rd4967, %rd7986, %rd4965;
	setp.lt.u64 	%p2058, %rd4967, %rd7986;
	selp.u64 	%rd4968, 1, 0, %p2058;
	add.s64 	%rd4969, %rd4967, %rd4963;
	add.s64 	%rd7986, %rd4969, %rd4964;
	setp.lt.u64 	%p2059, %rd7986, %rd4967;
	selp.u64 	%rd4970, 1, 0, %p2059;
	add.s64 	%rd4971, %rd7987, %rd4966;
	add.s64 	%rd4972, %rd4971, %rd4968;
	add.s64 	%rd875, %rd4972, %rd4970;
	setp.lt.u64 	%p2060, %rd875, %rd7987;
	selp.u64 	%rd4973, 1, 0, %p2060;
	add.s64 	%rd876, %rd7988, %rd4973;
	setp.lt.u64 	%p2061, %rd876, %rd7988;
	selp.u64 	%rd7989, 1, 0, %p2061;
	mov.u64 	%rd7987, %rd875;
	mov.u64 	%rd7988, %rd876;
$L__BB2_261:
	mad.lo.s64 	%rd883, %rd864, %rd864, %rd7985;
	setp.lt.u64 	%p2062, %rd883, %rd7985;
	selp.u64 	%rd4974, 1, 0, %p2062;
	add.s64 	%rd4975, %rd7986, %rd865;
	setp.lt.u64 	%p2063, %rd4975, %rd7986;
	add.s64 	%rd7903, %rd4975, %rd4974;
	setp.lt.u64 	%p2064, %rd7903, %rd4975;
	or.pred  	%p2065, %p2063, %p2064;
	selp.u64 	%rd4976, 1, 0, %p2065;
	add.s64 	%rd4977, %rd7987, %rd866;
	setp.lt.u64 	%p2066, %rd4977, %rd7987;
	add.s64 	%rd7904, %rd4977, %rd4976;
	setp.lt.u64 	%p2067, %rd7904, %rd4977;
	or.pred  	%p2068, %p2066, %p2067;
	selp.u64 	%rd4978, 1, 0, %p2068;
	add.s64 	%rd4979, %rd7988, %rd867;
	setp.lt.u64 	%p2069, %rd4979, %rd7988;
	add.s64 	%rd7905, %rd4979, %rd4978;
	setp.lt.u64 	%p2070, %rd7905, %rd4979;
	or.pred  	%p2071, %p2069, %p2070;
	selp.u64 	%rd4980, 1, 0, %p2071;
	add.s64 	%rd887, %rd7989, %rd4980;
	setp.ne.s64 	%p2072, %rd887, 0;
	@%p2072 bra 	$L__BB2_264;
	and.b64  	%rd4981, %rd7905, %rd7904;
	setp.ne.s64 	%p2073, %rd4981, -1;
	mov.u64 	%rd7924, %rd883;
	@%p2073 bra 	$L__BB2_271;
	setp.ne.s64 	%p2074, %rd7903, -1;
	setp.lt.u64 	%p2075, %rd883, -4294968273;
	or.pred  	%p2076, %p2074, %p2075;
	mov.u64 	%rd7924, %rd883;
	@%p2076 bra 	$L__BB2_271;
$L__BB2_264:
	add.s64 	%rd7924, %rd883, 4294968273;
	setp.lt.u64 	%p2077, %rd883, -4294968273;
	selp.u64 	%rd4982, 1, 0, %p2077;
	add.s64 	%rd4983, %rd7903, 1;
	setp.ne.s64 	%p2078, %rd7903, -1;
	selp.s64 	%rd4984, -1, 0, %p2077;
	add.s64 	%rd7903, %rd4983, %rd4984;
	setp.lt.u64 	%p2079, %rd4983, %rd4982;
	or.pred  	%p2080, %p2078, %p2079;
	selp.u64 	%rd4985, 1, 0, %p2080;
	add.s64 	%rd4986, %rd7904, 1;
	setp.ne.s64 	%p2081, %rd7904, -1;
	selp.s64 	%rd4987, -1, 0, %p2080;
	add.s64 	%rd7904, %rd4986, %rd4987;
	setp.lt.u64 	%p2082, %rd4986, %rd4985;
	or.pred  	%p2083, %p2081, %p2082;
	selp.u64 	%rd4988, 1, 0, %p2083;
	add.s64 	%rd4989, %rd7905, 1;
	setp.ne.s64 	%p2084, %rd7905, -1;
	selp.s64 	%rd4990, -1, 0, %p2083;
	add.s64 	%rd7905, %rd4989, %rd4990;
	setp.lt.u64 	%p2085, %rd4989, %rd4988;
	or.pred  	%p2086, %p2084, %p2085;
	selp.s64 	%rd4991, -1, 0, %p2086;
	add.s64 	%rd892, %rd887, %rd4991;
	setp.ne.s64 	%p2087, %rd892, 0;
	@%p2087 bra 	$L__BB2_267;
	and.b64  	%rd4992, %rd7905, %rd7904;
	setp.ne.s64 	%p2088, %rd4992, -1;
	@%p2088 bra 	$L__BB2_271;
	setp.ne.s64 	%p2089, %rd7903, -1;
	setp.lt.u64 	%p2090, %rd7924, -4294968273;
	or.pred  	%p2091, %p2089, %p2090;
	@%p2091 bra 	$L__BB2_271;
$L__BB2_267:
	add.s64 	%rd893, %rd883, 8589936546;
	setp.lt.u64 	%p2092, %rd7924, -4294968273;
	selp.u64 	%rd4993, 1, 0, %p2092;
	add.s64 	%rd4994, %rd7903, 1;
	setp.ne.s64 	%p2093, %rd7903, -1;
	selp.s64 	%rd4995, -1, 0, %p2092;
	add.s64 	%rd7903, %rd4994, %rd4995;
	setp.lt.u64 	%p2094, %rd4994, %rd4993;
	or.pred  	%p2095, %p2093, %p2094;
	selp.u64 	%rd4996, 1, 0, %p2095;
	add.s64 	%rd4997, %rd7904, 1;
	setp.ne.s64 	%p2096, %rd7904, -1;
	selp.s64 	%rd4998, -1, 0, %p2095;
	add.s64 	%rd7904, %rd4997, %rd4998;
	setp.lt.u64 	%p2097, %rd4997, %rd4996;
	or.pred  	%p2098, %p2096, %p2097;
	selp.u64 	%rd4999, 1, 0, %p2098;
	add.s64 	%rd5000, %rd7905, 1;
	setp.ne.s64 	%p2099, %rd7905, -1;
	selp.s64 	%rd5001, -1, 0, %p2098;
	add.s64 	%rd7905, %rd5000, %rd5001;
	setp.lt.u64 	%p2100, %rd5000, %rd4999;
	or.pred  	%p2101, %p2099, %p2100;
	selp.u64 	%rd5002, 1, 0, %p2101;
	setp.ne.s64 	%p2102, %rd892, %rd5002;
	@%p2102 bra 	$L__BB2_270;
	and.b64  	%rd5003, %rd7905, %rd7904;
	setp.ne.s64 	%p2103, %rd5003, -1;
	mov.u64 	%rd7924, %rd893;
	@%p2103 bra 	$L__BB2_271;
	setp.ne.s64 	%p2104, %rd7903, -1;
	setp.lt.u64 	%p2105, %rd893, -4294968273;
	or.pred  	%p2106, %p2104, %p2105;
	mov.u64 	%rd7924, %rd893;
	@%p2106 bra 	$L__BB2_271;
$L__BB2_270:
	setp.lt.u64 	%p2107, %rd893, -4294968273;
	selp.u64 	%rd5004, 1, 0, %p2107;
	add.s64 	%rd5005, %rd7903, 1;
	setp.ne.s64 	%p2108, %rd7903, -1;
	selp.s64 	%rd5006, -1, 0, %p2107;
	add.s64 	%rd7903, %rd5005, %rd5006;
	setp.lt.u64 	%p2109, %rd5005, %rd5004;
	or.pred  	%p2110, %p2108, %p2109;
	selp.u64 	%rd5007, 1, 0, %p2110;
	add.s64 	%rd5008, %rd7904, 1;
	setp.ne.s64 	%p2111, %rd7904, -1;
	selp.s64 	%rd5009, -1, 0, %p2110;
	add.s64 	%rd7904, %rd5008, %rd5009;
	setp.lt.u64 	%p2112, %rd5008, %rd5007;
	or.pred  	%p2113, %p2111, %p2112;
	selp.s64 	%rd5010, -1, 0, %p2113;
	add.s64 	%rd5011, %rd7905, %rd5010;
	add.s64 	%rd7905, %rd5011, 1;
	add.s64 	%rd7924, %rd883, 12884904819;
$L__BB2_271:
	add.s32 	%r905, %r905, 1;
	setp.ne.s32 	%p2114, %r905, 88;
	@%p2114 bra 	$L__BB2_259;
	mul.hi.u64 	%rd5013, %rd7924, %rd7977;
	mul.lo.s64 	%rd5014, %rd7978, %rd7924;
	mul.hi.u64 	%rd5015, %rd7924, %rd7978;
	add.s64 	%rd5016, %rd5014, %rd5013;
	setp.lt.u64 	%p2115, %rd5016, %rd5014;
	selp.u64 	%rd5017, 1, 0, %p2115;
	add.s64 	%rd5018, %rd5015, %rd5017;
	mul.lo.s64 	%rd5019, %rd7979, %rd7924;
	mul.hi.u64 	%rd5020, %rd7924, %rd7979;
	add.s64 	%rd5021, %rd5019, %rd5018;
	setp.lt.u64 	%p2116, %rd5021, %rd5019;
	selp.u64 	%rd5022, 1, 0, %p2116;
	add.s64 	%rd5023, %rd5020, %rd5022;
	mul.lo.s64 	%rd5024, %rd7980, %rd7924;
	mul.hi.u64 	%rd5025, %rd7924, %rd7980;
	add.s64 	%rd5026, %rd5024, %rd5023;
	setp.lt.u64 	%p2117, %rd5026, %rd5024;
	selp.u64 	%rd5027, 1, 0, %p2117;
	add.s64 	%rd5028, %rd5025, %rd5027;
	mul.hi.u64 	%rd5029, %rd7903, %rd7977;
	mad.lo.s64 	%rd905, %rd7977, %rd7903, %rd5016;
	setp.lt.u64 	%p2118, %rd905, %rd5016;
	selp.u64 	%rd5030, 1, 0, %p2118;
	add.s64 	%rd5031, %rd5029, %rd5030;
	mul.hi.u64 	%rd5032, %rd7903, %rd7978;
	mad.lo.s64 	%rd5033, %rd7978, %rd7903, %rd5021;
	setp.lt.u64 	%p2119, %rd5033, %rd5021;
	selp.u64 	%rd5034, 1, 0, %p2119;
	add.s64 	%rd5035, %rd5033, %rd5031;
	setp.lt.u64 	%p2120, %rd5035, %rd5033;
	selp.u64 	%rd5036, 1, 0, %p2120;
	add.s64 	%rd5037, %rd5032, %rd5034;
	add.s64 	%rd5038, %rd5037, %rd5036;
	mul.hi.u64 	%rd5039, %rd7903, %rd7979;
	mad.lo.s64 	%rd5040, %rd7979, %rd7903, %rd5026;
	setp.lt.u64 	%p2121, %rd5040, %rd5026;
	selp.u64 	%rd5041, 1, 0, %p2121;
	add.s64 	%rd5042, %rd5040, %rd5038;
	setp.lt.u64 	%p2122, %rd5042, %rd5040;
	selp.u64 	%rd5043, 1, 0, %p2122;
	add.s64 	%rd5044, %rd5039, %rd5041;
	add.s64 	%rd5045, %rd5044, %rd5043;
	mul.hi.u64 	%rd5046, %rd7903, %rd7980;
	mad.lo.s64 	%rd5047, %rd7980, %rd7903, %rd5028;
	setp.lt.u64 	%p2123, %rd5047, %rd5028;
	selp.u64 	%rd5048, 1, 0, %p2123;
	add.s64 	%rd5049, %rd5047, %rd5045;
	setp.lt.u64 	%p2124, %rd5049, %rd5047;
	selp.u64 	%rd5050, 1, 0, %p2124;
	add.s64 	%rd5051, %rd5046, %rd5048;
	add.s64 	%rd5052, %rd5051, %rd5050;
	mul.hi.u64 	%rd5053, %rd7904, %rd7977;
	mad.lo.s64 	%rd906, %rd7977, %rd7904, %rd5035;
	setp.lt.u64 	%p2125, %rd906, %rd5035;
	selp.u64 	%rd5054, 1, 0, %p2125;
	add.s64 	%rd5055, %rd5053, %rd5054;
	mul.hi.u64 	%rd5056, %rd7904, %rd7978;
	mad.lo.s64 	%rd5057, %rd7978, %rd7904, %rd5042;
	setp.lt.u64 	%p2126, %rd5057, %rd5042;
	selp.u64 	%rd5058, 1, 0, %p2126;
	add.s64 	%rd5059, %rd5057, %rd5055;
	setp.lt.u64 	%p2127, %rd5059, %rd5057;
	selp.u64 	%rd5060, 1, 0, %p2127;
	add.s64 	%rd5061, %rd5056, %rd5058;
	add.s64 	%rd5062, %rd5061, %rd5060;
	mul.hi.u64 	%rd5063, %rd7904, %rd7979;
	mad.lo.s64 	%rd5064, %rd7979, %rd7904, %rd5049;
	setp.lt.u64 	%p2128, %rd5064, %rd5049;
	selp.u64 	%rd5065, 1, 0, %p2128;
	add.s64 	%rd5066, %rd5064, %rd5062;
	setp.lt.u64 	%p2129, %rd5066, %rd5064;
	selp.u64 	%rd5067, 1, 0, %p2129;
	add.s64 	%rd5068, %rd5063, %rd5065;
	add.s64 	%rd5069, %rd5068, %rd5067;
	mul.hi.u64 	%rd5070, %rd7904, %rd7980;
	mad.lo.s64 	%rd5071, %rd7980, %rd7904, %rd5052;
	setp.lt.u64 	%p2130, %rd5071, %rd5052;
	selp.u64 	%rd5072, 1, 0, %p2130;
	add.s64 	%rd5073, %rd5071, %rd5069;
	setp.lt.u64 	%p2131, %rd5073, %rd5071;
	selp.u64 	%rd5074, 1, 0, %p2131;
	add.s64 	%rd5075, %rd5070, %rd5072;
	add.s64 	%rd5076, %rd5075, %rd5074;
	mul.hi.u64 	%rd5077, %rd7905, %rd7977;
	mad.lo.s64 	%rd907, %rd7977, %rd7905, %rd5059;
	setp.lt.u64 	%p2132, %rd907, %rd5059;
	selp.u64 	%rd5078, 1, 0, %p2132;
	add.s64 	%rd5079, %rd5077, %rd5078;
	mul.hi.u64 	%rd5080, %rd7905, %rd7978;
	mad.lo.s64 	%rd5081, %rd7978, %rd7905, %rd5066;
	setp.lt.u64 	%p2133, %rd5081, %rd5066;
	selp.u64 	%rd5082, 1, 0, %p2133;
	add.s64 	%rd5083, %rd5081, %rd5079;
	setp.lt.u64 	%p2134, %rd5083, %rd5081;
	selp.u64 	%rd5084, 1, 0, %p2134;
	add.s64 	%rd5085, %rd5080, %rd5082;
	add.s64 	%rd5086, %rd5085, %rd5084;
	mul.hi.u64 	%rd5087, %rd7905, %rd7979;
	mad.lo.s64 	%rd5088, %rd7979, %rd7905, %rd5073;
	setp.lt.u64 	%p2135, %rd5088, %rd5073;
	selp.u64 	%rd5089, 1, 0, %p2135;
	add.s64 	%rd5090, %rd5088, %rd5086;
	setp.lt.u64 	%p2136, %rd5090, %rd5088;
	selp.u64 	%rd5091, 1, 0, %p2136;
	add.s64 	%rd5092, %rd5087, %rd5089;
	add.s64 	%rd5093, %rd5092, %rd5091;
	mul.hi.u64 	%rd5094, %rd7905, %rd7980;
	mad.lo.s64 	%rd5095, %rd7980, %rd7905, %rd5076;
	setp.lt.u64 	%p2137, %rd5095, %rd5076;
	selp.u64 	%rd5096, 1, 0, %p2137;
	add.s64 	%rd5097, %rd5095, %rd5093;
	setp.lt.u64 	%p2138, %rd5097, %rd5095;
	selp.u64 	%rd5098, 1, 0, %p2138;
	add.s64 	%rd5099, %rd5094, %rd5096;
	add.s64 	%rd5100, %rd5099, %rd5098;
	shl.b64 	%rd5101, %rd5083, 32;
	mov.b64 	{%r508, %r509}, %rd5083;
	mov.b64 	{%r510, %r511}, %rd5090;
	mov.b64 	%rd5102, {%r509, %r510};
	mov.b64 	{%r512, %r513}, %rd5097;
	mov.b64 	%rd5103, {%r511, %r512};
	mov.b64 	{%r514, %r515}, %rd5100;
	mov.b64 	%rd5104, {%r513, %r514};
	shr.u64 	%rd5105, %rd5100, 32;
	mul.lo.s64 	%rd5106, %rd5083, 977;
	mov.b64 	%rd5107, 977;
	mul.hi.u64 	%rd5108, %rd5083, %rd5107;
	mul.lo.s64 	%rd5109, %rd5090, 977;
	mul.hi.u64 	%rd5110, %rd5090, %rd5107;
	add.s64 	%rd5111, %rd5109, %rd5108;
	setp.lt.u64 	%p2139, %rd5111, %rd5109;
	selp.u64 	%rd5112, 1, 0, %p2139;
	add.s64 	%rd5113, %rd5110, %rd5112;
	mul.lo.s64 	%rd5114, %rd5097, 977;
	mul.hi.u64 	%rd5115, %rd5097, %rd5107;
	add.s64 	%rd5116, %rd5114, %rd5113;
	setp.lt.u64 	%p2140, %rd5116, %rd5114;
	selp.u64 	%rd5117, 1, 0, %p2140;
	add.s64 	%rd5118, %rd5115, %rd5117;
	mul.lo.s64 	%rd5119, %rd5100, 977;
	mul.hi.u64 	%rd5120, %rd5100, %rd5107;
	add.s64 	%rd5121, %rd5119, %rd5118;
	setp.lt.u64 	%p2141, %rd5121, %rd5119;
	selp.u64 	%rd5122, 1, 0, %p2141;
	add.s64 	%rd5123, %rd5120, %rd5122;
	add.s64 	%rd7994, %rd5106, %rd5101;
	setp.lt.u64 	%p2142, %rd7994, %rd5106;
	selp.u64 	%rd5124, 1, 0, %p2142;
	add.s64 	%rd5125, %rd5111, %rd5102;
	setp.lt.u64 	%p2143, %rd5125, %rd5111;
	add.s64 	%rd7995, %rd5125, %rd5124;
	setp.lt.u64 	%p2144, %rd7995, %rd5125;
	or.pred  	%p2145, %p2143, %p2144;
	selp.u64 	%rd5126, 1, 0, %p2145;
	add.s64 	%rd5127, %rd5116, %rd5103;
	setp.lt.u64 	%p2146, %rd5127, %rd5116;
	add.s64 	%rd7996, %rd5127, %rd5126;
	setp.lt.u64 	%p2147, %rd7996, %rd5127;
	or.pred  	%p2148, %p2146, %p2147;
	selp.u64 	%rd5128, 1, 0, %p2148;
	add.s64 	%rd5129, %rd5121, %rd5104;
	setp.lt.u64 	%p2149, %rd5129, %rd5121;
	add.s64 	%rd7997, %rd5129, %rd5128;
	setp.lt.u64 	%p2150, %rd7997, %rd5129;
	or.pred  	%p2151, %p2149, %p2150;
	selp.u64 	%rd5130, 1, 0, %p2151;
	add.s64 	%rd5131, %rd5123, %rd5105;
	add.s64 	%rd912, %rd5131, %rd5130;
	setp.eq.s64 	%p2152, %rd912, 0;
	mov.b64 	%rd7998, 0;
	@%p2152 bra 	$L__BB2_274;
	shl.b64 	%rd5132, %rd912, 32;
	shr.u64 	%rd5133, %rd912, 32;
	mov.b64 	%rd5134, 977;
	mul.hi.u64 	%rd5135, %rd912, %rd5134;
	mad.lo.s64 	%rd5136, %rd912, 977, %rd5132;
	setp.lt.u64 	%p2153, %rd5136, %rd5132;
	selp.u64 	%rd5137, 1, 0, %p2153;
	add.s64 	%rd7994, %rd5136, %rd7994;
	setp.lt.u64 	%p2154, %rd7994, %rd5136;
	selp.u64 	%rd5138, 1, 0, %p2154;
	add.s64 	%rd5139, %rd5133, %rd5135;
	setp.lt.u64 	%p2155, %rd5139, %rd5133;
	selp.u64 	%rd5140, 1, 0, %p2155;
	add.s64 	%rd5141, %rd7995, %rd5139;
	setp.lt.u64 	%p2156, %rd5141, %rd7995;
	selp.u64 	%rd5142, 1, 0, %p2156;
	add.s64 	%rd5143, %rd5141, %rd5137;
	add.s64 	%rd7995, %rd5143, %rd5138;
	setp.lt.u64 	%p2157, %rd7995, %rd5141;
	selp.u64 	%rd5144, 1, 0, %p2157;
	add.s64 	%rd5145, %rd7996, %rd5140;
	add.s64 	%rd5146, %rd5145, %rd5142;
	add.s64 	%rd915, %rd5146, %rd5144;
	setp.lt.u64 	%p2158, %rd915, %rd7996;
	selp.u64 	%rd5147, 1, 0, %p2158;
	add.s64 	%rd916, %rd7997, %rd5147;
	setp.lt.u64 	%p2159, %rd916, %rd7997;
	selp.u64 	%rd7998, 1, 0, %p2159;
	mov.u64 	%rd7996, %rd915;
	mov.u64 	%rd7997, %rd916;
$L__BB2_274:
	mad.lo.s64 	%rd923, %rd7977, %rd7924, %rd7994;
	setp.lt.u64 	%p2160, %rd923, %rd7994;
	selp.u64 	%rd5148, 1, 0, %p2160;
	add.s64 	%rd5149, %rd7995, %rd905;
	setp.lt.u64 	%p2161, %rd5149, %rd7995;
	add.s64 	%rd8000, %rd5149, %rd5148;
	setp.lt.u64 	%p2162, %rd8000, %rd5149;
	or.pred  	%p2163, %p2161, %p2162;
	selp.u64 	%rd5150, 1, 0, %p2163;
	add.s64 	%rd5151, %rd7996, %rd906;
	setp.lt.u64 	%p2164, %rd5151, %rd7996;
	add.s64 	%rd8001, %rd5151, %rd5150;
	setp.lt.u64 	%p2165, %rd8001, %rd5151;
	or.pred  	%p2166, %p2164, %p2165;
	selp.u64 	%rd5152, 1, 0, %p2166;
	add.s64 	%rd5153, %rd7997, %rd907;
	setp.lt.u64 	%p2167, %rd5153, %rd7997;
	add.s64 	%rd8002, %rd5153, %rd5152;
	setp.lt.u64 	%p2168, %rd8002, %rd5153;
	or.pred  	%p2169, %p2167, %p2168;
	selp.u64 	%rd5154, 1, 0, %p2169;
	add.s64 	%rd927, %rd7998, %rd5154;
	setp.ne.s64 	%p2170, %rd927, 0;
	@%p2170 bra 	$L__BB2_277;
	and.b64  	%rd5155, %rd8002, %rd8001;
	setp.ne.s64 	%p2171, %rd5155, -1;
	mov.u64 	%rd7999, %rd923;
	@%p2171 bra 	$L__BB2_284;
	setp.ne.s64 	%p2172, %rd8000, -1;
	setp.lt.u64 	%p2173, %rd923, -4294968273;
	or.pred  	%p2174, %p2172, %p2173;
	mov.u64 	%rd7999, %rd923;
	@%p2174 bra 	$L__BB2_284;
$L__BB2_277:
	add.s64 	%rd7999, %rd923, 4294968273;
	setp.lt.u64 	%p2175, %rd923, -4294968273;
	selp.u64 	%rd5156, 1, 0, %p2175;
	add.s64 	%rd5157, %rd8000, 1;
	setp.ne.s64 	%p2176, %rd8000, -1;
	selp.s64 	%rd5158, -1, 0, %p2175;
	add.s64 	%rd8000, %rd5157, %rd5158;
	setp.lt.u64 	%p2177, %rd5157, %rd5156;
	or.pred  	%p2178, %p2176, %p2177;
	selp.u64 	%rd5159, 1, 0, %p2178;
	add.s64 	%rd5160, %rd8001, 1;
	setp.ne.s64 	%p2179, %rd8001, -1;
	selp.s64 	%rd5161, -1, 0, %p2178;
	add.s64 	%rd8001, %rd5160, %rd5161;
	setp.lt.u64 	%p2180, %rd5160, %rd5159;
	or.pred  	%p2181, %p2179, %p2180;
	selp.u64 	%rd5162, 1, 0, %p2181;
	add.s64 	%rd5163, %rd8002, 1;
	setp.ne.s64 	%p2182, %rd8002, -1;
	selp.s64 	%rd5164, -1, 0, %p2181;
	add.s64 	%rd8002, %rd5163, %rd5164;
	setp.lt.u64 	%p2183, %rd5163, %rd5162;
	or.pred  	%p2184, %p2182, %p2183;
	selp.s64 	%rd5165, -1, 0, %p2184;
	add.s64 	%rd932, %rd927, %rd5165;
	setp.ne.s64 	%p2185, %rd932, 0;
	@%p2185 bra 	$L__BB2_280;
	and.b64  	%rd5166, %rd8002, %rd8001;
	setp.ne.s64 	%p2186, %rd5166, -1;
	@%p2186 bra 	$L__BB2_284;
	setp.ne.s64 	%p2187, %rd8000, -1;
	setp.lt.u64 	%p2188, %rd7999, -4294968273;
	or.pred  	%p2189, %p2187, %p2188;
	@%p2189 bra 	$L__BB2_284;
$L__BB2_280:
	add.s64 	%rd933, %rd923, 8589936546;
	setp.lt.u64 	%p2190, %rd7999, -4294968273;
	selp.u64 	%rd5167, 1, 0, %p2190;
	add.s64 	%rd5168, %rd8000, 1;
	setp.ne.s64 	%p2191, %rd8000, -1;
	selp.s64 	%rd5169, -1, 0, %p2190;
	add.s64 	%rd8000, %rd5168, %rd5169;
	setp.lt.u64 	%p2192, %rd5168, %rd5167;
	or.pred  	%p2193, %p2191, %p2192;
	selp.u64 	%rd5170, 1, 0, %p2193;
	add.s64 	%rd5171, %rd8001, 1;
	setp.ne.s64 	%p2194, %rd8001, -1;
	selp.s64 	%rd5172, -1, 0, %p2193;
	add.s64 	%rd8001, %rd5171, %rd5172;
	setp.lt.u64 	%p2195, %rd5171, %rd5170;
	or.pred  	%p2196, %p2194, %p2195;
	selp.u64 	%rd5173, 1, 0, %p2196;
	add.s64 	%rd5174, %rd8002, 1;
	setp.ne.s64 	%p2197, %rd8002, -1;
	selp.s64 	%rd5175, -1, 0, %p2196;
	add.s64 	%rd8002, %rd5174, %rd5175;
	setp.lt.u64 	%p2198, %rd5174, %rd5173;
	or.pred  	%p2199, %p2197, %p2198;
	selp.u64 	%rd5176, 1, 0, %p2199;
	setp.ne.s64 	%p2200, %rd932, %rd5176;
	@%p2200 bra 	$L__BB2_283;
	and.b64  	%rd5177, %rd8002, %rd8001;
	setp.ne.s64 	%p2201, %rd5177, -1;
	mov.u64 	%rd7999, %rd933;
	@%p2201 bra 	$L__BB2_284;
	setp.ne.s64 	%p2202, %rd8000, -1;
	setp.lt.u64 	%p2203, %rd933, -4294968273;
	or.pred  	%p2204, %p2202, %p2203;
	mov.u64 	%rd7999, %rd933;
	@%p2204 bra 	$L__BB2_284;
$L__BB2_283:
	setp.lt.u64 	%p2205, %rd933, -4294968273;
	selp.u64 	%rd5178, 1, 0, %p2205;
	add.s64 	%rd5179, %rd8000, 1;
	setp.ne.s64 	%p2206, %rd8000, -1;
	selp.s64 	%rd5180, -1, 0, %p2205;
	add.s64 	%rd8000, %rd5179, %rd5180;
	setp.lt.u64 	%p2207, %rd5179, %rd5178;
	or.pred  	%p2208, %p2206, %p2207;
	selp.u64 	%rd5181, 1, 0, %p2208;
	add.s64 	%rd5182, %rd8001, 1;
	setp.ne.s64 	%p2209, %rd8001, -1;
	selp.s64 	%rd5183, -1, 0, %p2208;
	add.s64 	%rd8001, %rd5182, %rd5183;
	setp.lt.u64 	%p2210, %rd5182, %rd5181;
	or.pred  	%p2211, %p2209, %p2210;
	selp.s64 	%rd5184, -1, 0, %p2211;
	add.s64 	%rd5185, %rd8002, %rd5184;
	add.s64 	%rd8002, %rd5185, 1;
	add.s64 	%rd7999, %rd923, 12884904819;
$L__BB2_284:
	mov.b32 	%r906, 0;
$L__BB2_285:
	setp.eq.s32 	%p2212, %r906, 0;
	selp.b64 	%rd949, %rd7999, %rd7924, %p2212;
	selp.b64 	%rd5187, %rd8000, %rd7903, %p2212;
	mul.lo.s64 	%rd5188, %rd5187, %rd949;
	mul.hi.u64 	%rd5189, %rd949, %rd5187;
	selp.b64 	%rd5190, %rd8001, %rd7904, %p2212;
	mul.lo.s64 	%rd5191, %rd5190, %rd949;
	mul.hi.u64 	%rd5192, %rd949, %rd5190;
	add.s64 	%rd5193, %rd5191, %rd5189;
	setp.lt.u64 	%p2213, %rd5193, %rd5191;
	selp.u64 	%rd5194, 1, 0, %p2213;
	add.s64 	%rd5195, %rd5192, %rd5194;
	selp.b64 	%rd5196, %rd8002, %rd7905, %p2212;
	mul.lo.s64 	%rd5197, %rd5196, %rd949;
	mul.hi.u64 	%rd5198, %rd949, %rd5196;
	add.s64 	%rd5199, %rd5197, %rd5195;
	setp.lt.u64 	%p2214, %rd5199, %rd5197;
	selp.u64 	%rd5200, 1, 0, %p2214;
	add.s64 	%rd5201, %rd5198, %rd5200;
	mul.hi.u64 	%rd5202, %rd5187, %rd5190;
	mad.lo.s64 	%rd5203, %rd5190, %rd5187, %rd5199;
	setp.lt.u64 	%p2215, %rd5203, %rd5199;
	selp.u64 	%rd5204, 1, 0, %p2215;
	add.s64 	%rd5205, %rd5202, %rd5204;
	mul.hi.u64 	%rd5206, %rd5187, %rd5196;
	mad.lo.s64 	%rd5207, %rd5196, %rd5187, %rd5201;
	setp.lt.u64 	%p2216, %rd5207, %rd5201;
	selp.u64 	%rd5208, 1, 0, %p2216;
	add.s64 	%rd5209, %rd5207, %rd5205;
	setp.lt.u64 	%p2217, %rd5209, %rd5207;
	selp.u64 	%rd5210, 1, 0, %p2217;
	add.s64 	%rd5211, %rd5206, %rd5208;
	add.s64 	%rd5212, %rd5211, %rd5210;
	mul.hi.u64 	%rd5213, %rd5190, %rd5196;
	mad.lo.s64 	%rd5214, %rd5196, %rd5190, %rd5212;
	setp.lt.u64 	%p2218, %rd5214, %rd5212;
	selp.u64 	%rd5215, 1, 0, %p2218;
	add.s64 	%rd5216, %rd5213, %rd5215;
	shl.b64 	%rd5217, %rd5188, 1;
	mov.b64 	{%r517, %r518}, %rd5188;
	mov.b64 	{%r519, %r520}, %rd5193;
	shf.l.wrap.b32 	%r521, %r518, %r519, 1;
	shf.l.wrap.b32 	%r522, %r519, %r520, 1;
	mov.b64 	%rd5218, {%r521, %r522};
	mov.b64 	{%r523, %r524}, %rd5203;
	shf.l.wrap.b32 	%r525, %r520, %r523, 1;
	shf.l.wrap.b32 	%r526, %r523, %r524, 1;
	mov.b64 	%rd5219, {%r525, %r526};
	mov.b64 	{%r527, %r528}, %rd5209;
	shf.l.wrap.b32 	%r529, %r524, %r527, 1;
	shf.l.wrap.b32 	%r530, %r527, %r528, 1;
	mov.b64 	%rd5220, {%r529, %r530};
	mov.b64 	{%r531, %r532}, %rd5214;
	shf.l.wrap.b32 	%r533, %r528, %r531, 1;
	shf.l.wrap.b32 	%r534, %r531, %r532, 1;
	mov.b64 	%rd5221, {%r533, %r534};
	shr.u64 	%rd5222, %rd5216, 63;
	mov.b64 	{%r535, %r536}, %rd5216;
	shf.l.wrap.b32 	%r537, %r532, %r535, 1;
	shf.l.wrap.b32 	%r538, %r535, %r536, 1;
	mov.b64 	%rd5223, {%r537, %r538};
	mul.hi.u64 	%rd5224, %rd949, %rd949;
	mul.hi.u64 	%rd5225, %rd5187, %rd5187;
	mul.hi.u64 	%rd5226, %rd5190, %rd5190;
	mul.hi.u64 	%rd5227, %rd5196, %rd5196;
	add.s64 	%rd950, %rd5217, %rd5224;
	setp.lt.u64 	%p2219, %rd950, %rd5217;
	selp.u64 	%rd5228, 1, 0, %p2219;
	mad.lo.s64 	%rd5229, %rd5187, %rd5187, %rd5218;
	setp.lt.u64 	%p2220, %rd5229, %rd5218;
	add.s64 	%rd951, %rd5229, %rd5228;
	setp.lt.u64 	%p2221, %rd951, %rd5229;
	or.pred  	%p2222, %p2220, %p2221;
	selp.u64 	%rd5230, 1, 0, %p2222;
	add.s64 	%rd5231, %rd5219, %rd5225;
	setp.lt.u64 	%p2223, %rd5231, %rd5219;
	add.s64 	%rd952, %rd5231, %rd5230;
	setp.lt.u64 	%p2224, %rd952, %rd5231;
	or.pred  	%p2225, %p2223, %p2224;
	selp.u64 	%rd5232, 1, 0, %p2225;
	mad.lo.s64 	%rd5233, %rd5190, %rd5190, %rd5220;
	setp.lt.u64 	%p2226, %rd5233, %rd5220;
	add.s64 	%rd5234, %rd5233, %rd5232;
	setp.lt.u64 	%p2227, %rd5234, %rd5233;
	or.pred  	%p2228, %p2226, %p2227;
	selp.u64 	%rd5235, 1, 0, %p2228;
	add.s64 	%rd5236, %rd5221, %rd5226;
	setp.lt.u64 	%p2229, %rd5236, %rd5221;
	add.s64 	%rd5237, %rd5236, %rd5235;
	setp.lt.u64 	%p2230, %rd5237, %rd5236;
	or.pred  	%p2231, %p2229, %p2230;
	selp.u64 	%rd5238, 1, 0, %p2231;
	mad.lo.s64 	%rd5239, %rd5196, %rd5196, %rd5223;
	setp.lt.u64 	%p2232, %rd5239, %rd5223;
	add.s64 	%rd5240, %rd5239, %rd5238;
	setp.lt.u64 	%p2233, %rd5240, %rd5239;
	or.pred  	%p2234, %p2232, %p2233;
	selp.u64 	%rd5241, 1, 0, %p2234;
	add.s64 	%rd5242, %rd5222, %rd5227;
	add.s64 	%rd5243, %rd5242, %rd5241;
	shl.b64 	%rd5244, %rd5234, 32;
	mov.b64 	{%r539, %r540}, %rd5234;
	mov.b64 	{%r541, %r542}, %rd5237;
	mov.b64 	%rd5245, {%r540, %r541};
	mov.b64 	{%r543, %r544}, %rd5240;
	mov.b64 	%rd5246, {%r542, %r543};
	mov.b64 	{%r545, %r546}, %rd5243;
	mov.b64 	%rd5247, {%r544, %r545};
	shr.u64 	%rd5248, %rd5243, 32;
	mul.lo.s64 	%rd5249, %rd5234, 977;
	mov.b64 	%rd5250, 977;
	mul.hi.u64 	%rd5251, %rd5234, %rd5250;
	mul.lo.s64 	%rd5252, %rd5237, 977;
	mul.hi.u64 	%rd5253, %rd5237, %rd5250;
	add.s64 	%rd5254, %rd5252, %rd5251;
	setp.lt.u64 	%p2235, %rd5254, %rd5252;
	selp.u64 	%rd5255, 1, 0, %p2235;
	add.s64 	%rd5256, %rd5253, %rd5255;
	mul.lo.s64 	%rd5257, %rd5240, 977;
	mul.hi.u64 	%rd5258, %rd5240, %rd5250;
	add.s64 	%rd5259, %rd5257, %rd5256;
	setp.lt.u64 	%p2236, %rd5259, %rd5257;
	selp.u64 	%rd5260, 1, 0, %p2236;
	add.s64 	%rd5261, %rd5258, %rd5260;
	mul.lo.s64 	%rd5262, %rd5243, 977;
	mul.hi.u64 	%rd5263, %rd5243, %rd5250;
	add.s64 	%rd5264, %rd5262, %rd5261;
	setp.lt.u64 	%p2237, %rd5264, %rd5262;
	selp.u64 	%rd5265, 1, 0, %p2237;
	add.s64 	%rd5266, %rd5263, %rd5265;
	add.s64 	%rd8007, %rd5249, %rd5244;
	setp.lt.u64 	%p2238, %rd8007, %rd5249;
	selp.u64 	%rd5267, 1, 0, %p2238;
	add.s64 	%rd5268, %rd5254, %rd5245;
	setp.lt.u64 	%p2239, %rd5268, %rd5254;
	add.s64 	%rd8008, %rd5268, %rd5267;
	setp.lt.u64 	%p2240, %rd8008, %rd5268;
	or.pred  	%p2241, %p2239, %p2240;
	selp.u64 	%rd5269, 1, 0, %p2241;
	add.s64 	%rd5270, %rd5259, %rd5246;
	setp.lt.u64 	%p2242, %rd5270, %rd5259;
	add.s64 	%rd8009, %rd5270, %rd5269;
	setp.lt.u64 	%p2243, %rd8009, %rd5270;
	or.pred  	%p2244, %p2242, %p2243;
	selp.u64 	%rd5271, 1, 0, %p2244;
	add.s64 	%rd5272, %rd5264, %rd5247;
	setp.lt.u64 	%p2245, %rd5272, %rd5264;
	add.s64 	%rd8010, %rd5272, %rd5271;
	setp.lt.u64 	%p2246, %rd8010, %rd5272;
	or.pred  	%p2247, %p2245, %p2246;
	selp.u64 	%rd5273, 1, 0, %p2247;
	add.s64 	%rd5274, %rd5266, %rd5248;
	add.s64 	%rd957, %rd5274, %rd5273;
	setp.eq.s64 	%p2248, %rd957, 0;
	mov.b64 	%rd8011, 0;
	@%p2248 bra 	$L__BB2_287;
	shl.b64 	%rd5275, %rd957, 32;
	shr.u64 	%rd5276, %rd957, 32;
	mov.b64 	%rd5277, 977;
	mul.hi.u64 	%rd5278, %rd957, %rd5277;
	mad.lo.s64 	%rd5279, %rd957, 977, %rd5275;
	setp.lt.u64 	%p2249, %rd5279, %rd5275;
	selp.u64 	%rd5280, 1, 0, %p2249;
	add.s64 	%rd8007, %rd5279, %rd8007;
	setp.lt.u64 	%p2250, %rd8007, %rd5279;
	selp.u64 	%rd5281, 1, 0, %p2250;
	add.s64 	%rd5282, %rd5276, %rd5278;
	setp.lt.u64 	%p2251, %rd5282, %rd5276;
	selp.u64 	%rd5283, 1, 0, %p2251;
	add.s64 	%rd5284, %rd8008, %rd5282;
	setp.lt.u64 	%p2252, %rd5284, %rd8008;
	selp.u64 	%rd5285, 1, 0, %p2252;
	add.s64 	%rd5286, %rd5284, %rd5280;
	add.s64 	%rd8008, %rd5286, %rd5281;
	setp.lt.u64 	%p2253, %rd8008, %rd5284;
	selp.u64 	%rd5287, 1, 0, %p2253;
	add.s64 	%rd5288, %rd8009, %rd5283;
	add.s64 	%rd5289, %rd5288, %rd5285;
	add.s64 	%rd960, %rd5289, %rd5287;
	setp.lt.u64 	%p2254, %rd960, %rd8009;
	selp.u64 	%rd5290, 1, 0, %p2254;
	add.s64 	%rd961, %rd8010, %rd5290;
	setp.lt.u64 	%p2255, %rd961, %rd8010;
	selp.u64 	%rd8011, 1, 0, %p2255;
	mov.u64 	%rd8009, %rd960;
	mov.u64 	%rd8010, %rd961;
$L__BB2_287:
	mad.lo.s64 	%rd968, %rd949, %rd949, %rd8007;
	setp.lt.u64 	%p2256, %rd968, %rd8007;
	selp.u64 	%rd5291, 1, 0, %p2256;
	add.s64 	%rd5292, %rd8008, %rd950;
	setp.lt.u64 	%p2257, %rd5292, %rd8008;
	add.s64 	%rd7903, %rd5292, %rd5291;
	setp.lt.u64 	%p2258, %rd7903, %rd5292;
	or.pred  	%p2259, %p2257, %p2258;
	selp.u64 	%rd5293, 1, 0, %p2259;
	add.s64 	%rd5294, %rd8009, %rd951;
	setp.lt.u64 	%p2260, %rd5294, %rd8009;
	add.s64 	%rd7904, %rd5294, %rd5293;
	setp.lt.u64 	%p2261, %rd7904, %rd5294;
	or.pred  	%p2262, %p2260, %p2261;
	selp.u64 	%rd5295, 1, 0, %p2262;
	add.s64 	%rd5296, %rd8010, %rd952;
	setp.lt.u64 	%p2263, %rd5296, %rd8010;
	add.s64 	%rd7905, %rd5296, %rd5295;
	setp.lt.u64 	%p2264, %rd7905, %rd5296;
	or.pred  	%p2265, %p2263, %p2264;
	selp.u64 	%rd5297, 1, 0, %p2265;
	add.s64 	%rd972, %rd8011, %rd5297;
	setp.ne.s64 	%p2266, %rd972, 0;
	@%p2266 bra 	$L__BB2_290;
	and.b64  	%rd5298, %rd7905, %rd7904;
	setp.ne.s64 	%p2267, %rd5298, -1;
	mov.u64 	%rd7924, %rd968;
	@%p2267 bra 	$L__BB2_297;
	setp.ne.s64 	%p2268, %rd7903, -1;
	setp.lt.u64 	%p2269, %rd968, -4294968273;
	or.pred  	%p2270, %p2268, %p2269;
	mov.u64 	%rd7924, %rd968;
	@%p2270 bra 	$L__BB2_297;
$L__BB2_290:
	add.s64 	%rd7924, %rd968, 4294968273;
	setp.lt.u64 	%p2271, %rd968, -4294968273;
	selp.u64 	%rd5299, 1, 0, %p2271;
	add.s64 	%rd5300, %rd7903, 1;
	setp.ne.s64 	%p2272, %rd7903, -1;
	selp.s64 	%rd5301, -1, 0, %p2271;
	add.s64 	%rd7903, %rd5300, %rd5301;
	setp.lt.u64 	%p2273, %rd5300, %rd5299;
	or.pred  	%p2274, %p2272, %p2273;
	selp.u64 	%rd5302, 1, 0, %p2274;
	add.s64 	%rd5303, %rd7904, 1;
	setp.ne.s64 	%p2275, %rd7904, -1;
	selp.s64 	%rd5304, -1, 0, %p2274;
	add.s64 	%rd7904, %rd5303, %rd5304;
	setp.lt.u64 	%p2276, %rd5303, %rd5302;
	or.pred  	%p2277, %p2275, %p2276;
	selp.u64 	%rd5305, 1, 0, %p2277;
	add.s64 	%rd5306, %rd7905, 1;
	setp.ne.s64 	%p2278, %rd7905, -1;
	selp.s64 	%rd5307, -1, 0, %p2277;
	add.s64 	%rd7905, %rd5306, %rd5307;
	setp.lt.u64 	%p2279, %rd5306, %rd5305;
	or.pred  	%p2280, %p2278, %p2279;
	selp.s64 	%rd5308, -1, 0, %p2280;
	add.s64 	%rd977, %rd972, %rd5308;
	setp.ne.s64 	%p2281, %rd977, 0;
	@%p2281 bra 	$L__BB2_293;
	and.b64  	%rd5309, %rd7905, %rd7904;
	setp.ne.s64 	%p2282, %rd5309, -1;
	@%p2282 bra 	$L__BB2_297;
	setp.ne.s64 	%p2283, %rd7903, -1;
	setp.lt.u64 	%p2284, %rd7924, -4294968273;
	or.pred  	%p2285, %p2283, %p2284;
	@%p2285 bra 	$L__BB2_297;
$L__BB2_293:
	add.s64 	%rd978, %rd968, 8589936546;
	setp.lt.u64 	%p2286, %rd7924, -4294968273;
	selp.u64 	%rd5310, 1, 0, %p2286;
	add.s64 	%rd5311, %rd7903, 1;
	setp.ne.s64 	%p2287, %rd7903, -1;
	selp.s64 	%rd5312, -1, 0, %p2286;
	add.s64 	%rd7903, %rd5311, %rd5312;
	setp.lt.u64 	%p2288, %rd5311, %rd5310;
	or.pred  	%p2289, %p2287, %p2288;
	selp.u64 	%rd5313, 1, 0, %p2289;
	add.s64 	%rd5314, %rd7904, 1;
	setp.ne.s64 	%p2290, %rd7904, -1;
	selp.s64 	%rd5315, -1, 0, %p2289;
	add.s64 	%rd7904, %rd5314, %rd5315;
	setp.lt.u64 	%p2291, %rd5314, %rd5313;
	or.pred  	%p2292, %p2290, %p2291;
	selp.u64 	%rd5316, 1, 0, %p2292;
	add.s64 	%rd5317, %rd7905, 1;
	setp.ne.s64 	%p2293, %rd7905, -1;
	selp.s64 	%rd5318, -1, 0, %p2292;
	add.s64 	%rd7905, %rd5317, %rd5318;
	setp.lt.u64 	%p2294, %rd5317, %rd5316;
	or.pred  	%p2295, %p2293, %p2294;
	selp.u64 	%rd5319, 1, 0, %p2295;
	setp.ne.s64 	%p2296, %rd977, %rd5319;
	@%p2296 bra 	$L__BB2_296;
	and.b64  	%rd5320, %rd7905, %rd7904;
	setp.ne.s64 	%p2297, %rd5320, -1;
	mov.u64 	%rd7924, %rd978;
	@%p2297 bra 	$L__BB2_297;
	setp.ne.s64 	%p2298, %rd7903, -1;
	setp.lt.u64 	%p2299, %rd978, -4294968273;
	or.pred  	%p2300, %p2298, %p2299;
	mov.u64 	%rd7924, %rd978;
	@%p2300 bra 	$L__BB2_297;
$L__BB2_296:
	setp.lt.u64 	%p2301, %rd978, -4294968273;
	selp.u64 	%rd5321, 1, 0, %p2301;
	add.s64 	%rd5322, %rd7903, 1;
	setp.ne.s64 	%p2302, %rd7903, -1;
	selp.s64 	%rd5323, -1, 0, %p2301;
	add.s64 	%rd7903, %rd5322, %rd5323;
	setp.lt.u64 	%p2303, %rd5322, %rd5321;
	or.pred  	%p2304, %p2302, %p2303;
	selp.u64 	%rd5324, 1, 0, %p2304;
	add.s64 	%rd5325, %rd7904, 1;
	setp.ne.s64 	%p2305, %rd7904, -1;
	selp.s64 	%rd5326, -1, 0, %p2304;
	add.s64 	%rd7904, %rd5325, %rd5326;
	setp.lt.u64 	%p2306, %rd5325, %rd5324;
	or.pred  	%p2307, %p2305, %p2306;
	selp.s64 	%rd5327, -1, 0, %p2307;
	add.s64 	%rd5328, %rd7905, %rd5327;
	add.s64 	%rd7905, %rd5328, 1;
	add.s64 	%rd7924, %rd968, 12884904819;
$L__BB2_297:
	add.s32 	%r906, %r906, 1;
	setp.ne.s32 	%p2308, %r906, 44;
	@%p2308 bra 	$L__BB2_285;
	mul.lo.s64 	%rd990, %rd7955, %rd7924;
	mul.hi.u64 	%rd5330, %rd7924, %rd7955;
	mul.lo.s64 	%rd5331, %rd7956, %rd7924;
	mul.hi.u64 	%rd5332, %rd7924, %rd7956;
	add.s64 	%rd5333, %rd5331, %rd5330;
	setp.lt.u64 	%p2309, %rd5333, %rd5331;
	selp.u64 	%rd5334, 1, 0, %p2309;
	add.s64 	%rd5335, %rd5332, %rd5334;
	mul.lo.s64 	%rd5336, %rd7957, %rd7924;
	mul.hi.u64 	%rd5337, %rd7924, %rd7957;
	add.s64 	%rd5338, %rd5336, %rd5335;
	setp.lt.u64 	%p2310, %rd5338, %rd5336;
	selp.u64 	%rd5339, 1, 0, %p2310;
	add.s64 	%rd5340, %rd5337, %rd5339;
	mul.lo.s64 	%rd5341, %rd7958, %rd7924;
	mul.hi.u64 	%rd5342, %rd7924, %rd7958;
	add.s64 	%rd5343, %rd5341, %rd5340;
	setp.lt.u64 	%p2311, %rd5343, %rd5341;
	selp.u64 	%rd5344, 1, 0, %p2311;
	add.s64 	%rd5345, %rd5342, %rd5344;
	mul.hi.u64 	%rd5346, %rd7903, %rd7955;
	mad.lo.s64 	%rd991, %rd7955, %rd7903, %rd5333;
	setp.lt.u64 	%p2312, %rd991, %rd5333;
	selp.u64 	%rd5347, 1, 0, %p2312;
	add.s64 	%rd5348, %rd5346, %rd5347;
	mul.hi.u64 	%rd5349, %rd7903, %rd7956;
	mad.lo.s64 	%rd5350, %rd7956, %rd7903, %rd5338;
	setp.lt.u64 	%p2313, %rd5350, %rd5338;
	selp.u64 	%rd5351, 1, 0, %p2313;
	add.s64 	%rd5352, %rd5350, %rd5348;
	setp.lt.u64 	%p2314, %rd5352, %rd5350;
	selp.u64 	%rd5353, 1, 0, %p2314;
	add.s64 	%rd5354, %rd5349, %rd5351;
	add.s64 	%rd5355, %rd5354, %rd5353;
	mul.hi.u64 	%rd5356, %rd7903, %rd7957;
	mad.lo.s64 	%rd5357, %rd7957, %rd7903, %rd5343;
	setp.lt.u64 	%p2315, %rd5357, %rd5343;
	selp.u64 	%rd5358, 1, 0, %p2315;
	add.s64 	%rd5359, %rd5357, %rd5355;
	setp.lt.u64 	%p2316, %rd5359, %rd5357;
	selp.u64 	%rd5360, 1, 0, %p2316;
	add.s64 	%rd5361, %rd5356, %rd5358;
	add.s64 	%rd5362, %rd5361, %rd5360;
	mul.hi.u64 	%rd5363, %rd7903, %rd7958;
	mad.lo.s64 	%rd5364, %rd7958, %rd7903, %rd5345;
	setp.lt.u64 	%p2317, %rd5364, %rd5345;
	selp.u64 	%rd5365, 1, 0, %p2317;
	add.s64 	%rd5366, %rd5364, %rd5362;
	setp.lt.u64 	%p2318, %rd5366, %rd5364;
	selp.u64 	%rd5367, 1, 0, %p2318;
	add.s64 	%rd5368, %rd5363, %rd5365;
	add.s64 	%rd5369, %rd5368, %rd5367;
	mul.hi.u64 	%rd5370, %rd7904, %rd7955;
	mad.lo.s64 	%rd992, %rd7955, %rd7904, %rd5352;
	setp.lt.u64 	%p2319, %rd992, %rd5352;
	selp.u64 	%rd5371, 1, 0, %p2319;
	add.s64 	%rd5372, %rd5370, %rd5371;
	mul.hi.u64 	%rd5373, %rd7904, %rd7956;
	mad.lo.s64 	%rd5374, %rd7956, %rd7904, %rd5359;
	setp.lt.u64 	%p2320, %rd5374, %rd5359;
	selp.u64 	%rd5375, 1, 0, %p2320;
	add.s64 	%rd5376, %rd5374, %rd5372;
	setp.lt.u64 	%p2321, %rd5376, %rd5374;
	selp.u64 	%rd5377, 1, 0, %p2321;
	add.s64 	%rd5378, %rd5373, %rd5375;
	add.s64 	%rd5379, %rd5378, %rd5377;
	mul.hi.u64 	%rd5380, %rd7904, %rd7957;
	mad.lo.s64 	%rd5381, %rd7957, %rd7904, %rd5366;
	setp.lt.u64 	%p2322, %rd5381, %rd5366;
	selp.u64 	%rd5382, 1, 0, %p2322;
	add.s64 	%rd5383, %rd5381, %rd5379;
	setp.lt.u64 	%p2323, %rd5383, %rd5381;
	selp.u64 	%rd5384, 1, 0, %p2323;
	add.s64 	%rd5385, %rd5380, %rd5382;
	add.s64 	%rd5386, %rd5385, %rd5384;
	mul.hi.u64 	%rd5387, %rd7904, %rd7958;
	mad.lo.s64 	%rd5388, %rd7958, %rd7904, %rd5369;
	setp.lt.u64 	%p2324, %rd5388, %rd5369;
	selp.u64 	%rd5389, 1, 0, %p2324;
	add.s64 	%rd5390, %rd5388, %rd5386;
	setp.lt.u64 	%p2325, %rd5390, %rd5388;
	selp.u64 	%rd5391, 1, 0, %p2325;
	add.s64 	%rd5392, %rd5387, %rd5389;
	add.s64 	%rd5393, %rd5392, %rd5391;
	mul.hi.u64 	%rd5394, %rd7905, %rd7955;
	mad.lo.s64 	%rd993, %rd7955, %rd7905, %rd5376;
	setp.lt.u64 	%p2326, %rd993, %rd5376;
	selp.u64 	%rd5395, 1, 0, %p2326;
	add.s64 	%rd5396, %rd5394, %rd5395;
	mul.hi.u64 	%rd5397, %rd7905, %rd7956;
	mad.lo.s64 	%rd5398, %rd7956, %rd7905, %rd5383;
	setp.lt.u64 	%p2327, %rd5398, %rd5383;
	selp.u64 	%rd5399, 1, 0, %p2327;
	add.s64 	%rd5400, %rd5398, %rd5396;
	setp.lt.u64 	%p2328, %rd5400, %rd5398;
	selp.u64 	%rd5401, 1, 0, %p2328;
	add.s64 	%rd5402, %rd5397, %rd5399;
	add.s64 	%rd5403, %rd5402, %rd5401;
	mul.hi.u64 	%rd5404, %rd7905, %rd7957;
	mad.lo.s64 	%rd5405, %rd7957, %rd7905, %rd5390;
	setp.lt.u64 	%p2329, %rd5405, %rd5390;
	selp.u64 	%rd5406, 1, 0, %p2329;
	add.s64 	%rd5407, %rd5405, %rd5403;
	setp.lt.u64 	%p2330, %rd5407, %rd5405;
	selp.u64 	%rd5408, 1, 0, %p2330;
	add.s64 	%rd5409, %rd5404, %rd5406;
	add.s64 	%rd5410, %rd5409, %rd5408;
	mul.hi.u64 	%rd5411, %rd7905, %rd7958;
	mad.lo.s64 	%rd5412, %rd7958, %rd7905, %rd5393;
	setp.lt.u64 	%p2331, %rd5412, %rd5393;
	selp.u64 	%rd5413, 1, 0, %p2331;
	add.s64 	%rd5414, %rd5412, %rd5410;
	setp.lt.u64 	%p2332, %rd5414, %rd5412;
	selp.u64 	%rd5415, 1, 0, %p2332;
	add.s64 	%rd5416, %rd5411, %rd5413;
	add.s64 	%rd5417, %rd5416, %rd5415;
	shl.b64 	%rd5418, %rd5400, 32;
	mov.b64 	{%r547, %r548}, %rd5400;
	mov.b64 	{%r549, %r550}, %rd5407;
	mov.b64 	%rd5419, {%r548, %r549};
	mov.b64 	{%r551, %r552}, %rd5414;
	mov.b64 	%rd5420, {%r550, %r551};
	mov.b64 	{%r553, %r554}, %rd5417;
	mov.b64 	%rd5421, {%r552, %r553};
	shr.u64 	%rd5422, %rd5417, 32;
	mul.lo.s64 	%rd5423, %rd5400, 977;
	mov.b64 	%rd5424, 977;
	mul.hi.u64 	%rd5425, %rd5400, %rd5424;
	mul.lo.s64 	%rd5426, %rd5407, 977;
	mul.hi.u64 	%rd5427, %rd5407, %rd5424;
	add.s64 	%rd5428, %rd5426, %rd5425;
	setp.lt.u64 	%p2333, %rd5428, %rd5426;
	selp.u64 	%rd5429, 1, 0, %p2333;
	add.s64 	%rd5430, %rd5427, %rd5429;
	mul.lo.s64 	%rd5431, %rd5414, 977;
	mul.hi.u64 	%rd5432, %rd5414, %rd5424;
	add.s64 	%rd5433, %rd5431, %rd5430;
	setp.lt.u64 	%p2334, %rd5433, %rd5431;
	selp.u64 	%rd5434, 1, 0, %p2334;
	add.s64 	%rd5435, %rd5432, %rd5434;
	mul.lo.s64 	%rd5436, %rd5417, 977;
	mul.hi.u64 	%rd5437, %rd5417, %rd5424;
	add.s64 	%rd5438, %rd5436, %rd5435;
	setp.lt.u64 	%p2335, %rd5438, %rd5436;
	selp.u64 	%rd5439, 1, 0, %p2335;
	add.s64 	%rd5440, %rd5437, %rd5439;
	add.s64 	%rd8016, %rd5423, %rd5418;
	setp.lt.u64 	%p2336, %rd8016, %rd5423;
	selp.u64 	%rd5441, 1, 0, %p2336;
	add.s64 	%rd5442, %rd5428, %rd5419;
	setp.lt.u64 	%p2337, %rd5442, %rd5428;
	add.s64 	%rd8017, %rd5442, %rd5441;
	setp.lt.u64 	%p2338, %rd8017, %rd5442;
	or.pred  	%p2339, %p2337, %p2338;
	selp.u64 	%rd5443, 1, 0, %p2339;
	add.s64 	%rd5444, %rd5433, %rd5420;
	setp.lt.u64 	%p2340, %rd5444, %rd5433;
	add.s64 	%rd8018, %rd5444, %rd5443;
	setp.lt.u64 	%p2341, %rd8018, %rd5444;
	or.pred  	%p2342, %p2340, %p2341;
	selp.u64 	%rd5445, 1, 0, %p2342;
	add.s64 	%rd5446, %rd5438, %rd5421;
	setp.lt.u64 	%p2343, %rd5446, %rd5438;
	add.s64 	%rd8019, %rd5446, %rd5445;
	setp.lt.u64 	%p2344, %rd8019, %rd5446;
	or.pred  	%p2345, %p2343, %p2344;
	selp.u64 	%rd5447, 1, 0, %p2345;
	add.s64 	%rd5448, %rd5440, %rd5422;
	add.s64 	%rd998, %rd5448, %rd5447;
	setp.eq.s64 	%p2346, %rd998, 0;
	mov.b64 	%rd8020, 0;
	@%p2346 bra 	$L__BB2_300;
	shl.b64 	%rd5449, %rd998, 32;
	shr.u64 	%rd5450, %rd998, 32;
	mov.b64 	%rd5451, 977;
	mul.hi.u64 	%rd5452, %rd998, %rd5451;
	mad.lo.s64 	%rd5453, %rd998, 977, %rd5449;
	setp.lt.u64 	%p2347, %rd5453, %rd5449;
	selp.u64 	%rd5454, 1, 0, %p2347;
	add.s64 	%rd8016, %rd5453, %rd8016;
	setp.lt.u64 	%p2348, %rd8016, %rd5453;
	selp.u64 	%rd5455, 1, 0, %p2348;
	add.s64 	%rd5456, %rd5450, %rd5452;
	setp.lt.u64 	%p2349, %rd5456, %rd5450;
	selp.u64 	%rd5457, 1, 0, %p2349;
	add.s64 	%rd5458, %rd8017, %rd5456;
	setp.lt.u64 	%p2350, %rd5458, %rd8017;
	selp.u64 	%rd5459, 1, 0, %p2350;
	add.s64 	%rd5460, %rd5458, %rd5454;
	add.s64 	%rd8017, %rd5460, %rd5455;
	setp.lt.u64 	%p2351, %rd8017, %rd5458;
	selp.u64 	%rd5461, 1, 0, %p2351;
	add.s64 	%rd5462, %rd8018, %rd5457;
	add.s64 	%rd5463, %rd5462, %rd5459;
	add.s64 	%rd1001, %rd5463, %rd5461;
	setp.lt.u64 	%p2352, %rd1001, %rd8018;
	selp.u64 	%rd5464, 1, 0, %p2352;
	add.s64 	%rd1002, %rd8019, %rd5464;
	setp.lt.u64 	%p2353, %rd1002, %rd8019;
	selp.u64 	%rd8020, 1, 0, %p2353;
	mov.u64 	%rd8018, %rd1001;
	mov.u64 	%rd8019, %rd1002;
$L__BB2_300:
	add.s64 	%rd1009, %rd8016, %rd990;
	setp.lt.u64 	%p2354, %rd1009, %rd8016;
	selp.u64 	%rd5465, 1, 0, %p2354;
	add.s64 	%rd5466, %rd8017, %rd991;
	setp.lt.u64 	%p2355, %rd5466, %rd8017;
	add.s64 	%rd8022, %rd5466, %rd5465;
	setp.lt.u64 	%p2356, %rd8022, %rd5466;
	or.pred  	%p2357, %p2355, %p2356;
	selp.u64 	%rd5467, 1, 0, %p2357;
	add.s64 	%rd5468, %rd8018, %rd992;
	setp.lt.u64 	%p2358, %rd5468, %rd8018;
	add.s64 	%rd8023, %rd5468, %rd5467;
	setp.lt.u64 	%p2359, %rd8023, %rd5468;
	or.pred  	%p2360, %p2358, %p2359;
	selp.u64 	%rd5469, 1, 0, %p2360;
	add.s64 	%rd5470, %rd8019, %rd993;
	setp.lt.u64 	%p2361, %rd5470, %rd8019;
	add.s64 	%rd8024, %rd5470, %rd5469;
	setp.lt.u64 	%p2362, %rd8024, %rd5470;
	or.pred  	%p2363, %p2361, %p2362;
	selp.u64 	%rd5471, 1, 0, %p2363;
	add.s64 	%rd1013, %rd8020, %rd5471;
	setp.ne.s64 	%p2364, %rd1013, 0;
	@%p2364 bra 	$L__BB2_303;
	and.b64  	%rd5472, %rd8024, %rd8023;
	setp.ne.s64 	%p2365, %rd5472, -1;
	mov.u64 	%rd8021, %rd1009;
	@%p2365 bra 	$L__BB2_310;
	setp.ne.s64 	%p2366, %rd8022, -1;
	setp.lt.u64 	%p2367, %rd1009, -4294968273;
	or.pred  	%p2368, %p2366, %p2367;
	mov.u64 	%rd8021, %rd1009;
	@%p2368 bra 	$L__BB2_310;
$L__BB2_303:
	add.s64 	%rd8021, %rd1009, 4294968273;
	setp.lt.u64 	%p2369, %rd1009, -4294968273;
	selp.u64 	%rd5473, 1, 0, %p2369;
	add.s64 	%rd5474, %rd8022, 1;
	setp.ne.s64 	%p2370, %rd8022, -1;
	selp.s64 	%rd5475, -1, 0, %p2369;
	add.s64 	%rd8022, %rd5474, %rd5475;
	setp.lt.u64 	%p2371, %rd5474, %rd5473;
	or.pred  	%p2372, %p2370, %p2371;
	selp.u64 	%rd5476, 1, 0, %p2372;
	add.s64 	%rd5477, %rd8023, 1;
	setp.ne.s64 	%p2373, %rd8023, -1;
	selp.s64 	%rd5478, -1, 0, %p2372;
	add.s64 	%rd8023, %rd5477, %rd5478;
	setp.lt.u64 	%p2374, %rd5477, %rd5476;
	or.pred  	%p2375, %p2373, %p2374;
	selp.u64 	%rd5479, 1, 0, %p2375;
	add.s64 	%rd5480, %rd8024, 1;
	setp.ne.s64 	%p2376, %rd8024, -1;
	selp.s64 	%rd5481, -1, 0, %p2375;
	add.s64 	%rd8024, %rd5480, %rd5481;
	setp.lt.u64 	%p2377, %rd5480, %rd5479;
	or.pred  	%p2378, %p2376, %p2377;
	selp.s64 	%rd5482, -1, 0, %p2378;
	add.s64 	%rd1018, %rd1013, %rd5482;
	setp.ne.s64 	%p2379, %rd1018, 0;
	@%p2379 bra 	$L__BB2_306;
	and.b64  	%rd5483, %rd8024, %rd8023;
	setp.ne.s64 	%p2380, %rd5483, -1;
	@%p2380 bra 	$L__BB2_310;
	setp.ne.s64 	%p2381, %rd8022, -1;
	setp.lt.u64 	%p2382, %rd8021, -4294968273;
	or.pred  	%p2383, %p2381, %p2382;
	@%p2383 bra 	$L__BB2_310;
$L__BB2_306:
	add.s64 	%rd1019, %rd1009, 8589936546;
	setp.lt.u64 	%p2384, %rd8021, -4294968273;
	selp.u64 	%rd5484, 1, 0, %p2384;
	add.s64 	%rd5485, %rd8022, 1;
	setp.ne.s64 	%p2385, %rd8022, -1;
	selp.s64 	%rd5486, -1, 0, %p2384;
	add.s64 	%rd8022, %rd5485, %rd5486;
	setp.lt.u64 	%p2386, %rd5485, %rd5484;
	or.pred  	%p2387, %p2385, %p2386;
	selp.u64 	%rd5487, 1, 0, %p2387;
	add.s64 	%rd5488, %rd8023, 1;
	setp.ne.s64 	%p2388, %rd8023, -1;
	selp.s64 	%rd5489, -1, 0, %p2387;
	add.s64 	%rd8023, %rd5488, %rd5489;
	setp.lt.u64 	%p2389, %rd5488, %rd5487;
	or.pred  	%p2390, %p2388, %p2389;
	selp.u64 	%rd5490, 1, 0, %p2390;
	add.s64 	%rd5491, %rd8024, 1;
	setp.ne.s64 	%p2391, %rd8024, -1;
	selp.s64 	%rd5492, -1, 0, %p2390;
	add.s64 	%rd8024, %rd5491, %rd5492;
	setp.lt.u64 	%p2392, %rd5491, %rd5490;
	or.pred  	%p2393, %p2391, %p2392;
	selp.u64 	%rd5493, 1, 0, %p2393;
	setp.ne.s64 	%p2394, %rd1018, %rd5493;
	@%p2394 bra 	$L__BB2_309;
	and.b64  	%rd5494, %rd8024, %rd8023;
	setp.ne.s64 	%p2395, %rd5494, -1;
	mov.u64 	%rd8021, %rd1019;
	@%p2395 bra 	$L__BB2_310;
	setp.ne.s64 	%p2396, %rd8022, -1;
	setp.lt.u64 	%p2397, %rd1019, -4294968273;
	or.pred  	%p2398, %p2396, %p2397;
	mov.u64 	%rd8021, %rd1019;
	@%p2398 bra 	$L__BB2_310;
$L__BB2_309:
	setp.lt.u64 	%p2399, %rd1019, -4294968273;
	selp.u64 	%rd5495, 1, 0, %p2399;
	add.s64 	%rd5496, %rd8022, 1;
	setp.ne.s64 	%p2400, %rd8022, -1;
	selp.s64 	%rd5497, -1, 0, %p2399;
	add.s64 	%rd8022, %rd5496, %rd5497;
	setp.lt.u64 	%p2401, %rd5496, %rd5495;
	or.pred  	%p2402, %p2400, %p2401;
	selp.u64 	%rd5498, 1, 0, %p2402;
	add.s64 	%rd5499, %rd8023, 1;
	setp.ne.s64 	%p2403, %rd8023, -1;
	selp.s64 	%rd5500, -1, 0, %p2402;
	add.s64 	%rd8023, %rd5499, %rd5500;
	setp.lt.u64 	%p2404, %rd5499, %rd5498;
	or.pred  	%p2405, %p2403, %p2404;
	selp.s64 	%rd5501, -1, 0, %p2405;
	add.s64 	%rd5502, %rd8024, %rd5501;
	add.s64 	%rd8024, %rd5502, 1;
	add.s64 	%rd8021, %rd1009, 12884904819;
$L__BB2_310:
	mul.lo.s64 	%rd5504, %rd8022, %rd8021;
	mul.hi.u64 	%rd5505, %rd8021, %rd8022;
	mul.lo.s64 	%rd5506, %rd8023, %rd8021;
	mul.hi.u64 	%rd5507, %rd8021, %rd8023;
	add.s64 	%rd5508, %rd5506, %rd5505;
	setp.lt.u64 	%p2406, %rd5508, %rd5506;
	selp.u64 	%rd5509, 1, 0, %p2406;
	add.s64 	%rd5510, %rd5507, %rd5509;
	mul.lo.s64 	%rd5511, %rd8024, %rd8021;
	mul.hi.u64 	%rd5512, %rd8021, %rd8024;
	add.s64 	%rd5513, %rd5511, %rd5510;
	setp.lt.u64 	%p2407, %rd5513, %rd5511;
	selp.u64 	%rd5514, 1, 0, %p2407;
	add.s64 	%rd5515, %rd5512, %rd5514;
	mul.hi.u64 	%rd5516, %rd8022, %rd8023;
	mad.lo.s64 	%rd5517, %rd8023, %rd8022, %rd5513;
	setp.lt.u64 	%p2408, %rd5517, %rd5513;
	selp.u64 	%rd5518, 1, 0, %p2408;
	add.s64 	%rd5519, %rd5516, %rd5518;
	mul.hi.u64 	%rd5520, %rd8022, %rd8024;
	mad.lo.s64 	%rd5521, %rd8024, %rd8022, %rd5515;
	setp.lt.u64 	%p2409, %rd5521, %rd5515;
	selp.u64 	%rd5522, 1, 0, %p2409;
	add.s64 	%rd5523, %rd5521, %rd5519;
	setp.lt.u64 	%p2410, %rd5523, %rd5521;
	selp.u64 	%rd5524, 1, 0, %p2410;
	add.s64 	%rd5525, %rd5520, %rd5522;
	add.s64 	%rd5526, %rd5525, %rd5524;
	mul.hi.u64 	%rd5527, %rd8023, %rd8024;
	mad.lo.s64 	%rd5528, %rd8024, %rd8023, %rd5526;
	setp.lt.u64 	%p2411, %rd5528, %rd5526;
	selp.u64 	%rd5529, 1, 0, %p2411;
	add.s64 	%rd5530, %rd5527, %rd5529;
	shl.b64 	%rd5531, %rd5504, 1;
	mov.b64 	{%r555, %r556}, %rd5504;
	mov.b64 	{%r557, %r558}, %rd5508;
	shf.l.wrap.b32 	%r559, %r556, %r557, 1;
	shf.l.wrap.b32 	%r560, %r557, %r558, 1;
	mov.b64 	%rd5532, {%r559, %r560};
	mov.b64 	{%r561, %r562}, %rd5517;
	shf.l.wrap.b32 	%r563, %r558, %r561, 1;
	shf.l.wrap.b32 	%r564, %r561, %r562, 1;
	mov.b64 	%rd5533, {%r563, %r564};
	mov.b64 	{%r565, %r566}, %rd5523;
	shf.l.wrap.b32 	%r567, %r562, %r565, 1;
	shf.l.wrap.b32 	%r568, %r565, %r566, 1;
	mov.b64 	%rd5534, {%r567, %r568};
	mov.b64 	{%r569, %r570}, %rd5528;
	shf.l.wrap.b32 	%r571, %r566, %r569, 1;
	shf.l.wrap.b32 	%r572, %r569, %r570, 1;
	mov.b64 	%rd5535, {%r571, %r572};
	shr.u64 	%rd5536, %rd5530, 63;
	mov.b64 	{%r573, %r574}, %rd5530;
	shf.l.wrap.b32 	%r575, %r570, %r573, 1;
	shf.l.wrap.b32 	%r576, %r573, %r574, 1;
	mov.b64 	%rd5537, {%r575, %r576};
	mul.hi.u64 	%rd5538, %rd8021, %rd8021;
	mul.hi.u64 	%rd5539, %rd8022, %rd8022;
	mul.hi.u64 	%rd5540, %rd8023, %rd8023;
	mul.hi.u64 	%rd5541, %rd8024, %rd8024;
	add.s64 	%rd1031, %rd5531, %rd5538;
	setp.lt.u64 	%p2412, %rd1031, %rd5531;
	selp.u64 	%rd5542, 1, 0, %p2412;
	mad.lo.s64 	%rd5543, %rd8022, %rd8022, %rd5532;
	setp.lt.u64 	%p2413, %rd5543, %rd5532;
	add.s64 	%rd1032, %rd5543, %rd5542;
	setp.lt.u64 	%p2414, %rd1032, %rd5543;
	or.pred  	%p2415, %p2413, %p2414;
	selp.u64 	%rd5544, 1, 0, %p2415;
	add.s64 	%rd5545, %rd5533, %rd5539;
	setp.lt.u64 	%p2416, %rd5545, %rd5533;
	add.s64 	%rd1033, %rd5545, %rd5544;
	setp.lt.u64 	%p2417, %rd1033, %rd5545;
	or.pred  	%p2418, %p2416, %p2417;
	selp.u64 	%rd5546, 1, 0, %p2418;
	mad.lo.s64 	%rd5547, %rd8023, %rd8023, %rd5534;
	setp.lt.u64 	%p2419, %rd5547, %rd5534;
	add.s64 	%rd5548, %rd5547, %rd5546;
	setp.lt.u64 	%p2420, %rd5548, %rd5547;
	or.pred  	%p2421, %p2419, %p2420;
	selp.u64 	%rd5549, 1, 0, %p2421;
	add.s64 	%rd5550, %rd5535, %rd5540;
	setp.lt.u64 	%p2422, %rd5550, %rd5535;
	add.s64 	%rd5551, %rd5550, %rd5549;
	setp.lt.u64 	%p2423, %rd5551, %rd5550;
	or.pred  	%p2424, %p2422, %p2423;
	selp.u64 	%rd5552, 1, 0, %p2424;
	mad.lo.s64 	%rd5553, %rd8024, %rd8024, %rd5537;
	setp.lt.u64 	%p2425, %rd5553, %rd5537;
	add.s64 	%rd5554, %rd5553, %rd5552;
	setp.lt.u64 	%p2426, %rd5554, %rd5553;
	or.pred  	%p2427, %p2425, %p2426;
	selp.u64 	%rd5555, 1, 0, %p2427;
	add.s64 	%rd5556, %rd5536, %rd5541;
	add.s64 	%rd5557, %rd5556, %rd5555;
	shl.b64 	%rd5558, %rd5548, 32;
	mov.b64 	{%r577, %r578}, %rd5548;
	mov.b64 	{%r579, %r580}, %rd5551;
	mov.b64 	%rd5559, {%r578, %r579};
	mov.b64 	{%r581, %r582}, %rd5554;
	mov.b64 	%rd5560, {%r580, %r581};
	mov.b64 	{%r583, %r584}, %rd5557;
	mov.b64 	%rd5561, {%r582, %r583};
	shr.u64 	%rd5562, %rd5557, 32;
	mul.lo.s64 	%rd5563, %rd5548, 977;
	mov.b64 	%rd5564, 977;
	mul.hi.u64 	%rd5565, %rd5548, %rd5564;
	mul.lo.s64 	%rd5566, %rd5551, 977;
	mul.hi.u64 	%rd5567, %rd5551, %rd5564;
	add.s64 	%rd5568, %rd5566, %rd5565;
	setp.lt.u64 	%p2428, %rd5568, %rd5566;
	selp.u64 	%rd5569, 1, 0, %p2428;
	add.s64 	%rd5570, %rd5567, %rd5569;
	mul.lo.s64 	%rd5571, %rd5554, 977;
	mul.hi.u64 	%rd5572, %rd5554, %rd5564;
	add.s64 	%rd5573, %rd5571, %rd5570;
	setp.lt.u64 	%p2429, %rd5573, %rd5571;
	selp.u64 	%rd5574, 1, 0, %p2429;
	add.s64 	%rd5575, %rd5572, %rd5574;
	mul.lo.s64 	%rd5576, %rd5557, 977;
	mul.hi.u64 	%rd5577, %rd5557, %rd5564;
	add.s64 	%rd5578, %rd5576, %rd5575;
	setp.lt.u64 	%p2430, %rd5578, %rd5576;
	selp.u64 	%rd5579, 1, 0, %p2430;
	add.s64 	%rd5580, %rd5577, %rd5579;
	add.s64 	%rd8025, %rd5563, %rd5558;
	setp.lt.u64 	%p2431, %rd8025, %rd5563;
	selp.u64 	%rd5581, 1, 0, %p2431;
	add.s64 	%rd5582, %rd5568, %rd5559;
	setp.lt.u64 	%p2432, %rd5582, %rd5568;
	add.s64 	%rd8026, %rd5582, %rd5581;
	setp.lt.u64 	%p2433, %rd8026, %rd5582;
	or.pred  	%p2434, %p2432, %p2433;
	selp.u64 	%rd5583, 1, 0, %p2434;
	add.s64 	%rd5584, %rd5573, %rd5560;
	setp.lt.u64 	%p2435, %rd5584, %rd5573;
	add.s64 	%rd8027, %rd5584, %rd5583;
	setp.lt.u64 	%p2436, %rd8027, %rd5584;
	or.pred  	%p2437, %p2435, %p2436;
	selp.u64 	%rd5585, 1, 0, %p2437;
	add.s64 	%rd5586, %rd5578, %rd5561;
	setp.lt.u64 	%p2438, %rd5586, %rd5578;
	add.s64 	%rd8028, %rd5586, %rd5585;
	setp.lt.u64 	%p2439, %rd8028, %rd5586;
	or.pred  	%p2440, %p2438, %p2439;
	selp.u64 	%rd5587, 1, 0, %p2440;
	add.s64 	%rd5588, %rd5580, %rd5562;
	add.s64 	%rd1038, %rd5588, %rd5587;
	setp.eq.s64 	%p2441, %rd1038, 0;
	mov.b64 	%rd8029, 0;
	@%p2441 bra 	$L__BB2_312;
	shl.b64 	%rd5589, %rd1038, 32;
	shr.u64 	%rd5590, %rd1038, 32;
	mov.b64 	%rd5591, 977;
	mul.hi.u64 	%rd5592, %rd1038, %rd5591;
	mad.lo.s64 	%rd5593, %rd1038, 977, %rd5589;
	setp.lt.u64 	%p2442, %rd5593, %rd5589;
	selp.u64 	%rd5594, 1, 0, %p2442;
	add.s64 	%rd8025, %rd5593, %rd8025;
	setp.lt.u64 	%p2443, %rd8025, %rd5593;
	selp.u64 	%rd5595, 1, 0, %p2443;
	add.s64 	%rd5596, %rd5590, %rd5592;
	setp.lt.u64 	%p2444, %rd5596, %rd5590;
	selp.u64 	%rd5597, 1, 0, %p2444;
	add.s64 	%rd5598, %rd8026, %rd5596;
	setp.lt.u64 	%p2445, %rd5598, %rd8026;
	selp.u64 	%rd5599, 1, 0, %p2445;
	add.s64 	%rd5600, %rd5598, %rd5594;
	add.s64 	%rd8026, %rd5600, %rd5595;
	setp.lt.u64 	%p2446, %rd8026, %rd5598;
	selp.u64 	%rd5601, 1, 0, %p2446;
	add.s64 	%rd5602, %rd8027, %rd5597;
	add.s64 	%rd5603, %rd5602, %rd5599;
	add.s64 	%rd1041, %rd5603, %rd5601;
	setp.lt.u64 	%p2447, %rd1041, %rd8027;
	selp.u64 	%rd5604, 1, 0, %p2447;
	add.s64 	%rd1042, %rd8028, %rd5604;
	setp.lt.u64 	%p2448, %rd1042, %rd8028;
	selp.u64 	%rd8029, 1, 0, %p2448;
	mov.u64 	%rd8027, %rd1041;
	mov.u64 	%rd8028, %rd1042;
$L__BB2_312:
	mad.lo.s64 	%rd1049, %rd8021, %rd8021, %rd8025;
	setp.lt.u64 	%p2449, %rd1049, %rd8025;
	selp.u64 	%rd5605, 1, 0, %p2449;
	add.s64 	%rd5606, %rd8026, %rd1031;
	setp.lt.u64 	%p2450, %rd5606, %rd8026;
	add.s64 	%rd8031, %rd5606, %rd5605;
	setp.lt.u64 	%p2451, %rd8031, %rd5606;
	or.pred  	%p2452, %p2450, %p2451;
	selp.u64 	%rd5607, 1, 0, %p2452;
	add.s64 	%rd5608, %rd8027, %rd1032;
	setp.lt.u64 	%p2453, %rd5608, %rd8027;
	add.s64 	%rd8032, %rd5608, %rd5607;
	setp.lt.u64 	%p2454, %rd8032, %rd5608;
	or.pred  	%p2455, %p2453, %p2454;
	selp.u64 	%rd5609, 1, 0, %p2455;
	add.s64 	%rd5610, %rd8028, %rd1033;
	setp.lt.u64 	%p2456, %rd5610, %rd8028;
	add.s64 	%rd8033, %rd5610, %rd5609;
	setp.lt.u64 	%p2457, %rd8033, %rd5610;
	or.pred  	%p2458, %p2456, %p2457;
	selp.u64 	%rd5611, 1, 0, %p2458;
	add.s64 	%rd1053, %rd8029, %rd5611;
	setp.ne.s64 	%p2459, %rd1053, 0;
	@%p2459 bra 	$L__BB2_315;
	and.b64  	%rd5612, %rd8033, %rd8032;
	setp.ne.s64 	%p2460, %rd5612, -1;
	mov.u64 	%rd8030, %rd1049;
	@%p2460 bra 	$L__BB2_322;
	setp.ne.s64 	%p2461, %rd8031, -1;
	setp.lt.u64 	%p2462, %rd1049, -4294968273;
	or.pred  	%p2463, %p2461, %p2462;
	mov.u64 	%rd8030, %rd1049;
	@%p2463 bra 	$L__BB2_322;
$L__BB2_315:
	add.s64 	%rd8030, %rd1049, 4294968273;
	setp.lt.u64 	%p2464, %rd1049, -4294968273;
	selp.u64 	%rd5613, 1, 0, %p2464;
	add.s64 	%rd5614, %rd8031, 1;
	setp.ne.s64 	%p2465, %rd8031, -1;
	selp.s64 	%rd5615, -1, 0, %p2464;
	add.s64 	%rd8031, %rd5614, %rd5615;
	setp.lt.u64 	%p2466, %rd5614, %rd5613;
	or.pred  	%p2467, %p2465, %p2466;
	selp.u64 	%rd5616, 1, 0, %p2467;
	add.s64 	%rd5617, %rd8032, 1;
	setp.ne.s64 	%p2468, %rd8032, -1;
	selp.s64 	%rd5618, -1, 0, %p2467;
	add.s64 	%rd8032, %rd5617, %rd5618;
	setp.lt.u64 	%p2469, %rd5617, %rd5616;
	or.pred  	%p2470, %p2468, %p2469;
	selp.u64 	%rd5619, 1, 0, %p2470;
	add.s64 	%rd5620, %rd8033, 1;
	setp.ne.s64 	%p2471, %rd8033, -1;
	selp.s64 	%rd5621, -1, 0, %p2470;
	add.s64 	%rd8033, %rd5620, %rd5621;
	setp.lt.u64 	%p2472, %rd5620, %rd5619;
	or.pred  	%p2473, %p2471, %p2472;
	selp.s64 	%rd5622, -1, 0, %p2473;
	add.s64 	%rd1058, %rd1053, %rd5622;
	setp.ne.s64 	%p2474, %rd1058, 0;
	@%p2474 bra 	$L__BB2_318;
	and.b64  	%rd5623, %rd8033, %rd8032;
	setp.ne.s64 	%p2475, %rd5623, -1;
	@%p2475 bra 	$L__BB2_322;
	setp.ne.s64 	%p2476, %rd8031, -1;
	setp.lt.u64 	%p2477, %rd8030, -4294968273;
	or.pred  	%p2478, %p2476, %p2477;
	@%p2478 bra 	$L__BB2_322;
$L__BB2_318:
	add.s64 	%rd1059, %rd1049, 8589936546;
	setp.lt.u64 	%p2479, %rd8030, -4294968273;
	selp.u64 	%rd5624, 1, 0, %p2479;
	add.s64 	%rd5625, %rd8031, 1;
	setp.ne.s64 	%p2480, %rd8031, -1;
	selp.s64 	%rd5626, -1, 0, %p2479;
	add.s64 	%rd8031, %rd5625, %rd5626;
	setp.lt.u64 	%p2481, %rd5625, %rd5624;
	or.pred  	%p2482, %p2480, %p2481;
	selp.u64 	%rd5627, 1, 0, %p2482;
	add.s64 	%rd5628, %rd8032, 1;
	setp.ne.s64 	%p2483, %rd8032, -1;
	selp.s64 	%rd5629, -1, 0, %p2482;
	add.s64 	%rd8032, %rd5628, %rd5629;
	setp.lt.u64 	%p2484, %rd5628, %rd5627;
	or.pred  	%p2485, %p2483, %p2484;
	selp.u64 	%rd5630, 1, 0, %p2485;
	add.s64 	%rd5631, %rd8033, 1;
	setp.ne.s64 	%p2486, %rd8033, -1;
	selp.s64 	%rd5632, -1, 0, %p2485;
	add.s64 	%rd8033, %rd5631, %rd5632;
	setp.lt.u64 	%p2487, %rd5631, %rd5630;
	or.pred  	%p2488, %p2486, %p2487;
	selp.u64 	%rd5633, 1, 0, %p2488;
	setp.ne.s64 	%p2489, %rd1058, %rd5633;
	@%p2489 bra 	$L__BB2_321;
	and.b64  	%rd5634, %rd8033, %rd8032;
	setp.ne.s64 	%p2490, %rd5634, -1;
	mov.u64 	%rd8030, %rd1059;
	@%p2490 bra 	$L__BB2_322;
	setp.ne.s64 	%p2491, %rd8031, -1;
	setp.lt.u64 	%p2492, %rd1059, -4294968273;
	or.pred  	%p2493, %p2491, %p2492;
	mov.u64 	%rd8030, %rd1059;
	@%p2493 bra 	$L__BB2_322;
$L__BB2_321:
	setp.lt.u64 	%p2494, %rd1059, -4294968273;
	selp.u64 	%rd5635, 1, 0, %p2494;
	add.s64 	%rd5636, %rd8031, 1;
	setp.ne.s64 	%p2495, %rd8031, -1;
	selp.s64 	%rd5637, -1, 0, %p2494;
	add.s64 	%rd8031, %rd5636, %rd5637;
	setp.lt.u64 	%p2496, %rd5636, %rd5635;
	or.pred  	%p2497, %p2495, %p2496;
	selp.u64 	%rd5638, 1, 0, %p2497;
	add.s64 	%rd5639, %rd8032, 1;
	setp.ne.s64 	%p2498, %rd8032, -1;
	selp.s64 	%rd5640, -1, 0, %p2497;
	add.s64 	%rd8032, %rd5639, %rd5640;
	setp.lt.u64 	%p2499, %rd5639, %rd5638;
	or.pred  	%p2500, %p2498, %p2499;
	selp.s64 	%rd5641, -1, 0, %p2500;
	add.s64 	%rd5642, %rd8033, %rd5641;
	add.s64 	%rd8033, %rd5642, 1;
	add.s64 	%rd8030, %rd1049, 12884904819;
$L__BB2_322:
	mul.lo.s64 	%rd5644, %rd8031, %rd8030;
	mul.hi.u64 	%rd5645, %rd8030, %rd8031;
	mul.lo.s64 	%rd5646, %rd8032, %rd8030;
	mul.hi.u64 	%rd5647, %rd8030, %rd8032;
	add.s64 	%rd5648, %rd5646, %rd5645;
	setp.lt.u64 	%p2501, %rd5648, %rd5646;
	selp.u64 	%rd5649, 1, 0, %p2501;
	add.s64 	%rd5650, %rd5647, %rd5649;
	mul.lo.s64 	%rd5651, %rd8033, %rd8030;
	mul.hi.u64 	%rd5652, %rd8030, %rd8033;
	add.s64 	%rd5653, %rd5651, %rd5650;
	setp.lt.u64 	%p2502, %rd5653, %rd5651;
	selp.u64 	%rd5654, 1, 0, %p2502;
	add.s64 	%rd5655, %rd5652, %rd5654;
	mul.hi.u64 	%rd5656, %rd8031, %rd8032;
	mad.lo.s64 	%rd5657, %rd8032, %rd8031, %rd5653;
	setp.lt.u64 	%p2503, %rd5657, %rd5653;
	selp.u64 	%rd5658, 1, 0, %p2503;
	add.s64 	%rd5659, %rd5656, %rd5658;
	mul.hi.u64 	%rd5660, %rd8031, %rd8033;
	mad.lo.s64 	%rd5661, %rd8033, %rd8031, %rd5655;
	setp.lt.u64 	%p2504, %rd5661, %rd5655;
	selp.u64 	%rd5662, 1, 0, %p2504;
	add.s64 	%rd5663, %rd5661, %rd5659;
	setp.lt.u64 	%p2505, %rd5663, %rd5661;
	selp.u64 	%rd5664, 1, 0, %p2505;
	add.s64 	%rd5665, %rd5660, %rd5662;
	add.s64 	%rd5666, %rd5665, %rd5664;
	mul.hi.u64 	%rd5667, %rd8032, %rd8033;
	mad.lo.s64 	%rd5668, %rd8033, %rd8032, %rd5666;
	setp.lt.u64 	%p2506, %rd5668, %rd5666;
	selp.u64 	%rd5669, 1, 0, %p2506;
	add.s64 	%rd5670, %rd5667, %rd5669;
	shl.b64 	%rd5671, %rd5644, 1;
	mov.b64 	{%r585, %r586}, %rd5644;
	mov.b64 	{%r587, %r588}, %rd5648;
	shf.l.wrap.b32 	%r589, %r586, %r587, 1;
	shf.l.wrap.b32 	%r590, %r587, %r588, 1;
	mov.b64 	%rd5672, {%r589, %r590};
	mov.b64 	{%r591, %r592}, %rd5657;
	shf.l.wrap.b32 	%r593, %r588, %r591, 1;
	shf.l.wrap.b32 	%r594, %r591, %r592, 1;
	mov.b64 	%rd5673, {%r593, %r594};
	mov.b64 	{%r595, %r596}, %rd5663;
	shf.l.wrap.b32 	%r597, %r592, %r595, 1;
	shf.l.wrap.b32 	%r598, %r595, %r596, 1;
	mov.b64 	%rd5674, {%r597, %r598};
	mov.b64 	{%r599, %r600}, %rd5668;
	shf.l.wrap.b32 	%r601, %r596, %r599, 1;
	shf.l.wrap.b32 	%r602, %r599, %r600, 1;
	mov.b64 	%rd5675, {%r601, %r602};
	shr.u64 	%rd5676, %rd5670, 63;
	mov.b64 	{%r603, %r604}, %rd5670;
	shf.l.wrap.b32 	%r605, %r600, %r603, 1;
	shf.l.wrap.b32 	%r606, %r603, %r604, 1;
	mov.b64 	%rd5677, {%r605, %r606};
	mul.hi.u64 	%rd5678, %rd8030, %rd8030;
	mul.hi.u64 	%rd5679, %rd8031, %rd8031;
	mul.hi.u64 	%rd5680, %rd8032, %rd8032;
	mul.hi.u64 	%rd5681, %rd8033, %rd8033;
	add.s64 	%rd1071, %rd5671, %rd5678;
	setp.lt.u64 	%p2507, %rd1071, %rd5671;
	selp.u64 	%rd5682, 1, 0, %p2507;
	mad.lo.s64 	%rd5683, %rd8031, %rd8031, %rd5672;
	setp.lt.u64 	%p2508, %rd5683, %rd5672;
	add.s64 	%rd1072, %rd5683, %rd5682;
	setp.lt.u64 	%p2509, %rd1072, %rd5683;
	or.pred  	%p2510, %p2508, %p2509;
	selp.u64 	%rd5684, 1, 0, %p2510;
	add.s64 	%rd5685, %rd5673, %rd5679;
	setp.lt.u64 	%p2511, %rd5685, %rd5673;
	add.s64 	%rd1073, %rd5685, %rd5684;
	setp.lt.u64 	%p2512, %rd1073, %rd5685;
	or.pred  	%p2513, %p2511, %p2512;
	selp.u64 	%rd5686, 1, 0, %p2513;
	mad.lo.s64 	%rd5687, %rd8032, %rd8032, %rd5674;
	setp.lt.u64 	%p2514, %rd5687, %rd5674;
	add.s64 	%rd5688, %rd5687, %rd5686;
	setp.lt.u64 	%p2515, %rd5688, %rd5687;
	or.pred  	%p2516, %p2514, %p2515;
	selp.u64 	%rd5689, 1, 0, %p2516;
	add.s64 	%rd5690, %rd5675, %rd5680;
	setp.lt.u64 	%p2517, %rd5690, %rd5675;
	add.s64 	%rd5691, %rd5690, %rd5689;
	setp.lt.u64 	%p2518, %rd5691, %rd5690;
	or.pred  	%p2519, %p2517, %p2518;
	selp.u64 	%rd5692, 1, 0, %p2519;
	mad.lo.s64 	%rd5693, %rd8033, %rd8033, %rd5677;
	setp.lt.u64 	%p2520, %rd5693, %rd5677;
	add.s64 	%rd5694, %rd5693, %rd5692;
	setp.lt.u64 	%p2521, %rd5694, %rd5693;
	or.pred  	%p2522, %p2520, %p2521;
	selp.u64 	%rd5695, 1, 0, %p2522;
	add.s64 	%rd5696, %rd5676, %rd5681;
	add.s64 	%rd5697, %rd5696, %rd5695;
	shl.b64 	%rd5698, %rd5688, 32;
	mov.b64 	{%r607, %r608}, %rd5688;
	mov.b64 	{%r609, %r610}, %rd5691;
	mov.b64 	%rd5699, {%r608, %r609};
	mov.b64 	{%r611, %r612}, %rd5694;
	mov.b64 	%rd5700, {%r610, %r611};
	mov.b64 	{%r613, %r614}, %rd5697;
	mov.b64 	%rd5701, {%r612, %r613};
	shr.u64 	%rd5702, %rd5697, 32;
	mul.lo.s64 	%rd5703, %rd5688, 977;
	mov.b64 	%rd5704, 977;
	mul.hi.u64 	%rd5705, %rd5688, %rd5704;
	mul.lo.s64 	%rd5706, %rd5691, 977;
	mul.hi.u64 	%rd5707, %rd5691, %rd5704;
	add.s64 	%rd5708, %rd5706, %rd5705;
	setp.lt.u64 	%p2523, %rd5708, %rd5706;
	selp.u64 	%rd5709, 1, 0, %p2523;
	add.s64 	%rd5710, %rd5707, %rd5709;
	mul.lo.s64 	%rd5711, %rd5694, 977;
	mul.hi.u64 	%rd5712, %rd5694, %rd5704;
	add.s64 	%rd5713, %rd5711, %rd5710;
	setp.lt.u64 	%p2524, %rd5713, %rd5711;
	selp.u64 	%rd5714, 1, 0, %p2524;
	add.s64 	%rd5715, %rd5712, %rd5714;
	mul.lo.s64 	%rd5716, %rd5697, 977;
	mul.hi.u64 	%rd5717, %rd5697, %rd5704;
	add.s64 	%rd5718, %rd5716, %rd5715;
	setp.lt.u64 	%p2525, %rd5718, %rd5716;
	selp.u64 	%rd5719, 1, 0, %p2525;
	add.s64 	%rd5720, %rd5717, %rd5719;
	add.s64 	%rd8034, %rd5703, %rd5698;
	setp.lt.u64 	%p2526, %rd8034, %rd5703;
	selp.u64 	%rd5721, 1, 0, %p2526;
	add.s64 	%rd5722, %rd5708, %rd5699;
	setp.lt.u64 	%p2527, %rd5722, %rd5708;
	add.s64 	%rd8035, %rd5722, %rd5721;
	setp.lt.u64 	%p2528, %rd8035, %rd5722;
	or.pred  	%p2529, %p2527, %p2528;
	selp.u64 	%rd5723, 1, 0, %p2529;
	add.s64 	%rd5724, %rd5713, %rd5700;
	setp.lt.u64 	%p2530, %rd5724, %rd5713;
	add.s64 	%rd8036, %rd5724, %rd5723;
	setp.lt.u64 	%p2531, %rd8036, %rd5724;
	or.pred  	%p2532, %p2530, %p2531;
	selp.u64 	%rd5725, 1, 0, %p2532;
	add.s64 	%rd5726, %rd5718, %rd5701;
	setp.lt.u64 	%p2533, %rd5726, %rd5718;
	add.s64 	%rd8037, %rd5726, %rd5725;
	setp.lt.u64 	%p2534, %rd8037, %rd5726;
	or.pred  	%p2535, %p2533, %p2534;
	selp.u64 	%rd5727, 1, 0, %p2535;
	add.s64 	%rd5728, %rd5720, %rd5702;
	add.s64 	%rd1078, %rd5728, %rd5727;
	setp.eq.s64 	%p2536, %rd1078, 0;
	mov.b64 	%rd8038, 0;
	@%p2536 bra 	$L__BB2_324;
	shl.b64 	%rd5729, %rd1078, 32;
	shr.u64 	%rd5730, %rd1078, 32;
	mov.b64 	%rd5731, 977;
	mul.hi.u64 	%rd5732, %rd1078, %rd5731;
	mad.lo.s64 	%rd5733, %rd1078, 977, %rd5729;
	setp.lt.u64 	%p2537, %rd5733, %rd5729;
	selp.u64 	%rd5734, 1, 0, %p2537;
	add.s64 	%rd8034, %rd5733, %rd8034;
	setp.lt.u64 	%p2538, %rd8034, %rd5733;
	selp.u64 	%rd5735, 1, 0, %p2538;
	add.s64 	%rd5736, %rd5730, %rd5732;
	setp.lt.u64 	%p2539, %rd5736, %rd5730;
	selp.u64 	%rd5737, 1, 0, %p2539;
	add.s64 	%rd5738, %rd8035, %rd5736;
	setp.lt.u64 	%p2540, %rd5738, %rd8035;
	selp.u64 	%rd5739, 1, 0, %p2540;
	add.s64 	%rd5740, %rd5738, %rd5734;
	add.s64 	%rd8035, %rd5740, %rd5735;
	setp.lt.u64 	%p2541, %rd8035, %rd5738;
	selp.u64 	%rd5741, 1, 0, %p2541;
	add.s64 	%rd5742, %rd8036, %rd5737;
	add.s64 	%rd5743, %rd5742, %rd5739;
	add.s64 	%rd1081, %rd5743, %rd5741;
	setp.lt.u64 	%p2542, %rd1081, %rd8036;
	selp.u64 	%rd5744, 1, 0, %p2542;
	add.s64 	%rd1082, %rd8037, %rd5744;
	setp.lt.u64 	%p2543, %rd1082, %rd8037;
	selp.u64 	%rd8038, 1, 0, %p2543;
	mov.u64 	%rd8036, %rd1081;
	mov.u64 	%rd8037, %rd1082;
$L__BB2_324:
	mad.lo.s64 	%rd1089, %rd8030, %rd8030, %rd8034;
	setp.lt.u64 	%p2544, %rd1089, %rd8034;
	selp.u64 	%rd5745, 1, 0, %p2544;
	add.s64 	%rd5746, %rd8035, %rd1071;
	setp.lt.u64 	%p2545, %rd5746, %rd8035;
	add.s64 	%rd8040, %rd5746, %rd5745;
	setp.lt.u64 	%p2546, %rd8040, %rd5746;
	or.pred  	%p2547, %p2545, %p2546;
	selp.u64 	%rd5747, 1, 0, %p2547;
	add.s64 	%rd5748, %rd8036, %rd1072;
	setp.lt.u64 	%p2548, %rd5748, %rd8036;
	add.s64 	%rd8041, %rd5748, %rd5747;
	setp.lt.u64 	%p2549, %rd8041, %rd5748;
	or.pred  	%p2550, %p2548, %p2549;
	selp.u64 	%rd5749, 1, 0, %p2550;
	add.s64 	%rd5750, %rd8037, %rd1073;
	setp.lt.u64 	%p2551, %rd5750, %rd8037;
	add.s64 	%rd8042, %rd5750, %rd5749;
	setp.lt.u64 	%p2552, %rd8042, %rd5750;
	or.pred  	%p2553, %p2551, %p2552;
	selp.u64 	%rd5751, 1, 0, %p2553;
	add.s64 	%rd1093, %rd8038, %rd5751;
	setp.ne.s64 	%p2554, %rd1093, 0;
	@%p2554 bra 	$L__BB2_327;
	and.b64  	%rd5752, %rd8042, %rd8041;
	setp.ne.s64 	%p2555, %rd5752, -1;
	mov.u64 	%rd8039, %rd1089;
	@%p2555 bra 	$L__BB2_334;
	setp.ne.s64 	%p2556, %rd8040, -1;
	setp.lt.u64 	%p2557, %rd1089, -4294968273;
	or.pred  	%p2558, %p2556, %p2557;
	mov.u64 	%rd8039, %rd1089;
	@%p2558 bra 	$L__BB2_334;
$L__BB2_327:
	add.s64 	%rd8039, %rd1089, 4294968273;
	setp.lt.u64 	%p2559, %rd1089, -4294968273;
	selp.u64 	%rd5753, 1, 0, %p2559;
	add.s64 	%rd5754, %rd8040, 1;
	setp.ne.s64 	%p2560, %rd8040, -1;
	selp.s64 	%rd5755, -1, 0, %p2559;
	add.s64 	%rd8040, %rd5754, %rd5755;
	setp.lt.u64 	%p2561, %rd5754, %rd5753;
	or.pred  	%p2562, %p2560, %p2561;
	selp.u64 	%rd5756, 1, 0, %p2562;
	add.s64 	%rd5757, %rd8041, 1;
	setp.ne.s64 	%p2563, %rd8041, -1;
	selp.s64 	%rd5758, -1, 0, %p2562;
	add.s64 	%rd8041, %rd5757, %rd5758;
	setp.lt.u64 	%p2564, %rd5757, %rd5756;
	or.pred  	%p2565, %p2563, %p2564;
	selp.u64 	%rd5759, 1, 0, %p2565;
	add.s64 	%rd5760, %rd8042, 1;
	setp.ne.s64 	%p2566, %rd8042, -1;
	selp.s64 	%rd5761, -1, 0, %p2565;
	add.s64 	%rd8042, %rd5760, %rd5761;
	setp.lt.u64 	%p2567, %rd5760, %rd5759;
	or.pred  	%p2568, %p2566, %p2567;
	selp.s64 	%rd5762, -1, 0, %p2568;
	add.s64 	%rd1098, %rd1093, %rd5762;
	setp.ne.s64 	%p2569, %rd1098, 0;
	@%p2569 bra 	$L__BB2_330;
	and.b64  	%rd5763, %rd8042, %rd8041;
	setp.ne.s64 	%p2570, %rd5763, -1;
	@%p2570 bra 	$L__BB2_334;
	setp.ne.s64 	%p2571, %rd8040, -1;
	setp.lt.u64 	%p2572, %rd8039, -4294968273;
	or.pred  	%p2573, %p2571, %p2572;
	@%p2573 bra 	$L__BB2_334;
$L__BB2_330:
	add.s64 	%rd1099, %rd1089, 8589936546;
	setp.lt.u64 	%p2574, %rd8039, -4294968273;
	selp.u64 	%rd5764, 1, 0, %p2574;
	add.s64 	%rd5765, %rd8040, 1;
	setp.ne.s64 	%p2575, %rd8040, -1;
	selp.s64 	%rd5766, -1, 0, %p2574;
	add.s64 	%rd8040, %rd5765, %rd5766;
	setp.lt.u64 	%p2576, %rd5765, %rd5764;
	or.pred  	%p2577, %p2575, %p2576;
	selp.u64 	%rd5767, 1, 0, %p2577;
	add.s64 	%rd5768, %rd8041, 1;
	setp.ne.s64 	%p2578, %rd8041, -1;
	selp.s64 	%rd5769, -1, 0, %p2577;
	add.s64 	%rd8041, %rd5768, %rd5769;
	setp.lt.u64 	%p2579, %rd5768, %rd5767;
	or.pred  	%p2580, %p2578, %p2579;
	selp.u64 	%rd5770, 1, 0, %p2580;
	add.s64 	%rd5771, %rd8042, 1;
	setp.ne.s64 	%p2581, %rd8042, -1;
	selp.s64 	%rd5772, -1, 0, %p2580;
	add.s64 	%rd8042, %rd5771, %rd5772;
	setp.lt.u64 	%p2582, %rd5771, %rd5770;
	or.pred  	%p2583, %p2581, %p2582;
	selp.u64 	%rd5773, 1, 0, %p2583;
	setp.ne.s64 	%p2584, %rd1098, %rd5773;
	@%p2584 bra 	$L__BB2_333;
	and.b64  	%rd5774, %rd8042, %rd8041;
	setp.ne.s64 	%p2585, %rd5774, -1;
	mov.u64 	%rd8039, %rd1099;
	@%p2585 bra 	$L__BB2_334;
	setp.ne.s64 	%p2586, %rd8040, -1;
	setp.lt.u64 	%p2587, %rd1099, -4294968273;
	or.pred  	%p2588, %p2586, %p2587;
	mov.u64 	%rd8039, %rd1099;
	@%p2588 bra 	$L__BB2_334;
$L__BB2_333:
	setp.lt.u64 	%p2589, %rd1099, -4294968273;
	selp.u64 	%rd5775, 1, 0, %p2589;
	add.s64 	%rd5776, %rd8040, 1;
	setp.ne.s64 	%p2590, %rd8040, -1;
	selp.s64 	%rd5777, -1, 0, %p2589;
	add.s64 	%rd8040, %rd5776, %rd5777;
	setp.lt.u64 	%p2591, %rd5776, %rd5775;
	or.pred  	%p2592, %p2590, %p2591;
	selp.u64 	%rd5778, 1, 0, %p2592;
	add.s64 	%rd5779, %rd8041, 1;
	setp.ne.s64 	%p2593, %rd8041, -1;
	selp.s64 	%rd5780, -1, 0, %p2592;
	add.s64 	%rd8041, %rd5779, %rd5780;
	setp.lt.u64 	%p2594, %rd5779, %rd5778;
	or.pred  	%p2595, %p2593, %p2594;
	selp.s64 	%rd5781, -1, 0, %p2595;
	add.s64 	%rd5782, %rd8042, %rd5781;
	add.s64 	%rd8042, %rd5782, 1;
	add.s64 	%rd8039, %rd1089, 12884904819;
$L__BB2_334:
	mul.lo.s64 	%rd5784, %rd8040, %rd8039;
	mul.hi.u64 	%rd5785, %rd8039, %rd8040;
	mul.lo.s64 	%rd5786, %rd8041, %rd8039;
	mul.hi.u64 	%rd5787, %rd8039, %rd8041;
	add.s64 	%rd5788, %rd5786, %rd5785;
	setp.lt.u64 	%p2596, %rd5788, %rd5786;
	selp.u64 	%rd5789, 1, 0, %p2596;
	add.s64 	%rd5790, %rd5787, %rd5789;
	mul.lo.s64 	%rd5791, %rd8042, %rd8039;
	mul.hi.u64 	%rd5792, %rd8039, %rd8042;
	add.s64 	%rd5793, %rd5791, %rd5790;
	setp.lt.u64 	%p2597, %rd5793, %rd5791;
	selp.u64 	%rd5794, 1, 0, %p2597;
	add.s64 	%rd5795, %rd5792, %rd5794;
	mul.hi.u64 	%rd5796, %rd8040, %rd8041;
	mad.lo.s64 	%rd5797, %rd8041, %rd8040, %rd5793;
	setp.lt.u64 	%p2598, %rd5797, %rd5793;
	selp.u64 	%rd5798, 1, 0, %p2598;
	add.s64 	%rd5799, %rd5796, %rd5798;
	mul.hi.u64 	%rd5800, %rd8040, %rd8042;
	mad.lo.s64 	%rd5801, %rd8042, %rd8040, %rd5795;
	setp.lt.u64 	%p2599, %rd5801, %rd5795;
	selp.u64 	%rd5802, 1, 0, %p2599;
	add.s64 	%rd5803, %rd5801, %rd5799;
	setp.lt.u64 	%p2600, %rd5803, %rd5801;
	selp.u64 	%rd5804, 1, 0, %p2600;
	add.s64 	%rd5805, %rd5800, %rd5802;
	add.s64 	%rd5806, %rd5805, %rd5804;
	mul.hi.u64 	%rd5807, %rd8041, %rd8042;
	mad.lo.s64 	%rd5808, %rd8042, %rd8041, %rd5806;
	setp.lt.u64 	%p2601, %rd5808, %rd5806;
	selp.u64 	%rd5809, 1, 0, %p2601;
	add.s64 	%rd5810, %rd5807, %rd5809;
	shl.b64 	%rd5811, %rd5784, 1;
	mov.b64 	{%r615, %r616}, %rd5784;
	mov.b64 	{%r617, %r618}, %rd5788;
	shf.l.wrap.b32 	%r619, %r616, %r617, 1;
	shf.l.wrap.b32 	%r620, %r617, %r618, 1;
	mov.b64 	%rd5812, {%r619, %r620};
	mov.b64 	{%r621, %r622}, %rd5797;
	shf.l.wrap.b32 	%r623, %r618, %r621, 1;
	shf.l.wrap.b32 	%r624, %r621, %r622, 1;
	mov.b64 	%rd5813, {%r623, %r624};
	mov.b64 	{%r625, %r626}, %rd5803;
	shf.l.wrap.b32 	%r627, %r622, %r625, 1;
	shf.l.wrap.b32 	%r628, %r625, %r626, 1;
	mov.b64 	%rd5814, {%r627, %r628};
	mov.b64 	{%r629, %r630}, %rd5808;
	shf.l.wrap.b32 	%r631, %r626, %r629, 1;
	shf.l.wrap.b32 	%r632, %r629, %r630, 1;
	mov.b64 	%rd5815, {%r631, %r632};
	shr.u64 	%rd5816, %rd5810, 63;
	mov.b64 	{%r633, %r634}, %rd5810;
	shf.l.wrap.b32 	%r635, %r630, %r633, 1;
	shf.l.wrap.b32 	%r636, %r633, %r634, 1;
	mov.b64 	%rd5817, {%r635, %r636};
	mul.hi.u64 	%rd5818, %rd8039, %rd8039;
	mul.hi.u64 	%rd5819, %rd8040, %rd8040;
	mul.hi.u64 	%rd5820, %rd8041, %rd8041;
	mul.hi.u64 	%rd5821, %rd8042, %rd8042;
	add.s64 	%rd1111, %rd5811, %rd5818;
	setp.lt.u64 	%p2602, %rd1111, %rd5811;
	selp.u64 	%rd5822, 1, 0, %p2602;
	mad.lo.s64 	%rd5823, %rd8040, %rd8040, %rd5812;
	setp.lt.u64 	%p2603, %rd5823, %rd5812;
	add.s64 	%rd1112, %rd5823, %rd5822;
	setp.lt.u64 	%p2604, %rd1112, %rd5823;
	or.pred  	%p2605, %p2603, %p2604;
	selp.u64 	%rd5824, 1, 0, %p2605;
	add.s64 	%rd5825, %rd5813, %rd5819;
	setp.lt.u64 	%p2606, %rd5825, %rd5813;
	add.s64 	%rd1113, %rd5825, %rd5824;
	setp.lt.u64 	%p2607, %rd1113, %rd5825;
	or.pred  	%p2608, %p2606, %p2607;
	selp.u64 	%rd5826, 1, 0, %p2608;
	mad.lo.s64 	%rd5827, %rd8041, %rd8041, %rd5814;
	setp.lt.u64 	%p2609, %rd5827, %rd5814;
	add.s64 	%rd5828, %rd5827, %rd5826;
	setp.lt.u64 	%p2610, %rd5828, %rd5827;
	or.pred  	%p2611, %p2609, %p2610;
	selp.u64 	%rd5829, 1, 0, %p2611;
	add.s64 	%rd5830, %rd5815, %rd5820;
	setp.lt.u64 	%p2612, %rd5830, %rd5815;
	add.s64 	%rd5831, %rd5830, %rd5829;
	setp.lt.u64 	%p2613, %rd5831, %rd5830;
	or.pred  	%p2614, %p2612, %p2613;
	selp.u64 	%rd5832, 1, 0, %p2614;
	mad.lo.s64 	%rd5833, %rd8042, %rd8042, %rd5817;
	setp.lt.u64 	%p2615, %rd5833, %rd5817;
	add.s64 	%rd5834, %rd5833, %rd5832;
	setp.lt.u64 	%p2616, %rd5834, %rd5833;
	or.pred  	%p2617, %p2615, %p2616;
	selp.u64 	%rd5835, 1, 0, %p2617;
	add.s64 	%rd5836, %rd5816, %rd5821;
	add.s64 	%rd5837, %rd5836, %rd5835;
	shl.b64 	%rd5838, %rd5828, 32;
	mov.b64 	{%r637, %r638}, %rd5828;
	mov.b64 	{%r639, %r640}, %rd5831;
	mov.b64 	%rd5839, {%r638, %r639};
	mov.b64 	{%r641, %r642}, %rd5834;
	mov.b64 	%rd5840, {%r640, %r641};
	mov.b64 	{%r643, %r644}, %rd5837;
	mov.b64 	%rd5841, {%r642, %r643};
	shr.u64 	%rd5842, %rd5837, 32;
	mul.lo.s64 	%rd5843, %rd5828, 977;
	mov.b64 	%rd5844, 977;
	mul.hi.u64 	%rd5845, %rd5828, %rd5844;
	mul.lo.s64 	%rd5846, %rd5831, 977;
	mul.hi.u64 	%rd5847, %rd5831, %rd5844;
	add.s64 	%rd5848, %rd5846, %rd5845;
	setp.lt.u64 	%p2618, %rd5848, %rd5846;
	selp.u64 	%rd5849, 1, 0, %p2618;
	add.s64 	%rd5850, %rd5847, %rd5849;
	mul.lo.s64 	%rd5851, %rd5834, 977;
	mul.hi.u64 	%rd5852, %rd5834, %rd5844;
	add.s64 	%rd5853, %rd5851, %rd5850;
	setp.lt.u64 	%p2619, %rd5853, %rd5851;
	selp.u64 	%rd5854, 1, 0, %p2619;
	add.s64 	%rd5855, %rd5852, %rd5854;
	mul.lo.s64 	%rd5856, %rd5837, 977;
	mul.hi.u64 	%rd5857, %rd5837, %rd5844;
	add.s64 	%rd5858, %rd5856, %rd5855;
	setp.lt.u64 	%p2620, %rd5858, %rd5856;
	selp.u64 	%rd5859, 1, 0, %p2620;
	add.s64 	%rd5860, %rd5857, %rd5859;
	add.s64 	%rd8043, %rd5843, %rd5838;
	setp.lt.u64 	%p2621, %rd8043, %rd5843;
	selp.u64 	%rd5861, 1, 0, %p2621;
	add.s64 	%rd5862, %rd5848, %rd5839;
	setp.lt.u64 	%p2622, %rd5862, %rd5848;
	add.s64 	%rd8044, %rd5862, %rd5861;
	setp.lt.u64 	%p2623, %rd8044, %rd5862;
	or.pred  	%p2624, %p2622, %p2623;
	selp.u64 	%rd5863, 1, 0, %p2624;
	add.s64 	%rd5864, %rd5853, %rd5840;
	setp.lt.u64 	%p2625, %rd5864, %rd5853;
	add.s64 	%rd8045, %rd5864, %rd5863;
	setp.lt.u64 	%p2626, %rd8045, %rd5864;
	or.pred  	%p2627, %p2625, %p2626;
	selp.u64 	%rd5865, 1, 0, %p2627;
	add.s64 	%rd5866, %rd5858, %rd5841;
	setp.lt.u64 	%p2628, %rd5866, %rd5858;
	add.s64 	%rd8046, %rd5866, %rd5865;
	setp.lt.u64 	%p2629, %rd8046, %rd5866;
	or.pred  	%p2630, %p2628, %p2629;
	selp.u64 	%rd5867, 1, 0, %p2630;
	add.s64 	%rd5868, %rd5860, %rd5842;
	add.s64 	%rd1118, %rd5868, %rd5867;
	setp.eq.s64 	%p2631, %rd1118, 0;
	mov.b64 	%rd8047, 0;
	@%p2631 bra 	$L__BB2_336;
	shl.b64 	%rd5869, %rd1118, 32;
	shr.u64 	%rd5870, %rd1118, 32;
	mov.b64 	%rd5871, 977;
	mul.hi.u64 	%rd5872, %rd1118, %rd5871;
	mad.lo.s64 	%rd5873, %rd1118, 977, %rd5869;
	setp.lt.u64 	%p2632, %rd5873, %rd5869;
	selp.u64 	%rd5874, 1, 0, %p2632;
	add.s64 	%rd8043, %rd5873, %rd8043;
	setp.lt.u64 	%p2633, %rd8043, %rd5873;
	selp.u64 	%rd5875, 1, 0, %p2633;
	add.s64 	%rd5876, %rd5870, %rd5872;
	setp.lt.u64 	%p2634, %rd5876, %rd5870;
	selp.u64 	%rd5877, 1, 0, %p2634;
	add.s64 	%rd5878, %rd8044, %rd5876;
	setp.lt.u64 	%p2635, %rd5878, %rd8044;
	selp.u64 	%rd5879, 1, 0, %p2635;
	add.s64 	%rd5880, %rd5878, %rd5874;
	add.s64 	%rd8044, %rd5880, %rd5875;
	setp.lt.u64 	%p2636, %rd8044, %rd5878;
	selp.u64 	%rd5881, 1, 0, %p2636;
	add.s64 	%rd5882, %rd8045, %rd5877;
	add.s64 	%rd5883, %rd5882, %rd5879;
	add.s64 	%rd1121, %rd5883, %rd5881;
	setp.lt.u64 	%p2637, %rd1121, %rd8045;
	selp.u64 	%rd5884, 1, 0, %p2637;
	add.s64 	%rd1122, %rd8046, %rd5884;
	setp.lt.u64 	%p2638, %rd1122, %rd8046;
	selp.u64 	%rd8047, 1, 0, %p2638;
	mov.u64 	%rd8045, %rd1121;
	mov.u64 	%rd8046, %rd1122;
$L__BB2_336:
	mad.lo.s64 	%rd1129, %rd8039, %rd8039, %rd8043;
	setp.lt.u64 	%p2639, %rd1129, %rd8043;
	selp.u64 	%rd5885, 1, 0, %p2639;
	add.s64 	%rd5886, %rd8044, %rd1111;
	setp.lt.u64 	%p2640, %rd5886, %rd8044;
	add.s64 	%rd8049, %rd5886, %rd5885;
	setp.lt.u64 	%p2641, %rd8049, %rd5886;
	or.pred  	%p2642, %p2640, %p2641;
	selp.u64 	%rd5887, 1, 0, %p2642;
	add.s64 	%rd5888, %rd8045, %rd1112;
	setp.lt.u64 	%p2643, %rd5888, %rd8045;
	add.s64 	%rd8050, %rd5888, %rd5887;
	setp.lt.u64 	%p2644, %rd8050, %rd5888;
	or.pred  	%p2645, %p2643, %p2644;
	selp.u64 	%rd5889, 1, 0, %p2645;
	add.s64 	%rd5890, %rd8046, %rd1113;
	setp.lt.u64 	%p2646, %rd5890, %rd8046;
	add.s64 	%rd8051, %rd5890, %rd5889;
	setp.lt.u64 	%p2647, %rd8051, %rd5890;
	or.pred  	%p2648, %p2646, %p2647;
	selp.u64 	%rd5891, 1, 0, %p2648;
	add.s64 	%rd1133, %rd8047, %rd5891;
	setp.ne.s64 	%p2649, %rd1133, 0;
	@%p2649 bra 	$L__BB2_339;
	and.b64  	%rd5892, %rd8051, %rd8050;
	setp.ne.s64 	%p2650, %rd5892, -1;
	mov.u64 	%rd8070, %rd1129;
	@%p2650 bra 	$L__BB2_346;
	setp.ne.s64 	%p2651, %rd8049, -1;
	setp.lt.u64 	%p2652, %rd1129, -4294968273;
	or.pred  	%p2653, %p2651, %p2652;
	mov.u64 	%rd8070, %rd1129;
	@%p2653 bra 	$L__BB2_346;
$L__BB2_339:
	add.s64 	%rd8070, %rd1129, 4294968273;
	setp.lt.u64 	%p2654, %rd1129, -4294968273;
	selp.u64 	%rd5893, 1, 0, %p2654;
	add.s64 	%rd5894, %rd8049, 1;
	setp.ne.s64 	%p2655, %rd8049, -1;
	selp.s64 	%rd5895, -1, 0, %p2654;
	add.s64 	%rd8049, %rd5894, %rd5895;
	setp.lt.u64 	%p2656, %rd5894, %rd5893;
	or.pred  	%p2657, %p2655, %p2656;
	selp.u64 	%rd5896, 1, 0, %p2657;
	add.s64 	%rd5897, %rd8050, 1;
	setp.ne.s64 	%p2658, %rd8050, -1;
	selp.s64 	%rd5898, -1, 0, %p2657;
	add.s64 	%rd8050, %rd5897, %rd5898;
	setp.lt.u64 	%p2659, %rd5897, %rd5896;
	or.pred  	%p2660, %p2658, %p2659;
	selp.u64 	%rd5899, 1, 0, %p2660;
	add.s64 	%rd5900, %rd8051, 1;
	setp.ne.s64 	%p2661, %rd8051, -1;
	selp.s64 	%rd5901, -1, 0, %p2660;
	add.s64 	%rd8051, %rd5900, %rd5901;
	setp.lt.u64 	%p2662, %rd5900, %rd5899;
	or.pred  	%p2663, %p2661, %p2662;
	selp.s64 	%rd5902, -1, 0, %p2663;
	add.s64 	%rd1138, %rd1133, %rd5902;
	setp.ne.s64 	%p2664, %rd1138, 0;
	@%p2664 bra 	$L__BB2_342;
	and.b64  	%rd5903, %rd8051, %rd8050;
	setp.ne.s64 	%p2665, %rd5903, -1;
	@%p2665 bra 	$L__BB2_346;
	setp.ne.s64 	%p2666, %rd8049, -1;
	setp.lt.u64 	%p2667, %rd8070, -4294968273;
	or.pred  	%p2668, %p2666, %p2667;
	@%p2668 bra 	$L__BB2_346;
$L__BB2_342:
	add.s64 	%rd1139, %rd1129, 8589936546;
	setp.lt.u64 	%p2669, %rd8070, -4294968273;
	selp.u64 	%rd5904, 1, 0, %p2669;
	add.s64 	%rd5905, %rd8049, 1;
	setp.ne.s64 	%p2670, %rd8049, -1;
	selp.s64 	%rd5906, -1, 0, %p2669;
	add.s64 	%rd8049, %rd5905, %rd5906;
	setp.lt.u64 	%p2671, %rd5905, %rd5904;
	or.pred  	%p2672, %p2670, %p2671;
	selp.u64 	%rd5907, 1, 0, %p2672;
	add.s64 	%rd5908, %rd8050, 1;
	setp.ne.s64 	%p2673, %rd8050, -1;
	selp.s64 	%rd5909, -1, 0, %p2672;
	add.s64 	%rd8050, %rd5908, %rd5909;
	setp.lt.u64 	%p2674, %rd5908, %rd5907;
	or.pred  	%p2675, %p2673, %p2674;
	selp.u64 	%rd5910, 1, 0, %p2675;
	add.s64 	%rd5911, %rd8051, 1;
	setp.ne.s64 	%p2676, %rd8051, -1;
	selp.s64 	%rd5912, -1, 0, %p2675;
	add.s64 	%rd8051, %rd5911, %rd5912;
	setp.lt.u64 	%p2677, %rd5911, %rd5910;
	or.pred  	%p2678, %p2676, %p2677;
	selp.u64 	%rd5913, 1, 0, %p2678;
	setp.ne.s64 	%p2679, %rd1138, %rd5913;
	@%p2679 bra 	$L__BB2_345;
	and.b64  	%rd5914, %rd8051, %rd8050;
	setp.ne.s64 	%p2680, %rd5914, -1;
	mov.u64 	%rd8070, %rd1139;
	@%p2680 bra 	$L__BB2_346;
	setp.ne.s64 	%p2681, %rd8049, -1;
	setp.lt.u64 	%p2682, %rd1139, -4294968273;
	or.pred  	%p2683, %p2681, %p2682;
	mov.u64 	%rd8070, %rd1139;
	@%p2683 bra 	$L__BB2_346;
$L__BB2_345:
	setp.lt.u64 	%p2684, %rd1139, -4294968273;
	selp.u64 	%rd5915, 1, 0, %p2684;
	add.s64 	%rd5916, %rd8049, 1;
	setp.ne.s64 	%p2685, %rd8049, -1;
	selp.s64 	%rd5917, -1, 0, %p2684;
	add.s64 	%rd8049, %rd5916, %rd5917;
	setp.lt.u64 	%p2686, %rd5916, %rd5915;
	or.pred  	%p2687, %p2685, %p2686;
	selp.u64 	%rd5918, 1, 0, %p2687;
	add.s64 	%rd5919, %rd8050, 1;
	setp.ne.s64 	%p2688, %rd8050, -1;
	selp.s64 	%rd5920, -1, 0, %p2687;
	add.s64 	%rd8050, %rd5919, %rd5920;
	setp.lt.u64 	%p2689, %rd5919, %rd5918;
	or.pred  	%p2690, %p2688, %p2689;
	selp.s64 	%rd5921, -1, 0, %p2690;
	add.s64 	%rd5922, %rd8051, %rd5921;
	add.s64 	%rd8051, %rd5922, 1;
	add.s64 	%rd8070, %rd1129, 12884904819;
$L__BB2_346:
	mul.hi.u64 	%rd5924, %rd8070, %rd7812;
	mul.lo.s64 	%rd5925, %rd7813, %rd8070;
	mul.hi.u64 	%rd5926, %rd8070, %rd7813;
	add.s64 	%rd5927, %rd5925, %rd5924;
	setp.lt.u64 	%p2691, %rd5927, %rd5925;
	selp.u64 	%rd5928, 1, 0, %p2691;
	add.s64 	%rd5929, %rd5926, %rd5928;
	mul.lo.s64 	%rd5930, %rd7814, %rd8070;
	mul.hi.u64 	%rd5931, %rd8070, %rd7814;
	add.s64 	%rd5932, %rd5930, %rd5929;
	setp.lt.u64 	%p2692, %rd5932, %rd5930;
	selp.u64 	%rd5933, 1, 0, %p2692;
	add.s64 	%rd5934, %rd5931, %rd5933;
	mul.lo.s64 	%rd5935, %rd7815, %rd8070;
	mul.hi.u64 	%rd5936, %rd8070, %rd7815;
	add.s64 	%rd5937, %rd5935, %rd5934;
	setp.lt.u64 	%p2693, %rd5937, %rd5935;
	selp.u64 	%rd5938, 1, 0, %p2693;
	add.s64 	%rd5939, %rd5936, %rd5938;
	mul.hi.u64 	%rd5940, %rd8049, %rd7812;
	mad.lo.s64 	%rd1151, %rd7812, %rd8049, %rd5927;
	setp.lt.u64 	%p2694, %rd1151, %rd5927;
	selp.u64 	%rd5941, 1, 0, %p2694;
	add.s64 	%rd5942, %rd5940, %rd5941;
	mul.hi.u64 	%rd5943, %rd8049, %rd7813;
	mad.lo.s64 	%rd5944, %rd7813, %rd8049, %rd5932;
	setp.lt.u64 	%p2695, %rd5944, %rd5932;
	selp.u64 	%rd5945, 1, 0, %p2695;
	add.s64 	%rd5946, %rd5944, %rd5942;
	setp.lt.u64 	%p2696, %rd5946, %rd5944;
	selp.u64 	%rd5947, 1, 0, %p2696;
	add.s64 	%rd5948, %rd5943, %rd5945;
	add.s64 	%rd5949, %rd5948, %rd5947;
	mul.hi.u64 	%rd5950, %rd8049, %rd7814;
	mad.lo.s64 	%rd5951, %rd7814, %rd8049, %rd5937;
	setp.lt.u64 	%p2697, %rd5951, %rd5937;
	selp.u64 	%rd5952, 1, 0, %p2697;
	add.s64 	%rd5953, %rd5951, %rd5949;
	setp.lt.u64 	%p2698, %rd5953, %rd5951;
	selp.u64 	%rd5954, 1, 0, %p2698;
	add.s64 	%rd5955, %rd5950, %rd5952;
	add.s64 	%rd5956, %rd5955, %rd5954;
	mul.hi.u64 	%rd5957, %rd8049, %rd7815;
	mad.lo.s64 	%rd5958, %rd7815, %rd8049, %rd5939;
	setp.lt.u64 	%p2699, %rd5958, %rd5939;
	selp.u64 	%rd5959, 1, 0, %p2699;
	add.s64 	%rd5960, %rd5958, %rd5956;
	setp.lt.u64 	%p2700, %rd5960, %rd5958;
	selp.u64 	%rd5961, 1, 0, %p2700;
	add.s64 	%rd5962, %rd5957, %rd5959;
	add.s64 	%rd5963, %rd5962, %rd5961;
	mul.hi.u64 	%rd5964, %rd8050, %rd7812;
	mad.lo.s64 	%rd1152, %rd7812, %rd8050, %rd5946;
	setp.lt.u64 	%p2701, %rd1152, %rd5946;
	selp.u64 	%rd5965, 1, 0, %p2701;
	add.s64 	%rd5966, %rd5964, %rd5965;
	mul.hi.u64 	%rd5967, %rd8050, %rd7813;
	mad.lo.s64 	%rd5968, %rd7813, %rd8050, %rd5953;
	setp.lt.u64 	%p2702, %rd5968, %rd5953;
	selp.u64 	%rd5969, 1, 0, %p2702;
	add.s64 	%rd5970, %rd5968, %rd5966;
	setp.lt.u64 	%p2703, %rd5970, %rd5968;
	selp.u64 	%rd5971, 1, 0, %p2703;
	add.s64 	%rd5972, %rd5967, %rd5969;
	add.s64 	%rd5973, %rd5972, %rd5971;
	mul.hi.u64 	%rd5974, %rd8050, %rd7814;
	mad.lo.s64 	%rd5975, %rd7814, %rd8050, %rd5960;
	setp.lt.u64 	%p2704, %rd5975, %rd5960;
	selp.u64 	%rd5976, 1, 0, %p2704;
	add.s64 	%rd5977, %rd5975, %rd5973;
	setp.lt.u64 	%p2705, %rd5977, %rd5975;
	selp.u64 	%rd5978, 1, 0, %p2705;
	add.s64 	%rd5979, %rd5974, %rd5976;
	add.s64 	%rd5980, %rd5979, %rd5978;
	mul.hi.u64 	%rd5981, %rd8050, %rd7815;
	mad.lo.s64 	%rd5982, %rd7815, %rd8050, %rd5963;
	setp.lt.u64 	%p2706, %rd5982, %rd5963;
	selp.u64 	%rd5983, 1, 0, %p2706;
	add.s64 	%rd5984, %rd5982, %rd5980;
	setp.lt.u64 	%p2707, %rd5984, %rd5982;
	selp.u64 	%rd5985, 1, 0, %p2707;
	add.s64 	%rd5986, %rd5981, %rd5983;
	add.s64 	%rd5987, %rd5986, %rd5985;
	mul.hi.u64 	%rd5988, %rd8051, %rd7812;
	mad.lo.s64 	%rd1153, %rd7812, %rd8051, %rd5970;
	setp.lt.u64 	%p2708, %rd1153, %rd5970;
	selp.u64 	%rd5989, 1, 0, %p2708;
	add.s64 	%rd5990, %rd5988, %rd5989;
	mul.hi.u64 	%rd5991, %rd8051, %rd7813;
	mad.lo.s64 	%rd5992, %rd7813, %rd8051, %rd5977;
	setp.lt.u64 	%p2709, %rd5992, %rd5977;
	selp.u64 	%rd5993, 1, 0, %p2709;
	add.s64 	%rd5994, %rd5992, %rd5990;
	setp.lt.u64 	%p2710, %rd5994, %rd5992;
	selp.u64 	%rd5995, 1, 0, %p2710;
	add.s64 	%rd5996, %rd5991, %rd5993;
	add.s64 	%rd5997, %rd5996, %rd5995;
	mul.hi.u64 	%rd5998, %rd8051, %rd7814;
	mad.lo.s64 	%rd5999, %rd7814, %rd8051, %rd5984;
	setp.lt.u64 	%p2711, %rd5999, %rd5984;
	selp.u64 	%rd6000, 1, 0, %p2711;
	add.s64 	%rd6001, %rd5999, %rd5997;
	setp.lt.u64 	%p2712, %rd6001, %rd5999;
	selp.u64 	%rd6002, 1, 0, %p2712;
	add.s64 	%rd6003, %rd5998, %rd6000;
	add.s64 	%rd6004, %rd6003, %rd6002;
	mul.hi.u64 	%rd6005, %rd8051, %rd7815;
	mad.lo.s64 	%rd6006, %rd7815, %rd8051, %rd5987;
	setp.lt.u64 	%p2713, %rd6006, %rd5987;
	selp.u64 	%rd6007, 1, 0, %p2713;
	add.s64 	%rd6008, %rd6006, %rd6004;
	setp.lt.u64 	%p2714, %rd6008, %rd6006;
	selp.u64 	%rd6009, 1, 0, %p2714;
	add.s64 	%rd6010, %rd6005, %rd6007;
	add.s64 	%rd6011, %rd6010, %rd6009;
	shl.b64 	%rd6012, %rd5994, 32;
	mov.b64 	{%r645, %r646}, %rd5994;
	mov.b64 	{%r647, %r648}, %rd6001;
	mov.b64 	%rd6013, {%r646, %r647};
	mov.b64 	{%r649, %r650}, %rd6008;
	mov.b64 	%rd6014, {%r648, %r649};
	mov.b64 	{%r651, %r652}, %rd6011;
	mov.b64 	%rd6015, {%r650, %r651};
	shr.u64 	%rd6016, %rd6011, 32;
	mul.lo.s64 	%rd6017, %rd5994, 977;
	mov.b64 	%rd6018, 977;
	mul.hi.u64 	%rd6019, %rd5994, %rd6018;
	mul.lo.s64 	%rd6020, %rd6001, 977;
	mul.hi.u64 	%rd6021, %rd6001, %rd6018;
	add.s64 	%rd6022, %rd6020, %rd6019;
	setp.lt.u64 	%p2715, %rd6022, %rd6020;
	selp.u64 	%rd6023, 1, 0, %p2715;
	add.s64 	%rd6024, %rd6021, %rd6023;
	mul.lo.s64 	%rd6025, %rd6008, 977;
	mul.hi.u64 	%rd6026, %rd6008, %rd6018;
	add.s64 	%rd6027, %rd6025, %rd6024;
	setp.lt.u64 	%p2716, %rd6027, %rd6025;
	selp.u64 	%rd6028, 1, 0, %p2716;
	add.s64 	%rd6029, %rd6026, %rd6028;
	mul.lo.s64 	%rd6030, %rd6011, 977;
	mul.hi.u64 	%rd6031, %rd6011, %rd6018;
	add.s64 	%rd6032, %rd6030, %rd6029;
	setp.lt.u64 	%p2717, %rd6032, %rd6030;
	selp.u64 	%rd6033, 1, 0, %p2717;
	add.s64 	%rd6034, %rd6031, %rd6033;
	add.s64 	%rd8052, %rd6017, %rd6012;
	setp.lt.u64 	%p2718, %rd8052, %rd6017;
	selp.u64 	%rd6035, 1, 0, %p2718;
	add.s64 	%rd6036, %rd6022, %rd6013;
	setp.lt.u64 	%p2719, %rd6036, %rd6022;
	add.s64 	%rd8053, %rd6036, %rd6035;
	setp.lt.u64 	%p2720, %rd8053, %rd6036;
	or.pred  	%p2721, %p2719, %p2720;
	selp.u64 	%rd6037, 1, 0, %p2721;
	add.s64 	%rd6038, %rd6027, %rd6014;
	setp.lt.u64 	%p2722, %rd6038, %rd6027;
	add.s64 	%rd8054, %rd6038, %rd6037;
	setp.lt.u64 	%p2723, %rd8054, %rd6038;
	or.pred  	%p2724, %p2722, %p2723;
	selp.u64 	%rd6039, 1, 0, %p2724;
	add.s64 	%rd6040, %rd6032, %rd6015;
	setp.lt.u64 	%p2725, %rd6040, %rd6032;
	add.s64 	%rd8055, %rd6040, %rd6039;
	setp.lt.u64 	%p2726, %rd8055, %rd6040;
	or.pred  	%p2727, %p2725, %p2726;
	selp.u64 	%rd6041, 1, 0, %p2727;
	add.s64 	%rd6042, %rd6034, %rd6016;
	add.s64 	%rd1158, %rd6042, %rd6041;
	setp.eq.s64 	%p2728, %rd1158, 0;
	mov.b64 	%rd8056, 0;
	@%p2728 bra 	$L__BB2_348;
	shl.b64 	%rd6043, %rd1158, 32;
	shr.u64 	%rd6044, %rd1158, 32;
	mov.b64 	%rd6045, 977;
	mul.hi.u64 	%rd6046, %rd1158, %rd6045;
	mad.lo.s64 	%rd6047, %rd1158, 977, %rd6043;
	setp.lt.u64 	%p2729, %rd6047, %rd6043;
	selp.u64 	%rd6048, 1, 0, %p2729;
	add.s64 	%rd8052, %rd6047, %rd8052;
	setp.lt.u64 	%p2730, %rd8052, %rd6047;
	selp.u64 	%rd6049, 1, 0, %p2730;
	add.s64 	%rd6050, %rd6044, %rd6046;
	setp.lt.u64 	%p2731, %rd6050, %rd6044;
	selp.u64 	%rd6051, 1, 0, %p2731;
	add.s64 	%rd6052, %rd8053, %rd6050;
	setp.lt.u64 	%p2732, %rd6052, %rd8053;
	selp.u64 	%rd6053, 1, 0, %p2732;
	add.s64 	%rd6054, %rd6052, %rd6048;
	add.s64 	%rd8053, %rd6054, %rd6049;
	setp.lt.u64 	%p2733, %rd8053, %rd6052;
	selp.u64 	%rd6055, 1, 0, %p2733;
	add.s64 	%rd6056, %rd8054, %rd6051;
	add.s64 	%rd6057, %rd6056, %rd6053;
	add.s64 	%rd1161, %rd6057, %rd6055;
	setp.lt.u64 	%p2734, %rd1161, %rd8054;
	selp.u64 	%rd6058, 1, 0, %p2734;
	add.s64 	%rd1162, %rd8055, %rd6058;
	setp.lt.u64 	%p2735, %rd1162, %rd8055;
	selp.u64 	%rd8056, 1, 0, %p2735;
	mov.u64 	%rd8054, %rd1161;
	mov.u64 	%rd8055, %rd1162;
$L__BB2_348:
	mad.lo.s64 	%rd1169, %rd7812, %rd8070, %rd8052;
	setp.lt.u64 	%p2736, %rd1169, %rd8052;
	selp.u64 	%rd6059, 1, 0, %p2736;
	add.s64 	%rd6060, %rd8053, %rd1151;
	setp.lt.u64 	%p2737, %rd6060, %rd8053;
	add.s64 	%rd8058, %rd6060, %rd6059;
	setp.lt.u64 	%p2738, %rd8058, %rd6060;
	or.pred  	%p2739, %p2737, %p2738;
	selp.u64 	%rd6061, 1, 0, %p2739;
	add.s64 	%rd6062, %rd8054, %rd1152;
	setp.lt.u64 	%p2740, %rd6062, %rd8054;
	add.s64 	%rd8059, %rd6062, %rd6061;
	setp.lt.u64 	%p2741, %rd8059, %rd6062;
	or.pred  	%p2742, %p2740, %p2741;
	selp.u64 	%rd6063, 1, 0, %p2742;
	add.s64 	%rd6064, %rd8055, %rd1153;
	setp.lt.u64 	%p2743, %rd6064, %rd8055;
	add.s64 	%rd8060, %rd6064, %rd6063;
	setp.lt.u64 	%p2744, %rd8060, %rd6064;
	or.pred  	%p2745, %p2743, %p2744;
	selp.u64 	%rd6065, 1, 0, %p2745;
	add.s64 	%rd1173, %rd8056, %rd6065;
	setp.ne.s64 	%p2746, %rd1173, 0;
	@%p2746 bra 	$L__BB2_351;
	and.b64  	%rd6066, %rd8060, %rd8059;
	setp.ne.s64 	%p2747, %rd6066, -1;
	mov.u64 	%rd8057, %rd1169;
	@%p2747 bra 	$L__BB2_358;
	setp.ne.s64 	%p2748, %rd8058, -1;
	setp.lt.u64 	%p2749, %rd1169, -4294968273;
	or.pred  	%p2750, %p2748, %p2749;
	mov.u64 	%rd8057, %rd1169;
	@%p2750 bra 	$L__BB2_358;
$L__BB2_351:
	add.s64 	%rd8057, %rd1169, 4294968273;
	setp.lt.u64 	%p2751, %rd1169, -4294968273;
	selp.u64 	%rd6067, 1, 0, %p2751;
	add.s64 	%rd6068, %rd8058, 1;
	setp.ne.s64 	%p2752, %rd8058, -1;
	selp.s64 	%rd6069, -1, 0, %p2751;
	add.s64 	%rd8058, %rd6068, %rd6069;
	setp.lt.u64 	%p2753, %rd6068, %rd6067;
	or.pred  	%p2754, %p2752, %p2753;
	selp.u64 	%rd6070, 1, 0, %p2754;
	add.s64 	%rd6071, %rd8059, 1;
	setp.ne.s64 	%p2755, %rd8059, -1;
	selp.s64 	%rd6072, -1, 0, %p2754;
	add.s64 	%rd8059, %rd6071, %rd6072;
	setp.lt.u64 	%p2756, %rd6071, %rd6070;
	or.pred  	%p2757, %p2755, %p2756;
	selp.u64 	%rd6073, 1, 0, %p2757;
	add.s64 	%rd6074, %rd8060, 1;
	setp.ne.s64 	%p2758, %rd8060, -1;
	selp.s64 	%rd6075, -1, 0, %p2757;
	add.s64 	%rd8060, %rd6074, %rd6075;
	setp.lt.u64 	%p2759, %rd6074, %rd6073;
	or.pred  	%p2760, %p2758, %p2759;
	selp.s64 	%rd6076, -1, 0, %p2760;
	add.s64 	%rd1178, %rd1173, %rd6076;
	setp.ne.s64 	%p2761, %rd1178, 0;
	@%p2761 bra 	$L__BB2_354;
	and.b64  	%rd6077, %rd8060, %rd8059;
	setp.ne.s64 	%p2762, %rd6077, -1;
	@%p2762 bra 	$L__BB2_358;
	setp.ne.s64 	%p2763, %rd8058, -1;
	setp.lt.u64 	%p2764, %rd8057, -4294968273;
	or.pred  	%p2765, %p2763, %p2764;
	@%p2765 bra 	$L__BB2_358;
$L__BB2_354:
	add.s64 	%rd1179, %rd1169, 8589936546;
	setp.lt.u64 	%p2766, %rd8057, -4294968273;
	selp.u64 	%rd6078, 1, 0, %p2766;
	add.s64 	%rd6079, %rd8058, 1;
	setp.ne.s64 	%p2767, %rd8058, -1;
	selp.s64 	%rd6080, -1, 0, %p2766;
	add.s64 	%rd8058, %rd6079, %rd6080;
	setp.lt.u64 	%p2768, %rd6079, %rd6078;
	or.pred  	%p2769, %p2767, %p2768;
	selp.u64 	%rd6081, 1, 0, %p2769;
	add.s64 	%rd6082, %rd8059, 1;
	setp.ne.s64 	%p2770, %rd8059, -1;
	selp.s64 	%rd6083, -1, 0, %p2769;
	add.s64 	%rd8059, %rd6082, %rd6083;
	setp.lt.u64 	%p2771, %rd6082, %rd6081;
	or.pred  	%p2772, %p2770, %p2771;
	selp.u64 	%rd6084, 1, 0, %p2772;
	add.s64 	%rd6085, %rd8060, 1;
	setp.ne.s64 	%p2773, %rd8060, -1;
	selp.s64 	%rd6086, -1, 0, %p2772;
	add.s64 	%rd8060, %rd6085, %rd6086;
	setp.lt.u64 	%p2774, %rd6085, %rd6084;
	or.pred  	%p2775, %p2773, %p2774;
	selp.u64 	%rd6087, 1, 0, %p2775;
	setp.ne.s64 	%p2776, %rd1178, %rd6087;
	@%p2776 bra 	$L__BB2_357;
	and.b64  	%rd6088, %rd8060, %rd8059;
	setp.ne.s64 	%p2777, %rd6088, -1;
	mov.u64 	%rd8057, %rd1179;
	@%p2777 bra 	$L__BB2_358;
	setp.ne.s64 	%p2778, %rd8058, -1;
	setp.lt.u64 	%p2779, %rd1179, -4294968273;
	or.pred  	%p2780, %p2778, %p2779;
	mov.u64 	%rd8057, %rd1179;
	@%p2780 bra 	$L__BB2_358;
$L__BB2_357:
	setp.lt.u64 	%p2781, %rd1179, -4294968273;
	selp.u64 	%rd6089, 1, 0, %p2781;
	add.s64 	%rd6090, %rd8058, 1;
	setp.ne.s64 	%p2782, %rd8058, -1;
	selp.s64 	%rd6091, -1, 0, %p2781;
	add.s64 	%rd8058, %rd6090, %rd6091;
	setp.lt.u64 	%p2783, %rd6090, %rd6089;
	or.pred  	%p2784, %p2782, %p2783;
	selp.u64 	%rd6092, 1, 0, %p2784;
	add.s64 	%rd6093, %rd8059, 1;
	setp.ne.s64 	%p2785, %rd8059, -1;
	selp.s64 	%rd6094, -1, 0, %p2784;
	add.s64 	%rd8059, %rd6093, %rd6094;
	setp.lt.u64 	%p2786, %rd6093, %rd6092;
	or.pred  	%p2787, %p2785, %p2786;
	selp.s64 	%rd6095, -1, 0, %p2787;
	add.s64 	%rd6096, %rd8060, %rd6095;
	add.s64 	%rd8060, %rd6096, 1;
	add.s64 	%rd8057, %rd1169, 12884904819;
$L__BB2_358:
	mov.b32 	%r907, 0;
$L__BB2_359:
	setp.eq.s32 	%p2788, %r907, 0;
	selp.b64 	%rd1195, %rd8057, %rd8070, %p2788;
	selp.b64 	%rd6098, %rd8058, %rd8049, %p2788;
	mul.lo.s64 	%rd6099, %rd6098, %rd1195;
	mul.hi.u64 	%rd6100, %rd1195, %rd6098;
	selp.b64 	%rd6101, %rd8059, %rd8050, %p2788;
	mul.lo.s64 	%rd6102, %rd6101, %rd1195;
	mul.hi.u64 	%rd6103, %rd1195, %rd6101;
	add.s64 	%rd6104, %rd6102, %rd6100;
	setp.lt.u64 	%p2789, %rd6104, %rd6102;
	selp.u64 	%rd6105, 1, 0, %p2789;
	add.s64 	%rd6106, %rd6103, %rd6105;
	selp.b64 	%rd6107, %rd8060, %rd8051, %p2788;
	mul.lo.s64 	%rd6108, %rd6107, %rd1195;
	mul.hi.u64 	%rd6109, %rd1195, %rd6107;
	add.s64 	%rd6110, %rd6108, %rd6106;
	setp.lt.u64 	%p2790, %rd6110, %rd6108;
	selp.u64 	%rd6111, 1, 0, %p2790;
	add.s64 	%rd6112, %rd6109, %rd6111;
	mul.hi.u64 	%rd6113, %rd6098, %rd6101;
	mad.lo.s64 	%rd6114, %rd6101, %rd6098, %rd6110;
	setp.lt.u64 	%p2791, %rd6114, %rd6110;
	selp.u64 	%rd6115, 1, 0, %p2791;
	add.s64 	%rd6116, %rd6113, %rd6115;
	mul.hi.u64 	%rd6117, %rd6098, %rd6107;
	mad.lo.s64 	%rd6118, %rd6107, %rd6098, %rd6112;
	setp.lt.u64 	%p2792, %rd6118, %rd6112;
	selp.u64 	%rd6119, 1, 0, %p2792;
	add.s64 	%rd6120, %rd6118, %rd6116;
	setp.lt.u64 	%p2793, %rd6120, %rd6118;
	selp.u64 	%rd6121, 1, 0, %p2793;
	add.s64 	%rd6122, %rd6117, %rd6119;
	add.s64 	%rd6123, %rd6122, %rd6121;
	mul.hi.u64 	%rd6124, %rd6101, %rd6107;
	mad.lo.s64 	%rd6125, %rd6107, %rd6101, %rd6123;
	setp.lt.u64 	%p2794, %rd6125, %rd6123;
	selp.u64 	%rd6126, 1, 0, %p2794;
	add.s64 	%rd6127, %rd6124, %rd6126;
	shl.b64 	%rd6128, %rd6099, 1;
	mov.b64 	{%r654, %r655}, %rd6099;
	mov.b64 	{%r656, %r657}, %rd6104;
	shf.l.wrap.b32 	%r658, %r655, %r656, 1;
	shf.l.wrap.b32 	%r659, %r656, %r657, 1;
	mov.b64 	%rd6129, {%r658, %r659};
	mov.b64 	{%r660, %r661}, %rd6114;
	shf.l.wrap.b32 	%r662, %r657, %r660, 1;
	shf.l.wrap.b32 	%r663, %r660, %r661, 1;
	mov.b64 	%rd6130, {%r662, %r663};
	mov.b64 	{%r664, %r665}, %rd6120;
	shf.l.wrap.b32 	%r666, %r661, %r664, 1;
	shf.l.wrap.b32 	%r667, %r664, %r665, 1;
	mov.b64 	%rd6131, {%r666, %r667};
	mov.b64 	{%r668, %r669}, %rd6125;
	shf.l.wrap.b32 	%r670, %r665, %r668, 1;
	shf.l.wrap.b32 	%r671, %r668, %r669, 1;
	mov.b64 	%rd6132, {%r670, %r671};
	shr.u64 	%rd6133, %rd6127, 63;
	mov.b64 	{%r672, %r673}, %rd6127;
	shf.l.wrap.b32 	%r674, %r669, %r672, 1;
	shf.l.wrap.b32 	%r675, %r672, %r673, 1;
	mov.b64 	%rd6134, {%r674, %r675};
	mul.hi.u64 	%rd6135, %rd1195, %rd1195;
	mul.hi.u64 	%rd6136, %rd6098, %rd6098;
	mul.hi.u64 	%rd6137, %rd6101, %rd6101;
	mul.hi.u64 	%rd6138, %rd6107, %rd6107;
	add.s64 	%rd1196, %rd6128, %rd6135;
	setp.lt.u64 	%p2795, %rd1196, %rd6128;
	selp.u64 	%rd6139, 1, 0, %p2795;
	mad.lo.s64 	%rd6140, %rd6098, %rd6098, %rd6129;
	setp.lt.u64 	%p2796, %rd6140, %rd6129;
	add.s64 	%rd1197, %rd6140, %rd6139;
	setp.lt.u64 	%p2797, %rd1197, %rd6140;
	or.pred  	%p2798, %p2796, %p2797;
	selp.u64 	%rd6141, 1, 0, %p2798;
	add.s64 	%rd6142, %rd6130, %rd6136;
	setp.lt.u64 	%p2799, %rd6142, %rd6130;
	add.s64 	%rd1198, %rd6142, %rd6141;
	setp.lt.u64 	%p2800, %rd1198, %rd6142;
	or.pred  	%p2801, %p2799, %p2800;
	selp.u64 	%rd6143, 1, 0, %p2801;
	mad.lo.s64 	%rd6144, %rd6101, %rd6101, %rd6131;
	setp.lt.u64 	%p2802, %rd6144, %rd6131;
	add.s64 	%rd6145, %rd6144, %rd6143;
	setp.lt.u64 	%p2803, %rd6145, %rd6144;
	or.pred  	%p2804, %p2802, %p2803;
	selp.u64 	%rd6146, 1, 0, %p2804;
	add.s64 	%rd6147, %rd6132, %rd6137;
	setp.lt.u64 	%p2805, %rd6147, %rd6132;
	add.s64 	%rd6148, %rd6147, %rd6146;
	setp.lt.u64 	%p2806, %rd6148, %rd6147;
	or.pred  	%p2807, %p2805, %p2806;
	selp.u64 	%rd6149, 1, 0, %p2807;
	mad.lo.s64 	%rd6150, %rd6107, %rd6107, %rd6134;
	setp.lt.u64 	%p2808, %rd6150, %rd6134;
	add.s64 	%rd6151, %rd6150, %rd6149;
	setp.lt.u64 	%p2809, %rd6151, %rd6150;
	or.pred  	%p2810, %p2808, %p2809;
	selp.u64 	%rd6152, 1, 0, %p2810;
	add.s64 	%rd6153, %rd6133, %rd6138;
	add.s64 	%rd6154, %rd6153, %rd6152;
	shl.b64 	%rd6155, %rd6145, 32;
	mov.b64 	{%r676, %r677}, %rd6145;
	mov.b64 	{%r678, %r679}, %rd6148;
	mov.b64 	%rd6156, {%r677, %r678};
	mov.b64 	{%r680, %r681}, %rd6151;
	mov.b64 	%rd6157, {%r679, %r680};
	mov.b64 	{%r682, %r683}, %rd6154;
	mov.b64 	%rd6158, {%r681, %r682};
	shr.u64 	%rd6159, %rd6154, 32;
	mul.lo.s64 	%rd6160, %rd6145, 977;
	mov.b64 	%rd6161, 977;
	mul.hi.u64 	%rd6162, %rd6145, %rd6161;
	mul.lo.s64 	%rd6163, %rd6148, 977;
	mul.hi.u64 	%rd6164, %rd6148, %rd6161;
	add.s64 	%rd6165, %rd6163, %rd6162;
	setp.lt.u64 	%p2811, %rd6165, %rd6163;
	selp.u64 	%rd6166, 1, 0, %p2811;
	add.s64 	%rd6167, %rd6164, %rd6166;
	mul.lo.s64 	%rd6168, %rd6151, 977;
	mul.hi.u64 	%rd6169, %rd6151, %rd6161;
	add.s64 	%rd6170, %rd6168, %rd6167;
	setp.lt.u64 	%p2812, %rd6170, %rd6168;
	selp.u64 	%rd6171, 1, 0, %p2812;
	add.s64 	%rd6172, %rd6169, %rd6171;
	mul.lo.s64 	%rd6173, %rd6154, 977;
	mul.hi.u64 	%rd6174, %rd6154, %rd6161;
	add.s64 	%rd6175, %rd6173, %rd6172;
	setp.lt.u64 	%p2813, %rd6175, %rd6173;
	selp.u64 	%rd6176, 1, 0, %p2813;
	add.s64 	%rd6177, %rd6174, %rd6176;
	add.s64 	%rd8065, %rd6160, %rd6155;
	setp.lt.u64 	%p2814, %rd8065, %rd6160;
	selp.u64 	%rd6178, 1, 0, %p2814;
	add.s64 	%rd6179, %rd6165, %rd6156;
	setp.lt.u64 	%p2815, %rd6179, %rd6165;
	add.s64 	%rd8066, %rd6179, %rd6178;
	setp.lt.u64 	%p2816, %rd8066, %rd6179;
	or.pred  	%p2817, %p2815, %p2816;
	selp.u64 	%rd6180, 1, 0, %p2817;
	add.s64 	%rd6181, %rd6170, %rd6157;
	setp.lt.u64 	%p2818, %rd6181, %rd6170;
	add.s64 	%rd8067, %rd6181, %rd6180;
	setp.lt.u64 	%p2819, %rd8067, %rd6181;
	or.pred  	%p2820, %p2818, %p2819;
	selp.u64 	%rd6182, 1, 0, %p2820;
	add.s64 	%rd6183, %rd6175, %rd6158;
	setp.lt.u64 	%p2821, %rd6183, %rd6175;
	add.s64 	%rd8068, %rd6183, %rd6182;
	setp.lt.u64 	%p2822, %rd8068, %rd6183;
	or.pred  	%p2823, %p2821, %p2822;
	selp.u64 	%rd6184, 1, 0, %p2823;
	add.s64 	%rd6185, %rd6177, %rd6159;
	add.s64 	%rd1203, %rd6185, %rd6184;
	setp.eq.s64 	%p2824, %rd1203, 0;
	mov.b64 	%rd8069, 0;
	@%p2824 bra 	$L__BB2_361;
	shl.b64 	%rd6186, %rd1203, 32;
	shr.u64 	%rd6187, %rd1203, 32;
	mov.b64 	%rd6188, 977;
	mul.hi.u64 	%rd6189, %rd1203, %rd6188;
	mad.lo.s64 	%rd6190, %rd1203, 977, %rd6186;
	setp.lt.u64 	%p2825, %rd6190, %rd6186;
	selp.u64 	%rd6191, 1, 0, %p2825;
	add.s64 	%rd8065, %rd6190, %rd8065;
	setp.lt.u64 	%p2826, %rd8065, %rd6190;
	selp.u64 	%rd6192, 1, 0, %p2826;
	add.s64 	%rd6193, %rd6187, %rd6189;
	setp.lt.u64 	%p2827, %rd6193, %rd6187;
	selp.u64 	%rd6194, 1, 0, %p2827;
	add.s64 	%rd6195, %rd8066, %rd6193;
	setp.lt.u64 	%p2828, %rd6195, %rd8066;
	selp.u64 	%rd6196, 1, 0, %p2828;
	add.s64 	%rd6197, %rd6195, %rd6191;
	add.s64 	%rd8066, %rd6197, %rd6192;
	setp.lt.u64 	%p2829, %rd8066, %rd6195;
	selp.u64 	%rd6198, 1, 0, %p2829;
	add.s64 	%rd6199, %rd8067, %rd6194;
	add.s64 	%rd6200, %rd6199, %rd6196;
	add.s64 	%rd1206, %rd6200, %rd6198;
	setp.lt.u64 	%p2830, %rd1206, %rd8067;
	selp.u64 	%rd6201, 1, 0, %p2830;
	add.s64 	%rd1207, %rd8068, %rd6201;
	setp.lt.u64 	%p2831, %rd1207, %rd8068;
	selp.u64 	%rd8069, 1, 0, %p2831;
	mov.u64 	%rd8067, %rd1206;
	mov.u64 	%rd8068, %rd1207;
$L__BB2_361:
	mad.lo.s64 	%rd1214, %rd1195, %rd1195, %rd8065;
	setp.lt.u64 	%p2832, %rd1214, %rd8065;
	selp.u64 	%rd6202, 1, 0, %p2832;
	add.s64 	%rd6203, %rd8066, %rd1196;
	setp.lt.u64 	%p2833, %rd6203, %rd8066;
	add.s64 	%rd8049, %rd6203, %rd6202;
	setp.lt.u64 	%p2834, %rd8049, %rd6203;
	or.pred  	%p2835, %p2833, %p2834;
	selp.u64 	%rd6204, 1, 0, %p2835;
	add.s64 	%rd6205, %rd8067, %rd1197;
	setp.lt.u64 	%p2836, %rd6205, %rd8067;
	add.s64 	%rd8050, %rd6205, %rd6204;
	setp.lt.u64 	%p2837, %rd8050, %rd6205;
	or.pred  	%p2838, %p2836, %p2837;
	selp.u64 	%rd6206, 1, 0, %p2838;
	add.s64 	%rd6207, %rd8068, %rd1198;
	setp.lt.u64 	%p2839, %rd6207, %rd8068;
	add.s64 	%rd8051, %rd6207, %rd6206;
	setp.lt.u64 	%p2840, %rd8051, %rd6207;
	or.pred  	%p2841, %p2839, %p2840;
	selp.u64 	%rd6208, 1, 0, %p2841;
	add.s64 	%rd1218, %rd8069, %rd6208;
	setp.ne.s64 	%p2842, %rd1218, 0;
	@%p2842 bra 	$L__BB2_364;
	and.b64  	%rd6209, %rd8051, %rd8050;
	setp.ne.s64 	%p2843, %rd6209, -1;
	mov.u64 	%rd8070, %rd1214;
	@%p2843 bra 	$L__BB2_371;
	setp.ne.s64 	%p2844, %rd8049, -1;
	setp.lt.u64 	%p2845, %rd1214, -4294968273;
	or.pred  	%p2846, %p2844, %p2845;
	mov.u64 	%rd8070, %rd1214;
	@%p2846 bra 	$L__BB2_371;
$L__BB2_364:
	add.s64 	%rd8070, %rd1214, 4294968273;
	setp.lt.u64 	%p2847, %rd1214, -4294968273;
	selp.u64 	%rd6210, 1, 0, %p2847;
	add.s64 	%rd6211, %rd8049, 1;
	setp.ne.s64 	%p2848, %rd8049, -1;
	selp.s64 	%rd6212, -1, 0, %p2847;
	add.s64 	%rd8049, %rd6211, %rd6212;
	setp.lt.u64 	%p2849, %rd6211, %rd6210;
	or.pred  	%p2850, %p2848, %p2849;
	selp.u64 	%rd6213, 1, 0, %p2850;
	add.s64 	%rd6214, %rd8050, 1;
	setp.ne.s64 	%p2851, %rd8050, -1;
	selp.s64 	%rd6215, -1, 0, %p2850;
	add.s64 	%rd8050, %rd6214, %rd6215;
	setp.lt.u64 	%p2852, %rd6214, %rd6213;
	or.pred  	%p2853, %p2851, %p2852;
	selp.u64 	%rd6216, 1, 0, %p2853;
	add.s64 	%rd6217, %rd8051, 1;
	setp.ne.s64 	%p2854, %rd8051, -1;
	selp.s64 	%rd6218, -1, 0, %p2853;
	add.s64 	%rd8051, %rd6217, %rd6218;
	setp.lt.u64 	%p2855, %rd6217, %rd6216;
	or.pred  	%p2856, %p2854, %p2855;
	selp.s64 	%rd6219, -1, 0, %p2856;
	add.s64 	%rd1223, %rd1218, %rd6219;
	setp.ne.s64 	%p2857, %rd1223, 0;
	@%p2857 bra 	$L__BB2_367;
	and.b64  	%rd6220, %rd8051, %rd8050;
	setp.ne.s64 	%p2858, %rd6220, -1;
	@%p2858 bra 	$L__BB2_371;
	setp.ne.s64 	%p2859, %rd8049, -1;
	setp.lt.u64 	%p2860, %rd8070, -4294968273;
	or.pred  	%p2861, %p2859, %p2860;
	@%p2861 bra 	$L__BB2_371;
$L__BB2_367:
	add.s64 	%rd1224, %rd1214, 8589936546;
	setp.lt.u64 	%p2862, %rd8070, -4294968273;
	selp.u64 	%rd6221, 1, 0, %p2862;
	add.s64 	%rd6222, %rd8049, 1;
	setp.ne.s64 	%p2863, %rd8049, -1;
	selp.s64 	%rd6223, -1, 0, %p2862;
	add.s64 	%rd8049, %rd6222, %rd6223;
	setp.lt.u64 	%p2864, %rd6222, %rd6221;
	or.pred  	%p2865, %p2863, %p2864;
	selp.u64 	%rd6224, 1, 0, %p2865;
	add.s64 	%rd6225, %rd8050, 1;
	setp.ne.s64 	%p2866, %rd8050, -1;
	selp.s64 	%rd6226, -1, 0, %p2865;
	add.s64 	%rd8050, %rd6225, %rd6226;
	setp.lt.u64 	%p2867, %rd6225, %rd6224;
	or.pred  	%p2868, %p2866, %p2867;
	selp.u64 	%rd6227, 1, 0, %p2868;
	add.s64 	%rd6228, %rd8051, 1;
	setp.ne.s64 	%p2869, %rd8051, -1;
	selp.s64 	%rd6229, -1, 0, %p2868;
	add.s64 	%rd8051, %rd6228, %rd6229;
	setp.lt.u64 	%p2870, %rd6228, %rd6227;
	or.pred  	%p2871, %p2869, %p2870;
	selp.u64 	%rd6230, 1, 0, %p2871;
	setp.ne.s64 	%p2872, %rd1223, %rd6230;
	@%p2872 bra 	$L__BB2_370;
	and.b64  	%rd6231, %rd8051, %rd8050;
	setp.ne.s64 	%p2873, %rd6231, -1;
	mov.u64 	%rd8070, %rd1224;
	@%p2873 bra 	$L__BB2_371;
	setp.ne.s64 	%p2874, %rd8049, -1;
	setp.lt.u64 	%p2875, %rd1224, -4294968273;
	or.pred  	%p2876, %p2874, %p2875;
	mov.u64 	%rd8070, %rd1224;
	@%p2876 bra 	$L__BB2_371;
$L__BB2_370:
	setp.lt.u64 	%p2877, %rd1224, -4294968273;
	selp.u64 	%rd6232, 1, 0, %p2877;
	add.s64 	%rd6233, %rd8049, 1;
	setp.ne.s64 	%p2878, %rd8049, -1;
	selp.s64 	%rd6234, -1, 0, %p2877;
	add.s64 	%rd8049, %rd6233, %rd6234;
	setp.lt.u64 	%p2879, %rd6233, %rd6232;
	or.pred  	%p2880, %p2878, %p2879;
	selp.u64 	%rd6235, 1, 0, %p2880;
	add.s64 	%rd6236, %rd8050, 1;
	setp.ne.s64 	%p2881, %rd8050, -1;
	selp.s64 	%rd6237, -1, 0, %p2880;
	add.s64 	%rd8050, %rd6236, %rd6237;
	setp.lt.u64 	%p2882, %rd6236, %rd6235;
	or.pred  	%p2883, %p2881, %p2882;
	selp.s64 	%rd6238, -1, 0, %p2883;
	add.s64 	%rd6239, %rd8051, %rd6238;
	add.s64 	%rd8051, %rd6239, 1;
	add.s64 	%rd8070, %rd1214, 12884904819;
$L__BB2_371:
	add.s32 	%r907, %r907, 1;
	setp.ne.s32 	%p2884, %r907, 23;
	@%p2884 bra 	$L__BB2_359;
	mul.lo.s64 	%rd1236, %rd7933, %rd8070;
	mul.hi.u64 	%rd6241, %rd8070, %rd7933;
	mul.lo.s64 	%rd6242, %rd7934, %rd8070;
	mul.hi.u64 	%rd6243, %rd8070, %rd7934;
	add.s64 	%rd6244, %rd6242, %rd6241;
	setp.lt.u64 	%p2885, %rd6244, %rd6242;
	selp.u64 	%rd6245, 1, 0, %p2885;
	add.s64 	%rd6246, %rd6243, %rd6245;
	mul.lo.s64 	%rd6247, %rd7935, %rd8070;
	mul.hi.u64 	%rd6248, %rd8070, %rd7935;
	add.s64 	%rd6249, %rd6247, %rd6246;
	setp.lt.u64 	%p2886, %rd6249, %rd6247;
	selp.u64 	%rd6250, 1, 0, %p2886;
	add.s64 	%rd6251, %rd6248, %rd6250;
	mul.lo.s64 	%rd6252, %rd7936, %rd8070;
	mul.hi.u64 	%rd6253, %rd8070, %rd7936;
	add.s64 	%rd6254, %rd6252, %rd6251;
	setp.lt.u64 	%p2887, %rd6254, %rd6252;
	selp.u64 	%rd6255, 1, 0, %p2887;
	add.s64 	%rd6256, %rd6253, %rd6255;
	mul.hi.u64 	%rd6257, %rd8049, %rd7933;
	mad.lo.s64 	%rd1237, %rd7933, %rd8049, %rd6244;
	setp.lt.u64 	%p2888, %rd1237, %rd6244;
	selp.u64 	%rd6258, 1, 0, %p2888;
	add.s64 	%rd6259, %rd6257, %rd6258;
	mul.hi.u64 	%rd6260, %rd8049, %rd7934;
	mad.lo.s64 	%rd6261, %rd7934, %rd8049, %rd6249;
	setp.lt.u64 	%p2889, %rd6261, %rd6249;
	selp.u64 	%rd6262, 1, 0, %p2889;
	add.s64 	%rd6263, %rd6261, %rd6259;
	setp.lt.u64 	%p2890, %rd6263, %rd6261;
	selp.u64 	%rd6264, 1, 0, %p2890;
	add.s64 	%rd6265, %rd6260, %rd6262;
	add.s64 	%rd6266, %rd6265, %rd6264;
	mul.hi.u64 	%rd6267, %rd8049, %rd7935;
	mad.lo.s64 	%rd6268, %rd7935, %rd8049, %rd6254;
	setp.lt.u64 	%p2891, %rd6268, %rd6254;
	selp.u64 	%rd6269, 1, 0, %p2891;
	add.s64 	%rd6270, %rd6268, %rd6266;
	setp.lt.u64 	%p2892, %rd6270, %rd6268;
	selp.u64 	%rd6271, 1, 0, %p2892;
	add.s64 	%rd6272, %rd6267, %rd6269;
	add.s64 	%rd6273, %rd6272, %rd6271;
	mul.hi.u64 	%rd6274, %rd8049, %rd7936;
	mad.lo.s64 	%rd6275, %rd7936, %rd8049, %rd6256;
	setp.lt.u64 	%p2893, %rd6275, %rd6256;
	selp.u64 	%rd6276, 1, 0, %p2893;
	add.s64 	%rd6277, %rd6275, %rd6273;
	setp.lt.u64 	%p2894, %rd6277, %rd6275;
	selp.u64 	%rd6278, 1, 0, %p2894;
	add.s64 	%rd6279, %rd6274, %rd6276;
	add.s64 	%rd6280, %rd6279, %rd6278;
	mul.hi.u64 	%rd6281, %rd8050, %rd7933;
	mad.lo.s64 	%rd1238, %rd7933, %rd8050, %rd6263;
	setp.lt.u64 	%p2895, %rd1238, %rd6263;
	selp.u64 	%rd6282, 1, 0, %p2895;
	add.s64 	%rd6283, %rd6281, %rd6282;
	mul.hi.u64 	%rd6284, %rd8050, %rd7934;
	mad.lo.s64 	%rd6285, %rd7934, %rd8050, %rd6270;
	setp.lt.u64 	%p2896, %rd6285, %rd6270;
	selp.u64 	%rd6286, 1, 0, %p2896;
	add.s64 	%rd6287, %rd6285, %rd6283;
	setp.lt.u64 	%p2897, %rd6287, %rd6285;
	selp.u64 	%rd6288, 1, 0, %p2897;
	add.s64 	%rd6289, %rd6284, %rd6286;
	add.s64 	%rd6290, %rd6289, %rd6288;
	mul.hi.u64 	%rd6291, %rd8050, %rd7935;
	mad.lo.s64 	%rd6292, %rd7935, %rd8050, %rd6277;
	setp.lt.u64 	%p2898, %rd6292, %rd6277;
	selp.u64 	%rd6293, 1, 0, %p2898;
	add.s64 	%rd6294, %rd6292, %rd6290;
	setp.lt.u64 	%p2899, %rd6294, %rd6292;
	selp.u64 	%rd6295, 1, 0, %p2899;
	add.s64 	%rd6296, %rd6291, %rd6293;
	add.s64 	%rd6297, %rd6296, %rd6295;
	mul.hi.u64 	%rd6298, %rd8050, %rd7936;
	mad.lo.s64 	%rd6299, %rd7936, %rd8050, %rd6280;
	setp.lt.u64 	%p2900, %rd6299, %rd6280;
	selp.u64 	%rd6300, 1, 0, %p2900;
	add.s64 	%rd6301, %rd6299, %rd6297;
	setp.lt.u64 	%p2901, %rd6301, %rd6299;
	selp.u64 	%rd6302, 1, 0, %p2901;
	add.s64 	%rd6303, %rd6298, %rd6300;
	add.s64 	%rd6304, %rd6303, %rd6302;
	mul.hi.u64 	%rd6305, %rd8051, %rd7933;
	mad.lo.s64 	%rd1239, %rd7933, %rd8051, %rd6287;
	setp.lt.u64 	%p2902, %rd1239, %rd6287;
	selp.u64 	%rd6306, 1, 0, %p2902;
	add.s64 	%rd6307, %rd6305, %rd6306;
	mul.hi.u64 	%rd6308, %rd8051, %rd7934;
	mad.lo.s64 	%rd6309, %rd7934, %rd8051, %rd6294;
	setp.lt.u64 	%p2903, %rd6309, %rd6294;
	selp.u64 	%rd6310, 1, 0, %p2903;
	add.s64 	%rd6311, %rd6309, %rd6307;
	setp.lt.u64 	%p2904, %rd6311, %rd6309;
	selp.u64 	%rd6312, 1, 0, %p2904;
	add.s64 	%rd6313, %rd6308, %rd6310;
	add.s64 	%rd6314, %rd6313, %rd6312;
	mul.hi.u64 	%rd6315, %rd8051, %rd7935;
	mad.lo.s64 	%rd6316, %rd7935, %rd8051, %rd6301;
	setp.lt.u64 	%p2905, %rd6316, %rd6301;
	selp.u64 	%rd6317, 1, 0, %p2905;
	add.s64 	%rd6318, %rd6316, %rd6314;
	setp.lt.u64 	%p2906, %rd6318, %rd6316;
	selp.u64 	%rd6319, 1, 0, %p2906;
	add.s64 	%rd6320, %rd6315, %rd6317;
	add.s64 	%rd6321, %rd6320, %rd6319;
	mul.hi.u64 	%rd6322, %rd8051, %rd7936;
	mad.lo.s64 	%rd6323, %rd7936, %rd8051, %rd6304;
	setp.lt.u64 	%p2907, %rd6323, %rd6304;
	selp.u64 	%rd6324, 1, 0, %p2907;
	add.s64 	%rd6325, %rd6323, %rd6321;
	setp.lt.u64 	%p2908, %rd6325, %rd6323;
	selp.u64 	%rd6326, 1, 0, %p2908;
	add.s64 	%rd6327, %rd6322, %rd6324;
	add.s64 	%rd6328, %rd6327, %rd6326;
	shl.b64 	%rd6329, %rd6311, 32;
	mov.b64 	{%r684, %r685}, %rd6311;
	mov.b64 	{%r686, %r687}, %rd6318;
	mov.b64 	%rd6330, {%r685, %r686};
	mov.b64 	{%r688, %r689}, %rd6325;
	mov.b64 	%rd6331, {%r687, %r688};
	mov.b64 	{%r690, %r691}, %rd6328;
	mov.b64 	%rd6332, {%r689, %r690};
	shr.u64 	%rd6333, %rd6328, 32;
	mul.lo.s64 	%rd6334, %rd6311, 977;
	mov.b64 	%rd6335, 977;
	mul.hi.u64 	%rd6336, %rd6311, %rd6335;
	mul.lo.s64 	%rd6337, %rd6318, 977;
	mul.hi.u64 	%rd6338, %rd6318, %rd6335;
	add.s64 	%rd6339, %rd6337, %rd6336;
	setp.lt.u64 	%p2909, %rd6339, %rd6337;
	selp.u64 	%rd6340, 1, 0, %p2909;
	add.s64 	%rd6341, %rd6338, %rd6340;
	mul.lo.s64 	%rd6342, %rd6325, 977;
	mul.hi.u64 	%rd6343, %rd6325, %rd6335;
	add.s64 	%rd6344, %rd6342, %rd6341;
	setp.lt.u64 	%p2910, %rd6344, %rd6342;
	selp.u64 	%rd6345, 1, 0, %p2910;
	add.s64 	%rd6346, %rd6343, %rd6345;
	mul.lo.s64 	%rd6347, %rd6328, 977;
	mul.hi.u64 	%rd6348, %rd6328, %rd6335;
	add.s64 	%rd6349, %rd6347, %rd6346;
	setp.lt.u64 	%p2911, %rd6349, %rd6347;
	selp.u64 	%rd6350, 1, 0, %p2911;
	add.s64 	%rd6351, %rd6348, %rd6350;
	add.s64 	%rd8074, %rd6334, %rd6329;
	setp.lt.u64 	%p2912, %rd8074, %rd6334;
	selp.u64 	%rd6352, 1, 0, %p2912;
	add.s64 	%rd6353, %rd6339, %rd6330;
	setp.lt.u64 	%p2913, %rd6353, %rd6339;
	add.s64 	%rd8075, %rd6353, %rd6352;
	setp.lt.u64 	%p2914, %rd8075, %rd6353;
	or.pred  	%p2915, %p2913, %p2914;
	selp.u64 	%rd6354, 1, 0, %p2915;
	add.s64 	%rd6355, %rd6344, %rd6331;
	setp.lt.u64 	%p2916, %rd6355, %rd6344;
	add.s64 	%rd8076, %rd6355, %rd6354;
	setp.lt.u64 	%p2917, %rd8076, %rd6355;
	or.pred  	%p2918, %p2916, %p2917;
	selp.u64 	%rd6356, 1, 0, %p2918;
	add.s64 	%rd6357, %rd6349, %rd6332;
	setp.lt.u64 	%p2919, %rd6357, %rd6349;
	add.s64 	%rd8077, %rd6357, %rd6356;
	setp.lt.u64 	%p2920, %rd8077, %rd6357;
	or.pred  	%p2921, %p2919, %p2920;
	selp.u64 	%rd6358, 1, 0, %p2921;
	add.s64 	%rd6359, %rd6351, %rd6333;
	add.s64 	%rd1244, %rd6359, %rd6358;
	setp.eq.s64 	%p2922, %rd1244, 0;
	mov.b64 	%rd8078, 0;
	@%p2922 bra 	$L__BB2_374;
	shl.b64 	%rd6360, %rd1244, 32;
	shr.u64 	%rd6361, %rd1244, 32;
	mov.b64 	%rd6362, 977;
	mul.hi.u64 	%rd6363, %rd1244, %rd6362;
	mad.lo.s64 	%rd6364, %rd1244, 977, %rd6360;
	setp.lt.u64 	%p2923, %rd6364, %rd6360;
	selp.u64 	%rd6365, 1, 0, %p2923;
	add.s64 	%rd8074, %rd6364, %rd8074;
	setp.lt.u64 	%p2924, %rd8074, %rd6364;
	selp.u64 	%rd6366, 1, 0, %p2924;
	add.s64 	%rd6367, %rd6361, %rd6363;
	setp.lt.u64 	%p2925, %rd6367, %rd6361;
	selp.u64 	%rd6368, 1, 0, %p2925;
	add.s64 	%rd6369, %rd8075, %rd6367;
	setp.lt.u64 	%p2926, %rd6369, %rd8075;
	selp.u64 	%rd6370, 1, 0, %p2926;
	add.s64 	%rd6371, %rd6369, %rd6365;
	add.s64 	%rd8075, %rd6371, %rd6366;
	setp.lt.u64 	%p2927, %rd8075, %rd6369;
	selp.u64 	%rd6372, 1, 0, %p2927;
	add.s64 	%rd6373, %rd8076, %rd6368;
	add.s64 	%rd6374, %rd6373, %rd6370;
	add.s64 	%rd1247, %rd6374, %rd6372;
	setp.lt.u64 	%p2928, %rd1247, %rd8076;
	selp.u64 	%rd6375, 1, 0, %p2928;
	add.s64 	%rd1248, %rd8077, %rd6375;
	setp.lt.u64 	%p2929, %rd1248, %rd8077;
	selp.u64 	%rd8078, 1, 0, %p2929;
	mov.u64 	%rd8076, %rd1247;
	mov.u64 	%rd8077, %rd1248;
$L__BB2_374:
	add.s64 	%rd1255, %rd8074, %rd1236;
	setp.lt.u64 	%p2930, %rd1255, %rd8074;
	selp.u64 	%rd6376, 1, 0, %p2930;
	add.s64 	%rd6377, %rd8075, %rd1237;
	setp.lt.u64 	%p2931, %rd6377, %rd8075;
	add.s64 	%rd8080, %rd6377, %rd6376;
	setp.lt.u64 	%p2932, %rd8080, %rd6377;
	or.pred  	%p2933, %p2931, %p2932;
	selp.u64 	%rd6378, 1, 0, %p2933;
	add.s64 	%rd6379, %rd8076, %rd1238;
	setp.lt.u64 	%p2934, %rd6379, %rd8076;
	add.s64 	%rd8081, %rd6379, %rd6378;
	setp.lt.u64 	%p2935, %rd8081, %rd6379;
	or.pred  	%p2936, %p2934, %p2935;
	selp.u64 	%rd6380, 1, 0, %p2936;
	add.s64 	%rd6381, %rd8077, %rd1239;
	setp.lt.u64 	%p2937, %rd6381, %rd8077;
	add.s64 	%rd8082, %rd6381, %rd6380;
	setp.lt.u64 	%p2938, %rd8082, %rd6381;
	or.pred  	%p2939, %p2937, %p2938;
	selp.u64 	%rd6382, 1, 0, %p2939;
	add.s64 	%rd1259, %rd8078, %rd6382;
	setp.ne.s64 	%p2940, %rd1259, 0;
	@%p2940 bra 	$L__BB2_377;
	and.b64  	%rd6383, %rd8082, %rd8081;
	setp.ne.s64 	%p2941, %rd6383, -1;
	mov.u64 	%rd8092, %rd1255;
	@%p2941 bra 	$L__BB2_384;
	setp.ne.s64 	%p2942, %rd8080, -1;
	setp.lt.u64 	%p2943, %rd1255, -4294968273;
	or.pred  	%p2944, %p2942, %p2943;
	mov.u64 	%rd8092, %rd1255;
	@%p2944 bra 	$L__BB2_384;
$L__BB2_377:
	add.s64 	%rd8092, %rd1255, 4294968273;
	setp.lt.u64 	%p2945, %rd1255, -4294968273;
	selp.u64 	%rd6384, 1, 0, %p2945;
	add.s64 	%rd6385, %rd8080, 1;
	setp.ne.s64 	%p2946, %rd8080, -1;
	selp.s64 	%rd6386, -1, 0, %p2945;
	add.s64 	%rd8080, %rd6385, %rd6386;
	setp.lt.u64 	%p2947, %rd6385, %rd6384;
	or.pred  	%p2948, %p2946, %p2947;
	selp.u64 	%rd6387, 1, 0, %p2948;
	add.s64 	%rd6388, %rd8081, 1;
	setp.ne.s64 	%p2949, %rd8081, -1;
	selp.s64 	%rd6389, -1, 0, %p2948;
	add.s64 	%rd8081, %rd6388, %rd6389;
	setp.lt.u64 	%p2950, %rd6388, %rd6387;
	or.pred  	%p2951, %p2949, %p2950;
	selp.u64 	%rd6390, 1, 0, %p2951;
	add.s64 	%rd6391, %rd8082, 1;
	setp.ne.s64 	%p2952, %rd8082, -1;
	selp.s64 	%rd6392, -1, 0, %p2951;
	add.s64 	%rd8082, %rd6391, %rd6392;
	setp.lt.u64 	%p2953, %rd6391, %rd6390;
	or.pred  	%p2954, %p2952, %p2953;
	selp.s64 	%rd6393, -1, 0, %p2954;
	add.s64 	%rd1264, %rd1259, %rd6393;
	setp.ne.s64 	%p2955, %rd1264, 0;
	@%p2955 bra 	$L__BB2_380;
	and.b64  	%rd6394, %rd8082, %rd8081;
	setp.ne.s64 	%p2956, %rd6394, -1;
	@%p2956 bra 	$L__BB2_384;
	setp.ne.s64 	%p2957, %rd8080, -1;
	setp.lt.u64 	%p2958, %rd8092, -4294968273;
	or.pred  	%p2959, %p2957, %p2958;
	@%p2959 bra 	$L__BB2_384;
$L__BB2_380:
	add.s64 	%rd1265, %rd1255, 8589936546;
	setp.lt.u64 	%p2960, %rd8092, -4294968273;
	selp.u64 	%rd6395, 1, 0, %p2960;
	add.s64 	%rd6396, %rd8080, 1;
	setp.ne.s64 	%p2961, %rd8080, -1;
	selp.s64 	%rd6397, -1, 0, %p2960;
	add.s64 	%rd8080, %rd6396, %rd6397;
	setp.lt.u64 	%p2962, %rd6396, %rd6395;
	or.pred  	%p2963, %p2961, %p2962;
	selp.u64 	%rd6398, 1, 0, %p2963;
	add.s64 	%rd6399, %rd8081, 1;
	setp.ne.s64 	%p2964, %rd8081, -1;
	selp.s64 	%rd6400, -1, 0, %p2963;
	add.s64 	%rd8081, %rd6399, %rd6400;
	setp.lt.u64 	%p2965, %rd6399, %rd6398;
	or.pred  	%p2966, %p2964, %p2965;
	selp.u64 	%rd6401, 1, 0, %p2966;
	add.s64 	%rd6402, %rd8082, 1;
	setp.ne.s64 	%p2967, %rd8082, -1;
	selp.s64 	%rd6403, -1, 0, %p2966;
	add.s64 	%rd8082, %rd6402, %rd6403;
	setp.lt.u64 	%p2968, %rd6402, %rd6401;
	or.pred  	%p2969, %p2967, %p2968;
	selp.u64 	%rd6404, 1, 0, %p2969;
	setp.ne.s64 	%p2970, %rd1264, %rd6404;
	@%p2970 bra 	$L__BB2_383;
	and.b64  	%rd6405, %rd8082, %rd8081;
	setp.ne.s64 	%p2971, %rd6405, -1;
	mov.u64 	%rd8092, %rd1265;
	@%p2971 bra 	$L__BB2_384;
	setp.ne.s64 	%p2972, %rd8080, -1;
	setp.lt.u64 	%p2973, %rd1265, -4294968273;
	or.pred  	%p2974, %p2972, %p2973;
	mov.u64 	%rd8092, %rd1265;
	@%p2974 bra 	$L__BB2_384;
$L__BB2_383:
	setp.lt.u64 	%p2975, %rd1265, -4294968273;
	selp.u64 	%rd6406, 1, 0, %p2975;
	add.s64 	%rd6407, %rd8080, 1;
	setp.ne.s64 	%p2976, %rd8080, -1;
	selp.s64 	%rd6408, -1, 0, %p2975;
	add.s64 	%rd8080, %rd6407, %rd6408;
	setp.lt.u64 	%p2977, %rd6407, %rd6406;
	or.pred  	%p2978, %p2976, %p2977;
	selp.u64 	%rd6409, 1, 0, %p2978;
	add.s64 	%rd6410, %rd8081, 1;
	setp.ne.s64 	%p2979, %rd8081, -1;
	selp.s64 	%rd6411, -1, 0, %p2978;
	add.s64 	%rd8081, %rd6410, %rd6411;
	setp.lt.u64 	%p2980, %rd6410, %rd6409;
	or.pred  	%p2981, %p2979, %p2980;
	selp.s64 	%rd6412, -1, 0, %p2981;
	add.s64 	%rd6413, %rd8082, %rd6412;
	add.s64 	%rd8082, %rd6413, 1;
	add.s64 	%rd8092, %rd1255, 12884904819;
$L__BB2_384:
	mov.b32 	%r908, 0;
$L__BB2_385:
	mul.lo.s64 	%rd6415, %rd8080, %rd8092;
	mul.hi.u64 	%rd6416, %rd8092, %rd8080;
	mul.lo.s64 	%rd6417, %rd8081, %rd8092;
	mul.hi.u64 	%rd6418, %rd8092, %rd8081;
	add.s64 	%rd6419, %rd6417, %rd6416;
	setp.lt.u64 	%p2982, %rd6419, %rd6417;
	selp.u64 	%rd6420, 1, 0, %p2982;
	add.s64 	%rd6421, %rd6418, %rd6420;
	mul.lo.s64 	%rd6422, %rd8082, %rd8092;
	mul.hi.u64 	%rd6423, %rd8092, %rd8082;
	add.s64 	%rd6424, %rd6422, %rd6421;
	setp.lt.u64 	%p2983, %rd6424, %rd6422;
	selp.u64 	%rd6425, 1, 0, %p2983;
	add.s64 	%rd6426, %rd6423, %rd6425;
	mul.hi.u64 	%rd6427, %rd8080, %rd8081;
	mad.lo.s64 	%rd6428, %rd8081, %rd8080, %rd6424;
	setp.lt.u64 	%p2984, %rd6428, %rd6424;
	selp.u64 	%rd6429, 1, 0, %p2984;
	add.s64 	%rd6430, %rd6427, %rd6429;
	mul.hi.u64 	%rd6431, %rd8080, %rd8082;
	mad.lo.s64 	%rd6432, %rd8082, %rd8080, %rd6426;
	setp.lt.u64 	%p2985, %rd6432, %rd6426;
	selp.u64 	%rd6433, 1, 0, %p2985;
	add.s64 	%rd6434, %rd6432, %rd6430;
	setp.lt.u64 	%p2986, %rd6434, %rd6432;
	selp.u64 	%rd6435, 1, 0, %p2986;
	add.s64 	%rd6436, %rd6431, %rd6433;
	add.s64 	%rd6437, %rd6436, %rd6435;
	mul.hi.u64 	%rd6438, %rd8081, %rd8082;
	mad.lo.s64 	%rd6439, %rd8082, %rd8081, %rd6437;
	setp.lt.u64 	%p2987, %rd6439, %rd6437;
	selp.u64 	%rd6440, 1, 0, %p2987;
	add.s64 	%rd6441, %rd6438, %rd6440;
	shl.b64 	%rd6442, %rd6415, 1;
	mov.b64 	{%r693, %r694}, %rd6415;
	mov.b64 	{%r695, %r696}, %rd6419;
	shf.l.wrap.b32 	%r697, %r694, %r695, 1;
	shf.l.wrap.b32 	%r698, %r695, %r696, 1;
	mov.b64 	%rd6443, {%r697, %r698};
	mov.b64 	{%r699, %r700}, %rd6428;
	shf.l.wrap.b32 	%r701, %r696, %r699, 1;
	shf.l.wrap.b32 	%r702, %r699, %r700, 1;
	mov.b64 	%rd6444, {%r701, %r702};
	mov.b64 	{%r703, %r704}, %rd6434;
	shf.l.wrap.b32 	%r705, %r700, %r703, 1;
	shf.l.wrap.b32 	%r706, %r703, %r704, 1;
	mov.b64 	%rd6445, {%r705, %r706};
	mov.b64 	{%r707, %r708}, %rd6439;
	shf.l.wrap.b32 	%r709, %r704, %r707, 1;
	shf.l.wrap.b32 	%r710, %r707, %r708, 1;
	mov.b64 	%rd6446, {%r709, %r710};
	shr.u64 	%rd6447, %rd6441, 63;
	mov.b64 	{%r711, %r712}, %rd6441;
	shf.l.wrap.b32 	%r713, %r708, %r711, 1;
	shf.l.wrap.b32 	%r714, %r711, %r712, 1;
	mov.b64 	%rd6448, {%r713, %r714};
	mul.hi.u64 	%rd6449, %rd8092, %rd8092;
	mul.hi.u64 	%rd6450, %rd8080, %rd8080;
	mul.hi.u64 	%rd6451, %rd8081, %rd8081;
	mul.hi.u64 	%rd6452, %rd8082, %rd8082;
	add.s64 	%rd1281, %rd6442, %rd6449;
	setp.lt.u64 	%p2988, %rd1281, %rd6442;
	selp.u64 	%rd6453, 1, 0, %p2988;
	mad.lo.s64 	%rd6454, %rd8080, %rd8080, %rd6443;
	setp.lt.u64 	%p2989, %rd6454, %rd6443;
	add.s64 	%rd1282, %rd6454, %rd6453;
	setp.lt.u64 	%p2990, %rd1282, %rd6454;
	or.pred  	%p2991, %p2989, %p2990;
	selp.u64 	%rd6455, 1, 0, %p2991;
	add.s64 	%rd6456, %rd6444, %rd6450;
	setp.lt.u64 	%p2992, %rd6456, %rd6444;
	add.s64 	%rd1283, %rd6456, %rd6455;
	setp.lt.u64 	%p2993, %rd1283, %rd6456;
	or.pred  	%p2994, %p2992, %p2993;
	selp.u64 	%rd6457, 1, 0, %p2994;
	mad.lo.s64 	%rd6458, %rd8081, %rd8081, %rd6445;
	setp.lt.u64 	%p2995, %rd6458, %rd6445;
	add.s64 	%rd6459, %rd6458, %rd6457;
	setp.lt.u64 	%p2996, %rd6459, %rd6458;
	or.pred  	%p2997, %p2995, %p2996;
	selp.u64 	%rd6460, 1, 0, %p2997;
	add.s64 	%rd6461, %rd6446, %rd6451;
	setp.lt.u64 	%p2998, %rd6461, %rd6446;
	add.s64 	%rd6462, %rd6461, %rd6460;
	setp.lt.u64 	%p2999, %rd6462, %rd6461;
	or.pred  	%p3000, %p2998, %p2999;
	selp.u64 	%rd6463, 1, 0, %p3000;
	mad.lo.s64 	%rd6464, %rd8082, %rd8082, %rd6448;
	setp.lt.u64 	%p3001, %rd6464, %rd6448;
	add.s64 	%rd6465, %rd6464, %rd6463;
	setp.lt.u64 	%p3002, %rd6465, %rd6464;
	or.pred  	%p3003, %p3001, %p3002;
	selp.u64 	%rd6466, 1, 0, %p3003;
	add.s64 	%rd6467, %rd6447, %rd6452;
	add.s64 	%rd6468, %rd6467, %rd6466;
	shl.b64 	%rd6469, %rd6459, 32;
	mov.b64 	{%r715, %r716}, %rd6459;
	mov.b64 	{%r717, %r718}, %rd6462;
	mov.b64 	%rd6470, {%r716, %r717};
	mov.b64 	{%r719, %r720}, %rd6465;
	mov.b64 	%rd6471, {%r718, %r719};
	mov.b64 	{%r721, %r722}, %rd6468;
	mov.b64 	%rd6472, {%r720, %r721};
	shr.u64 	%rd6473, %rd6468, 32;
	mul.lo.s64 	%rd6474, %rd6459, 977;
	mov.b64 	%rd6475, 977;
	mul.hi.u64 	%rd6476, %rd6459, %rd6475;
	mul.lo.s64 	%rd6477, %rd6462, 977;
	mul.hi.u64 	%rd6478, %rd6462, %rd6475;
	add.s64 	%rd6479, %rd6477, %rd6476;
	setp.lt.u64 	%p3004, %rd6479, %rd6477;
	selp.u64 	%rd6480, 1, 0, %p3004;
	add.s64 	%rd6481, %rd6478, %rd6480;
	mul.lo.s64 	%rd6482, %rd6465, 977;
	mul.hi.u64 	%rd6483, %rd6465, %rd6475;
	add.s64 	%rd6484, %rd6482, %rd6481;
	setp.lt.u64 	%p3005, %rd6484, %rd6482;
	selp.u64 	%rd6485, 1, 0, %p3005;
	add.s64 	%rd6486, %rd6483, %rd6485;
	mul.lo.s64 	%rd6487, %rd6468, 977;
	mul.hi.u64 	%rd6488, %rd6468, %rd6475;
	add.s64 	%rd6489, %rd6487, %rd6486;
	setp.lt.u64 	%p3006, %rd6489, %rd6487;
	selp.u64 	%rd6490, 1, 0, %p3006;
	add.s64 	%rd6491, %rd6488, %rd6490;
	add.s64 	%rd8087, %rd6474, %rd6469;
	setp.lt.u64 	%p3007, %rd8087, %rd6474;
	selp.u64 	%rd6492, 1, 0, %p3007;
	add.s64 	%rd6493, %rd6479, %rd6470;
	setp.lt.u64 	%p3008, %rd6493, %rd6479;
	add.s64 	%rd8088, %rd6493, %rd6492;
	setp.lt.u64 	%p3009, %rd8088, %rd6493;
	or.pred  	%p3010, %p3008, %p3009;
	selp.u64 	%rd6494, 1, 0, %p3010;
	add.s64 	%rd6495, %rd6484, %rd6471;
	setp.lt.u64 	%p3011, %rd6495, %rd6484;
	add.s64 	%rd8089, %rd6495, %rd6494;
	setp.lt.u64 	%p3012, %rd8089, %rd6495;
	or.pred  	%p3013, %p3011, %p3012;
	selp.u64 	%rd6496, 1, 0, %p3013;
	add.s64 	%rd6497, %rd6489, %rd6472;
	setp.lt.u64 	%p3014, %rd6497, %rd6489;
	add.s64 	%rd8090, %rd6497, %rd6496;
	setp.lt.u64 	%p3015, %rd8090, %rd6497;
	or.pred  	%p3016, %p3014, %p3015;
	selp.u64 	%rd6498, 1, 0, %p3016;
	add.s64 	%rd6499, %rd6491, %rd6473;
	add.s64 	%rd1288, %rd6499, %rd6498;
	setp.eq.s64 	%p3017, %rd1288, 0;
	mov.b64 	%rd8091, 0;
	@%p3017 bra 	$L__BB2_387;
	shl.b64 	%rd6500, %rd1288, 32;
	shr.u64 	%rd6501, %rd1288, 32;
	mov.b64 	%rd6502, 977;
	mul.hi.u64 	%rd6503, %rd1288, %rd6502;
	mad.lo.s64 	%rd6504, %rd1288, 977, %rd6500;
	setp.lt.u64 	%p3018, %rd6504, %rd6500;
	selp.u64 	%rd6505, 1, 0, %p3018;
	add.s64 	%rd8087, %rd6504, %rd8087;
	setp.lt.u64 	%p3019, %rd8087, %rd6504;
	selp.u64 	%rd6506, 1, 0, %p3019;
	add.s64 	%rd6507, %rd6501, %rd6503;
	setp.lt.u64 	%p3020, %rd6507, %rd6501;
	selp.u64 	%rd6508, 1, 0, %p3020;
	add.s64 	%rd6509, %rd8088, %rd6507;
	setp.lt.u64 	%p3021, %rd6509, %rd8088;
	selp.u64 	%rd6510, 1, 0, %p3021;
	add.s64 	%rd6511, %rd6509, %rd6505;
	add.s64 	%rd8088, %rd6511, %rd6506;
	setp.lt.u64 	%p3022, %rd8088, %rd6509;
	selp.u64 	%rd6512, 1, 0, %p3022;
	add.s64 	%rd6513, %rd8089, %rd6508;
	add.s64 	%rd6514, %rd6513, %rd6510;
	add.s64 	%rd1291, %rd6514, %rd6512;
	setp.lt.u64 	%p3023, %rd1291, %rd8089;
	selp.u64 	%rd6515, 1, 0, %p3023;
	add.s64 	%rd1292, %rd8090, %rd6515;
	setp.lt.u64 	%p3024, %rd1292, %rd8090;
	selp.u64 	%rd8091, 1, 0, %p3024;
	mov.u64 	%rd8089, %rd1291;
	mov.u64 	%rd8090, %rd1292;
$L__BB2_387:
	mad.lo.s64 	%rd1299, %rd8092, %rd8092, %rd8087;
	setp.lt.u64 	%p3025, %rd1299, %rd8087;
	selp.u64 	%rd6516, 1, 0, %p3025;
	add.s64 	%rd6517, %rd8088, %rd1281;
	setp.lt.u64 	%p3026, %rd6517, %rd8088;
	add.s64 	%rd8080, %rd6517, %rd6516;
	setp.lt.u64 	%p3027, %rd8080, %rd6517;
	or.pred  	%p3028, %p3026, %p3027;
	selp.u64 	%rd6518, 1, 0, %p3028;
	add.s64 	%rd6519, %rd8089, %rd1282;
	setp.lt.u64 	%p3029, %rd6519, %rd8089;
	add.s64 	%rd8081, %rd6519, %rd6518;
	setp.lt.u64 	%p3030, %rd8081, %rd6519;
	or.pred  	%p3031, %p3029, %p3030;
	selp.u64 	%rd6520, 1, 0, %p3031;
	add.s64 	%rd6521, %rd8090, %rd1283;
	setp.lt.u64 	%p3032, %rd6521, %rd8090;
	add.s64 	%rd8082, %rd6521, %rd6520;
	setp.lt.u64 	%p3033, %rd8082, %rd6521;
	or.pred  	%p3034, %p3032, %p3033;
	selp.u64 	%rd6522, 1, 0, %p3034;
	add.s64 	%rd1303, %rd8091, %rd6522;
	setp.ne.s64 	%p3035, %rd1303, 0;
	@%p3035 bra 	$L__BB2_390;
	and.b64  	%rd6523, %rd8082, %rd8081;
	setp.ne.s64 	%p3036, %rd6523, -1;
	mov.u64 	%rd8092, %rd1299;
	@%p3036 bra 	$L__BB2_397;
	setp.ne.s64 	%p3037, %rd8080, -1;
	setp.lt.u64 	%p3038, %rd1299, -4294968273;
	or.pred  	%p3039, %p3037, %p3038;
	mov.u64 	%rd8092, %rd1299;
	@%p3039 bra 	$L__BB2_397;
$L__BB2_390:
	add.s64 	%rd8092, %rd1299, 4294968273;
	setp.lt.u64 	%p3040, %rd1299, -4294968273;
	selp.u64 	%rd6524, 1, 0, %p3040;
	add.s64 	%rd6525, %rd8080, 1;
	setp.ne.s64 	%p3041, %rd8080, -1;
	selp.s64 	%rd6526, -1, 0, %p3040;
	add.s64 	%rd8080, %rd6525, %rd6526;
	setp.lt.u64 	%p3042, %rd6525, %rd6524;
	or.pred  	%p3043, %p3041, %p3042;
	selp.u64 	%rd6527, 1, 0, %p3043;
	add.s64 	%rd6528, %rd8081, 1;
	setp.ne.s64 	%p3044, %rd8081, -1;
	selp.s64 	%rd6529, -1, 0, %p3043;
	add.s64 	%rd8081, %rd6528, %rd6529;
	setp.lt.u64 	%p3045, %rd6528, %rd6527;
	or.pred  	%p3046, %p3044, %p3045;
	selp.u64 	%rd6530, 1, 0, %p3046;
	add.s64 	%rd6531, %rd8082, 1;
	setp.ne.s64 	%p3047, %rd8082, -1;
	selp.s64 	%rd6532, -1, 0, %p3046;
	add.s64 	%rd8082, %rd6531, %rd6532;
	setp.lt.u64 	%p3048, %rd6531, %rd6530;
	or.pred  	%p3049, %p3047, %p3048;
	selp.s64 	%rd6533, -1, 0, %p3049;
	add.s64 	%rd1308, %rd1303, %rd6533;
	setp.ne.s64 	%p3050, %rd1308, 0;
	@%p3050 bra 	$L__BB2_393;
	and.b64  	%rd6534, %rd8082, %rd8081;
	setp.ne.s64 	%p3051, %rd6534, -1;
	@%p3051 bra 	$L__BB2_397;
	setp.ne.s64 	%p3052, %rd8080, -1;
	setp.lt.u64 	%p3053, %rd8092, -4294968273;
	or.pred  	%p3054, %p3052, %p3053;
	@%p3054 bra 	$L__BB2_397;
$L__BB2_393:
	add.s64 	%rd1309, %rd1299, 8589936546;
	setp.lt.u64 	%p3055, %rd8092, -4294968273;
	selp.u64 	%rd6535, 1, 0, %p3055;
	add.s64 	%rd6536, %rd8080, 1;
	setp.ne.s64 	%p3056, %rd8080, -1;
	selp.s64 	%rd6537, -1, 0, %p3055;
	add.s64 	%rd8080, %rd6536, %rd6537;
	setp.lt.u64 	%p3057, %rd6536, %rd6535;
	or.pred  	%p3058, %p3056, %p3057;
	selp.u64 	%rd6538, 1, 0, %p3058;
	add.s64 	%rd6539, %rd8081, 1;
	setp.ne.s64 	%p3059, %rd8081, -1;
	selp.s64 	%rd6540, -1, 0, %p3058;
	add.s64 	%rd8081, %rd6539, %rd6540;
	setp.lt.u64 	%p3060, %rd6539, %rd6538;
	or.pred  	%p3061, %p3059, %p3060;
	selp.u64 	%rd6541, 1, 0, %p3061;
	add.s64 	%rd6542, %rd8082, 1;
	setp.ne.s64 	%p3062, %rd8082, -1;
	selp.s64 	%rd6543, -1, 0, %p3061;
	add.s64 	%rd8082, %rd6542, %rd6543;
	setp.lt.u64 	%p3063, %rd6542, %rd6541;
	or.pred  	%p3064, %p3062, %p3063;
	selp.u64 	%rd6544, 1, 0, %p3064;
	setp.ne.s64 	%p3065, %rd1308, %rd6544;
	@%p3065 bra 	$L__BB2_396;
	and.b64  	%rd6545, %rd8082, %rd8081;
	setp.ne.s64 	%p3066, %rd6545, -1;
	mov.u64 	%rd8092, %rd1309;
	@%p3066 bra 	$L__BB2_397;
	setp.ne.s64 	%p3067, %rd8080, -1;
	setp.lt.u64 	%p3068, %rd1309, -4294968273;
	or.pred  	%p3069, %p3067, %p3068;
	mov.u64 	%rd8092, %rd1309;
	@%p3069 bra 	$L__BB2_397;
$L__BB2_396:
	setp.lt.u64 	%p3070, %rd1309, -4294968273;
	selp.u64 	%rd6546, 1, 0, %p3070;
	add.s64 	%rd6547, %rd8080, 1;
	setp.ne.s64 	%p3071, %rd8080, -1;
	selp.s64 	%rd6548, -1, 0, %p3070;
	add.s64 	%rd8080, %rd6547, %rd6548;
	setp.lt.u64 	%p3072, %rd6547, %rd6546;
	or.pred  	%p3073, %p3071, %p3072;
	selp.u64 	%rd6549, 1, 0, %p3073;
	add.s64 	%rd6550, %rd8081, 1;
	setp.ne.s64 	%p3074, %rd8081, -1;
	selp.s64 	%rd6551, -1, 0, %p3073;
	add.s64 	%rd8081, %rd6550, %rd6551;
	setp.lt.u64 	%p3075, %rd6550, %rd6549;
	or.pred  	%p3076, %p3074, %p3075;
	selp.s64 	%rd6552, -1, 0, %p3076;
	add.s64 	%rd6553, %rd8082, %rd6552;
	add.s64 	%rd8082, %rd6553, 1;
	add.s64 	%rd8092, %rd1299, 12884904819;
$L__BB2_397:
	add.s32 	%r908, %r908, 1;
	setp.ne.s32 	%p3077, %r908, 5;
	@%p3077 bra 	$L__BB2_385;
	mul.hi.u64 	%rd6555, %rd8092, %rd1;
	mul.lo.s64 	%rd6556, %rd2, %rd8092;
	mul.hi.u64 	%rd6557, %rd8092, %rd2;
	add.s64 	%rd6558, %rd6556, %rd6555;
	setp.lt.u64 	%p3078, %rd6558, %rd6556;
	selp.u64 	%rd6559, 1, 0, %p3078;
	add.s64 	%rd6560, %rd6557, %rd6559;
	mul.lo.s64 	%rd6561, %rd3, %rd8092;
	mul.hi.u64 	%rd6562, %rd8092, %rd3;
	add.s64 	%rd6563, %rd6561, %rd6560;
	setp.lt.u64 	%p3079, %rd6563, %rd6561;
	selp.u64 	%rd6564, 1, 0, %p3079;
	add.s64 	%rd6565, %rd6562, %rd6564;
	mul.lo.s64 	%rd6566, %rd4, %rd8092;
	mul.hi.u64 	%rd6567, %rd8092, %rd4;
	add.s64 	%rd6568, %rd6566, %rd6565;
	setp.lt.u64 	%p3080, %rd6568, %rd6566;
	selp.u64 	%rd6569, 1, 0, %p3080;
	add.s64 	%rd6570, %rd6567, %rd6569;
	mul.hi.u64 	%rd6571, %rd8080, %rd1;
	mad.lo.s64 	%rd1321, %rd1, %rd8080, %rd6558;
	setp.lt.u64 	%p3081, %rd1321, %rd6558;
	selp.u64 	%rd6572, 1, 0, %p3081;
	add.s64 	%rd6573, %rd6571, %rd6572;
	mul.hi.u64 	%rd6574, %rd8080, %rd2;
	mad.lo.s64 	%rd6575, %rd2, %rd8080, %rd6563;
	setp.lt.u64 	%p3082, %rd6575, %rd6563;
	selp.u64 	%rd6576, 1, 0, %p3082;
	add.s64 	%rd6577, %rd6575, %rd6573;
	setp.lt.u64 	%p3083, %rd6577, %rd6575;
	selp.u64 	%rd6578, 1, 0, %p3083;
	add.s64 	%rd6579, %rd6574, %rd6576;
	add.s64 	%rd6580, %rd6579, %rd6578;
	mul.hi.u64 	%rd6581, %rd8080, %rd3;
	mad.lo.s64 	%rd6582, %rd3, %rd8080, %rd6568;
	setp.lt.u64 	%p3084, %rd6582, %rd6568;
	selp.u64 	%rd6583, 1, 0, %p3084;
	add.s64 	%rd6584, %rd6582, %rd6580;
	setp.lt.u64 	%p3085, %rd6584, %rd6582;
	selp.u64 	%rd6585, 1, 0, %p3085;
	add.s64 	%rd6586, %rd6581, %rd6583;
	add.s64 	%rd6587, %rd6586, %rd6585;
	mul.hi.u64 	%rd6588, %rd8080, %rd4;
	mad.lo.s64 	%rd6589, %rd4, %rd8080, %rd6570;
	setp.lt.u64 	%p3086, %rd6589, %rd6570;
	selp.u64 	%rd6590, 1, 0, %p3086;
	add.s64 	%rd6591, %rd6589, %rd6587;
	setp.lt.u64 	%p3087, %rd6591, %rd6589;
	selp.u64 	%rd6592, 1, 0, %p3087;
	add.s64 	%rd6593, %rd6588, %rd6590;
	add.s64 	%rd6594, %rd6593, %rd6592;
	mul.hi.u64 	%rd6595, %rd8081, %rd1;
	mad.lo.s64 	%rd1322, %rd1, %rd8081, %rd6577;
	setp.lt.u64 	%p3088, %rd1322, %rd6577;
	selp.u64 	%rd6596, 1, 0, %p3088;
	add.s64 	%rd6597, %rd6595, %rd6596;
	mul.hi.u64 	%rd6598, %rd8081, %rd2;
	mad.lo.s64 	%rd6599, %rd2, %rd8081, %rd6584;
	setp.lt.u64 	%p3089, %rd6599, %rd6584;
	selp.u64 	%rd6600, 1, 0, %p3089;
	add.s64 	%rd6601, %rd6599, %rd6597;
	setp.lt.u64 	%p3090, %rd6601, %rd6599;
	selp.u64 	%rd6602, 1, 0, %p3090;
	add.s64 	%rd6603, %rd6598, %rd6600;
	add.s64 	%rd6604, %rd6603, %rd6602;
	mul.hi.u64 	%rd6605, %rd8081, %rd3;
	mad.lo.s64 	%rd6606, %rd3, %rd8081, %rd6591;
	setp.lt.u64 	%p3091, %rd6606, %rd6591;
	selp.u64 	%rd6607, 1, 0, %p3091;
	add.s64 	%rd6608, %rd6606, %rd6604;
	setp.lt.u64 	%p3092, %rd6608, %rd6606;
	selp.u64 	%rd6609, 1, 0, %p3092;
	add.s64 	%rd6610, %rd6605, %rd6607;
	add.s64 	%rd6611, %rd6610, %rd6609;
	mul.hi.u64 	%rd6612, %rd8081, %rd4;
	mad.lo.s64 	%rd6613, %rd4, %rd8081, %rd6594;
	setp.lt.u64 	%p3093, %rd6613, %rd6594;
	selp.u64 	%rd6614, 1, 0, %p3093;
	add.s64 	%rd6615, %rd6613, %rd6611;
	setp.lt.u64 	%p3094, %rd6615, %rd6613;
	selp.u64 	%rd6616, 1, 0, %p3094;
	add.s64 	%rd6617, %rd6612, %rd6614;
	add.s64 	%rd6618, %rd6617, %rd6616;
	mul.hi.u64 	%rd6619, %rd8082, %rd1;
	mad.lo.s64 	%rd1323, %rd1, %rd8082, %rd6601;
	setp.lt.u64 	%p3095, %rd1323, %rd6601;
	selp.u64 	%rd6620, 1, 0, %p3095;
	add.s64 	%rd6621, %rd6619, %rd6620;
	mul.hi.u64 	%rd6622, %rd8082, %rd2;
	mad.lo.s64 	%rd6623, %rd2, %rd8082, %rd6608;
	setp.lt.u64 	%p3096, %rd6623, %rd6608;
	selp.u64 	%rd6624, 1, 0, %p3096;
	add.s64 	%rd6625, %rd6623, %rd6621;
	setp.lt.u64 	%p3097, %rd6625, %rd6623;
	selp.u64 	%rd6626, 1, 0, %p3097;
	add.s64 	%rd6627, %rd6622, %rd6624;
	add.s64 	%rd6628, %rd6627, %rd6626;
	mul.hi.u64 	%rd6629, %rd8082, %rd3;
	mad.lo.s64 	%rd6630, %rd3, %rd8082, %rd6615;
	setp.lt.u64 	%p3098, %rd6630, %rd6615;
	selp.u64 	%rd6631, 1, 0, %p3098;
	add.s64 	%rd6632, %rd6630, %rd6628;
	setp.lt.u64 	%p3099, %rd6632, %rd6630;
	selp.u64 	%rd6633, 1, 0, %p3099;
	add.s64 	%rd6634, %rd6629, %rd6631;
	add.s64 	%rd6635, %rd6634, %rd6633;
	mul.hi.u64 	%rd6636, %rd8082, %rd4;
	mad.lo.s64 	%rd6637, %rd4, %rd8082, %rd6618;
	setp.lt.u64 	%p3100, %rd6637, %rd6618;
	selp.u64 	%rd6638, 1, 0, %p3100;
	add.s64 	%rd6639, %rd6637, %rd6635;
	setp.lt.u64 	%p3101, %rd6639, %rd6637;
	selp.u64 	%rd6640, 1, 0, %p3101;
	add.s64 	%rd6641, %rd6636, %rd6638;
	add.s64 	%rd6642, %rd6641, %rd6640;
	shl.b64 	%rd6643, %rd6625, 32;
	mov.b64 	{%r723, %r724}, %rd6625;
	mov.b64 	{%r725, %r726}, %rd6632;
	mov.b64 	%rd6644, {%r724, %r725};
	mov.b64 	{%r727, %r728}, %rd6639;
	mov.b64 	%rd6645, {%r726, %r727};
	mov.b64 	{%r729, %r730}, %rd6642;
	mov.b64 	%rd6646, {%r728, %r729};
	shr.u64 	%rd6647, %rd6642, 32;
	mul.lo.s64 	%rd6648, %rd6625, 977;
	mov.b64 	%rd6649, 977;
	mul.hi.u64 	%rd6650, %rd6625, %rd6649;
	mul.lo.s64 	%rd6651, %rd6632, 977;
	mul.hi.u64 	%rd6652, %rd6632, %rd6649;
	add.s64 	%rd6653, %rd6651, %rd6650;
	setp.lt.u64 	%p3102, %rd6653, %rd6651;
	selp.u64 	%rd6654, 1, 0, %p3102;
	add.s64 	%rd6655, %rd6652, %rd6654;
	mul.lo.s64 	%rd6656, %rd6639, 977;
	mul.hi.u64 	%rd6657, %rd6639, %rd6649;
	add.s64 	%rd6658, %rd6656, %rd6655;
	setp.lt.u64 	%p3103, %rd6658, %rd6656;
	selp.u64 	%rd6659, 1, 0, %p3103;
	add.s64 	%rd6660, %rd6657, %rd6659;
	mul.lo.s64 	%rd6661, %rd6642, 977;
	mul.hi.u64 	%rd6662, %rd6642, %rd6649;
	add.s64 	%rd6663, %rd6661, %rd6660;
	setp.lt.u64 	%p3104, %rd6663, %rd6661;
	selp.u64 	%rd6664, 1, 0, %p3104;
	add.s64 	%rd6665, %rd6662, %rd6664;
	add.s64 	%rd8096, %rd6648, %rd6643;
	setp.lt.u64 	%p3105, %rd8096, %rd6648;
	selp.u64 	%rd6666, 1, 0, %p3105;
	add.s64 	%rd6667, %rd6653, %rd6644;
	setp.lt.u64 	%p3106, %rd6667, %rd6653;
	add.s64 	%rd8097, %rd6667, %rd6666;
	setp.lt.u64 	%p3107, %rd8097, %rd6667;
	or.pred  	%p3108, %p3106, %p3107;
	selp.u64 	%rd6668, 1, 0, %p3108;
	add.s64 	%rd6669, %rd6658, %rd6645;
	setp.lt.u64 	%p3109, %rd6669, %rd6658;
	add.s64 	%rd8098, %rd6669, %rd6668;
	setp.lt.u64 	%p3110, %rd8098, %rd6669;
	or.pred  	%p3111, %p3109, %p3110;
	selp.u64 	%rd6670, 1, 0, %p3111;
	add.s64 	%rd6671, %rd6663, %rd6646;
	setp.lt.u64 	%p3112, %rd6671, %rd6663;
	add.s64 	%rd8099, %rd6671, %rd6670;
	setp.lt.u64 	%p3113, %rd8099, %rd6671;
	or.pred  	%p3114, %p3112, %p3113;
	selp.u64 	%rd6672, 1, 0, %p3114;
	add.s64 	%rd6673, %rd6665, %rd6647;
	add.s64 	%rd1328, %rd6673, %rd6672;
	setp.eq.s64 	%p3115, %rd1328, 0;
	mov.b64 	%rd8100, 0;
	@%p3115 bra 	$L__BB2_400;
	shl.b64 	%rd6674, %rd1328, 32;
	shr.u64 	%rd6675, %rd1328, 32;
	mov.b64 	%rd6676, 977;
	mul.hi.u64 	%rd6677, %rd1328, %rd6676;
	mad.lo.s64 	%rd6678, %rd1328, 977, %rd6674;
	setp.lt.u64 	%p3116, %rd6678, %rd6674;
	selp.u64 	%rd6679, 1, 0, %p3116;
	add.s64 	%rd8096, %rd6678, %rd8096;
	setp.lt.u64 	%p3117, %rd8096, %rd6678;
	selp.u64 	%rd6680, 1, 0, %p3117;
	add.s64 	%rd6681, %rd6675, %rd6677;
	setp.lt.u64 	%p3118, %rd6681, %rd6675;
	selp.u64 	%rd6682, 1, 0, %p3118;
	add.s64 	%rd6683, %rd8097, %rd6681;
	setp.lt.u64 	%p3119, %rd6683, %rd8097;
	selp.u64 	%rd6684, 1, 0, %p3119;
	add.s64 	%rd6685, %rd6683, %rd6679;
	add.s64 	%rd8097, %rd6685, %rd6680;
	setp.lt.u64 	%p3120, %rd8097, %rd6683;
	selp.u64 	%rd6686, 1, 0, %p3120;
	add.s64 	%rd6687, %rd8098, %rd6682;
	add.s64 	%rd6688, %rd6687, %rd6684;
	add.s64 	%rd1331, %rd6688, %rd6686;
	setp.lt.u64 	%p3121, %rd1331, %rd8098;
	selp.u64 	%rd6689, 1, 0, %p3121;
	add.s64 	%rd1332, %rd8099, %rd6689;
	setp.lt.u64 	%p3122, %rd1332, %rd8099;
	selp.u64 	%rd8100, 1, 0, %p3122;
	mov.u64 	%rd8098, %rd1331;
	mov.u64 	%rd8099, %rd1332;
$L__BB2_400:
	mad.lo.s64 	%rd1339, %rd1, %rd8092, %rd8096;
	setp.lt.u64 	%p3123, %rd1339, %rd8096;
	selp.u64 	%rd6690, 1, 0, %p3123;
	add.s64 	%rd6691, %rd8097, %rd1321;
	setp.lt.u64 	%p3124, %rd6691, %rd8097;
	add.s64 	%rd8102, %rd6691, %rd6690;
	setp.lt.u64 	%p3125, %rd8102, %rd6691;
	or.pred  	%p3126, %p3124, %p3125;
	selp.u64 	%rd6692, 1, 0, %p3126;
	add.s64 	%rd6693, %rd8098, %rd1322;
	setp.lt.u64 	%p3127, %rd6693, %rd8098;
	add.s64 	%rd8103, %rd6693, %rd6692;
	setp.lt.u64 	%p3128, %rd8103, %rd6693;
	or.pred  	%p3129, %p3127, %p3128;
	selp.u64 	%rd6694, 1, 0, %p3129;
	add.s64 	%rd6695, %rd8099, %rd1323;
	setp.lt.u64 	%p3130, %rd6695, %rd8099;
	add.s64 	%rd8104, %rd6695, %rd6694;
	setp.lt.u64 	%p3131, %rd8104, %rd6695;
	or.pred  	%p3132, %p3130, %p3131;
	selp.u64 	%rd6696, 1, 0, %p3132;
	add.s64 	%rd1343, %rd8100, %rd6696;
	setp.ne.s64 	%p3133, %rd1343, 0;
	@%p3133 bra 	$L__BB2_403;
	and.b64  	%rd6697, %rd8104, %rd8103;
	setp.ne.s64 	%p3134, %rd6697, -1;
	mov.u64 	%rd8101, %rd1339;
	@%p3134 bra 	$L__BB2_410;
	setp.ne.s64 	%p3135, %rd8102, -1;
	setp.lt.u64 	%p3136, %rd1339, -4294968273;
	or.pred  	%p3137, %p3135, %p3136;
	mov.u64 	%rd8101, %rd1339;
	@%p3137 bra 	$L__BB2_410;
$L__BB2_403:
	add.s64 	%rd8101, %rd1339, 4294968273;
	setp.lt.u64 	%p3138, %rd1339, -4294968273;
	selp.u64 	%rd6698, 1, 0, %p3138;
	add.s64 	%rd6699, %rd8102, 1;
	setp.ne.s64 	%p3139, %rd8102, -1;
	selp.s64 	%rd6700, -1, 0, %p3138;
	add.s64 	%rd8102, %rd6699, %rd6700;
	setp.lt.u64 	%p3140, %rd6699, %rd6698;
	or.pred  	%p3141, %p3139, %p3140;
	selp.u64 	%rd6701, 1, 0, %p3141;
	add.s64 	%rd6702, %rd8103, 1;
	setp.ne.s64 	%p3142, %rd8103, -1;
	selp.s64 	%rd6703, -1, 0, %p3141;
	add.s64 	%rd8103, %rd6702, %rd6703;
	setp.lt.u64 	%p3143, %rd6702, %rd6701;
	or.pred  	%p3144, %p3142, %p3143;
	selp.u64 	%rd6704, 1, 0, %p3144;
	add.s64 	%rd6705, %rd8104, 1;
	setp.ne.s64 	%p3145, %rd8104, -1;
	selp.s64 	%rd6706, -1, 0, %p3144;
	add.s64 	%rd8104, %rd6705, %rd6706;
	setp.lt.u64 	%p3146, %rd6705, %rd6704;
	or.pred  	%p3147, %p3145, %p3146;
	selp.s64 	%rd6707, -1, 0, %p3147;
	add.s64 	%rd1348, %rd1343, %rd6707;
	setp.ne.s64 	%p3148, %rd1348, 0;
	@%p3148 bra 	$L__BB2_406;
	and.b64  	%rd6708, %rd8104, %rd8103;
	setp.ne.s64 	%p3149, %rd6708, -1;
	@%p3149 bra 	$L__BB2_410;
	setp.ne.s64 	%p3150, %rd8102, -1;
	setp.lt.u64 	%p3151, %rd8101, -4294968273;
	or.pred  	%p3152, %p3150, %p3151;
	@%p3152 bra 	$L__BB2_410;
$L__BB2_406:
	add.s64 	%rd1349, %rd1339, 8589936546;
	setp.lt.u64 	%p3153, %rd8101, -4294968273;
	selp.u64 	%rd6709, 1, 0, %p3153;
	add.s64 	%rd6710, %rd8102, 1;
	setp.ne.s64 	%p3154, %rd8102, -1;
	selp.s64 	%rd6711, -1, 0, %p3153;
	add.s64 	%rd8102, %rd6710, %rd6711;
	setp.lt.u64 	%p3155, %rd6710, %rd6709;
	or.pred  	%p3156, %p3154, %p3155;
	selp.u64 	%rd6712, 1, 0, %p3156;
	add.s64 	%rd6713, %rd8103, 1;
	setp.ne.s64 	%p3157, %rd8103, -1;
	selp.s64 	%rd6714, -1, 0, %p3156;
	add.s64 	%rd8103, %rd6713, %rd6714;
	setp.lt.u64 	%p3158, %rd6713, %rd6712;
	or.pred  	%p3159, %p3157, %p3158;
	selp.u64 	%rd6715, 1, 0, %p3159;
	add.s64 	%rd6716, %rd8104, 1;
	setp.ne.s64 	%p3160, %rd8104, -1;
	selp.s64 	%rd6717, -1, 0, %p3159;
	add.s64 	%rd8104, %rd6716, %rd6717;
	setp.lt.u64 	%p3161, %rd6716, %rd6715;
	or.pred  	%p3162, %p3160, %p3161;
	selp.u64 	%rd6718, 1, 0, %p3162;
	setp.ne.s64 	%p3163, %rd1348, %rd6718;
	@%p3163 bra 	$L__BB2_409;
	and.b64  	%rd6719, %rd8104, %rd8103;
	setp.ne.s64 	%p3164, %rd6719, -1;
	mov.u64 	%rd8101, %rd1349;
	@%p3164 bra 	$L__BB2_410;
	setp.ne.s64 	%p3165, %rd8102, -1;
	setp.lt.u64 	%p3166, %rd1349, -4294968273;
	or.pred  	%p3167, %p3165, %p3166;
	mov.u64 	%rd8101, %rd1349;
	@%p3167 bra 	$L__BB2_410;
$L__BB2_409:
	setp.lt.u64 	%p3168, %rd1349, -4294968273;
	selp.u64 	%rd6720, 1, 0, %p3168;
	add.s64 	%rd6721, %rd8102, 1;
	setp.ne.s64 	%p3169, %rd8102, -1;
	selp.s64 	%rd6722, -1, 0, %p3168;
	add.s64 	%rd8102, %rd6721, %rd6722;
	setp.lt.u64 	%p3170, %rd6721, %rd6720;
	or.pred  	%p3171, %p3169, %p3170;
	selp.u64 	%rd6723, 1, 0, %p3171;
	add.s64 	%rd6724, %rd8103, 1;
	setp.ne.s64 	%p3172, %rd8103, -1;
	selp.s64 	%rd6725, -1, 0, %p3171;
	add.s64 	%rd8103, %rd6724, %rd6725;
	setp.lt.u64 	%p3173, %rd6724, %rd6723;
	or.pred  	%p3174, %p3172, %p3173;
	selp.s64 	%rd6726, -1, 0, %p3174;
	add.s64 	%rd6727, %rd8104, %rd6726;
	add.s64 	%rd8104, %rd6727, 1;
	add.s64 	%rd8101, %rd1339, 12884904819;
$L__BB2_410:
	mul.lo.s64 	%rd6729, %rd8102, %rd8101;
	mul.hi.u64 	%rd6730, %rd8101, %rd8102;
	mul.lo.s64 	%rd6731, %rd8103, %rd8101;
	mul.hi.u64 	%rd6732, %rd8101, %rd8103;
	add.s64 	%rd6733, %rd6731, %rd6730;
	setp.lt.u64 	%p3175, %rd6733, %rd6731;
	selp.u64 	%rd6734, 1, 0, %p3175;
	add.s64 	%rd6735, %rd6732, %rd6734;
	mul.lo.s64 	%rd6736, %rd8104, %rd8101;
	mul.hi.u64 	%rd6737, %rd8101, %rd8104;
	add.s64 	%rd6738, %rd6736, %rd6735;
	setp.lt.u64 	%p3176, %rd6738, %rd6736;
	selp.u64 	%rd6739, 1, 0, %p3176;
	add.s64 	%rd6740, %rd6737, %rd6739;
	mul.hi.u64 	%rd6741, %rd8102, %rd8103;
	mad.lo.s64 	%rd6742, %rd8103, %rd8102, %rd6738;
	setp.lt.u64 	%p3177, %rd6742, %rd6738;
	selp.u64 	%rd6743, 1, 0, %p3177;
	add.s64 	%rd6744, %rd6741, %rd6743;
	mul.hi.u64 	%rd6745, %rd8102, %rd8104;
	mad.lo.s64 	%rd6746, %rd8104, %rd8102, %rd6740;
	setp.lt.u64 	%p3178, %rd6746, %rd6740;
	selp.u64 	%rd6747, 1, 0, %p3178;
	add.s64 	%rd6748, %rd6746, %rd6744;
	setp.lt.u64 	%p3179, %rd6748, %rd6746;
	selp.u64 	%rd6749, 1, 0, %p3179;
	add.s64 	%rd6750, %rd6745, %rd6747;
	add.s64 	%rd6751, %rd6750, %rd6749;
	mul.hi.u64 	%rd6752, %rd8103, %rd8104;
	mad.lo.s64 	%rd6753, %rd8104, %rd8103, %rd6751;
	setp.lt.u64 	%p3180, %rd6753, %rd6751;
	selp.u64 	%rd6754, 1, 0, %p3180;
	add.s64 	%rd6755, %rd6752, %rd6754;
	shl.b64 	%rd6756, %rd6729, 1;
	mov.b64 	{%r731, %r732}, %rd6729;
	mov.b64 	{%r733, %r734}, %rd6733;
	shf.l.wrap.b32 	%r735, %r732, %r733, 1;
	shf.l.wrap.b32 	%r736, %r733, %r734, 1;
	mov.b64 	%rd6757, {%r735, %r736};
	mov.b64 	{%r737, %r738}, %rd6742;
	shf.l.wrap.b32 	%r739, %r734, %r737, 1;
	shf.l.wrap.b32 	%r740, %r737, %r738, 1;
	mov.b64 	%rd6758, {%r739, %r740};
	mov.b64 	{%r741, %r742}, %rd6748;
	shf.l.wrap.b32 	%r743, %r738, %r741, 1;
	shf.l.wrap.b32 	%r744, %r741, %r742, 1;
	mov.b64 	%rd6759, {%r743, %r744};
	mov.b64 	{%r745, %r746}, %rd6753;
	shf.l.wrap.b32 	%r747, %r742, %r745, 1;
	shf.l.wrap.b32 	%r748, %r745, %r746, 1;
	mov.b64 	%rd6760, {%r747, %r748};
	shr.u64 	%rd6761, %rd6755, 63;
	mov.b64 	{%r749, %r750}, %rd6755;
	shf.l.wrap.b32 	%r751, %r746, %r749, 1;
	shf.l.wrap.b32 	%r752, %r749, %r750, 1;
	mov.b64 	%rd6762, {%r751, %r752};
	mul.hi.u64 	%rd6763, %rd8101, %rd8101;
	mul.hi.u64 	%rd6764, %rd8102, %rd8102;
	mul.hi.u64 	%rd6765, %rd8103, %rd8103;
	mul.hi.u64 	%rd6766, %rd8104, %rd8104;
	add.s64 	%rd1361, %rd6756, %rd6763;
	setp.lt.u64 	%p3181, %rd1361, %rd6756;
	selp.u64 	%rd6767, 1, 0, %p3181;
	mad.lo.s64 	%rd6768, %rd8102, %rd8102, %rd6757;
	setp.lt.u64 	%p3182, %rd6768, %rd6757;
	add.s64 	%rd1362, %rd6768, %rd6767;
	setp.lt.u64 	%p3183, %rd1362, %rd6768;
	or.pred  	%p3184, %p3182, %p3183;
	selp.u64 	%rd6769, 1, 0, %p3184;
	add.s64 	%rd6770, %rd6758, %rd6764;
	setp.lt.u64 	%p3185, %rd6770, %rd6758;
	add.s64 	%rd1363, %rd6770, %rd6769;
	setp.lt.u64 	%p3186, %rd1363, %rd6770;
	or.pred  	%p3187, %p3185, %p3186;
	selp.u64 	%rd6771, 1, 0, %p3187;
	mad.lo.s64 	%rd6772, %rd8103, %rd8103, %rd6759;
	setp.lt.u64 	%p3188, %rd6772, %rd6759;
	add.s64 	%rd6773, %rd6772, %rd6771;
	setp.lt.u64 	%p3189, %rd6773, %rd6772;
	or.pred  	%p3190, %p3188, %p3189;
	selp.u64 	%rd6774, 1, 0, %p3190;
	add.s64 	%rd6775, %rd6760, %rd6765;
	setp.lt.u64 	%p3191, %rd6775, %rd6760;
	add.s64 	%rd6776, %rd6775, %rd6774;
	setp.lt.u64 	%p3192, %rd6776, %rd6775;
	or.pred  	%p3193, %p3191, %p3192;
	selp.u64 	%rd6777, 1, 0, %p3193;
	mad.lo.s64 	%rd6778, %rd8104, %rd8104, %rd6762;
	setp.lt.u64 	%p3194, %rd6778, %rd6762;
	add.s64 	%rd6779, %rd6778, %rd6777;
	setp.lt.u64 	%p3195, %rd6779, %rd6778;
	or.pred  	%p3196, %p3194, %p3195;
	selp.u64 	%rd6780, 1, 0, %p3196;
	add.s64 	%rd6781, %rd6761, %rd6766;
	add.s64 	%rd6782, %rd6781, %rd6780;
	shl.b64 	%rd6783, %rd6773, 32;
	mov.b64 	{%r753, %r754}, %rd6773;
	mov.b64 	{%r755, %r756}, %rd6776;
	mov.b64 	%rd6784, {%r754, %r755};
	mov.b64 	{%r757, %r758}, %rd6779;
	mov.b64 	%rd6785, {%r756, %r757};
	mov.b64 	{%r759, %r760}, %rd6782;
	mov.b64 	%rd6786, {%r758, %r759};
	shr.u64 	%rd6787, %rd6782, 32;
	mul.lo.s64 	%rd6788, %rd6773, 977;
	mov.b64 	%rd6789, 977;
	mul.hi.u64 	%rd6790, %rd6773, %rd6789;
	mul.lo.s64 	%rd6791, %rd6776, 977;
	mul.hi.u64 	%rd6792, %rd6776, %rd6789;
	add.s64 	%rd6793, %rd6791, %rd6790;
	setp.lt.u64 	%p3197, %rd6793, %rd6791;
	selp.u64 	%rd6794, 1, 0, %p3197;
	add.s64 	%rd6795, %rd6792, %rd6794;
	mul.lo.s64 	%rd6796, %rd6779, 977;
	mul.hi.u64 	%rd6797, %rd6779, %rd6789;
	add.s64 	%rd6798, %rd6796, %rd6795;
	setp.lt.u64 	%p3198, %rd6798, %rd6796;
	selp.u64 	%rd6799, 1, 0, %p3198;
	add.s64 	%rd6800, %rd6797, %rd6799;
	mul.lo.s64 	%rd6801, %rd6782, 977;
	mul.hi.u64 	%rd6802, %rd6782, %rd6789;
	add.s64 	%rd6803, %rd6801, %rd6800;
	setp.lt.u64 	%p3199, %rd6803, %rd6801;
	selp.u64 	%rd6804, 1, 0, %p3199;
	add.s64 	%rd6805, %rd6802, %rd6804;
	add.s64 	%rd8105, %rd6788, %rd6783;
	setp.lt.u64 	%p3200, %rd8105, %rd6788;
	selp.u64 	%rd6806, 1, 0, %p3200;
	add.s64 	%rd6807, %rd6793, %rd6784;
	setp.lt.u64 	%p3201, %rd6807, %rd6793;
	add.s64 	%rd8106, %rd6807, %rd6806;
	setp.lt.u64 	%p3202, %rd8106, %rd6807;
	or.pred  	%p3203, %p3201, %p3202;
	selp.u64 	%rd6808, 1, 0, %p3203;
	add.s64 	%rd6809, %rd6798, %rd6785;
	setp.lt.u64 	%p3204, %rd6809, %rd6798;
	add.s64 	%rd8107, %rd6809, %rd6808;
	setp.lt.u64 	%p3205, %rd8107, %rd6809;
	or.pred  	%p3206, %p3204, %p3205;
	selp.u64 	%rd6810, 1, 0, %p3206;
	add.s64 	%rd6811, %rd6803, %rd6786;
	setp.lt.u64 	%p3207, %rd6811, %rd6803;
	add.s64 	%rd8108, %rd6811, %rd6810;
	setp.lt.u64 	%p3208, %rd8108, %rd6811;
	or.pred  	%p3209, %p3207, %p3208;
	selp.u64 	%rd6812, 1, 0, %p3209;
	add.s64 	%rd6813, %rd6805, %rd6787;
	add.s64 	%rd1368, %rd6813, %rd6812;
	setp.eq.s64 	%p3210, %rd1368, 0;
	mov.b64 	%rd8109, 0;
	@%p3210 bra 	$L__BB2_412;
	shl.b64 	%rd6814, %rd1368, 32;
	shr.u64 	%rd6815, %rd1368, 32;
	mov.b64 	%rd6816, 977;
	mul.hi.u64 	%rd6817, %rd1368, %rd6816;
	mad.lo.s64 	%rd6818, %rd1368, 977, %rd6814;
	setp.lt.u64 	%p3211, %rd6818, %rd6814;
	selp.u64 	%rd6819, 1, 0, %p3211;
	add.s64 	%rd8105, %rd6818, %rd8105;
	setp.lt.u64 	%p3212, %rd8105, %rd6818;
	selp.u64 	%rd6820, 1, 0, %p3212;
	add.s64 	%rd6821, %rd6815, %rd6817;
	setp.lt.u64 	%p3213, %rd6821, %rd6815;
	selp.u64 	%rd6822, 1, 0, %p3213;
	add.s64 	%rd6823, %rd8106, %rd6821;
	setp.lt.u64 	%p3214, %rd6823, %rd8106;
	selp.u64 	%rd6824, 1, 0, %p3214;
	add.s64 	%rd6825, %rd6823, %rd6819;
	add.s64 	%rd8106, %rd6825, %rd6820;
	setp.lt.u64 	%p3215, %rd8106, %rd6823;
	selp.u64 	%rd6826, 1, 0, %p3215;
	add.s64 	%rd6827, %rd8107, %rd6822;
	add.s64 	%rd6828, %rd6827, %rd6824;
	add.s64 	%rd1371, %rd6828, %rd6826;
	setp.lt.u64 	%p3216, %rd1371, %rd8107;
	selp.u64 	%rd6829, 1, 0, %p3216;
	add.s64 	%rd1372, %rd8108, %rd6829;
	setp.lt.u64 	%p3217, %rd1372, %rd8108;
	selp.u64 	%rd8109, 1, 0, %p3217;
	mov.u64 	%rd8107, %rd1371;
	mov.u64 	%rd8108, %rd1372;
$L__BB2_412:
	mad.lo.s64 	%rd1379, %rd8101, %rd8101, %rd8105;
	setp.lt.u64 	%p3218, %rd1379, %rd8105;
	selp.u64 	%rd6830, 1, 0, %p3218;
	add.s64 	%rd6831, %rd8106, %rd1361;
	setp.lt.u64 	%p3219, %rd6831, %rd8106;
	add.s64 	%rd8111, %rd6831, %rd6830;
	setp.lt.u64 	%p3220, %rd8111, %rd6831;
	or.pred  	%p3221, %p3219, %p3220;
	selp.u64 	%rd6832, 1, 0, %p3221;
	add.s64 	%rd6833, %rd8107, %rd1362;
	setp.lt.u64 	%p3222, %rd6833, %rd8107;
	add.s64 	%rd8112, %rd6833, %rd6832;
	setp.lt.u64 	%p3223, %rd8112, %rd6833;
	or.pred  	%p3224, %p3222, %p3223;
	selp.u64 	%rd6834, 1, 0, %p3224;
	add.s64 	%rd6835, %rd8108, %rd1363;
	setp.lt.u64 	%p3225, %rd6835, %rd8108;
	add.s64 	%rd8113, %rd6835, %rd6834;
	setp.lt.u64 	%p3226, %rd8113, %rd6835;
	or.pred  	%p3227, %p3225, %p3226;
	selp.u64 	%rd6836, 1, 0, %p3227;
	add.s64 	%rd1383, %rd8109, %rd6836;
	setp.ne.s64 	%p3228, %rd1383, 0;
	@%p3228 bra 	$L__BB2_415;
	and.b64  	%rd6837, %rd8113, %rd8112;
	setp.ne.s64 	%p3229, %rd6837, -1;
	mov.u64 	%rd8110, %rd1379;
	@%p3229 bra 	$L__BB2_422;
	setp.ne.s64 	%p3230, %rd8111, -1;
	setp.lt.u64 	%p3231, %rd1379, -4294968273;
	or.pred  	%p3232, %p3230, %p3231;
	mov.u64 	%rd8110, %rd1379;
	@%p3232 bra 	$L__BB2_422;
$L__BB2_415:
	add.s64 	%rd8110, %rd1379, 4294968273;
	setp.lt.u64 	%p3233, %rd1379, -4294968273;
	selp.u64 	%rd6838, 1, 0, %p3233;
	add.s64 	%rd6839, %rd8111, 1;
	setp.ne.s64 	%p3234, %rd8111, -1;
	selp.s64 	%rd6840, -1, 0, %p3233;
	add.s64 	%rd8111, %rd6839, %rd6840;
	setp.lt.u64 	%p3235, %rd6839, %rd6838;
	or.pred  	%p3236, %p3234, %p3235;
	selp.u64 	%rd6841, 1, 0, %p3236;
	add.s64 	%rd6842, %rd8112, 1;
	setp.ne.s64 	%p3237, %rd8112, -1;
	selp.s64 	%rd6843, -1, 0, %p3236;
	add.s64 	%rd8112, %rd6842, %rd6843;
	setp.lt.u64 	%p3238, %rd6842, %rd6841;
	or.pred  	%p3239, %p3237, %p3238;
	selp.u64 	%rd6844, 1, 0, %p3239;
	add.s64 	%rd6845, %rd8113, 1;
	setp.ne.s64 	%p3240, %rd8113, -1;
	selp.s64 	%rd6846, -1, 0, %p3239;
	add.s64 	%rd8113, %rd6845, %rd6846;
	setp.lt.u64 	%p3241, %rd6845, %rd6844;
	or.pred  	%p3242, %p3240, %p3241;
	selp.s64 	%rd6847, -1, 0, %p3242;
	add.s64 	%rd1388, %rd1383, %rd6847;
	setp.ne.s64 	%p3243, %rd1388, 0;
	@%p3243 bra 	$L__BB2_418;
	and.b64  	%rd6848, %rd8113, %rd8112;
	setp.ne.s64 	%p3244, %rd6848, -1;
	@%p3244 bra 	$L__BB2_422;
	setp.ne.s64 	%p3245, %rd8111, -1;
	setp.lt.u64 	%p3246, %rd8110, -4294968273;
	or.pred  	%p3247, %p3245, %p3246;
	@%p3247 bra 	$L__BB2_422;
$L__BB2_418:
	add.s64 	%rd1389, %rd1379, 8589936546;
	setp.lt.u64 	%p3248, %rd8110, -4294968273;
	selp.u64 	%rd6849, 1, 0, %p3248;
	add.s64 	%rd6850, %rd8111, 1;
	setp.ne.s64 	%p3249, %rd8111, -1;
	selp.s64 	%rd6851, -1, 0, %p3248;
	add.s64 	%rd8111, %rd6850, %rd6851;
	setp.lt.u64 	%p3250, %rd6850, %rd6849;
	or.pred  	%p3251, %p3249, %p3250;
	selp.u64 	%rd6852, 1, 0, %p3251;
	add.s64 	%rd6853, %rd8112, 1;
	setp.ne.s64 	%p3252, %rd8112, -1;
	selp.s64 	%rd6854, -1, 0, %p3251;
	add.s64 	%rd8112, %rd6853, %rd6854;
	setp.lt.u64 	%p3253, %rd6853, %rd6852;
	or.pred  	%p3254, %p3252, %p3253;
	selp.u64 	%rd6855, 1, 0, %p3254;
	add.s64 	%rd6856, %rd8113, 1;
	setp.ne.s64 	%p3255, %rd8113, -1;
	selp.s64 	%rd6857, -1, 0, %p3254;
	add.s64 	%rd8113, %rd6856, %rd6857;
	setp.lt.u64 	%p3256, %rd6856, %rd6855;
	or.pred  	%p3257, %p3255, %p3256;
	selp.u64 	%rd6858, 1, 0, %p3257;
	setp.ne.s64 	%p3258, %rd1388, %rd6858;
	@%p3258 bra 	$L__BB2_421;
	and.b64  	%rd6859, %rd8113, %rd8112;
	setp.ne.s64 	%p3259, %rd6859, -1;
	mov.u64 	%rd8110, %rd1389;
	@%p3259 bra 	$L__BB2_422;
	setp.ne.s64 	%p3260, %rd8111, -1;
	setp.lt.u64 	%p3261, %rd1389, -4294968273;
	or.pred  	%p3262, %p3260, %p3261;
	mov.u64 	%rd8110, %rd1389;
	@%p3262 bra 	$L__BB2_422;
$L__BB2_421:
	setp.lt.u64 	%p3263, %rd1389, -4294968273;
	selp.u64 	%rd6860, 1, 0, %p3263;
	add.s64 	%rd6861, %rd8111, 1;
	setp.ne.s64 	%p3264, %rd8111, -1;
	selp.s64 	%rd6862, -1, 0, %p3263;
	add.s64 	%rd8111, %rd6861, %rd6862;
	setp.lt.u64 	%p3265, %rd6861, %rd6860;
	or.pred  	%p3266, %p3264, %p3265;
	selp.u64 	%rd6863, 1, 0, %p3266;
	add.s64 	%rd6864, %rd8112, 1;
	setp.ne.s64 	%p3267, %rd8112, -1;
	selp.s64 	%rd6865, -1, 0, %p3266;
	add.s64 	%rd8112, %rd6864, %rd6865;
	setp.lt.u64 	%p3268, %rd6864, %rd6863;
	or.pred  	%p3269, %p3267, %p3268;
	selp.s64 	%rd6866, -1, 0, %p3269;
	add.s64 	%rd6867, %rd8113, %rd6866;
	add.s64 	%rd8113, %rd6867, 1;
	add.s64 	%rd8110, %rd1379, 12884904819;
$L__BB2_422:
	mul.lo.s64 	%rd6869, %rd8111, %rd8110;
	mul.hi.u64 	%rd6870, %rd8110, %rd8111;
	mul.lo.s64 	%rd6871, %rd8112, %rd8110;
	mul.hi.u64 	%rd6872, %rd8110, %rd8112;
	add.s64 	%rd6873, %rd6871, %rd6870;
	setp.lt.u64 	%p3270, %rd6873, %rd6871;
	selp.u64 	%rd6874, 1, 0, %p3270;
	add.s64 	%rd6875, %rd6872, %rd6874;
	mul.lo.s64 	%rd6876, %rd8113, %rd8110;
	mul.hi.u64 	%rd6877, %rd8110, %rd8113;
	add.s64 	%rd6878, %rd6876, %rd6875;
	setp.lt.u64 	%p3271, %rd6878, %rd6876;
	selp.u64 	%rd6879, 1, 0, %p3271;
	add.s64 	%rd6880, %rd6877, %rd6879;
	mul.hi.u64 	%rd6881, %rd8111, %rd8112;
	mad.lo.s64 	%rd6882, %rd8112, %rd8111, %rd6878;
	setp.lt.u64 	%p3272, %rd6882, %rd6878;
	selp.u64 	%rd6883, 1, 0, %p3272;
	add.s64 	%rd6884, %rd6881, %rd6883;
	mul.hi.u64 	%rd6885, %rd8111, %rd8113;
	mad.lo.s64 	%rd6886, %rd8113, %rd8111, %rd6880;
	setp.lt.u64 	%p3273, %rd6886, %rd6880;
	selp.u64 	%rd6887, 1, 0, %p3273;
	add.s64 	%rd6888, %rd6886, %rd6884;
	setp.lt.u64 	%p3274, %rd6888, %rd6886;
	selp.u64 	%rd6889, 1, 0, %p3274;
	add.s64 	%rd6890, %rd6885, %rd6887;
	add.s64 	%rd6891, %rd6890, %rd6889;
	mul.hi.u64 	%rd6892, %rd8112, %rd8113;
	mad.lo.s64 	%rd6893, %rd8113, %rd8112, %rd6891;
	setp.lt.u64 	%p3275, %rd6893, %rd6891;
	selp.u64 	%rd6894, 1, 0, %p3275;
	add.s64 	%rd6895, %rd6892, %rd6894;
	shl.b64 	%rd6896, %rd6869, 1;
	mov.b64 	{%r761, %r762}, %rd6869;
	mov.b64 	{%r763, %r764}, %rd6873;
	shf.l.wrap.b32 	%r765, %r762, %r763, 1;
	shf.l.wrap.b32 	%r766, %r763, %r764, 1;
	mov.b64 	%rd6897, {%r765, %r766};
	mov.b64 	{%r767, %r768}, %rd6882;
	shf.l.wrap.b32 	%r769, %r764, %r767, 1;
	shf.l.wrap.b32 	%r770, %r767, %r768, 1;
	mov.b64 	%rd6898, {%r769, %r770};
	mov.b64 	{%r771, %r772}, %rd6888;
	shf.l.wrap.b32 	%r773, %r768, %r771, 1;
	shf.l.wrap.b32 	%r774, %r771, %r772, 1;
	mov.b64 	%rd6899, {%r773, %r774};
	mov.b64 	{%r775, %r776}, %rd6893;
	shf.l.wrap.b32 	%r777, %r772, %r775, 1;
	shf.l.wrap.b32 	%r778, %r775, %r776, 1;
	mov.b64 	%rd6900, {%r777, %r778};
	shr.u64 	%rd6901, %rd6895, 63;
	mov.b64 	{%r779, %r780}, %rd6895;
	shf.l.wrap.b32 	%r781, %r776, %r779, 1;
	shf.l.wrap.b32 	%r782, %r779, %r780, 1;
	mov.b64 	%rd6902, {%r781, %r782};
	mul.hi.u64 	%rd6903, %rd8110, %rd8110;
	mul.hi.u64 	%rd6904, %rd8111, %rd8111;
	mul.hi.u64 	%rd6905, %rd8112, %rd8112;
	mul.hi.u64 	%rd6906, %rd8113, %rd8113;
	add.s64 	%rd1401, %rd6896, %rd6903;
	setp.lt.u64 	%p3276, %rd1401, %rd6896;
	selp.u64 	%rd6907, 1, 0, %p3276;
	mad.lo.s64 	%rd6908, %rd8111, %rd8111, %rd6897;
	setp.lt.u64 	%p3277, %rd6908, %rd6897;
	add.s64 	%rd1402, %rd6908, %rd6907;
	setp.lt.u64 	%p3278, %rd1402, %rd6908;
	or.pred  	%p3279, %p3277, %p3278;
	selp.u64 	%rd6909, 1, 0, %p3279;
	add.s64 	%rd6910, %rd6898, %rd6904;
	setp.lt.u64 	%p3280, %rd6910, %rd6898;
	add.s64 	%rd1403, %rd6910, %rd6909;
	setp.lt.u64 	%p3281, %rd1403, %rd6910;
	or.pred  	%p3282, %p3280, %p3281;
	selp.u64 	%rd6911, 1, 0, %p3282;
	mad.lo.s64 	%rd6912, %rd8112, %rd8112, %rd6899;
	setp.lt.u64 	%p3283, %rd6912, %rd6899;
	add.s64 	%rd6913, %rd6912, %rd6911;
	setp.lt.u64 	%p3284, %rd6913, %rd6912;
	or.pred  	%p3285, %p3283, %p3284;
	selp.u64 	%rd6914, 1, 0, %p3285;
	add.s64 	%rd6915, %rd6900, %rd6905;
	setp.lt.u64 	%p3286, %rd6915, %rd6900;
	add.s64 	%rd6916, %rd6915, %rd6914;
	setp.lt.u64 	%p3287, %rd6916, %rd6915;
	or.pred  	%p3288, %p3286, %p3287;
	selp.u64 	%rd6917, 1, 0, %p3288;
	mad.lo.s64 	%rd6918, %rd8113, %rd8113, %rd6902;
	setp.lt.u64 	%p3289, %rd6918, %rd6902;
	add.s64 	%rd6919, %rd6918, %rd6917;
	setp.lt.u64 	%p3290, %rd6919, %rd6918;
	or.pred  	%p3291, %p3289, %p3290;
	selp.u64 	%rd6920, 1, 0, %p3291;
	add.s64 	%rd6921, %rd6901, %rd6906;
	add.s64 	%rd6922, %rd6921, %rd6920;
	shl.b64 	%rd6923, %rd6913, 32;
	mov.b64 	{%r783, %r784}, %rd6913;
	mov.b64 	{%r785, %r786}, %rd6916;
	mov.b64 	%rd6924, {%r784, %r785};
	mov.b64 	{%r787, %r788}, %rd6919;
	mov.b64 	%rd6925, {%r786, %r787};
	mov.b64 	{%r789, %r790}, %rd6922;
	mov.b64 	%rd6926, {%r788, %r789};
	shr.u64 	%rd6927, %rd6922, 32;
	mul.lo.s64 	%rd6928, %rd6913, 977;
	mov.b64 	%rd6929, 977;
	mul.hi.u64 	%rd6930, %rd6913, %rd6929;
	mul.lo.s64 	%rd6931, %rd6916, 977;
	mul.hi.u64 	%rd6932, %rd6916, %rd6929;
	add.s64 	%rd6933, %rd6931, %rd6930;
	setp.lt.u64 	%p3292, %rd6933, %rd6931;
	selp.u64 	%rd6934, 1, 0, %p3292;
	add.s64 	%rd6935, %rd6932, %rd6934;
	mul.lo.s64 	%rd6936, %rd6919, 977;
	mul.hi.u64 	%rd6937, %rd6919, %rd6929;
	add.s64 	%rd6938, %rd6936, %rd6935;
	setp.lt.u64 	%p3293, %rd6938, %rd6936;
	selp.u64 	%rd6939, 1, 0, %p3293;
	add.s64 	%rd6940, %rd6937, %rd6939;
	mul.lo.s64 	%rd6941, %rd6922, 977;
	mul.hi.u64 	%rd6942, %rd6922, %rd6929;
	add.s64 	%rd6943, %rd6941, %rd6940;
	setp.lt.u64 	%p3294, %rd6943, %rd6941;
	selp.u64 	%rd6944, 1, 0, %p3294;
	add.s64 	%rd6945, %rd6942, %rd6944;
	add.s64 	%rd8114, %rd6928, %rd6923;
	setp.lt.u64 	%p3295, %rd8114, %rd6928;
	selp.u64 	%rd6946, 1, 0, %p3295;
	add.s64 	%rd6947, %rd6933, %rd6924;
	setp.lt.u64 	%p3296, %rd6947, %rd6933;
	add.s64 	%rd8115, %rd6947, %rd6946;
	setp.lt.u64 	%p3297, %rd8115, %rd6947;
	or.pred  	%p3298, %p3296, %p3297;
	selp.u64 	%rd6948, 1, 0, %p3298;
	add.s64 	%rd6949, %rd6938, %rd6925;
	setp.lt.u64 	%p3299, %rd6949, %rd6938;
	add.s64 	%rd8116, %rd6949, %rd6948;
	setp.lt.u64 	%p3300, %rd8116, %rd6949;
	or.pred  	%p3301, %p3299, %p3300;
	selp.u64 	%rd6950, 1, 0, %p3301;
	add.s64 	%rd6951, %rd6943, %rd6926;
	setp.lt.u64 	%p3302, %rd6951, %rd6943;
	add.s64 	%rd8117, %rd6951, %rd6950;
	setp.lt.u64 	%p3303, %rd8117, %rd6951;
	or.pred  	%p3304, %p3302, %p3303;
	selp.u64 	%rd6952, 1, 0, %p3304;
	add.s64 	%rd6953, %rd6945, %rd6927;
	add.s64 	%rd1408, %rd6953, %rd6952;
	setp.eq.s64 	%p3305, %rd1408, 0;
	mov.b64 	%rd8118, 0;
	@%p3305 bra 	$L__BB2_424;
	shl.b64 	%rd6954, %rd1408, 32;
	shr.u64 	%rd6955, %rd1408, 32;
	mov.b64 	%rd6956, 977;
	mul.hi.u64 	%rd6957, %rd1408, %rd6956;
	mad.lo.s64 	%rd6958, %rd1408, 977, %rd6954;
	setp.lt.u64 	%p3306, %rd6958, %rd6954;
	selp.u64 	%rd6959, 1, 0, %p3306;
	add.s64 	%rd8114, %rd6958, %rd8114;
	setp.lt.u64 	%p3307, %rd8114, %rd6958;
	selp.u64 	%rd6960, 1, 0, %p3307;
	add.s64 	%rd6961, %rd6955, %rd6957;
	setp.lt.u64 	%p3308, %rd6961, %rd6955;
	selp.u64 	%rd6962, 1, 0, %p3308;
	add.s64 	%rd6963, %rd8115, %rd6961;
	setp.lt.u64 	%p3309, %rd6963, %rd8115;
	selp.u64 	%rd6964, 1, 0, %p3309;
	add.s64 	%rd6965, %rd6963, %rd6959;
	add.s64 	%rd8115, %rd6965, %rd6960;
	setp.lt.u64 	%p3310, %rd8115, %rd6963;
	selp.u64 	%rd6966, 1, 0, %p3310;
	add.s64 	%rd6967, %rd8116, %rd6962;
	add.s64 	%rd6968, %rd6967, %rd6964;
	add.s64 	%rd1411, %rd6968, %rd6966;
	setp.lt.u64 	%p3311, %rd1411, %rd8116;
	selp.u64 	%rd6969, 1, 0, %p3311;
	add.s64 	%rd1412, %rd8117, %rd6969;
	setp.lt.u64 	%p3312, %rd1412, %rd8117;
	selp.u64 	%rd8118, 1, 0, %p3312;
	mov.u64 	%rd8116, %rd1411;
	mov.u64 	%rd8117, %rd1412;
$L__BB2_424:
	mad.lo.s64 	%rd1419, %rd8110, %rd8110, %rd8114;
	setp.lt.u64 	%p3313, %rd1419, %rd8114;
	selp.u64 	%rd6970, 1, 0, %p3313;
	add.s64 	%rd6971, %rd8115, %rd1401;
	setp.lt.u64 	%p3314, %rd6971, %rd8115;
	add.s64 	%rd8120, %rd6971, %rd6970;
	setp.lt.u64 	%p3315, %rd8120, %rd6971;
	or.pred  	%p3316, %p3314, %p3315;
	selp.u64 	%rd6972, 1, 0, %p3316;
	add.s64 	%rd6973, %rd8116, %rd1402;
	setp.lt.u64 	%p3317, %rd6973, %rd8116;
	add.s64 	%rd8121, %rd6973, %rd6972;
	setp.lt.u64 	%p3318, %rd8121, %rd6973;
	or.pred  	%p3319, %p3317, %p3318;
	selp.u64 	%rd6974, 1, 0, %p3319;
	add.s64 	%rd6975, %rd8117, %rd1403;
	setp.lt.u64 	%p3320, %rd6975, %rd8117;
	add.s64 	%rd8122, %rd6975, %rd6974;
	setp.lt.u64 	%p3321, %rd8122, %rd6975;
	or.pred  	%p3322, %p3320, %p3321;
	selp.u64 	%rd6976, 1, 0, %p3322;
	add.s64 	%rd1423, %rd8118, %rd6976;
	setp.ne.s64 	%p3323, %rd1423, 0;
	@%p3323 bra 	$L__BB2_427;
	and.b64  	%rd6977, %rd8122, %rd8121;
	setp.ne.s64 	%p3324, %rd6977, -1;
	mov.u64 	%rd8119, %rd1419;
	@%p3324 bra 	$L__BB2_434;
	setp.ne.s64 	%p3325, %rd8120, -1;
	setp.lt.u64 	%p3326, %rd1419, -4294968273;
	or.pred  	%p3327, %p3325, %p3326;
	mov.u64 	%rd8119, %rd1419;
	@%p3327 bra 	$L__BB2_434;
$L__BB2_427:
	add.s64 	%rd8119, %rd1419, 4294968273;
	setp.lt.u64 	%p3328, %rd1419, -4294968273;
	selp.u64 	%rd6978, 1, 0, %p3328;
	add.s64 	%rd6979, %rd8120, 1;
	setp.ne.s64 	%p3329, %rd8120, -1;
	selp.s64 	%rd6980, -1, 0, %p3328;
	add.s64 	%rd8120, %rd6979, %rd6980;
	setp.lt.u64 	%p3330, %rd6979, %rd6978;
	or.pred  	%p3331, %p3329, %p3330;
	selp.u64 	%rd6981, 1, 0, %p3331;
	add.s64 	%rd6982, %rd8121, 1;
	setp.ne.s64 	%p3332, %rd8121, -1;
	selp.s64 	%rd6983, -1, 0, %p3331;
	add.s64 	%rd8121, %rd6982, %rd6983;
	setp.lt.u64 	%p3333, %rd6982, %rd6981;
	or.pred  	%p3334, %p3332, %p3333;
	selp.u64 	%rd6984, 1, 0, %p3334;
	add.s64 	%rd6985, %rd8122, 1;
	setp.ne.s64 	%p3335, %rd8122, -1;
	selp.s64 	%rd6986, -1, 0, %p3334;
	add.s64 	%rd8122, %rd6985, %rd6986;
	setp.lt.u64 	%p3336, %rd6985, %rd6984;
	or.pred  	%p3337, %p3335, %p3336;
	selp.s64 	%rd6987, -1, 0, %p3337;
	add.s64 	%rd1428, %rd1423, %rd6987;
	setp.ne.s64 	%p3338, %rd1428, 0;
	@%p3338 bra 	$L__BB2_430;
	and.b64  	%rd6988, %rd8122, %rd8121;
	setp.ne.s64 	%p3339, %rd6988, -1;
	@%p3339 bra 	$L__BB2_434;
	setp.ne.s64 	%p3340, %rd8120, -1;
	setp.lt.u64 	%p3341, %rd8119, -4294968273;
	or.pred  	%p3342, %p3340, %p3341;
	@%p3342 bra 	$L__BB2_434;
$L__BB2_430:
	add.s64 	%rd1429, %rd1419, 8589936546;
	setp.lt.u64 	%p3343, %rd8119, -4294968273;
	selp.u64 	%rd6989, 1, 0, %p3343;
	add.s64 	%rd6990, %rd8120, 1;
	setp.ne.s64 	%p3344, %rd8120, -1;
	selp.s64 	%rd6991, -1, 0, %p3343;
	add.s64 	%rd8120, %rd6990, %rd6991;
	setp.lt.u64 	%p3345, %rd6990, %rd6989;
	or.pred  	%p3346, %p3344, %p3345;
	selp.u64 	%rd6992, 1, 0, %p3346;
	add.s64 	%rd6993, %rd8121, 1;
	setp.ne.s64 	%p3347, %rd8121, -1;
	selp.s64 	%rd6994, -1, 0, %p3346;
	add.s64 	%rd8121, %rd6993, %rd6994;
	setp.lt.u64 	%p3348, %rd6993, %rd6992;
	or.pred  	%p3349, %p3347, %p3348;
	selp.u64 	%rd6995, 1, 0, %p3349;
	add.s64 	%rd6996, %rd8122, 1;
	setp.ne.s64 	%p3350, %rd8122, -1;
	selp.s64 	%rd6997, -1, 0, %p3349;
	add.s64 	%rd8122, %rd6996, %rd6997;
	setp.lt.u64 	%p3351, %rd6996, %rd6995;
	or.pred  	%p3352, %p3350, %p3351;
	selp.u64 	%rd6998, 1, 0, %p3352;
	setp.ne.s64 	%p3353, %rd1428, %rd6998;
	@%p3353 bra 	$L__BB2_433;
	and.b64  	%rd6999, %rd8122, %rd8121;
	setp.ne.s64 	%p3354, %rd6999, -1;
	mov.u64 	%rd8119, %rd1429;
	@%p3354 bra 	$L__BB2_434;
	setp.ne.s64 	%p3355, %rd8120, -1;
	setp.lt.u64 	%p3356, %rd1429, -4294968273;
	or.pred  	%p3357, %p3355, %p3356;
	mov.u64 	%rd8119, %rd1429;
	@%p3357 bra 	$L__BB2_434;
$L__BB2_433:
	setp.lt.u64 	%p3358, %rd1429, -4294968273;
	selp.u64 	%rd7000, 1, 0, %p3358;
	add.s64 	%rd7001, %rd8120, 1;
	setp.ne.s64 	%p3359, %rd8120, -1;
	selp.s64 	%rd7002, -1, 0, %p3358;
	add.s64 	%rd8120, %rd7001, %rd7002;
	setp.lt.u64 	%p3360, %rd7001, %rd7000;
	or.pred  	%p3361, %p3359, %p3360;
	selp.u64 	%rd7003, 1, 0, %p3361;
	add.s64 	%rd7004, %rd8121, 1;
	setp.ne.s64 	%p3362, %rd8121, -1;
	selp.s64 	%rd7005, -1, 0, %p3361;
	add.s64 	%rd8121, %rd7004, %rd7005;
	setp.lt.u64 	%p3363, %rd7004, %rd7003;
	or.pred  	%p3364, %p3362, %p3363;
	selp.s64 	%rd7006, -1, 0, %p3364;
	add.s64 	%rd7007, %rd8122, %rd7006;
	add.s64 	%rd8122, %rd7007, 1;
	add.s64 	%rd8119, %rd1419, 12884904819;
$L__BB2_434:
	mul.lo.s64 	%rd7009, %rd8120, %rd8119;
	mul.hi.u64 	%rd7010, %rd8119, %rd8120;
	mul.lo.s64 	%rd7011, %rd8121, %rd8119;
	mul.hi.u64 	%rd7012, %rd8119, %rd8121;
	add.s64 	%rd7013, %rd7011, %rd7010;
	setp.lt.u64 	%p3365, %rd7013, %rd7011;
	selp.u64 	%rd7014, 1, 0, %p3365;
	add.s64 	%rd7015, %rd7012, %rd7014;
	mul.lo.s64 	%rd7016, %rd8122, %rd8119;
	mul.hi.u64 	%rd7017, %rd8119, %rd8122;
	add.s64 	%rd7018, %rd7016, %rd7015;
	setp.lt.u64 	%p3366, %rd7018, %rd7016;
	selp.u64 	%rd7019, 1, 0, %p3366;
	add.s64 	%rd7020, %rd7017, %rd7019;
	mul.hi.u64 	%rd7021, %rd8120, %rd8121;
	mad.lo.s64 	%rd7022, %rd8121, %rd8120, %rd7018;
	setp.lt.u64 	%p3367, %rd7022, %rd7018;
	selp.u64 	%rd7023, 1, 0, %p3367;
	add.s64 	%rd7024, %rd7021, %rd7023;
	mul.hi.u64 	%rd7025, %rd8120, %rd8122;
	mad.lo.s64 	%rd7026, %rd8122, %rd8120, %rd7020;
	setp.lt.u64 	%p3368, %rd7026, %rd7020;
	selp.u64 	%rd7027, 1, 0, %p3368;
	add.s64 	%rd7028, %rd7026, %rd7024;
	setp.lt.u64 	%p3369, %rd7028, %rd7026;
	selp.u64 	%rd7029, 1, 0, %p3369;
	add.s64 	%rd7030, %rd7025, %rd7027;
	add.s64 	%rd7031, %rd7030, %rd7029;
	mul.hi.u64 	%rd7032, %rd8121, %rd8122;
	mad.lo.s64 	%rd7033, %rd8122, %rd8121, %rd7031;
	setp.lt.u64 	%p3370, %rd7033, %rd7031;
	selp.u64 	%rd7034, 1, 0, %p3370;
	add.s64 	%rd7035, %rd7032, %rd7034;
	shl.b64 	%rd7036, %rd7009, 1;
	mov.b64 	{%r791, %r792}, %rd7009;
	mov.b64 	{%r793, %r794}, %rd7013;
	shf.l.wrap.b32 	%r795, %r792, %r793, 1;
	shf.l.wrap.b32 	%r796, %r793, %r794, 1;
	mov.b64 	%rd7037, {%r795, %r796};
	mov.b64 	{%r797, %r798}, %rd7022;
	shf.l.wrap.b32 	%r799, %r794, %r797, 1;
	shf.l.wrap.b32 	%r800, %r797, %r798, 1;
	mov.b64 	%rd7038, {%r799, %r800};
	mov.b64 	{%r801, %r802}, %rd7028;
	shf.l.wrap.b32 	%r803, %r798, %r801, 1;
	shf.l.wrap.b32 	%r804, %r801, %r802, 1;
	mov.b64 	%rd7039, {%r803, %r804};
	mov.b64 	{%r805, %r806}, %rd7033;
	shf.l.wrap.b32 	%r807, %r802, %r805, 1;
	shf.l.wrap.b32 	%r808, %r805, %r806, 1;
	mov.b64 	%rd7040, {%r807, %r808};
	shr.u64 	%rd7041, %rd7035, 63;
	mov.b64 	{%r809, %r810}, %rd7035;
	shf.l.wrap.b32 	%r811, %r806, %r809, 1;
	shf.l.wrap.b32 	%r812, %r809, %r810, 1;
	mov.b64 	%rd7042, {%r811, %r812};
	mul.hi.u64 	%rd7043, %rd8119, %rd8119;
	mul.hi.u64 	%rd7044, %rd8120, %rd8120;
	mul.hi.u64 	%rd7045, %rd8121, %rd8121;
	mul.hi.u64 	%rd7046, %rd8122, %rd8122;
	add.s64 	%rd1441, %rd7036, %rd7043;
	setp.lt.u64 	%p3371, %rd1441, %rd7036;
	selp.u64 	%rd7047, 1, 0, %p3371;
	mad.lo.s64 	%rd7048, %rd8120, %rd8120, %rd7037;
	setp.lt.u64 	%p3372, %rd7048, %rd7037;
	add.s64 	%rd1442, %rd7048, %rd7047;
	setp.lt.u64 	%p3373, %rd1442, %rd7048;
	or.pred  	%p3374, %p3372, %p3373;
	selp.u64 	%rd7049, 1, 0, %p3374;
	add.s64 	%rd7050, %rd7038, %rd7044;
	setp.lt.u64 	%p3375, %rd7050, %rd7038;
	add.s64 	%rd1443, %rd7050, %rd7049;
	setp.lt.u64 	%p3376, %rd1443, %rd7050;
	or.pred  	%p3377, %p3375, %p3376;
	selp.u64 	%rd7051, 1, 0, %p3377;
	mad.lo.s64 	%rd7052, %rd8121, %rd8121, %rd7039;
	setp.lt.u64 	%p3378, %rd7052, %rd7039;
	add.s64 	%rd7053, %rd7052, %rd7051;
	setp.lt.u64 	%p3379, %rd7053, %rd7052;
	or.pred  	%p3380, %p3378, %p3379;
	selp.u64 	%rd7054, 1, 0, %p3380;
	add.s64 	%rd7055, %rd7040, %rd7045;
	setp.lt.u64 	%p3381, %rd7055, %rd7040;
	add.s64 	%rd7056, %rd7055, %rd7054;
	setp.lt.u64 	%p3382, %rd7056, %rd7055;
	or.pred  	%p3383, %p3381, %p3382;
	selp.u64 	%rd7057, 1, 0, %p3383;
	mad.lo.s64 	%rd7058, %rd8122, %rd8122, %rd7042;
	setp.lt.u64 	%p3384, %rd7058, %rd7042;
	add.s64 	%rd7059, %rd7058, %rd7057;
	setp.lt.u64 	%p3385, %rd7059, %rd7058;
	or.pred  	%p3386, %p3384, %p3385;
	selp.u64 	%rd7060, 1, 0, %p3386;
	add.s64 	%rd7061, %rd7041, %rd7046;
	add.s64 	%rd7062, %rd7061, %rd7060;
	shl.b64 	%rd7063, %rd7053, 32;
	mov.b64 	{%r813, %r814}, %rd7053;
	mov.b64 	{%r815, %r816}, %rd7056;
	mov.b64 	%rd7064, {%r814, %r815};
	mov.b64 	{%r817, %r818}, %rd7059;
	mov.b64 	%rd7065, {%r816, %r817};
	mov.b64 	{%r819, %r820}, %rd7062;
	mov.b64 	%rd7066, {%r818, %r819};
	shr.u64 	%rd7067, %rd7062, 32;
	mul.lo.s64 	%rd7068, %rd7053, 977;
	mov.b64 	%rd7069, 977;
	mul.hi.u64 	%rd7070, %rd7053, %rd7069;
	mul.lo.s64 	%rd7071, %rd7056, 977;
	mul.hi.u64 	%rd7072, %rd7056, %rd7069;
	add.s64 	%rd7073, %rd7071, %rd7070;
	setp.lt.u64 	%p3387, %rd7073, %rd7071;
	selp.u64 	%rd7074, 1, 0, %p3387;
	add.s64 	%rd7075, %rd7072, %rd7074;
	mul.lo.s64 	%rd7076, %rd7059, 977;
	mul.hi.u64 	%rd7077, %rd7059, %rd7069;
	add.s64 	%rd7078, %rd7076, %rd7075;
	setp.lt.u64 	%p3388, %rd7078, %rd7076;
	selp.u64 	%rd7079, 1, 0, %p3388;
	add.s64 	%rd7080, %rd7077, %rd7079;
	mul.lo.s64 	%rd7081, %rd7062, 977;
	mul.hi.u64 	%rd7082, %rd7062, %rd7069;
	add.s64 	%rd7083, %rd7081, %rd7080;
	setp.lt.u64 	%p3389, %rd7083, %rd7081;
	selp.u64 	%rd7084, 1, 0, %p3389;
	add.s64 	%rd7085, %rd7082, %rd7084;
	add.s64 	%rd8123, %rd7068, %rd7063;
	setp.lt.u64 	%p3390, %rd8123, %rd7068;
	selp.u64 	%rd7086, 1, 0, %p3390;
	add.s64 	%rd7087, %rd7073, %rd7064;
	setp.lt.u64 	%p3391, %rd7087, %rd7073;
	add.s64 	%rd8124, %rd7087, %rd7086;
	setp.lt.u64 	%p3392, %rd8124, %rd7087;
	or.pred  	%p3393, %p3391, %p3392;
	selp.u64 	%rd7088, 1, 0, %p3393;
	add.s64 	%rd7089, %rd7078, %rd7065;
	setp.lt.u64 	%p3394, %rd7089, %rd7078;
	add.s64 	%rd8125, %rd7089, %rd7088;
	setp.lt.u64 	%p3395, %rd8125, %rd7089;
	or.pred  	%p3396, %p3394, %p3395;
	selp.u64 	%rd7090, 1, 0, %p3396;
	add.s64 	%rd7091, %rd7083, %rd7066;
	setp.lt.u64 	%p3397, %rd7091, %rd7083;
	add.s64 	%rd8126, %rd7091, %rd7090;
	setp.lt.u64 	%p3398, %rd8126, %rd7091;
	or.pred  	%p3399, %p3397, %p3398;
	selp.u64 	%rd7092, 1, 0, %p3399;
	add.s64 	%rd7093, %rd7085, %rd7067;
	add.s64 	%rd1448, %rd7093, %rd7092;
	setp.eq.s64 	%p3400, %rd1448, 0;
	mov.b64 	%rd8127, 0;
	@%p3400 bra 	$L__BB2_436;
	shl.b64 	%rd7094, %rd1448, 32;
	shr.u64 	%rd7095, %rd1448, 32;
	mov.b64 	%rd7096, 977;
	mul.hi.u64 	%rd7097, %rd1448, %rd7096;
	mad.lo.s64 	%rd7098, %rd1448, 977, %rd7094;
	setp.lt.u64 	%p3401, %rd7098, %rd7094;
	selp.u64 	%rd7099, 1, 0, %p3401;
	add.s64 	%rd8123, %rd7098, %rd8123;
	setp.lt.u64 	%p3402, %rd8123, %rd7098;
	selp.u64 	%rd7100, 1, 0, %p3402;
	add.s64 	%rd7101, %rd7095, %rd7097;
	setp.lt.u64 	%p3403, %rd7101, %rd7095;
	selp.u64 	%rd7102, 1, 0, %p3403;
	add.s64 	%rd7103, %rd8124, %rd7101;
	setp.lt.u64 	%p3404, %rd7103, %rd8124;
	selp.u64 	%rd7104, 1, 0, %p3404;
	add.s64 	%rd7105, %rd7103, %rd7099;
	add.s64 	%rd8124, %rd7105, %rd7100;
	setp.lt.u64 	%p3405, %rd8124, %rd7103;
	selp.u64 	%rd7106, 1, 0, %p3405;
	add.s64 	%rd7107, %rd8125, %rd7102;
	add.s64 	%rd7108, %rd7107, %rd7104;
	add.s64 	%rd1451, %rd7108, %rd7106;
	setp.lt.u64 	%p3406, %rd1451, %rd8125;
	selp.u64 	%rd7109, 1, 0, %p3406;
	add.s64 	%rd1452, %rd8126, %rd7109;
	setp.lt.u64 	%p3407, %rd1452, %rd8126;
	selp.u64 	%rd8127, 1, 0, %p3407;
	mov.u64 	%rd8125, %rd1451;
	mov.u64 	%rd8126, %rd1452;
$L__BB2_436:
	mad.lo.s64 	%rd1459, %rd8119, %rd8119, %rd8123;
	setp.lt.u64 	%p3408, %rd1459, %rd8123;
	selp.u64 	%rd7110, 1, 0, %p3408;
	add.s64 	%rd7111, %rd8124, %rd1441;
	setp.lt.u64 	%p3409, %rd7111, %rd8124;
	add.s64 	%rd8129, %rd7111, %rd7110;
	setp.lt.u64 	%p3410, %rd8129, %rd7111;
	or.pred  	%p3411, %p3409, %p3410;
	selp.u64 	%rd7112, 1, 0, %p3411;
	add.s64 	%rd7113, %rd8125, %rd1442;
	setp.lt.u64 	%p3412, %rd7113, %rd8125;
	add.s64 	%rd8130, %rd7113, %rd7112;
	setp.lt.u64 	%p3413, %rd8130, %rd7113;
	or.pred  	%p3414, %p3412, %p3413;
	selp.u64 	%rd7114, 1, 0, %p3414;
	add.s64 	%rd7115, %rd8126, %rd1443;
	setp.lt.u64 	%p3415, %rd7115, %rd8126;
	add.s64 	%rd8131, %rd7115, %rd7114;
	setp.lt.u64 	%p3416, %rd8131, %rd7115;
	or.pred  	%p3417, %p3415, %p3416;
	selp.u64 	%rd7116, 1, 0, %p3417;
	add.s64 	%rd1463, %rd8127, %rd7116;
	setp.ne.s64 	%p3418, %rd1463, 0;
	@%p3418 bra 	$L__BB2_439;
	and.b64  	%rd7117, %rd8131, %rd8130;
	setp.ne.s64 	%p3419, %rd7117, -1;
	mov.u64 	%rd8128, %rd1459;
	@%p3419 bra 	$L__BB2_446;
	setp.ne.s64 	%p3420, %rd8129, -1;
	setp.lt.u64 	%p3421, %rd1459, -4294968273;
	or.pred  	%p3422, %p3420, %p3421;
	mov.u64 	%rd8128, %rd1459;
	@%p3422 bra 	$L__BB2_446;
$L__BB2_439:
	add.s64 	%rd8128, %rd1459, 4294968273;
	setp.lt.u64 	%p3423, %rd1459, -4294968273;
	selp.u64 	%rd7118, 1, 0, %p3423;
	add.s64 	%rd7119, %rd8129, 1;
	setp.ne.s64 	%p3424, %rd8129, -1;
	selp.s64 	%rd7120, -1, 0, %p3423;
	add.s64 	%rd8129, %rd7119, %rd7120;
	setp.lt.u64 	%p3425, %rd7119, %rd7118;
	or.pred  	%p3426, %p3424, %p3425;
	selp.u64 	%rd7121, 1, 0, %p3426;
	add.s64 	%rd7122, %rd8130, 1;
	setp.ne.s64 	%p3427, %rd8130, -1;
	selp.s64 	%rd7123, -1, 0, %p3426;
	add.s64 	%rd8130, %rd7122, %rd7123;
	setp.lt.u64 	%p3428, %rd7122, %rd7121;
	or.pred  	%p3429, %p3427, %p3428;
	selp.u64 	%rd7124, 1, 0, %p3429;
	add.s64 	%rd7125, %rd8131, 1;
	setp.ne.s64 	%p3430, %rd8131, -1;
	selp.s64 	%rd7126, -1, 0, %p3429;
	add.s64 	%rd8131, %rd7125, %rd7126;
	setp.lt.u64 	%p3431, %rd7125, %rd7124;
	or.pred  	%p3432, %p3430, %p3431;
	selp.s64 	%rd7127, -1, 0, %p3432;
	add.s64 	%rd1468, %rd1463, %rd7127;
	setp.ne.s64 	%p3433, %rd1468, 0;
	@%p3433 bra 	$L__BB2_442;
	and.b64  	%rd7128, %rd8131, %rd8130;
	setp.ne.s64 	%p3434, %rd7128, -1;
	@%p3434 bra 	$L__BB2_446;
	setp.ne.s64 	%p3435, %rd8129, -1;
	setp.lt.u64 	%p3436, %rd8128, -4294968273;
	or.pred  	%p3437, %p3435, %p3436;
	@%p3437 bra 	$L__BB2_446;
$L__BB2_442:
	add.s64 	%rd1469, %rd1459, 8589936546;
	setp.lt.u64 	%p3438, %rd8128, -4294968273;
	selp.u64 	%rd7129, 1, 0, %p3438;
	add.s64 	%rd7130, %rd8129, 1;
	setp.ne.s64 	%p3439, %rd8129, -1;
	selp.s64 	%rd7131, -1, 0, %p3438;
	add.s64 	%rd8129, %rd7130, %rd7131;
	setp.lt.u64 	%p3440, %rd7130, %rd7129;
	or.pred  	%p3441, %p3439, %p3440;
	selp.u64 	%rd7132, 1, 0, %p3441;
	add.s64 	%rd7133, %rd8130, 1;
	setp.ne.s64 	%p3442, %rd8130, -1;
	selp.s64 	%rd7134, -1, 0, %p3441;
	add.s64 	%rd8130, %rd7133, %rd7134;
	setp.lt.u64 	%p3443, %rd7133, %rd7132;
	or.pred  	%p3444, %p3442, %p3443;
	selp.u64 	%rd7135, 1, 0, %p3444;
	add.s64 	%rd7136, %rd8131, 1;
	setp.ne.s64 	%p3445, %rd8131, -1;
	selp.s64 	%rd7137, -1, 0, %p3444;
	add.s64 	%rd8131, %rd7136, %rd7137;
	setp.lt.u64 	%p3446, %rd7136, %rd7135;
	or.pred  	%p3447, %p3445, %p3446;
	selp.u64 	%rd7138, 1, 0, %p3447;
	setp.ne.s64 	%p3448, %rd1468, %rd7138;
	@%p3448 bra 	$L__BB2_445;
	and.b64  	%rd7139, %rd8131, %rd8130;
	setp.ne.s64 	%p3449, %rd7139, -1;
	mov.u64 	%rd8128, %rd1469;
	@%p3449 bra 	$L__BB2_446;
	setp.ne.s64 	%p3450, %rd8129, -1;
	setp.lt.u64 	%p3451, %rd1469, -4294968273;
	or.pred  	%p3452, %p3450, %p3451;
	mov.u64 	%rd8128, %rd1469;
	@%p3452 bra 	$L__BB2_446;
$L__BB2_445:
	setp.lt.u64 	%p3453, %rd1469, -4294968273;
	selp.u64 	%rd7140, 1, 0, %p3453;
	add.s64 	%rd7141, %rd8129, 1;
	setp.ne.s64 	%p3454, %rd8129, -1;
	selp.s64 	%rd7142, -1, 0, %p3453;
	add.s64 	%rd8129, %rd7141, %rd7142;
	setp.lt.u64 	%p3455, %rd7141, %rd7140;
	or.pred  	%p3456, %p3454, %p3455;
	selp.u64 	%rd7143, 1, 0, %p3456;
	add.s64 	%rd7144, %rd8130, 1;
	setp.ne.s64 	%p3457, %rd8130, -1;
	selp.s64 	%rd7145, -1, 0, %p3456;
	add.s64 	%rd8130, %rd7144, %rd7145;
	setp.lt.u64 	%p3458, %rd7144, %rd7143;
	or.pred  	%p3459, %p3457, %p3458;
	selp.s64 	%rd7146, -1, 0, %p3459;
	add.s64 	%rd7147, %rd8131, %rd7146;
	add.s64 	%rd8131, %rd7147, 1;
	add.s64 	%rd8128, %rd1459, 12884904819;
$L__BB2_446:
	mul.lo.s64 	%rd1481, %rd7794, %rd8128;
	mul.hi.u64 	%rd7149, %rd8128, %rd7794;
	mul.lo.s64 	%rd7150, %rd7795, %rd8128;
	mul.hi.u64 	%rd7151, %rd8128, %rd7795;
	add.s64 	%rd7152, %rd7150, %rd7149;
	setp.lt.u64 	%p3460, %rd7152, %rd7150;
	selp.u64 	%rd7153, 1, 0, %p3460;
	add.s64 	%rd7154, %rd7151, %rd7153;
	mul.lo.s64 	%rd7155, %rd7796, %rd8128;
	mul.hi.u64 	%rd7156, %rd8128, %rd7796;
	add.s64 	%rd7157, %rd7155, %rd7154;
	setp.lt.u64 	%p3461, %rd7157, %rd7155;
	selp.u64 	%rd7158, 1, 0, %p3461;
	add.s64 	%rd7159, %rd7156, %rd7158;
	mul.lo.s64 	%rd7160, %rd7797, %rd8128;
	mul.hi.u64 	%rd7161, %rd8128, %rd7797;
	add.s64 	%rd7162, %rd7160, %rd7159;
	setp.lt.u64 	%p3462, %rd7162, %rd7160;
	selp.u64 	%rd7163, 1, 0, %p3462;
	add.s64 	%rd7164, %rd7161, %rd7163;
	mul.hi.u64 	%rd7165, %rd8129, %rd7794;
	mad.lo.s64 	%rd1482, %rd7794, %rd8129, %rd7152;
	setp.lt.u64 	%p3463, %rd1482, %rd7152;
	selp.u64 	%rd7166, 1, 0, %p3463;
	add.s64 	%rd7167, %rd7165, %rd7166;
	mul.hi.u64 	%rd7168, %rd8129, %rd7795;
	mad.lo.s64 	%rd7169, %rd7795, %rd8129, %rd7157;
	setp.lt.u64 	%p3464, %rd7169, %rd7157;
	selp.u64 	%rd7170, 1, 0, %p3464;
	add.s64 	%rd7171, %rd7169, %rd7167;
	setp.lt.u64 	%p3465, %rd7171, %rd7169;
	selp.u64 	%rd7172, 1, 0, %p3465;
	add.s64 	%rd7173, %rd7168, %rd7170;
	add.s64 	%rd7174, %rd7173, %rd7172;
	mul.hi.u64 	%rd7175, %rd8129, %rd7796;
	mad.lo.s64 	%rd7176, %rd7796, %rd8129, %rd7162;
	setp.lt.u64 	%p3466, %rd7176, %rd7162;
	selp.u64 	%rd7177, 1, 0, %p3466;
	add.s64 	%rd7178, %rd7176, %rd7174;
	setp.lt.u64 	%p3467, %rd7178, %rd7176;
	selp.u64 	%rd7179, 1, 0, %p3467;
	add.s64 	%rd7180, %rd7175, %rd7177;
	add.s64 	%rd7181, %rd7180, %rd7179;
	mul.hi.u64 	%rd7182, %rd8129, %rd7797;
	mad.lo.s64 	%rd7183, %rd7797, %rd8129, %rd7164;
	setp.lt.u64 	%p3468, %rd7183, %rd7164;
	selp.u64 	%rd7184, 1, 0, %p3468;
	add.s64 	%rd7185, %rd7183, %rd7181;
	setp.lt.u64 	%p3469, %rd7185, %rd7183;
	selp.u64 	%rd7186, 1, 0, %p3469;
	add.s64 	%rd7187, %rd7182, %rd7184;
	add.s64 	%rd7188, %rd7187, %rd7186;
	mul.hi.u64 	%rd7189, %rd8130, %rd7794;
	mad.lo.s64 	%rd1483, %rd7794, %rd8130, %rd7171;
	setp.lt.u64 	%p3470, %rd1483, %rd7171;
	selp.u64 	%rd7190, 1, 0, %p3470;
	add.s64 	%rd7191, %rd7189, %rd7190;
	mul.hi.u64 	%rd7192, %rd8130, %rd7795;
	mad.lo.s64 	%rd7193, %rd7795, %rd8130, %rd7178;
	setp.lt.u64 	%p3471, %rd7193, %rd7178;
	selp.u64 	%rd7194, 1, 0, %p3471;
	add.s64 	%rd7195, %rd7193, %rd7191;
	setp.lt.u64 	%p3472, %rd7195, %rd7193;
	selp.u64 	%rd7196, 1, 0, %p3472;
	add.s64 	%rd7197, %rd7192, %rd7194;
	add.s64 	%rd7198, %rd7197, %rd7196;
	mul.hi.u64 	%rd7199, %rd8130, %rd7796;
	mad.lo.s64 	%rd7200, %rd7796, %rd8130, %rd7185;
	setp.lt.u64 	%p3473, %rd7200, %rd7185;
	selp.u64 	%rd7201, 1, 0, %p3473;
	add.s64 	%rd7202, %rd7200, %rd7198;
	setp.lt.u64 	%p3474, %rd7202, %rd7200;
	selp.u64 	%rd7203, 1, 0, %p3474;
	add.s64 	%rd7204, %rd7199, %rd7201;
	add.s64 	%rd7205, %rd7204, %rd7203;
	mul.hi.u64 	%rd7206, %rd8130, %rd7797;
	mad.lo.s64 	%rd7207, %rd7797, %rd8130, %rd7188;
	setp.lt.u64 	%p3475, %rd7207, %rd7188;
	selp.u64 	%rd7208, 1, 0, %p3475;
	add.s64 	%rd7209, %rd7207, %rd7205;
	setp.lt.u64 	%p3476, %rd7209, %rd7207;
	selp.u64 	%rd7210, 1, 0, %p3476;
	add.s64 	%rd7211, %rd7206, %rd7208;
	add.s64 	%rd7212, %rd7211, %rd7210;
	mul.hi.u64 	%rd7213, %rd8131, %rd7794;
	mad.lo.s64 	%rd1484, %rd7794, %rd8131, %rd7195;
	setp.lt.u64 	%p3477, %rd1484, %rd7195;
	selp.u64 	%rd7214, 1, 0, %p3477;
	add.s64 	%rd7215, %rd7213, %rd7214;
	mul.hi.u64 	%rd7216, %rd8131, %rd7795;
	mad.lo.s64 	%rd7217, %rd7795, %rd8131, %rd7202;
	setp.lt.u64 	%p3478, %rd7217, %rd7202;
	selp.u64 	%rd7218, 1, 0, %p3478;
	add.s64 	%rd7219, %rd7217, %rd7215;
	setp.lt.u64 	%p3479, %rd7219, %rd7217;
	selp.u64 	%rd7220, 1, 0, %p3479;
	add.s64 	%rd7221, %rd7216, %rd7218;
	add.s64 	%rd7222, %rd7221, %rd7220;
	mul.hi.u64 	%rd7223, %rd8131, %rd7796;
	mad.lo.s64 	%rd7224, %rd7796, %rd8131, %rd7209;
	setp.lt.u64 	%p3480, %rd7224, %rd7209;
	selp.u64 	%rd7225, 1, 0, %p3480;
	add.s64 	%rd7226, %rd7224, %rd7222;
	setp.lt.u64 	%p3481, %rd7226, %rd7224;
	selp.u64 	%rd7227, 1, 0, %p3481;
	add.s64 	%rd7228, %rd7223, %rd7225;
	add.s64 	%rd7229, %rd7228, %rd7227;
	mul.hi.u64 	%rd7230, %rd8131, %rd7797;
	mad.lo.s64 	%rd7231, %rd7797, %rd8131, %rd7212;
	setp.lt.u64 	%p3482, %rd7231, %rd7212;
	selp.u64 	%rd7232, 1, 0, %p3482;
	add.s64 	%rd7233, %rd7231, %rd7229;
	setp.lt.u64 	%p3483, %rd7233, %rd7231;
	selp.u64 	%rd7234, 1, 0, %p3483;
	add.s64 	%rd7235, %rd7230, %rd7232;
	add.s64 	%rd7236, %rd7235, %rd7234;
	shl.b64 	%rd7237, %rd7219, 32;
	mov.b64 	{%r821, %r822}, %rd7219;
	mov.b64 	{%r823, %r824}, %rd7226;
	mov.b64 	%rd7238, {%r822, %r823};
	mov.b64 	{%r825, %r826}, %rd7233;
	mov.b64 	%rd7239, {%r824, %r825};
	mov.b64 	{%r827, %r828}, %rd7236;
	mov.b64 	%rd7240, {%r826, %r827};
	shr.u64 	%rd7241, %rd7236, 32;
	mul.lo.s64 	%rd7242, %rd7219, 977;
	mov.b64 	%rd7243, 977;
	mul.hi.u64 	%rd7244, %rd7219, %rd7243;
	mul.lo.s64 	%rd7245, %rd7226, 977;
	mul.hi.u64 	%rd7246, %rd7226, %rd7243;
	add.s64 	%rd7247, %rd7245, %rd7244;
	setp.lt.u64 	%p3484, %rd7247, %rd7245;
	selp.u64 	%rd7248, 1, 0, %p3484;
	add.s64 	%rd7249, %rd7246, %rd7248;
	mul.lo.s64 	%rd7250, %rd7233, 977;
	mul.hi.u64 	%rd7251, %rd7233, %rd7243;
	add.s64 	%rd7252, %rd7250, %rd7249;
	setp.lt.u64 	%p3485, %rd7252, %rd7250;
	selp.u64 	%rd7253, 1, 0, %p3485;
	add.s64 	%rd7254, %rd7251, %rd7253;
	mul.lo.s64 	%rd7255, %rd7236, 977;
	mul.hi.u64 	%rd7256, %rd7236, %rd7243;
	add.s64 	%rd7257, %rd7255, %rd7254;
	setp.lt.u64 	%p3486, %rd7257, %rd7255;
	selp.u64 	%rd7258, 1, 0, %p3486;
	add.s64 	%rd7259, %rd7256, %rd7258;
	add.s64 	%rd8132, %rd7242, %rd7237;
	setp.lt.u64 	%p3487, %rd8132, %rd7242;
	selp.u64 	%rd7260, 1, 0, %p3487;
	add.s64 	%rd7261, %rd7247, %rd7238;
	setp.lt.u64 	%p3488, %rd7261, %rd7247;
	add.s64 	%rd8133, %rd7261, %rd7260;
	setp.lt.u64 	%p3489, %rd8133, %rd7261;
	or.pred  	%p3490, %p3488, %p3489;
	selp.u64 	%rd7262, 1, 0, %p3490;
	add.s64 	%rd7263, %rd7252, %rd7239;
	setp.lt.u64 	%p3491, %rd7263, %rd7252;
	add.s64 	%rd8134, %rd7263, %rd7262;
	setp.lt.u64 	%p3492, %rd8134, %rd7263;
	or.pred  	%p3493, %p3491, %p3492;
	selp.u64 	%rd7264, 1, 0, %p3493;
	add.s64 	%rd7265, %rd7257, %rd7240;
	setp.lt.u64 	%p3494, %rd7265, %rd7257;
	add.s64 	%rd8135, %rd7265, %rd7264;
	setp.lt.u64 	%p3495, %rd8135, %rd7265;
	or.pred  	%p3496, %p3494, %p3495;
	selp.u64 	%rd7266, 1, 0, %p3496;
	add.s64 	%rd7267, %rd7259, %rd7241;
	add.s64 	%rd1489, %rd7267, %rd7266;
	setp.eq.s64 	%p3497, %rd1489, 0;
	mov.b64 	%rd8136, 0;
	@%p3497 bra 	$L__BB2_448;
	shl.b64 	%rd7268, %rd1489, 32;
	shr.u64 	%rd7269, %rd1489, 32;
	mov.b64 	%rd7270, 977;
	mul.hi.u64 	%rd7271, %rd1489, %rd7270;
	mad.lo.s64 	%rd7272, %rd1489, 977, %rd7268;
	setp.lt.u64 	%p3498, %rd7272, %rd7268;
	selp.u64 	%rd7273, 1, 0, %p3498;
	add.s64 	%rd8132, %rd7272, %rd8132;
	setp.lt.u64 	%p3499, %rd8132, %rd7272;
	selp.u64 	%rd7274, 1, 0, %p3499;
	add.s64 	%rd7275, %rd7269, %rd7271;
	setp.lt.u64 	%p3500, %rd7275, %rd7269;
	selp.u64 	%rd7276, 1, 0, %p3500;
	add.s64 	%rd7277, %rd8133, %rd7275;
	setp.lt.u64 	%p3501, %rd7277, %rd8133;
	selp.u64 	%rd7278, 1, 0, %p3501;
	add.s64 	%rd7279, %rd7277, %rd7273;
	add.s64 	%rd8133, %rd7279, %rd7274;
	setp.lt.u64 	%p3502, %rd8133, %rd7277;
	selp.u64 	%rd7280, 1, 0, %p3502;
	add.s64 	%rd7281, %rd8134, %rd7276;
	add.s64 	%rd7282, %rd7281, %rd7278;
	add.s64 	%rd1492, %rd7282, %rd7280;
	setp.lt.u64 	%p3503, %rd1492, %rd8134;
	selp.u64 	%rd7283, 1, 0, %p3503;
	add.s64 	%rd1493, %rd8135, %rd7283;
	setp.lt.u64 	%p3504, %rd1493, %rd8135;
	selp.u64 	%rd8136, 1, 0, %p3504;
	mov.u64 	%rd8134, %rd1492;
	mov.u64 	%rd8135, %rd1493;
$L__BB2_448:
	add.s64 	%rd1500, %rd8132, %rd1481;
	setp.lt.u64 	%p3505, %rd1500, %rd8132;
	selp.u64 	%rd7284, 1, 0, %p3505;
	add.s64 	%rd7285, %rd8133, %rd1482;
	setp.lt.u64 	%p3506, %rd7285, %rd8133;
	add.s64 	%rd8138, %rd7285, %rd7284;
	setp.lt.u64 	%p3507, %rd8138, %rd7285;
	or.pred  	%p3508, %p3506, %p3507;
	selp.u64 	%rd7286, 1, 0, %p3508;
	add.s64 	%rd7287, %rd8134, %rd1483;
	setp.lt.u64 	%p3509, %rd7287, %rd8134;
	add.s64 	%rd8139, %rd7287, %rd7286;
	setp.lt.u64 	%p3510, %rd8139, %rd7287;
	or.pred  	%p3511, %p3509, %p3510;
	selp.u64 	%rd7288, 1, 0, %p3511;
	add.s64 	%rd7289, %rd8135, %rd1484;
	setp.lt.u64 	%p3512, %rd7289, %rd8135;
	add.s64 	%rd8140, %rd7289, %rd7288;
	setp.lt.u64 	%p3513, %rd8140, %rd7289;
	or.pred  	%p3514, %p3512, %p3513;
	selp.u64 	%rd7290, 1, 0, %p3514;
	add.s64 	%rd1504, %rd8136, %rd7290;
	setp.ne.s64 	%p3515, %rd1504, 0;
	@%p3515 bra 	$L__BB2_451;
	and.b64  	%rd7291, %rd8140, %rd8139;
	setp.ne.s64 	%p3516, %rd7291, -1;
	mov.u64 	%rd8137, %rd1500;
	@%p3516 bra 	$L__BB2_458;
	setp.ne.s64 	%p3517, %rd8138, -1;
	setp.lt.u64 	%p3518, %rd1500, -4294968273;
	or.pred  	%p3519, %p3517, %p3518;
	mov.u64 	%rd8137, %rd1500;
	@%p3519 bra 	$L__BB2_458;
$L__BB2_451:
	add.s64 	%rd8137, %rd1500, 4294968273;
	setp.lt.u64 	%p3520, %rd1500, -4294968273;
	selp.u64 	%rd7292, 1, 0, %p3520;
	add.s64 	%rd7293, %rd8138, 1;
	setp.ne.s64 	%p3521, %rd8138, -1;
	selp.s64 	%rd7294, -1, 0, %p3520;
	add.s64 	%rd8138, %rd7293, %rd7294;
	setp.lt.u64 	%p3522, %rd7293, %rd7292;
	or.pred  	%p3523, %p3521, %p3522;
	selp.u64 	%rd7295, 1, 0, %p3523;
	add.s64 	%rd7296, %rd8139, 1;
	setp.ne.s64 	%p3524, %rd8139, -1;
	selp.s64 	%rd7297, -1, 0, %p3523;
	add.s64 	%rd8139, %rd7296, %rd7297;
	setp.lt.u64 	%p3525, %rd7296, %rd7295;
	or.pred  	%p3526, %p3524, %p3525;
	selp.u64 	%rd7298, 1, 0, %p3526;
	add.s64 	%rd7299, %rd8140, 1;
	setp.ne.s64 	%p3527, %rd8140, -1;
	selp.s64 	%rd7300, -1, 0, %p3526;
	add.s64 	%rd8140, %rd7299, %rd7300;
	setp.lt.u64 	%p3528, %rd7299, %rd7298;
	or.pred  	%p3529, %p3527, %p3528;
	selp.s64 	%rd7301, -1, 0, %p3529;
	add.s64 	%rd1509, %rd1504, %rd7301;
	setp.ne.s64 	%p3530, %rd1509, 0;
	@%p3530 bra 	$L__BB2_454;
	and.b64  	%rd7302, %rd8140, %rd8139;
	setp.ne.s64 	%p3531, %rd7302, -1;
	@%p3531 bra 	$L__BB2_458;
	setp.ne.s64 	%p3532, %rd8138, -1;
	setp.lt.u64 	%p3533, %rd8137, -4294968273;
	or.pred  	%p3534, %p3532, %p3533;
	@%p3534 bra 	$L__BB2_458;
$L__BB2_454:
	add.s64 	%rd1510, %rd1500, 8589936546;
	setp.lt.u64 	%p3535, %rd8137, -4294968273;
	selp.u64 	%rd7303, 1, 0, %p3535;
	add.s64 	%rd7304, %rd8138, 1;
	setp.ne.s64 	%p3536, %rd8138, -1;
	selp.s64 	%rd7305, -1, 0, %p3535;
	add.s64 	%rd8138, %rd7304, %rd7305;
	setp.lt.u64 	%p3537, %rd7304, %rd7303;
	or.pred  	%p3538, %p3536, %p3537;
	selp.u64 	%rd7306, 1, 0, %p3538;
	add.s64 	%rd7307, %rd8139, 1;
	setp.ne.s64 	%p3539, %rd8139, -1;
	selp.s64 	%rd7308, -1, 0, %p3538;
	add.s64 	%rd8139, %rd7307, %rd7308;
	setp.lt.u64 	%p3540, %rd7307, %rd7306;
	or.pred  	%p3541, %p3539, %p3540;
	selp.u64 	%rd7309, 1, 0, %p3541;
	add.s64 	%rd7310, %rd8140, 1;
	setp.ne.s64 	%p3542, %rd8140, -1;
	selp.s64 	%rd7311, -1, 0, %p3541;
	add.s64 	%rd8140, %rd7310, %rd7311;
	setp.lt.u64 	%p3543, %rd7310, %rd7309;
	or.pred  	%p3544, %p3542, %p3543;
	selp.u64 	%rd7312, 1, 0, %p3544;
	setp.ne.s64 	%p3545, %rd1509, %rd7312;
	@%p3545 bra 	$L__BB2_457;
	and.b64  	%rd7313, %rd8140, %rd8139;
	setp.ne.s64 	%p3546, %rd7313, -1;
	mov.u64 	%rd8137, %rd1510;
	@%p3546 bra 	$L__BB2_458;
	setp.ne.s64 	%p3547, %rd8138, -1;
	setp.lt.u64 	%p3548, %rd1510, -4294968273;
	or.pred  	%p3549, %p3547, %p3548;
	mov.u64 	%rd8137, %rd1510;
	@%p3549 bra 	$L__BB2_458;
$L__BB2_457:
	setp.lt.u64 	%p3550, %rd1510, -4294968273;
	selp.u64 	%rd7314, 1, 0, %p3550;
	add.s64 	%rd7315, %rd8138, 1;
	setp.ne.s64 	%p3551, %rd8138, -1;
	selp.s64 	%rd7316, -1, 0, %p3550;
	add.s64 	%rd8138, %rd7315, %rd7316;
	setp.lt.u64 	%p3552, %rd7315, %rd7314;
	or.pred  	%p3553, %p3551, %p3552;
	selp.u64 	%rd7317, 1, 0, %p3553;
	add.s64 	%rd7318, %rd8139, 1;
	setp.ne.s64 	%p3554, %rd8139, -1;
	selp.s64 	%rd7319, -1, 0, %p3553;
	add.s64 	%rd8139, %rd7318, %rd7319;
	setp.lt.u64 	%p3555, %rd7318, %rd7317;
	or.pred  	%p3556, %p3554, %p3555;
	selp.s64 	%rd7320, -1, 0, %p3556;
	add.s64 	%rd7321, %rd8140, %rd7320;
	add.s64 	%rd8140, %rd7321, 1;
	add.s64 	%rd8137, %rd1500, 12884904819;
$L__BB2_458:
	mul.lo.s64 	%rd7323, %rd8138, %rd8137;
	mul.hi.u64 	%rd7324, %rd8137, %rd8138;
	mul.lo.s64 	%rd7325, %rd8139, %rd8137;
	mul.hi.u64 	%rd7326, %rd8137, %rd8139;
	add.s64 	%rd7327, %rd7325, %rd7324;
	setp.lt.u64 	%p3557, %rd7327, %rd7325;
	selp.u64 	%rd7328, 1, 0, %p3557;
	add.s64 	%rd7329, %rd7326, %rd7328;
	mul.lo.s64 	%rd7330, %rd8140, %rd8137;
	mul.hi.u64 	%rd7331, %rd8137, %rd8140;
	add.s64 	%rd7332, %rd7330, %rd7329;
	setp.lt.u64 	%p3558, %rd7332, %rd7330;
	selp.u64 	%rd7333, 1, 0, %p3558;
	add.s64 	%rd7334, %rd7331, %rd7333;
	mul.hi.u64 	%rd7335, %rd8138, %rd8139;
	mad.lo.s64 	%rd7336, %rd8139, %rd8138, %rd7332;
	setp.lt.u64 	%p3559, %rd7336, %rd7332;
	selp.u64 	%rd7337, 1, 0, %p3559;
	add.s64 	%rd7338, %rd7335, %rd7337;
	mul.hi.u64 	%rd7339, %rd8138, %rd8140;
	mad.lo.s64 	%rd7340, %rd8140, %rd8138, %rd7334;
	setp.lt.u64 	%p3560, %rd7340, %rd7334;
	selp.u64 	%rd7341, 1, 0, %p3560;
	add.s64 	%rd7342, %rd7340, %rd7338;
	setp.lt.u64 	%p3561, %rd7342, %rd7340;
	selp.u64 	%rd7343, 1, 0, %p3561;
	add.s64 	%rd7344, %rd7339, %rd7341;
	add.s64 	%rd7345, %rd7344, %rd7343;
	mul.hi.u64 	%rd7346, %rd8139, %rd8140;
	mad.lo.s64 	%rd7347, %rd8140, %rd8139, %rd7345;
	setp.lt.u64 	%p3562, %rd7347, %rd7345;
	selp.u64 	%rd7348, 1, 0, %p3562;
	add.s64 	%rd7349, %rd7346, %rd7348;
	shl.b64 	%rd7350, %rd7323, 1;
	mov.b64 	{%r829, %r830}, %rd7323;
	mov.b64 	{%r831, %r832}, %rd7327;
	shf.l.wrap.b32 	%r833, %r830, %r831, 1;
	shf.l.wrap.b32 	%r834, %r831, %r832, 1;
	mov.b64 	%rd7351, {%r833, %r834};
	mov.b64 	{%r835, %r836}, %rd7336;
	shf.l.wrap.b32 	%r837, %r832, %r835, 1;
	shf.l.wrap.b32 	%r838, %r835, %r836, 1;
	mov.b64 	%rd7352, {%r837, %r838};
	mov.b64 	{%r839, %r840}, %rd7342;
	shf.l.wrap.b32 	%r841, %r836, %r839, 1;
	shf.l.wrap.b32 	%r842, %r839, %r840, 1;
	mov.b64 	%rd7353, {%r841, %r842};
	mov.b64 	{%r843, %r844}, %rd7347;
	shf.l.wrap.b32 	%r845, %r840, %r843, 1;
	shf.l.wrap.b32 	%r846, %r843, %r844, 1;
	mov.b64 	%rd7354, {%r845, %r846};
	shr.u64 	%rd7355, %rd7349, 63;
	mov.b64 	{%r847, %r848}, %rd7349;
	shf.l.wrap.b32 	%r849, %r844, %r847, 1;
	shf.l.wrap.b32 	%r850, %r847, %r848, 1;
	mov.b64 	%rd7356, {%r849, %r850};
	mul.hi.u64 	%rd7357, %rd8137, %rd8137;
	mul.hi.u64 	%rd7358, %rd8138, %rd8138;
	mul.hi.u64 	%rd7359, %rd8139, %rd8139;
	mul.hi.u64 	%rd7360, %rd8140, %rd8140;
	add.s64 	%rd1522, %rd7350, %rd7357;
	setp.lt.u64 	%p3563, %rd1522, %rd7350;
	selp.u64 	%rd7361, 1, 0, %p3563;
	mad.lo.s64 	%rd7362, %rd8138, %rd8138, %rd7351;
	setp.lt.u64 	%p3564, %rd7362, %rd7351;
	add.s64 	%rd1523, %rd7362, %rd7361;
	setp.lt.u64 	%p3565, %rd1523, %rd7362;
	or.pred  	%p3566, %p3564, %p3565;
	selp.u64 	%rd7363, 1, 0, %p3566;
	add.s64 	%rd7364, %rd7352, %rd7358;
	setp.lt.u64 	%p3567, %rd7364, %rd7352;
	add.s64 	%rd1524, %rd7364, %rd7363;
	setp.lt.u64 	%p3568, %rd1524, %rd7364;
	or.pred  	%p3569, %p3567, %p3568;
	selp.u64 	%rd7365, 1, 0, %p3569;
	mad.lo.s64 	%rd7366, %rd8139, %rd8139, %rd7353;
	setp.lt.u64 	%p3570, %rd7366, %rd7353;
	add.s64 	%rd7367, %rd7366, %rd7365;
	setp.lt.u64 	%p3571, %rd7367, %rd7366;
	or.pred  	%p3572, %p3570, %p3571;
	selp.u64 	%rd7368, 1, 0, %p3572;
	add.s64 	%rd7369, %rd7354, %rd7359;
	setp.lt.u64 	%p3573, %rd7369, %rd7354;
	add.s64 	%rd7370, %rd7369, %rd7368;
	setp.lt.u64 	%p3574, %rd7370, %rd7369;
	or.pred  	%p3575, %p3573, %p3574;
	selp.u64 	%rd7371, 1, 0, %p3575;
	mad.lo.s64 	%rd7372, %rd8140, %rd8140, %rd7356;
	setp.lt.u64 	%p3576, %rd7372, %rd7356;
	add.s64 	%rd7373, %rd7372, %rd7371;
	setp.lt.u64 	%p3577, %rd7373, %rd7372;
	or.pred  	%p3578, %p3576, %p3577;
	selp.u64 	%rd7374, 1, 0, %p3578;
	add.s64 	%rd7375, %rd7355, %rd7360;
	add.s64 	%rd7376, %rd7375, %rd7374;
	shl.b64 	%rd7377, %rd7367, 32;
	mov.b64 	{%r851, %r852}, %rd7367;
	mov.b64 	{%r853, %r854}, %rd7370;
	mov.b64 	%rd7378, {%r852, %r853};
	mov.b64 	{%r855, %r856}, %rd7373;
	mov.b64 	%rd7379, {%r854, %r855};
	mov.b64 	{%r857, %r858}, %rd7376;
	mov.b64 	%rd7380, {%r856, %r857};
	shr.u64 	%rd7381, %rd7376, 32;
	mul.lo.s64 	%rd7382, %rd7367, 977;
	mov.b64 	%rd7383, 977;
	mul.hi.u64 	%rd7384, %rd7367, %rd7383;
	mul.lo.s64 	%rd7385, %rd7370, 977;
	mul.hi.u64 	%rd7386, %rd7370, %rd7383;
	add.s64 	%rd7387, %rd7385, %rd7384;
	setp.lt.u64 	%p3579, %rd7387, %rd7385;
	selp.u64 	%rd7388, 1, 0, %p3579;
	add.s64 	%rd7389, %rd7386, %rd7388;
	mul.lo.s64 	%rd7390, %rd7373, 977;
	mul.hi.u64 	%rd7391, %rd7373, %rd7383;
	add.s64 	%rd7392, %rd7390, %rd7389;
	setp.lt.u64 	%p3580, %rd7392, %rd7390;
	selp.u64 	%rd7393, 1, 0, %p3580;
	add.s64 	%rd7394, %rd7391, %rd7393;
	mul.lo.s64 	%rd7395, %rd7376, 977;
	mul.hi.u64 	%rd7396, %rd7376, %rd7383;
	add.s64 	%rd7397, %rd7395, %rd7394;
	setp.lt.u64 	%p3581, %rd7397, %rd7395;
	selp.u64 	%rd7398, 1, 0, %p3581;
	add.s64 	%rd7399, %rd7396, %rd7398;
	add.s64 	%rd8141, %rd7382, %rd7377;
	setp.lt.u64 	%p3582, %rd8141, %rd7382;
	selp.u64 	%rd7400, 1, 0, %p3582;
	add.s64 	%rd7401, %rd7387, %rd7378;
	setp.lt.u64 	%p3583, %rd7401, %rd7387;
	add.s64 	%rd8142, %rd7401, %rd7400;
	setp.lt.u64 	%p3584, %rd8142, %rd7401;
	or.pred  	%p3585, %p3583, %p3584;
	selp.u64 	%rd7402, 1, 0, %p3585;
	add.s64 	%rd7403, %rd7392, %rd7379;
	setp.lt.u64 	%p3586, %rd7403, %rd7392;
	add.s64 	%rd8143, %rd7403, %rd7402;
	setp.lt.u64 	%p3587, %rd8143, %rd7403;
	or.pred  	%p3588, %p3586, %p3587;
	selp.u64 	%rd7404, 1, 0, %p3588;
	add.s64 	%rd7405, %rd7397, %rd7380;
	setp.lt.u64 	%p3589, %rd7405, %rd7397;
	add.s64 	%rd8144, %rd7405, %rd7404;
	setp.lt.u64 	%p3590, %rd8144, %rd7405;
	or.pred  	%p3591, %p3589, %p3590;
	selp.u64 	%rd7406, 1, 0, %p3591;
	add.s64 	%rd7407, %rd7399, %rd7381;
	add.s64 	%rd1529, %rd7407, %rd7406;
	setp.eq.s64 	%p3592, %rd1529, 0;
	mov.b64 	%rd8145, 0;
	@%p3592 bra 	$L__BB2_460;
	shl.b64 	%rd7408, %rd1529, 32;
	shr.u64 	%rd7409, %rd1529, 32;
	mov.b64 	%rd7410, 977;
	mul.hi.u64 	%rd7411, %rd1529, %rd7410;
	mad.lo.s64 	%rd7412, %rd1529, 977, %rd7408;
	setp.lt.u64 	%p3593, %rd7412, %rd7408;
	selp.u64 	%rd7413, 1, 0, %p3593;
	add.s64 	%rd8141, %rd7412, %rd8141;
	setp.lt.u64 	%p3594, %rd8141, %rd7412;
	selp.u64 	%rd7414, 1, 0, %p3594;
	add.s64 	%rd7415, %rd7409, %rd7411;
	setp.lt.u64 	%p3595, %rd7415, %rd7409;
	selp.u64 	%rd7416, 1, 0, %p3595;
	add.s64 	%rd7417, %rd8142, %rd7415;
	setp.lt.u64 	%p3596, %rd7417, %rd8142;
	selp.u64 	%rd7418, 1, 0, %p3596;
	add.s64 	%rd7419, %rd7417, %rd7413;
	add.s64 	%rd8142, %rd7419, %rd7414;
	setp.lt.u64 	%p3597, %rd8142, %rd7417;
	selp.u64 	%rd7420, 1, 0, %p3597;
	add.s64 	%rd7421, %rd8143, %rd7416;
	add.s64 	%rd7422, %rd7421, %rd7418;
	add.s64 	%rd1532, %rd7422, %rd7420;
	setp.lt.u64 	%p3598, %rd1532, %rd8143;
	selp.u64 	%rd7423, 1, 0, %p3598;
	add.s64 	%rd1533, %rd8144, %rd7423;
	setp.lt.u64 	%p3599, %rd1533, %rd8144;
	selp.u64 	%rd8145, 1, 0, %p3599;
	mov.u64 	%rd8143, %rd1532;
	mov.u64 	%rd8144, %rd1533;
$L__BB2_460:
	mad.lo.s64 	%rd1540, %rd8137, %rd8137, %rd8141;
	setp.lt.u64 	%p3600, %rd1540, %rd8141;
	selp.u64 	%rd7424, 1, 0, %p3600;
	add.s64 	%rd7425, %rd8142, %rd1522;
	setp.lt.u64 	%p3601, %rd7425, %rd8142;
	add.s64 	%rd8147, %rd7425, %rd7424;
	setp.lt.u64 	%p3602, %rd8147, %rd7425;
	or.pred  	%p3603, %p3601, %p3602;
	selp.u64 	%rd7426, 1, 0, %p3603;
	add.s64 	%rd7427, %rd8143, %rd1523;
	setp.lt.u64 	%p3604, %rd7427, %rd8143;
	add.s64 	%rd8148, %rd7427, %rd7426;
	setp.lt.u64 	%p3605, %rd8148, %rd7427;
	or.pred  	%p3606, %p3604, %p3605;
	selp.u64 	%rd7428, 1, 0, %p3606;
	add.s64 	%rd7429, %rd8144, %rd1524;
	setp.lt.u64 	%p3607, %rd7429, %rd8144;
	add.s64 	%rd8149, %rd7429, %rd7428;
	setp.lt.u64 	%p3608, %rd8149, %rd7429;
	or.pred  	%p3609, %p3607, %p3608;
	selp.u64 	%rd7430, 1, 0, %p3609;
	add.s64 	%rd1544, %rd8145, %rd7430;
	setp.ne.s64 	%p3610, %rd1544, 0;
	@%p3610 bra 	$L__BB2_463;
	and.b64  	%rd7431, %rd8149, %rd8148;
	setp.ne.s64 	%p3611, %rd7431, -1;
	mov.u64 	%rd8146, %rd1540;
	@%p3611 bra 	$L__BB2_470;
	setp.ne.s64 	%p3612, %rd8147, -1;
	setp.lt.u64 	%p3613, %rd1540, -4294968273;
	or.pred  	%p3614, %p3612, %p3613;
	mov.u64 	%rd8146, %rd1540;
	@%p3614 bra 	$L__BB2_470;
$L__BB2_463:
	add.s64 	%rd8146, %rd1540, 4294968273;
	setp.lt.u64 	%p3615, %rd1540, -4294968273;
	selp.u64 	%rd7432, 1, 0, %p3615;
	add.s64 	%rd7433, %rd8147, 1;
	setp.ne.s64 	%p3616, %rd8147, -1;
	selp.s64 	%rd7434, -1, 0, %p3615;
	add.s64 	%rd8147, %rd7433, %rd7434;
	setp.lt.u64 	%p3617, %rd7433, %rd7432;
	or.pred  	%p3618, %p3616, %p3617;
	selp.u64 	%rd7435, 1, 0, %p3618;
	add.s64 	%rd7436, %rd8148, 1;
	setp.ne.s64 	%p3619, %rd8148, -1;
	selp.s64 	%rd7437, -1, 0, %p3618;
	add.s64 	%rd8148, %rd7436, %rd7437;
	setp.lt.u64 	%p3620, %rd7436, %rd7435;
	or.pred  	%p3621, %p3619, %p3620;
	selp.u64 	%rd7438, 1, 0, %p3621;
	add.s64 	%rd7439, %rd8149, 1;
	setp.ne.s64 	%p3622, %rd8149, -1;
	selp.s64 	%rd7440, -1, 0, %p3621;
	add.s64 	%rd8149, %rd7439, %rd7440;
	setp.lt.u64 	%p3623, %rd7439, %rd7438;
	or.pred  	%p3624, %p3622, %p3623;
	selp.s64 	%rd7441, -1, 0, %p3624;
	add.s64 	%rd1549, %rd1544, %rd7441;
	setp.ne.s64 	%p3625, %rd1549, 0;
	@%p3625 bra 	$L__BB2_466;
	and.b64  	%rd7442, %rd8149, %rd8148;
	setp.ne.s64 	%p3626, %rd7442, -1;
	@%p3626 bra 	$L__BB2_470;
	setp.ne.s64 	%p3627, %rd8147, -1;
	setp.lt.u64 	%p3628, %rd8146, -4294968273;
	or.pred  	%p3629, %p3627, %p3628;
	@%p3629 bra 	$L__BB2_470;
$L__BB2_466:
	add.s64 	%rd1550, %rd1540, 8589936546;
	setp.lt.u64 	%p3630, %rd8146, -4294968273;
	selp.u64 	%rd7443, 1, 0, %p3630;
	add.s64 	%rd7444, %rd8147, 1;
	setp.ne.s64 	%p3631, %rd8147, -1;
	selp.s64 	%rd7445, -1, 0, %p3630;
	add.s64 	%rd8147, %rd7444, %rd7445;
	setp.lt.u64 	%p3632, %rd7444, %rd7443;
	or.pred  	%p3633, %p3631, %p3632;
	selp.u64 	%rd7446, 1, 0, %p3633;
	add.s64 	%rd7447, %rd8148, 1;
	setp.ne.s64 	%p3634, %rd8148, -1;
	selp.s64 	%rd7448, -1, 0, %p3633;
	add.s64 	%rd8148, %rd7447, %rd7448;
	setp.lt.u64 	%p3635, %rd7447, %rd7446;
	or.pred  	%p3636, %p3634, %p3635;
	selp.u64 	%rd7449, 1, 0, %p3636;
	add.s64 	%rd7450, %rd8149, 1;
	setp.ne.s64 	%p3637, %rd8149, -1;
	selp.s64 	%rd7451, -1, 0, %p3636;
	add.s64 	%rd8149, %rd7450, %rd7451;
	setp.lt.u64 	%p3638, %rd7450, %rd7449;
	or.pred  	%p3639, %p3637, %p3638;
	selp.u64 	%rd7452, 1, 0, %p3639;
	setp.ne.s64 	%p3640, %rd1549, %rd7452;
	@%p3640 bra 	$L__BB2_469;
	and.b64  	%rd7453, %rd8149, %rd8148;
	setp.ne.s64 	%p3641, %rd7453, -1;
	mov.u64 	%rd8146, %rd1550;
	@%p3641 bra 	$L__BB2_470;
	setp.ne.s64 	%p3642, %rd8147, -1;
	setp.lt.u64 	%p3643, %rd1550, -4294968273;
	or.pred  	%p3644, %p3642, %p3643;
	mov.u64 	%rd8146, %rd1550;
	@%p3644 bra 	$L__BB2_470;
$L__BB2_469:
	setp.lt.u64 	%p3645, %rd1550, -4294968273;
	selp.u64 	%rd7454, 1, 0, %p3645;
	add.s64 	%rd7455, %rd8147, 1;
	setp.ne.s64 	%p3646, %rd8147, -1;
	selp.s64 	%rd7456, -1, 0, %p3645;
	add.s64 	%rd8147, %rd7455, %rd7456;
	setp.lt.u64 	%p3647, %rd7455, %rd7454;
	or.pred  	%p3648, %p3646, %p3647;
	selp.u64 	%rd7457, 1, 0, %p3648;
	add.s64 	%rd7458, %rd8148, 1;
	setp.ne.s64 	%p3649, %rd8148, -1;
	selp.s64 	%rd7459, -1, 0, %p3648;
	add.s64 	%rd8148, %rd7458, %rd7459;
	setp.lt.u64 	%p3650, %rd7458, %rd7457;
	or.pred  	%p3651, %p3649, %p3650;
	selp.s64 	%rd7460, -1, 0, %p3651;
	add.s64 	%rd7461, %rd8149, %rd7460;
	add.s64 	%rd8149, %rd7461, 1;
	add.s64 	%rd8146, %rd1540, 12884904819;
$L__BB2_470:
	mul.lo.s64 	%rd7463, %rd8147, %rd8146;
	mul.hi.u64 	%rd7464, %rd8146, %rd8147;
	mul.lo.s64 	%rd7465, %rd8148, %rd8146;
	mul.hi.u64 	%rd7466, %rd8146, %rd8148;
	add.s64 	%rd7467, %rd7465, %rd7464;
	setp.lt.u64 	%p3652, %rd7467, %rd7465;
	selp.u64 	%rd7468, 1, 0, %p3652;
	add.s64 	%rd7469, %rd7466, %rd7468;
	mul.lo.s64 	%rd7470, %rd8149, %rd8146;
	mul.hi.u64 	%rd7471, %rd8146, %rd8149;
	add.s64 	%rd7472, %rd7470, %rd7469;
	setp.lt.u64 	%p3653, %rd7472, %rd7470;
	selp.u64 	%rd7473, 1, 0, %p3653;
	add.s64 	%rd7474, %rd7471, %rd7473;
	mul.hi.u64 	%rd7475, %rd8147, %rd8148;
	mad.lo.s64 	%rd7476, %rd8148, %rd8147, %rd7472;
	setp.lt.u64 	%p3654, %rd7476, %rd7472;
	selp.u64 	%rd7477, 1, 0, %p3654;
	add.s64 	%rd7478, %rd7475, %rd7477;
	mul.hi.u64 	%rd7479, %rd8147, %rd8149;
	mad.lo.s64 	%rd7480, %rd8149, %rd8147, %rd7474;
	setp.lt.u64 	%p3655, %rd7480, %rd7474;
	selp.u64 	%rd7481, 1, 0, %p3655;
	add.s64 	%rd7482, %rd7480, %rd7478;
	setp.lt.u64 	%p3656, %rd7482, %rd7480;
	selp.u64 	%rd7483, 1, 0, %p3656;
	add.s64 	%rd7484, %rd7479, %rd7481;
	add.s64 	%rd7485, %rd7484, %rd7483;
	mul.hi.u64 	%rd7486, %rd8148, %rd8149;
	mad.lo.s64 	%rd7487, %rd8149, %rd8148, %rd7485;
	setp.lt.u64 	%p3657, %rd7487, %rd7485;
	selp.u64 	%rd7488, 1, 0, %p3657;
	add.s64 	%rd7489, %rd7486, %rd7488;
	shl.b64 	%rd7490, %rd7463, 1;
	mov.b64 	{%r859, %r860}, %rd7463;
	mov.b64 	{%r861, %r862}, %rd7467;
	shf.l.wrap.b32 	%r863, %r860, %r861, 1;
	shf.l.wrap.b32 	%r864, %r861, %r862, 1;
	mov.b64 	%rd7491, {%r863, %r864};
	mov.b64 	{%r865, %r866}, %rd7476;
	shf.l.wrap.b32 	%r867, %r862, %r865, 1;
	shf.l.wrap.b32 	%r868, %r865, %r866, 1;
	mov.b64 	%rd7492, {%r867, %r868};
	mov.b64 	{%r869, %r870}, %rd7482;
	shf.l.wrap.b32 	%r871, %r866, %r869, 1;
	shf.l.wrap.b32 	%r872, %r869, %r870, 1;
	mov.b64 	%rd7493, {%r871, %r872};
	mov.b64 	{%r873, %r874}, %rd7487;
	shf.l.wrap.b32 	%r875, %r870, %r873, 1;
	shf.l.wrap.b32 	%r876, %r873, %r874, 1;
	mov.b64 	%rd7494, {%r875, %r876};
	shr.u64 	%rd7495, %rd7489, 63;
	mov.b64 	{%r877, %r878}, %rd7489;
	shf.l.wrap.b32 	%r879, %r874, %r877, 1;
	shf.l.wrap.b32 	%r880, %r877, %r878, 1;
	mov.b64 	%rd7496, {%r879, %r880};
	mul.hi.u64 	%rd7497, %rd8146, %rd8146;
	mul.hi.u64 	%rd7498, %rd8147, %rd8147;
	mul.hi.u64 	%rd7499, %rd8148, %rd8148;
	mul.hi.u64 	%rd7500, %rd8149, %rd8149;
	add.s64 	%rd1562, %rd7490, %rd7497;
	setp.lt.u64 	%p3658, %rd1562, %rd7490;
	selp.u64 	%rd7501, 1, 0, %p3658;
	mad.lo.s64 	%rd7502, %rd8147, %rd8147, %rd7491;
	setp.lt.u64 	%p3659, %rd7502, %rd7491;
	add.s64 	%rd1563, %rd7502, %rd7501;
	setp.lt.u64 	%p3660, %rd1563, %rd7502;
	or.pred  	%p3661, %p3659, %p3660;
	selp.u64 	%rd7503, 1, 0, %p3661;
	add.s64 	%rd7504, %rd7492, %rd7498;
	setp.lt.u64 	%p3662, %rd7504, %rd7492;
	add.s64 	%rd1564, %rd7504, %rd7503;
	setp.lt.u64 	%p3663, %rd1564, %rd7504;
	or.pred  	%p3664, %p3662, %p3663;
	selp.u64 	%rd7505, 1, 0, %p3664;
	mad.lo.s64 	%rd7506, %rd8148, %rd8148, %rd7493;
	setp.lt.u64 	%p3665, %rd7506, %rd7493;
	add.s64 	%rd7507, %rd7506, %rd7505;
	setp.lt.u64 	%p3666, %rd7507, %rd7506;
	or.pred  	%p3667, %p3665, %p3666;
	selp.u64 	%rd7508, 1, 0, %p3667;
	add.s64 	%rd7509, %rd7494, %rd7499;
	setp.lt.u64 	%p3668, %rd7509, %rd7494;
	add.s64 	%rd7510, %rd7509, %rd7508;
	setp.lt.u64 	%p3669, %rd7510, %rd7509;
	or.pred  	%p3670, %p3668, %p3669;
	selp.u64 	%rd7511, 1, 0, %p3670;
	mad.lo.s64 	%rd7512, %rd8149, %rd8149, %rd7496;
	setp.lt.u64 	%p3671, %rd7512, %rd7496;
	add.s64 	%rd7513, %rd7512, %rd7511;
	setp.lt.u64 	%p3672, %rd7513, %rd7512;
	or.pred  	%p3673, %p3671, %p3672;
	selp.u64 	%rd7514, 1, 0, %p3673;
	add.s64 	%rd7515, %rd7495, %rd7500;
	add.s64 	%rd7516, %rd7515, %rd7514;
	shl.b64 	%rd7517, %rd7507, 32;
	mov.b64 	{%r881, %r882}, %rd7507;
	mov.b64 	{%r883, %r884}, %rd7510;
	mov.b64 	%rd7518, {%r882, %r883};
	mov.b64 	{%r885, %r886}, %rd7513;
	mov.b64 	%rd7519, {%r884, %r885};
	mov.b64 	{%r887, %r888}, %rd7516;
	mov.b64 	%rd7520, {%r886, %r887};
	shr.u64 	%rd7521, %rd7516, 32;
	mul.lo.s64 	%rd7522, %rd7507, 977;
	mov.b64 	%rd7523, 977;
	mul.hi.u64 	%rd7524, %rd7507, %rd7523;
	mul.lo.s64 	%rd7525, %rd7510, 977;
	mul.hi.u64 	%rd7526, %rd7510, %rd7523;
	add.s64 	%rd7527, %rd7525, %rd7524;
	setp.lt.u64 	%p3674, %rd7527, %rd7525;
	selp.u64 	%rd7528, 1, 0, %p3674;
	add.s64 	%rd7529, %rd7526, %rd7528;
	mul.lo.s64 	%rd7530, %rd7513, 977;
	mul.hi.u64 	%rd7531, %rd7513, %rd7523;
	add.s64 	%rd7532, %rd7530, %rd7529;
	setp.lt.u64 	%p3675, %rd7532, %rd7530;
	selp.u64 	%rd7533, 1, 0, %p3675;
	add.s64 	%rd7534, %rd7531, %rd7533;
	mul.lo.s64 	%rd7535, %rd7516, 977;
	mul.hi.u64 	%rd7536, %rd7516, %rd7523;
	add.s64 	%rd7537, %rd7535, %rd7534;
	setp.lt.u64 	%p3676, %rd7537, %rd7535;
	selp.u64 	%rd7538, 1, 0, %p3676;
	add.s64 	%rd7539, %rd7536, %rd7538;
	add.s64 	%rd8150, %rd7522, %rd7517;
	setp.lt.u64 	%p3677, %rd8150, %rd7522;
	selp.u64 	%rd7540, 1, 0, %p3677;
	add.s64 	%rd7541, %rd7527, %rd7518;
	setp.lt.u64 	%p3678, %rd7541, %rd7527;
	add.s64 	%rd8151, %rd7541, %rd7540;
	setp.lt.u64 	%p3679, %rd8151, %rd7541;
	or.pred  	%p3680, %p3678, %p3679;
	selp.u64 	%rd7542, 1, 0, %p3680;
	add.s64 	%rd7543, %rd7532, %rd7519;
	setp.lt.u64 	%p3681, %rd7543, %rd7532;
	add.s64 	%rd8152, %rd7543, %rd7542;
	setp.lt.u64 	%p3682, %rd8152, %rd7543;
	or.pred  	%p3683, %p3681, %p3682;
	selp.u64 	%rd7544, 1, 0, %p3683;
	add.s64 	%rd7545, %rd7537, %rd7520;
	setp.lt.u64 	%p3684, %rd7545, %rd7537;
	add.s64 	%rd8153, %rd7545, %rd7544;
	setp.lt.u64 	%p3685, %rd8153, %rd7545;
	or.pred  	%p3686, %p3684, %p3685;
	selp.u64 	%rd7546, 1, 0, %p3686;
	add.s64 	%rd7547, %rd7539, %rd7521;
	add.s64 	%rd1569, %rd7547, %rd7546;
	setp.eq.s64 	%p3687, %rd1569, 0;
	mov.b64 	%rd8154, 0;
	@%p3687 bra 	$L__BB2_472;
	shl.b64 	%rd7548, %rd1569, 32;
	shr.u64 	%rd7549, %rd1569, 32;
	mov.b64 	%rd7550, 977;
	mul.hi.u64 	%rd7551, %rd1569, %rd7550;
	mad.lo.s64 	%rd7552, %rd1569, 977, %rd7548;
	setp.lt.u64 	%p3688, %rd7552, %rd7548;
	selp.u64 	%rd7553, 1, 0, %p3688;
	add.s64 	%rd8150, %rd7552, %rd8150;
	setp.lt.u64 	%p3689, %rd8150, %rd7552;
	selp.u64 	%rd7554, 1, 0, %p3689;
	add.s64 	%rd7555, %rd7549, %rd7551;
	setp.lt.u64 	%p3690, %rd7555, %rd7549;
	selp.u64 	%rd7556, 1, 0, %p3690;
	add.s64 	%rd7557, %rd8151, %rd7555;
	setp.lt.u64 	%p3691, %rd7557, %rd8151;
	selp.u64 	%rd7558, 1, 0, %p3691;
	add.s64 	%rd7559, %rd7557, %rd7553;
	add.s64 	%rd8151, %rd7559, %rd7554;
	setp.lt.u64 	%p3692, %rd8151, %rd7557;
	selp.u64 	%rd7560, 1, 0, %p3692;
	add.s64 	%rd7561, %rd8152, %rd7556;
	add.s64 	%rd7562, %rd7561, %rd7558;
	add.s64 	%rd1572, %rd7562, %rd7560;
	setp.lt.u64 	%p3693, %rd1572, %rd8152;
	selp.u64 	%rd7563, 1, 0, %p3693;
	add.s64 	%rd1573, %rd8153, %rd7563;
	setp.lt.u64 	%p3694, %rd1573, %rd8153;
	selp.u64 	%rd8154, 1, 0, %p3694;
	mov.u64 	%rd8152, %rd1572;
	mov.u64 	%rd8153, %rd1573;
$L__BB2_472:
	mad.lo.s64 	%rd1580, %rd8146, %rd8146, %rd8150;
	setp.lt.u64 	%p3695, %rd1580, %rd8150;
	selp.u64 	%rd7564, 1, 0, %p3695;
	add.s64 	%rd7565, %rd8151, %rd1562;
	setp.lt.u64 	%p3696, %rd7565, %rd8151;
	add.s64 	%rd8156, %rd7565, %rd7564;
	setp.lt.u64 	%p3697, %rd8156, %rd7565;
	or.pred  	%p3698, %p3696, %p3697;
	selp.u64 	%rd7566, 1, 0, %p3698;
	add.s64 	%rd7567, %rd8152, %rd1563;
	setp.lt.u64 	%p3699, %rd7567, %rd8152;
	add.s64 	%rd8157, %rd7567, %rd7566;
	setp.lt.u64 	%p3700, %rd8157, %rd7567;
	or.pred  	%p3701, %p3699, %p3700;
	selp.u64 	%rd7568, 1, 0, %p3701;
	add.s64 	%rd7569, %rd8153, %rd1564;
	setp.lt.u64 	%p3702, %rd7569, %rd8153;
	add.s64 	%rd8158, %rd7569, %rd7568;
	setp.lt.u64 	%p3703, %rd8158, %rd7569;
	or.pred  	%p3704, %p3702, %p3703;
	selp.u64 	%rd7570, 1, 0, %p3704;
	add.s64 	%rd1584, %rd8154, %rd7570;
	setp.ne.s64 	%p3705, %rd1584, 0;
	@%p3705 bra 	$L__BB2_475;
	and.b64  	%rd7571, %rd8158, %rd8157;
	setp.ne.s64 	%p3706, %rd7571, -1;
	mov.u64 	%rd8155, %rd1580;
	@%p3706 bra 	$L__BB2_482;
	setp.ne.s64 	%p3707, %rd8156, -1;
	setp.lt.u64 	%p3708, %rd1580, -4294968273;
	or.pred  	%p3709, %p3707, %p3708;
	mov.u64 	%rd8155, %rd1580;
	@%p3709 bra 	$L__BB2_482;
$L__BB2_475:
	add.s64 	%rd8155, %rd1580, 4294968273;
	setp.lt.u64 	%p3710, %rd1580, -4294968273;
	selp.u64 	%rd7572, 1, 0, %p3710;
	add.s64 	%rd7573, %rd8156, 1;
	setp.ne.s64 	%p3711, %rd8156, -1;
	selp.s64 	%rd7574, -1, 0, %p3710;
	add.s64 	%rd8156, %rd7573, %rd7574;
	setp.lt.u64 	%p3712, %rd7573, %rd7572;
	or.pred  	%p3713, %p3711, %p3712;
	selp.u64 	%rd7575, 1, 0, %p3713;
	add.s64 	%rd7576, %rd8157, 1;
	setp.ne.s64 	%p3714, %rd8157, -1;
	selp.s64 	%rd7577, -1, 0, %p3713;
	add.s64 	%rd8157, %rd7576, %rd7577;
	setp.lt.u64 	%p3715, %rd7576, %rd7575;
	or.pred  	%p3716, %p3714, %p3715;
	selp.u64 	%rd7578, 1, 0, %p3716;
	add.s64 	%rd7579, %rd8158, 1;
	setp.ne.s64 	%p3717, %rd8158, -1;
	selp.s64 	%rd7580, -1, 0, %p3716;
	add.s64 	%rd8158, %rd7579, %rd7580;
	setp.lt.u64 	%p3718, %rd7579, %rd7578;
	or.pred  	%p3719, %p3717, %p3718;
	selp.s64 	%rd7581, -1, 0, %p3719;
	add.s64 	%rd1589, %rd1584, %rd7581;
	setp.ne.s64 	%p3720, %rd1589, 0;
	@%p3720 bra 	$L__BB2_478;
	and.b64  	%rd7582, %rd8158, %rd8157;
	setp.ne.s64 	%p3721, %rd7582, -1;
	@%p3721 bra 	$L__BB2_482;
	setp.ne.s64 	%p3722, %rd8156, -1;
	setp.lt.u64 	%p3723, %rd8155, -4294968273;
	or.pred  	%p3724, %p3722, %p3723;
	@%p3724 bra 	$L__BB2_482;
$L__BB2_478:
	add.s64 	%rd1590, %rd1580, 8589936546;
	setp.lt.u64 	%p3725, %rd8155, -4294968273;
	selp.u64 	%rd7583, 1, 0, %p3725;
	add.s64 	%rd7584, %rd8156, 1;
	setp.ne.s64 	%p3726, %rd8156, -1;
	selp.s64 	%rd7585, -1, 0, %p3725;
	add.s64 	%rd8156, %rd7584, %rd7585;
	setp.lt.u64 	%p3727, %rd7584, %rd7583;
	or.pred  	%p3728, %p3726, %p3727;
	selp.u64 	%rd7586, 1, 0, %p3728;
	add.s64 	%rd7587, %rd8157, 1;
	setp.ne.s64 	%p3729, %rd8157, -1;
	selp.s64 	%rd7588, -1, 0, %p3728;
	add.s64 	%rd8157, %rd7587, %rd7588;
	setp.lt.u64 	%p3730, %rd7587, %rd7586;
	or.pred  	%p3731, %p3729, %p3730;
	selp.u64 	%rd7589, 1, 0, %p3731;
	add.s64 	%rd7590, %rd8158, 1;
	setp.ne.s64 	%p3732, %rd8158, -1;
	selp.s64 	%rd7591, -1, 0, %p3731;
	add.s64 	%rd8158, %rd7590, %rd7591;
	setp.lt.u64 	%p3733, %rd7590, %rd7589;
	or.pred  	%p3734, %p3732, %p3733;
	selp.u64 	%rd7592, 1, 0, %p3734;
	setp.ne.s64 	%p3735, %rd1589, %rd7592;
	@%p3735 bra 	$L__BB2_481;
	and.b64  	%rd7593, %rd8158, %rd8157;
	setp.ne.s64 	%p3736, %rd7593, -1;
	mov.u64 	%rd8155, %rd1590;
	@%p3736 bra 	$L__BB2_482;
	setp.ne.s64 	%p3737, %rd8156, -1;
	setp.lt.u64 	%p3738, %rd1590, -4294968273;
	or.pred  	%p3739, %p3737, %p3738;
	mov.u64 	%rd8155, %rd1590;
	@%p3739 bra 	$L__BB2_482;
$L__BB2_481:
	setp.lt.u64 	%p3740, %rd1590, -4294968273;
	selp.u64 	%rd7594, 1, 0, %p3740;
	add.s64 	%rd7595, %rd8156, 1;
	setp.ne.s64 	%p3741, %rd8156, -1;
	selp.s64 	%rd7596, -1, 0, %p3740;
	add.s64 	%rd8156, %rd7595, %rd7596;
	setp.lt.u64 	%p3742, %rd7595, %rd7594;
	or.pred  	%p3743, %p3741, %p3742;
	selp.u64 	%rd7597, 1, 0, %p3743;
	add.s64 	%rd7598, %rd8157, 1;
	setp.ne.s64 	%p3744, %rd8157, -1;
	selp.s64 	%rd7599, -1, 0, %p3743;
	add.s64 	%rd8157, %rd7598, %rd7599;
	setp.lt.u64 	%p3745, %rd7598, %rd7597;
	or.pred  	%p3746, %p3744, %p3745;
	selp.s64 	%rd7600, -1, 0, %p3746;
	add.s64 	%rd7601, %rd8158, %rd7600;
	add.s64 	%rd8158, %rd7601, 1;
	add.s64 	%rd8155, %rd1580, 12884904819;
$L__BB2_482:
	mul.lo.s64 	%rd1602, %rd1, %rd8155;
	mul.hi.u64 	%rd7603, %rd8155, %rd1;
	mul.lo.s64 	%rd7604, %rd2, %rd8155;
	mul.hi.u64 	%rd7605, %rd8155, %rd2;
	add.s64 	%rd7606, %rd7604, %rd7603;
	setp.lt.u64 	%p3747, %rd7606, %rd7604;
	selp.u64 	%rd7607, 1, 0, %p3747;
	add.s64 	%rd7608, %rd7605, %rd7607;
	mul.lo.s64 	%rd7609, %rd3, %rd8155;
	mul.hi.u64 	%rd7610, %rd8155, %rd3;
	add.s64 	%rd7611, %rd7609, %rd7608;
	setp.lt.u64 	%p3748, %rd7611, %rd7609;
	selp.u64 	%rd7612, 1, 0, %p3748;
	add.s64 	%rd7613, %rd7610, %rd7612;
	mul.lo.s64 	%rd7614, %rd4, %rd8155;
	mul.hi.u64 	%rd7615, %rd8155, %rd4;
	add.s64 	%rd7616, %rd7614, %rd7613;
	setp.lt.u64 	%p3749, %rd7616, %rd7614;
	selp.u64 	%rd7617, 1, 0, %p3749;
	add.s64 	%rd7618, %rd7615, %rd7617;
	mul.hi.u64 	%rd7619, %rd8156, %rd1;
	mad.lo.s64 	%rd1603, %rd1, %rd8156, %rd7606;
	setp.lt.u64 	%p3750, %rd1603, %rd7606;
	selp.u64 	%rd7620, 1, 0, %p3750;
	add.s64 	%rd7621, %rd7619, %rd7620;
	mul.hi.u64 	%rd7622, %rd8156, %rd2;
	mad.lo.s64 	%rd7623, %rd2, %rd8156, %rd7611;
	setp.lt.u64 	%p3751, %rd7623, %rd7611;
	selp.u64 	%rd7624, 1, 0, %p3751;
	add.s64 	%rd7625, %rd7623, %rd7621;
	setp.lt.u64 	%p3752, %rd7625, %rd7623;
	selp.u64 	%rd7626, 1, 0, %p3752;
	add.s64 	%rd7627, %rd7622, %rd7624;
	add.s64 	%rd7628, %rd7627, %rd7626;
	mul.hi.u64 	%rd7629, %rd8156, %rd3;
	mad.lo.s64 	%rd7630, %rd3, %rd8156, %rd7616;
	setp.lt.u64 	%p3753, %rd7630, %rd7616;
	selp.u64 	%rd7631, 1, 0, %p3753;
	add.s64 	%rd7632, %rd7630, %rd7628;
	setp.lt.u64 	%p3754, %rd7632, %rd7630;
	selp.u64 	%rd7633, 1, 0, %p3754;
	add.s64 	%rd7634, %rd7629, %rd7631;
	add.s64 	%rd7635, %rd7634, %rd7633;
	mul.hi.u64 	%rd7636, %rd8156, %rd4;
	mad.lo.s64 	%rd7637, %rd4, %rd8156, %rd7618;
	setp.lt.u64 	%p3755, %rd7637, %rd7618;
	selp.u64 	%rd7638, 1, 0, %p3755;
	add.s64 	%rd7639, %rd7637, %rd7635;
	setp.lt.u64 	%p3756, %rd7639, %rd7637;
	selp.u64 	%rd7640, 1, 0, %p3756;
	add.s64 	%rd7641, %rd7636, %rd7638;
	add.s64 	%rd7642, %rd7641, %rd7640;
	mul.hi.u64 	%rd7643, %rd8157, %rd1;
	mad.lo.s64 	%rd1604, %rd1, %rd8157, %rd7625;
	setp.lt.u64 	%p3757, %rd1604, %rd7625;
	selp.u64 	%rd7644, 1, 0, %p3757;
	add.s64 	%rd7645, %rd7643, %rd7644;
	mul.hi.u64 	%rd7646, %rd8157, %rd2;
	mad.lo.s64 	%rd7647, %rd2, %rd8157, %rd7632;
	setp.lt.u64 	%p3758, %rd7647, %rd7632;
	selp.u64 	%rd7648, 1, 0, %p3758;
	add.s64 	%rd7649, %rd7647, %rd7645;
	setp.lt.u64 	%p3759, %rd7649, %rd7647;
	selp.u64 	%rd7650, 1, 0, %p3759;
	add.s64 	%rd7651, %rd7646, %rd7648;
	add.s64 	%rd7652, %rd7651, %rd7650;
	mul.hi.u64 	%rd7653, %rd8157, %rd3;
	mad.lo.s64 	%rd7654, %rd3, %rd8157, %rd7639;
	setp.lt.u64 	%p3760, %rd7654, %rd7639;
	selp.u64 	%rd7655, 1, 0, %p3760;
	add.s64 	%rd7656, %rd7654, %rd7652;
	setp.lt.u64 	%p3761, %rd7656, %rd7654;
	selp.u64 	%rd7657, 1, 0, %p3761;
	add.s64 	%rd7658, %rd7653, %rd7655;
	add.s64 	%rd7659, %rd7658, %rd7657;
	mul.hi.u64 	%rd7660, %rd8157, %rd4;
	mad.lo.s64 	%rd7661, %rd4, %rd8157, %rd7642;
	setp.lt.u64 	%p3762, %rd7661, %rd7642;
	selp.u64 	%rd7662, 1, 0, %p3762;
	add.s64 	%rd7663, %rd7661, %rd7659;
	setp.lt.u64 	%p3763, %rd7663, %rd7661;
	selp.u64 	%rd7664, 1, 0, %p3763;
	add.s64 	%rd7665, %rd7660, %rd7662;
	add.s64 	%rd7666, %rd7665, %rd7664;
	mul.hi.u64 	%rd7667, %rd8158, %rd1;
	mad.lo.s64 	%rd1605, %rd1, %rd8158, %rd7649;
	setp.lt.u64 	%p3764, %rd1605, %rd7649;
	selp.u64 	%rd7668, 1, 0, %p3764;
	add.s64 	%rd7669, %rd7667, %rd7668;
	mul.hi.u64 	%rd7670, %rd8158, %rd2;
	mad.lo.s64 	%rd7671, %rd2, %rd8158, %rd7656;
	setp.lt.u64 	%p3765, %rd7671, %rd7656;
	selp.u64 	%rd7672, 1, 0, %p3765;
	add.s64 	%rd7673, %rd7671, %rd7669;
	setp.lt.u64 	%p3766, %rd7673, %rd7671;
	selp.u64 	%rd7674, 1, 0, %p3766;
	add.s64 	%rd7675, %rd7670, %rd7672;
	add.s64 	%rd7676, %rd7675, %rd7674;
	mul.hi.u64 	%rd7677, %rd8158, %rd3;
	mad.lo.s64 	%rd7678, %rd3, %rd8158, %rd7663;
	setp.lt.u64 	%p3767, %rd7678, %rd7663;
	selp.u64 	%rd7679, 1, 0, %p3767;
	add.s64 	%rd7680, %rd7678, %rd7676;
	setp.lt.u64 	%p3768, %rd7680, %rd7678;
	selp.u64 	%rd7681, 1, 0, %p3768;
	add.s64 	%rd7682, %rd7677, %rd7679;
	add.s64 	%rd7683, %rd7682, %rd7681;
	mul.hi.u64 	%rd7684, %rd8158, %rd4;
	mad.lo.s64 	%rd7685, %rd4, %rd8158, %rd7666;
	setp.lt.u64 	%p3769, %rd7685, %rd7666;
	selp.u64 	%rd7686, 1, 0, %p3769;
	add.s64 	%rd7687, %rd7685, %rd7683;
	setp.lt.u64 	%p3770, %rd7687, %rd7685;
	selp.u64 	%rd7688, 1, 0, %p3770;
	add.s64 	%rd7689, %rd7684, %rd7686;
	add.s64 	%rd7690, %rd7689, %rd7688;
	shl.b64 	%rd7691, %rd7673, 32;
	mov.b64 	{%r889, %r890}, %rd7673;
	mov.b64 	{%r891, %r892}, %rd7680;
	mov.b64 	%rd7692, {%r890, %r891};
	mov.b64 	{%r893, %r894}, %rd7687;
	mov.b64 	%rd7693, {%r892, %r893};
	mov.b64 	{%r895, %r896}, %rd7690;
	mov.b64 	%rd7694, {%r894, %r895};
	shr.u64 	%rd7695, %rd7690, 32;
	mul.lo.s64 	%rd7696, %rd7673, 977;
	mov.b64 	%rd7697, 977;
	mul.hi.u64 	%rd7698, %rd7673, %rd7697;
	mul.lo.s64 	%rd7699, %rd7680, 977;
	mul.hi.u64 	%rd7700, %rd7680, %rd7697;
	add.s64 	%rd7701, %rd7699, %rd7698;
	setp.lt.u64 	%p3771, %rd7701, %rd7699;
	selp.u64 	%rd7702, 1, 0, %p3771;
	add.s64 	%rd7703, %rd7700, %rd7702;
	mul.lo.s64 	%rd7704, %rd7687, 977;
	mul.hi.u64 	%rd7705, %rd7687, %rd7697;
	add.s64 	%rd7706, %rd7704, %rd7703;
	setp.lt.u64 	%p3772, %rd7706, %rd7704;
	selp.u64 	%rd7707, 1, 0, %p3772;
	add.s64 	%rd7708, %rd7705, %rd7707;
	mul.lo.s64 	%rd7709, %rd7690, 977;
	mul.hi.u64 	%rd7710, %rd7690, %rd7697;
	add.s64 	%rd7711, %rd7709, %rd7708;
	setp.lt.u64 	%p3773, %rd7711, %rd7709;
	selp.u64 	%rd7712, 1, 0, %p3773;
	add.s64 	%rd7713, %rd7710, %rd7712;
	add.s64 	%rd8159, %rd7696, %rd7691;
	setp.lt.u64 	%p3774, %rd8159, %rd7696;
	selp.u64 	%rd7714, 1, 0, %p3774;
	add.s64 	%rd7715, %rd7701, %rd7692;
	setp.lt.u64 	%p3775, %rd7715, %rd7701;
	add.s64 	%rd8160, %rd7715, %rd7714;
	setp.lt.u64 	%p3776, %rd8160, %rd7715;
	or.pred  	%p3777, %p3775, %p3776;
	selp.u64 	%rd7716, 1, 0, %p3777;
	add.s64 	%rd7717, %rd7706, %rd7693;
	setp.lt.u64 	%p3778, %rd7717, %rd7706;
	add.s64 	%rd8161, %rd7717, %rd7716;
	setp.lt.u64 	%p3779, %rd8161, %rd7717;
	or.pred  	%p3780, %p3778, %p3779;
	selp.u64 	%rd7718, 1, 0, %p3780;
	add.s64 	%rd7719, %rd7711, %rd7694;
	setp.lt.u64 	%p3781, %rd7719, %rd7711;
	add.s64 	%rd8162, %rd7719, %rd7718;
	setp.lt.u64 	%p3782, %rd8162, %rd7719;
	or.pred  	%p3783, %p3781, %p3782;
	selp.u64 	%rd7720, 1, 0, %p3783;
	add.s64 	%rd7721, %rd7713, %rd7695;
	add.s64 	%rd1610, %rd7721, %rd7720;
	setp.eq.s64 	%p3784, %rd1610, 0;
	mov.b64 	%rd8163, 0;
	@%p3784 bra 	$L__BB2_484;
	shl.b64 	%rd7722, %rd1610, 32;
	shr.u64 	%rd7723, %rd1610, 32;
	mov.b64 	%rd7724, 977;
	mul.hi.u64 	%rd7725, %rd1610, %rd7724;
	mad.lo.s64 	%rd7726, %rd1610, 977, %rd7722;
	setp.lt.u64 	%p3785, %rd7726, %rd7722;
	selp.u64 	%rd7727, 1, 0, %p3785;
	add.s64 	%rd8159, %rd7726, %rd8159;
	setp.lt.u64 	%p3786, %rd8159, %rd7726;
	selp.u64 	%rd7728, 1, 0, %p3786;
	add.s64 	%rd7729, %rd7723, %rd7725;
	setp.lt.u64 	%p3787, %rd7729, %rd7723;
	selp.u64 	%rd7730, 1, 0, %p3787;
	add.s64 	%rd7731, %rd8160, %rd7729;
	setp.lt.u64 	%p3788, %rd7731, %rd8160;
	selp.u64 	%rd7732, 1, 0, %p3788;
	add.s64 	%rd7733, %rd7731, %rd7727;
	add.s64 	%rd8160, %rd7733, %rd7728;
	setp.lt.u64 	%p3789, %rd8160, %rd7731;
	selp.u64 	%rd7734, 1, 0, %p3789;
	add.s64 	%rd7735, %rd8161, %rd7730;
	add.s64 	%rd7736, %rd7735, %rd7732;
	add.s64 	%rd1613, %rd7736, %rd7734;
	setp.lt.u64 	%p3790, %rd1613, %rd8161;
	selp.u64 	%rd7737, 1, 0, %p3790;
	add.s64 	%rd1614, %rd8162, %rd7737;
	setp.lt.u64 	%p3791, %rd1614, %rd8162;
	selp.u64 	%rd8163, 1, 0, %p3791;
	mov.u64 	%rd8161, %rd1613;
	mov.u64 	%rd8162, %rd1614;
$L__BB2_484:
	add.s64 	%rd1621, %rd8159, %rd1602;
	setp.lt.u64 	%p3792, %rd1621, %rd8159;
	selp.u64 	%rd7738, 1, 0, %p3792;
	add.s64 	%rd7739, %rd8160, %rd1603;
	setp.lt.u64 	%p3793, %rd7739, %rd8160;
	add.s64 	%rd8165, %rd7739, %rd7738;
	setp.lt.u64 	%p3794, %rd8165, %rd7739;
	or.pred  	%p3795, %p3793, %p3794;
	selp.u64 	%rd7740, 1, 0, %p3795;
	add.s64 	%rd7741, %rd8161, %rd1604;
	setp.lt.u64 	%p3796, %rd7741, %rd8161;
	add.s64 	%rd8166, %rd7741, %rd7740;
	setp.lt.u64 	%p3797, %rd8166, %rd7741;
	or.pred  	%p3798, %p3796, %p3797;
	selp.u64 	%rd7742, 1, 0, %p3798;
	add.s64 	%rd7743, %rd8162, %rd1605;
	setp.lt.u64 	%p3799, %rd7743, %rd8162;
	add.s64 	%rd8167, %rd7743, %rd7742;
	setp.lt.u64 	%p3800, %rd8167, %rd7743;
	or.pred  	%p3801, %p3799, %p3800;
	selp.u64 	%rd7744, 1, 0, %p3801;
	add.s64 	%rd1625, %rd8163, %rd7744;
	setp.ne.s64 	%p3802, %rd1625, 0;
	@%p3802 bra 	$L__BB2_487;
	and.b64  	%rd7745, %rd8167, %rd8166;
	setp.ne.s64 	%p3803, %rd7745, -1;
	mov.u64 	%rd8164, %rd1621;
	@%p3803 bra 	$L__BB2_494;
	setp.ne.s64 	%p3804, %rd8165, -1;
	setp.lt.u64 	%p3805, %rd1621, -4294968273;
	or.pred  	%p3806, %p3804, %p3805;
	mov.u64 	%rd8164, %rd1621;
	@%p3806 bra 	$L__BB2_494;
$L__BB2_487:
	add.s64 	%rd8164, %rd1621, 4294968273;
	setp.lt.u64 	%p3807, %rd1621, -4294968273;
	selp.u64 	%rd7746, 1, 0, %p3807;
	add.s64 	%rd7747, %rd8165, 1;
	setp.ne.s64 	%p3808, %rd8165, -1;
	selp.s64 	%rd7748, -1, 0, %p3807;
	add.s64 	%rd8165, %rd7747, %rd7748;
	setp.lt.u64 	%p3809, %rd7747, %rd7746;
	or.pred  	%p3810, %p3808, %p3809;
	selp.u64 	%rd7749, 1, 0, %p3810;
	add.s64 	%rd7750, %rd8166, 1;
	setp.ne.s64 	%p3811, %rd8166, -1;
	selp.s64 	%rd7751, -1, 0, %p3810;
	add.s64 	%rd8166, %rd7750, %rd7751;
	setp.lt.u64 	%p3812, %rd7750, %rd7749;
	or.pred  	%p3813, %p3811, %p3812;
	selp.u64 	%rd7752, 1, 0, %p3813;
	add.s64 	%rd7753, %rd8167, 1;
	setp.ne.s64 	%p3814, %rd8167, -1;
	selp.s64 	%rd7754, -1, 0, %p3813;
	add.s64 	%rd8167, %rd7753, %rd7754;
	setp.lt.u64 	%p3815, %rd7753, %rd7752;
	or.pred  	%p3816, %p3814, %p3815;
	selp.s64 	%rd7755, -1, 0, %p3816;
	add.s64 	%rd1630, %rd1625, %rd7755;
	setp.ne.s64 	%p3817, %rd1630, 0;
	@%p3817 bra 	$L__BB2_490;
	and.b64  	%rd7756, %rd8167, %rd8166;
	setp.ne.s64 	%p3818, %rd7756, -1;
	@%p3818 bra 	$L__BB2_494;
	setp.ne.s64 	%p3819, %rd8165, -1;
	setp.lt.u64 	%p3820, %rd8164, -4294968273;
	or.pred  	%p3821, %p3819, %p3820;
	@%p3821 bra 	$L__BB2_494;
$L__BB2_490:
	add.s64 	%rd1631, %rd1621, 8589936546;
	setp.lt.u64 	%p3822, %rd8164, -4294968273;
	selp.u64 	%rd7757, 1, 0, %p3822;
	add.s64 	%rd7758, %rd8165, 1;
	setp.ne.s64 	%p3823, %rd8165, -1;
	selp.s64 	%rd7759, -1, 0, %p3822;
	add.s64 	%rd8165, %rd7758, %rd7759;
	setp.lt.u64 	%p3824, %rd7758, %rd7757;
	or.pred  	%p3825, %p3823, %p3824;
	selp.u64 	%rd7760, 1, 0, %p3825;
	add.s64 	%rd7761, %rd8166, 1;
	setp.ne.s64 	%p3826, %rd8166, -1;
	selp.s64 	%rd7762, -1, 0, %p3825;
	add.s64 	%rd8166, %rd7761, %rd7762;
	setp.lt.u64 	%p3827, %rd7761, %rd7760;
	or.pred  	%p3828, %p3826, %p3827;
	selp.u64 	%rd7763, 1, 0, %p3828;
	add.s64 	%rd7764, %rd8167, 1;
	setp.ne.s64 	%p3829, %rd8167, -1;
	selp.s64 	%rd7765, -1, 0, %p3828;
	add.s64 	%rd8167, %rd7764, %rd7765;
	setp.lt.u64 	%p3830, %rd7764, %rd7763;
	or.pred  	%p3831, %p3829, %p3830;
	selp.u64 	%rd7766, 1, 0, %p3831;
	setp.ne.s64 	%p3832, %rd1630, %rd7766;
	@%p3832 bra 	$L__BB2_493;
	and.b64  	%rd7767, %rd8167, %rd8166;
	setp.ne.s64 	%p3833, %rd7767, -1;
	mov.u64 	%rd8164, %rd1631;
	@%p3833 bra 	$L__BB2_494;
	setp.ne.s64 	%p3834, %rd8165, -1;
	setp.lt.u64 	%p3835, %rd1631, -4294968273;
	or.pred  	%p3836, %p3834, %p3835;
	mov.u64 	%rd8164, %rd1631;
	@%p3836 bra 	$L__BB2_494;
$L__BB2_493:
	setp.lt.u64 	%p3837, %rd1631, -4294968273;
	selp.u64 	%rd7768, 1, 0, %p3837;
	add.s64 	%rd7769, %rd8165, 1;
	setp.ne.s64 	%p3838, %rd8165, -1;
	selp.s64 	%rd7770, -1, 0, %p3837;
	add.s64 	%rd8165, %rd7769, %rd7770;
	setp.lt.u64 	%p3839, %rd7769, %rd7768;
	or.pred  	%p3840, %p3838, %p3839;
	selp.u64 	%rd7771, 1, 0, %p3840;
	add.s64 	%rd7772, %rd8166, 1;
	setp.ne.s64 	%p3841, %rd8166, -1;
	selp.s64 	%rd7773, -1, 0, %p3840;
	add.s64 	%rd8166, %rd7772, %rd7773;
	setp.lt.u64 	%p3842, %rd7772, %rd7771;
	or.pred  	%p3843, %p3841, %p3842;
	selp.s64 	%rd7774, -1, 0, %p3843;
	add.s64 	%rd7775, %rd8167, %rd7774;
	add.s64 	%rd8167, %rd7775, 1;
	add.s64 	%rd8164, %rd1621, 12884904819;
$L__BB2_494:
	ld.param.u64 	%rd7779, [test_mod_inv_param_1];
	mov.u32 	%r897, %ctaid.x;
	mov.u32 	%r898, %ntid.x;
	mov.u32 	%r899, %tid.x;
	mad.lo.s32 	%r900, %r897, %r898, %r899;
	shl.b32 	%r901, %r900, 2;
	cvta.to.global.u64 	%rd7776, %rd7779;
	mul.wide.s32 	%rd7777, %r901, 8;
	add.s64 	%rd7778, %rd7776, %rd7777;
	st.global.u64 	[%rd7778], %rd8164;
	st.global.u64 	[%rd7778+8], %rd8165;
	st.global.u64 	[%rd7778+16], %rd8166;
	st.global.u64 	[%rd7778+24], %rd8167;
	ret;

}
	// .globl	test_mod_square
.visible .entry test_mod_square(
	.param .u64 .ptr .align 1 test_mod_square_param_0,
	.param .u64 .ptr .align 1 test_mod_square_param_1
)
{
	.reg .pred 	%p<96>;
	.reg .b32 	%r<36>;
	.reg .b64 	%rd<203>;

	ld.param.u64 	%rd44, [test_mod_square_param_0];
	mov.u32 	%r2, %ctaid.x;
	mov.u32 	%r3, %ntid.x;
	mov.u32 	%r4, %tid.x;
	mad.lo.s32 	%r5, %r2, %r3, %r4;
	shl.b32 	%r1, %r5, 2;
	cvta.to.global.u64 	%rd45, %rd44;
	mul.wide.s32 	%rd46, %r1, 8;
	add.s64 	%rd47, %rd45, %rd46;
	ld.global.u64 	%rd1, [%rd47];
	ld.global.u64 	%rd48, [%rd47+8];
	ld.global.u64 	%rd49, [%rd47+16];
	ld.global.u64 	%rd50, [%rd47+24];
	mul.lo.s64 	%rd51, %rd48, %rd1;
	mul.hi.u64 	%rd52, %rd1, %rd48;
	mul.lo.s64 	%rd53, %rd49, %rd1;
	mul.hi.u64 	%rd54, %rd1, %rd49;
	add.s64 	%rd55, %rd53, %rd52;
	setp.lt.u64 	%p1, %rd55, %rd53;
	selp.u64 	%rd56, 1, 0, %p1;
	add.s64 	%rd57, %rd54, %rd56;
	mul.lo.s64 	%rd58, %rd50, %rd1;
	mul.hi.u64 	%rd59, %rd1, %rd50;
	add.s64 	%rd60, %rd58, %rd57;
	setp.lt.u64 	%p2, %rd60, %rd58;
	selp.u64 	%rd61, 1, 0, %p2;
	add.s64 	%rd62, %rd59, %rd61;
	mul.hi.u64 	%rd63, %rd48, %rd49;
	mad.lo.s64 	%rd64, %rd49, %rd48, %rd60;
	setp.lt.u64 	%p3, %rd64, %rd60;
	selp.u64 	%rd65, 1, 0, %p3;
	add.s64 	%rd66, %rd63, %rd65;
	mul.hi.u64 	%rd67, %rd48, %rd50;
	mad.lo.s64 	%rd68, %rd50, %rd48, %rd62;
	setp.lt.u64 	%p4, %rd68, %rd62;
	selp.u64 	%rd69, 1, 0, %p4;
	add.s64 	%rd70, %rd68, %rd66;
	setp.lt.u64 	%p5, %rd70, %rd68;
	selp.u64 	%rd71, 1, 0, %p5;
	add.s64 	%rd72, %rd67, %rd69;
	add.s64 	%rd73, %rd72, %rd71;
	mul.hi.u64 	%rd74, %rd49, %rd50;
	mad.lo.s64 	%rd75, %rd50, %rd49, %rd73;
	setp.lt.u64 	%p6, %rd75, %rd73;
	selp.u64 	%rd76, 1, 0, %p6;
	add.s64 	%rd77, %rd74, %rd76;
	shl.b64 	%rd78, %rd51, 1;
	mov.b64 	{%r6, %r7}, %rd51;
	mov.b64 	{%r8, %r9}, %rd55;
	shf.l.wrap.b32 	%r10, %r7, %r8, 1;
	shf.l.wrap.b32 	%r11, %r8, %r9, 1;
	mov.b64 	%rd79, {%r10, %r11};
	mov.b64 	{%r12, %r13}, %rd64;
	shf.l.wrap.b32 	%r14, %r9, %r12, 1;
	shf.l.wrap.b32 	%r15, %r12, %r13, 1;
	mov.b64 	%rd80, {%r14, %r15};
	mov.b64 	{%r16, %r17}, %rd70;
	shf.l.wrap.b32 	%r18, %r13, %r16, 1;
	shf.l.wrap.b32 	%r19, %r16, %r17, 1;
	mov.b64 	%rd81, {%r18, %r19};
	mov.b64 	{%r20, %r21}, %rd75;
	shf.l.wrap.b32 	%r22, %r17, %r20, 1;
	shf.l.wrap.b32 	%r23, %r20, %r21, 1;
	mov.b64 	%rd82, {%r22, %r23};
	shr.u64 	%rd83, %rd77, 63;
	mov.b64 	{%r24, %r25}, %rd77;
	shf.l.wrap.b32 	%r26, %r21, %r24, 1;
	shf.l.wrap.b32 	%r27, %r24, %r25, 1;
	mov.b64 	%rd84, {%r26, %r27};
	mul.hi.u64 	%rd85, %rd1, %rd1;
	mul.hi.u64 	%rd86, %rd48, %rd48;
	mul.hi.u64 	%rd87, %rd49, %rd49;
	mul.hi.u64 	%rd88, %rd50, %rd50;
	add.s64 	%rd2, %rd78, %rd85;
	setp.lt.u64 	%p7, %rd2, %rd78;
	selp.u64 	%rd89, 1, 0, %p7;
	mad.lo.s64 	%rd90, %rd48, %rd48, %rd79;
	setp.lt.u64 	%p8, %rd90, %rd79;
	add.s64 	%rd3, %rd90, %rd89;
	setp.lt.u64 	%p9, %rd3, %rd90;
	or.pred  	%p10, %p8, %p9;
	selp.u64 	%rd91, 1, 0, %p10;
	add.s64 	%rd92, %rd80, %rd86;
	setp.lt.u64 	%p11, %rd92, %rd80;
	add.s64 	%rd4, %rd92, %rd91;
	setp.lt.u64 	%p12, %rd4, %rd92;
	or.pred  	%p13, %p11, %p12;
	selp.u64 	%rd93, 1, 0, %p13;
	mad.lo.s64 	%rd94, %rd49, %rd49, %rd81;
	setp.lt.u64 	%p14, %rd94, %rd81;
	add.s64 	%rd95, %rd94, %rd93;
	setp.lt.u64 	%p15, %rd95, %rd94;
	or.pred  	%p16, %p14, %p15;
	selp.u64 	%rd96, 1, 0, %p16;
	add.s64 	%rd97, %rd82, %rd87;
	setp.lt.u64 	%p17, %rd97, %rd82;
	add.s64 	%rd98, %rd97, %rd96;
	setp.lt.u64 	%p18, %rd98, %rd97;
	or.pred  	%p19, %p17, %p18;
	selp.u64 	%rd99, 1, 0, %p19;
	mad.lo.s64 	%rd100, %rd50, %rd50, %rd84;
	setp.lt.u64 	%p20, %rd100, %rd84;
	add.s64 	%rd101, %rd100, %rd99;
	setp.lt.u64 	%p21, %rd101, %rd100;
	or.pred  	%p22, %p20, %p21;
	selp.u64 	%rd102, 1, 0, %p22;
	add.s64 	%rd103, %rd83, %rd88;
	add.s64 	%rd104, %rd103, %rd102;
	shl.b64 	%rd105, %rd95, 32;
	mov.b64 	{%r28, %r29}, %rd95;
	mov.b64 	{%r30, %r31}, %rd98;
	mov.b64 	%rd106, {%r29, %r30};
	mov.b64 	{%r32, %r33}, %rd101;
	mov.b64 	%rd107, {%r31, %r32};
	mov.b64 	{%r34, %r35}, %rd104;
	mov.b64 	%rd108, {%r33, %r34};
	shr.u64 	%rd109, %rd104, 32;
	mul.lo.s64 	%rd110, %rd95, 977;
	mov.b64 	%rd111, 977;
	mul.hi.u64 	%rd112, %rd95, %rd111;
	mul.lo.s64 	%rd113, %rd98, 977;
	mul.hi.u64 	%rd114, %rd98, %rd111;
	add.s64 	%rd115, %rd113, %rd112;
	setp.lt.u64 	%p23, %rd115, %rd113;
	selp.u64 	%rd116, 1, 0, %p23;
	add.s64 	%rd117, %rd114, %rd116;
	mul.lo.s64 	%rd118, %rd101, 977;
	mul.hi.u64 	%rd119, %rd101, %rd111;
	add.s64 	%rd120, %rd118, %rd117;
	setp.lt.u64 	%p24, %rd120, %rd118;
	selp.u64 	%rd121, 1, 0, %p24;
	add.s64 	%rd122, %rd119, %rd121;
	mul.lo.s64 	%rd123, %rd104, 977;
	mul.hi.u64 	%rd124, %rd104, %rd111;
	add.s64 	%rd125, %rd123, %rd122;
	setp.lt.u64 	%p25, %rd125, %rd123;
	selp.u64 	%rd126, 1, 0, %p25;
	add.s64 	%rd127, %rd124, %rd126;
	add.s64 	%rd194, %rd110, %rd105;
	setp.lt.u64 	%p26, %rd194, %rd110;
	selp.u64 	%rd128, 1, 0, %p26;
	add.s64 	%rd129, %rd115, %rd106;
	setp.lt.u64 	%p27, %rd129, %rd115;
	add.s64 	%rd195, %rd129, %rd128;
	setp.lt.u64 	%p28, %rd195, %rd129;
	or.pred  	%p29, %p27, %p28;
	selp.u64 	%rd130, 1, 0, %p29;
	add.s64 	%rd131, %rd120, %rd107;
	setp.lt.u64 	%p30, %rd131, %rd120;
	add.s64 	%rd196, %rd131, %rd130;
	setp.lt.u64 	%p31, %rd196, %rd131;
	or.pred  	%p32, %p30, %p31;
	selp.u64 	%rd132, 1, 0, %p32;
	add.s64 	%rd133, %rd125, %rd108;
	setp.lt.u64 	%p33, %rd133, %rd125;
	add.s64 	%rd197, %rd133, %rd132;
	setp.lt.u64 	%p34, %rd197, %rd133;
	or.pred  	%p35, %p33, %p34;
	selp.u64 	%rd134, 1, 0, %p35;
	add.s64 	%rd135, %rd127, %rd109;
	add.s64 	%rd9, %rd135, %rd134;
	setp.eq.s64 	%p36, %rd9, 0;
	mov.b64 	%rd198, 0;
	@%p36 bra 	$L__BB3_2;
	shl.b64 	%rd136, %rd9, 32;
	shr.u64 	%rd137, %rd9, 32;
	mov.b64 	%rd138, 977;
	mul.hi.u64 	%rd139, %rd9, %rd138;
	mad.lo.s64 	%rd140, %rd9, 977, %rd136;
	setp.lt.u64 	%p37, %rd140, %rd136;
	selp.u64 	%rd141, 1, 0, %p37;
	add.s64 	%rd194, %rd140, %rd194;
	setp.lt.u64 	%p38, %rd194, %rd140;
	selp.u64 	%rd142, 1, 0, %p38;
	add.s64 	%rd143, %rd137, %rd139;
	setp.lt.u64 	%p39, %rd143, %rd137;
	selp.u64 	%rd144, 1, 0, %p39;
	add.s64 	%rd145, %rd195, %rd143;
	setp.lt.u64 	%p40, %rd145, %rd195;
	selp.u64 	%rd146, 1, 0, %p40;
	add.s64 	%rd147, %rd145, %rd141;
	add.s64 	%rd195, %rd147, %rd142;
	setp.lt.u64 	%p41, %rd195, %rd145;
	selp.u64 	%rd148, 1, 0, %p41;
	add.s64 	%rd149, %rd196, %rd144;
	add.s64 	%rd150, %rd149, %rd146;
	add.s64 	%rd12, %rd150, %rd148;
	setp.lt.u64 	%p42, %rd12, %rd196;
	selp.u64 	%rd151, 1, 0, %p42;
	add.s64 	%rd13, %rd197, %rd151;
	setp.lt.u64 	%p43, %rd13, %rd197;
	selp.u64 	%rd198, 1, 0, %p43;
	mov.u64 	%rd196, %rd12;
	mov.u64 	%rd197, %rd13;
$L__BB3_2:
	mad.lo.s64 	%rd20, %rd1, %rd1, %rd194;
	setp.lt.u64 	%p44, %rd20, %rd194;
	selp.u64 	%rd152, 1, 0, %p44;
	add.s64 	%rd153, %rd195, %rd2;
	setp.lt.u64 	%p45, %rd153, %rd195;
	add.s64 	%rd200, %rd153, %rd152;
	setp.lt.u64 	%p46, %rd200, %rd153;
	or.pred  	%p47, %p45, %p46;
	selp.u64 	%rd154, 1, 0, %p47;
	add.s64 	%rd155, %rd196, %rd3;
	setp.lt.u64 	%p48, %rd155, %rd196;
	add.s64 	%rd201, %rd155, %rd154;
	setp.lt.u64 	%p49, %rd201, %rd155;
	or.pred  	%p50, %p48, %p49;
	selp.u64 	%rd156, 1, 0, %p50;
	add.s64 	%rd157, %rd197, %rd4;
	setp.lt.u64 	%p51, %rd157, %rd197;
	add.s64 	%rd202, %rd157, %rd156;
	setp.lt.u64 	%p52, %rd202, %rd157;
	or.pred  	%p53, %p51, %p52;
	selp.u64 	%rd158, 1, 0, %p53;
	add.s64 	%rd24, %rd198, %rd158;
	setp.ne.s64 	%p54, %rd24, 0;
	@%p54 bra 	$L__BB3_5;
	and.b64  	%rd159, %rd202, %rd201;
	setp.ne.s64 	%p55, %rd159, -1;
	mov.u64 	%rd199, %rd20;
	@%p55 bra 	$L__BB3_12;
	setp.ne.s64 	%p56, %rd200, -1;
	setp.lt.u64 	%p57, %rd20, -4294968273;
	or.pred  	%p58, %p56, %p57;
	mov.u64 	%rd199, %rd20;
	@%p58 bra 	$L__BB3_12;
$L__BB3_5:
	add.s64 	%rd199, %rd20, 4294968273;
	setp.lt.u64 	%p59, %rd20, -4294968273;
	selp.u64 	%rd160, 1, 0, %p59;
	add.s64 	%rd161, %rd200, 1;
	setp.ne.s64 	%p60, %rd200, -1;
	selp.s64 	%rd162, -1, 0, %p59;
	add.s64 	%rd200, %rd161, %rd162;
	setp.lt.u64 	%p61, %rd161, %rd160;
	or.pred  	%p62, %p60, %p61;
	selp.u64 	%rd163, 1, 0, %p62;
	add.s64 	%rd164, %rd201, 1;
	setp.ne.s64 	%p63, %rd201, -1;
	selp.s64 	%rd165, -1, 0, %p62;
	add.s64 	%rd201, %rd164, %rd165;
	setp.lt.u64 	%p64, %rd164, %rd163;
	or.pred  	%p65, %p63, %p64;
	selp.u64 	%rd166, 1, 0, %p65;
	add.s64 	%rd167, %rd202, 1;
	setp.ne.s64 	%p66, %rd202, -1;
	selp.s64 	%rd168, -1, 0, %p65;
	add.s64 	%rd202, %rd167, %rd168;
	setp.lt.u64 	%p67, %rd167, %rd166;
	or.pred  	%p68, %p66, %p67;
	selp.s64 	%rd169, -1, 0, %p68;
	add.s64 	%rd29, %rd24, %rd169;
	setp.ne.s64 	%p69, %rd29, 0;
	@%p69 bra 	$L__BB3_8;
	and.b64  	%rd170, %rd202, %rd201;
	setp.ne.s64 	%p70, %rd170, -1;
	@%p70 bra 	$L__BB3_12;
	setp.ne.s64 	%p71, %rd200, -1;
	setp.lt.u64 	%p72, %rd199, -4294968273;
	or.pred  	%p73, %p71, %p72;
	@%p73 bra 	$L__BB3_12;
$L__BB3_8:
	add.s64 	%rd30, %rd20, 8589936546;
	setp.lt.u64 	%p74, %rd199, -4294968273;
	selp.u64 	%rd171, 1, 0, %p74;
	add.s64 	%rd172, %rd200, 1;
	setp.ne.s64 	%p75, %rd200, -1;
	selp.s64 	%rd173, -1, 0, %p74;
	add.s64 	%rd200, %rd172, %rd173;
	setp.lt.u64 	%p76, %rd172, %rd171;
	or.pred  	%p77, %p75, %p76;
	selp.u64 	%rd174, 1, 0, %p77;
	add.s64 	%rd175, %rd201, 1;
	setp.ne.s64 	%p78, %rd201, -1;
	selp.s64 	%rd176, -1, 0, %p77;
	add.s64 	%rd201, %rd175, %rd176;
	setp.lt.u64 	%p79, %rd175, %rd174;
	or.pred  	%p80, %p78, %p79;
	selp.u64 	%rd177, 1, 0, %p80;
	add.s64 	%rd178, %rd202, 1;
	setp.ne.s64 	%p81, %rd202, -1;
	selp.s64 	%rd179, -1, 0, %p80;
	add.s64 	%rd202, %rd178, %rd179;
	setp.lt.u64 	%p82, %rd178, %rd177;
	or.pred  	%p83, %p81, %p82;
	selp.u64 	%rd180, 1, 0, %p83;
	setp.ne.s64 	%p84, %rd29, %rd180;
	@%p84 bra 	$L__BB3_11;
	and.b64  	%rd181, %rd202, %rd201;
	setp.ne.s64 	%p85, %rd181, -1;
	mov.u64 	%rd199, %rd30;
	@%p85 bra 	$L__BB3_12;
	setp.ne.s64 	%p86, %rd200, -1;
	setp.lt.u64 	%p87, %rd30, -4294968273;
	or.pred  	%p88, %p86, %p87;
	mov.u64 	%rd199, %rd30;
	@%p88 bra 	$L__BB3_12;
$L__BB3_11:
	setp.lt.u64 	%p89, %rd30, -4294968273;
	selp.u64 	%rd182, 1, 0, %p89;
	add.s64 	%rd183, %rd200, 1;
	setp.ne.s64 	%p90, %rd200, -1;
	selp.s64 	%rd184, -1, 0, %p89;
	add.s64 	%rd200, %rd183, %rd184;
	setp.lt.u64 	%p91, %rd183, %rd182;
	or.pred  	%p92, %p90, %p91;
	selp.u64 	%rd185, 1, 0, %p92;
	add.s64 	%rd186, %rd201, 1;
	setp.ne.s64 	%p93, %rd201, -1;
	selp.s64 	%rd187, -1, 0, %p92;
	add.s64 	%rd201, %rd186, %rd187;
	setp.lt.u64 	%p94, %rd186, %rd185;
	or.pred  	%p95, %p93, %p94;
	selp.s64 	%rd188, -1, 0, %p95;
	add.s64 	%rd189, %rd202, %rd188;
	add.s64 	%rd202, %rd189, 1;
	add.s64 	%rd199, %rd20, 12884904819;
$L__BB3_12:
	ld.param.u64 	%rd193, [test_mod_square_param_1];
	cvta.to.global.u64 	%rd190, %rd193;
	add.s64 	%rd192, %rd190, %rd46;
	st.global.u64 	[%rd192], %rd199;
	st.global.u64 	[%rd192+8], %rd200;
	st.global.u64 	[%rd192+16], %rd201;
	st.global.u64 	[%rd192+24], %rd202;
	ret;

}
	// .globl	test_point_double
.visible .entry test_point_double(
	.param .u64 .ptr .align 1 test_point_double_param_0,
	.param .u64 .ptr .align 1 test_point_double_param_1,
	.param .u64 .ptr .align 1 test_point_double_param_2,
	.param .u64 .ptr .align 1 test_point_double_param_3,
	.param .u64 .ptr .align 1 test_point_double_param_4
)
{
	.reg .pred 	%p<5092>;
	.reg .b32 	%r<1102>;
	.reg .b64 	%rd<10979>;

	ld.param.u64 	%rd2121, [test_point_double_param_0];
	ld.param.u64 	%rd2122, [test_point_double_param_1];
	ld.param.u64 	%rd2123, [test_point_double_param_2];
	mov.u32 	%r15, %ctaid.x;
	mov.u32 	%r16, %ntid.x;
	mul.lo.s32 	%r17, %r15, %r16;
	mov.u32 	%r18, %tid.x;
	neg.s32 	%r19, %r18;
	setp.ne.s32 	%p1, %r17, %r19;
	@%p1 bra 	$L__BB4_628;
	cvta.to.global.u64 	%rd2127, %rd2121;
	cvta.to.global.u64 	%rd2128, %rd2122;
	cvta.to.global.u64 	%rd2129, %rd2123;
	ld.global.u64 	%rd1, [%rd2127];
	ld.global.u64 	%rd2, [%rd2128];
	ld.global.u64 	%rd3, [%rd2129];
	ld.global.u64 	%rd4, [%rd2127+8];
	ld.global.u64 	%rd5, [%rd2128+8];
	ld.global.u64 	%rd6, [%rd2129+8];
	ld.global.u64 	%rd7, [%rd2127+16];
	ld.global.u64 	%rd8, [%rd2128+16];
	ld.global.u64 	%rd9, [%rd2129+16];
	ld.global.u64 	%rd10, [%rd2127+24];
	ld.global.u64 	%rd11, [%rd2128+24];
	ld.global.u64 	%rd12, [%rd2129+24];
	mul.lo.s64 	%rd2130, %rd5, %rd2;
	mul.hi.u64 	%rd2131, %rd2, %rd5;
	mul.lo.s64 	%rd2132, %rd8, %rd2;
	mul.hi.u64 	%rd2133, %rd2, %rd8;
	add.s64 	%rd2134, %rd2132, %rd2131;
	setp.lt.u64 	%p2, %rd2134, %rd2132;
	selp.u64 	%rd2135, 1, 0, %p2;
	add.s64 	%rd2136, %rd2133, %rd2135;
	mul.lo.s64 	%rd2137, %rd11, %rd2;
	mul.hi.u64 	%rd2138, %rd2, %rd11;
	add.s64 	%rd2139, %rd2137, %rd2136;
	setp.lt.u64 	%p3, %rd2139, %rd2137;
	selp.u64 	%rd2140, 1, 0, %p3;
	add.s64 	%rd2141, %rd2138, %rd2140;
	mul.hi.u64 	%rd2142, %rd5, %rd8;
	mad.lo.s64 	%rd2143, %rd8, %rd5, %rd2139;
	setp.lt.u64 	%p4, %rd2143, %rd2139;
	selp.u64 	%rd2144, 1, 0, %p4;
	add.s64 	%rd2145, %rd2142, %rd2144;
	mul.hi.u64 	%rd2146, %rd5, %rd11;
	mad.lo.s64 	%rd2147, %rd11, %rd5, %rd2141;
	setp.lt.u64 	%p5, %rd2147, %rd2141;
	selp.u64 	%rd2148, 1, 0, %p5;
	add.s64 	%rd2149, %rd2147, %rd2145;
	setp.lt.u64 	%p6, %rd2149, %rd2147;
	selp.u64 	%rd2150, 1, 0, %p6;
	add.s64 	%rd2151, %rd2146, %rd2148;
	add.s64 	%rd2152, %rd2151, %rd2150;
	mul.hi.u64 	%rd2153, %rd8, %rd11;
	mad.lo.s64 	%rd2154, %rd11, %rd8, %rd2152;
	setp.lt.u64 	%p7, %rd2154, %rd2152;
	selp.u64 	%rd2155, 1, 0, %p7;
	add.s64 	%rd2156, %rd2153, %rd2155;
	shl.b64 	%rd2157, %rd2130, 1;
	mov.b64 	{%r20, %r21}, %rd2130;
	mov.b64 	{%r22, %r23}, %rd2134;
	shf.l.wrap.b32 	%r24, %r21, %r22, 1;
	shf.l.wrap.b32 	%r25, %r22, %r23, 1;
	mov.b64 	%rd2158, {%r24, %r25};
	mov.b64 	{%r26, %r27}, %rd2143;
	shf.l.wrap.b32 	%r28, %r23, %r26, 1;
	shf.l.wrap.b32 	%r29, %r26, %r27, 1;
	mov.b64 	%rd2159, {%r28, %r29};
	mov.b64 	{%r30, %r31}, %rd2149;
	shf.l.wrap.b32 	%r32, %r27, %r30, 1;
	shf.l.wrap.b32 	%r33, %r30, %r31, 1;
	mov.b64 	%rd2160, {%r32, %r33};
	mov.b64 	{%r34, %r35}, %rd2154;
	shf.l.wrap.b32 	%r36, %r31, %r34, 1;
	shf.l.wrap.b32 	%r37, %r34, %r35, 1;
	mov.b64 	%rd2161, {%r36, %r37};
	shr.u64 	%rd2162, %rd2156, 63;
	mov.b64 	{%r38, %r39}, %rd2156;
	shf.l.wrap.b32 	%r40, %r35, %r38, 1;
	shf.l.wrap.b32 	%r41, %r38, %r39, 1;
	mov.b64 	%rd2163, {%r40, %r41};
	mul.hi.u64 	%rd2164, %rd2, %rd2;
	mul.hi.u64 	%rd2165, %rd5, %rd5;
	mul.hi.u64 	%rd2166, %rd8, %rd8;
	mul.hi.u64 	%rd2167, %rd11, %rd11;
	add.s64 	%rd13, %rd2157, %rd2164;
	setp.lt.u64 	%p8, %rd13, %rd2157;
	selp.u64 	%rd2168, 1, 0, %p8;
	mad.lo.s64 	%rd2169, %rd5, %rd5, %rd2158;
	setp.lt.u64 	%p9, %rd2169, %rd2158;
	add.s64 	%rd14, %rd2169, %rd2168;
	setp.lt.u64 	%p10, %rd14, %rd2169;
	or.pred  	%p11, %p9, %p10;
	selp.u64 	%rd2170, 1, 0, %p11;
	add.s64 	%rd2171, %rd2159, %rd2165;
	setp.lt.u64 	%p12, %rd2171, %rd2159;
	add.s64 	%rd15, %rd2171, %rd2170;
	setp.lt.u64 	%p13, %rd15, %rd2171;
	or.pred  	%p14, %p12, %p13;
	selp.u64 	%rd2172, 1, 0, %p14;
	mad.lo.s64 	%rd2173, %rd8, %rd8, %rd2160;
	setp.lt.u64 	%p15, %rd2173, %rd2160;
	add.s64 	%rd2174, %rd2173, %rd2172;
	setp.lt.u64 	%p16, %rd2174, %rd2173;
	or.pred  	%p17, %p15, %p16;
	selp.u64 	%rd2175, 1, 0, %p17;
	add.s64 	%rd2176, %rd2161, %rd2166;
	setp.lt.u64 	%p18, %rd2176, %rd2161;
	add.s64 	%rd2177, %rd2176, %rd2175;
	setp.lt.u64 	%p19, %rd2177, %rd2176;
	or.pred  	%p20, %p18, %p19;
	selp.u64 	%rd2178, 1, 0, %p20;
	mad.lo.s64 	%rd2179, %rd11, %rd11, %rd2163;
	setp.lt.u64 	%p21, %rd2179, %rd2163;
	add.s64 	%rd2180, %rd2179, %rd2178;
	setp.lt.u64 	%p22, %rd2180, %rd2179;
	or.pred  	%p23, %p21, %p22;
	selp.u64 	%rd2181, 1, 0, %p23;
	add.s64 	%rd2182, %rd2162, %rd2167;
	add.s64 	%rd2183, %rd2182, %rd2181;
	shl.b64 	%rd2184, %rd2174, 32;
	mov.b64 	{%r42, %r43}, %rd2174;
	mov.b64 	{%r44, %r45}, %rd2177;
	mov.b64 	%rd2185, {%r43, %r44};
	mov.b64 	{%r46, %r47}, %rd2180;
	mov.b64 	%rd2186, {%r45, %r46};
	mov.b64 	{%r48, %r49}, %rd2183;
	mov.b64 	%rd2187, {%r47, %r48};
	shr.u64 	%rd2188, %rd2183, 32;
	mul.lo.s64 	%rd2189, %rd2174, 977;
	mov.b64 	%rd2190, 977;
	mul.hi.u64 	%rd2191, %rd2174, %rd2190;
	mul.lo.s64 	%rd2192, %rd2177, 977;
	mul.hi.u64 	%rd2193, %rd2177, %rd2190;
	add.s64 	%rd2194, %rd2192, %rd2191;
	setp.lt.u64 	%p24, %rd2194, %rd2192;
	selp.u64 	%rd2195, 1, 0, %p24;
	add.s64 	%rd2196, %rd2193, %rd2195;
	mul.lo.s64 	%rd2197, %rd2180, 977;
	mul.hi.u64 	%rd2198, %rd2180, %rd2190;
	add.s64 	%rd2199, %rd2197, %rd2196;
	setp.lt.u64 	%p25, %rd2199, %rd2197;
	selp.u64 	%rd2200, 1, 0, %p25;
	add.s64 	%rd2201, %rd2198, %rd2200;
	mul.lo.s64 	%rd2202, %rd2183, 977;
	mul.hi.u64 	%rd2203, %rd2183, %rd2190;
	add.s64 	%rd2204, %rd2202, %rd2201;
	setp.lt.u64 	%p26, %rd2204, %rd2202;
	selp.u64 	%rd2205, 1, 0, %p26;
	add.s64 	%rd2206, %rd2203, %rd2205;
	add.s64 	%rd10496, %rd2189, %rd2184;
	setp.lt.u64 	%p27, %rd10496, %rd2189;
	selp.u64 	%rd2207, 1, 0, %p27;
	add.s64 	%rd2208, %rd2194, %rd2185;
	setp.lt.u64 	%p28, %rd2208, %rd2194;
	add.s64 	%rd10495, %rd2208, %rd2207;
	setp.lt.u64 	%p29, %rd10495, %rd2208;
	or.pred  	%p30, %p28, %p29;
	selp.u64 	%rd2209, 1, 0, %p30;
	add.s64 	%rd2210, %rd2199, %rd2186;
	setp.lt.u64 	%p31, %rd2210, %rd2199;
	add.s64 	%rd10494, %rd2210, %rd2209;
	setp.lt.u64 	%p32, %rd10494, %rd2210;
	or.pred  	%p33, %p31, %p32;
	selp.u64 	%rd2211, 1, 0, %p33;
	add.s64 	%rd2212, %rd2204, %rd2187;
	setp.lt.u64 	%p34, %rd2212, %rd2204;
	add.s64 	%rd10493, %rd2212, %rd2211;
	setp.lt.u64 	%p35, %rd10493, %rd2212;
	or.pred  	%p36, %p34, %p35;
	selp.u64 	%rd2213, 1, 0, %p36;
	add.s64 	%rd2214, %rd2206, %rd2188;
	add.s64 	%rd20, %rd2214, %rd2213;
	setp.eq.s64 	%p37, %rd20, 0;
	mov.b64 	%rd10492, 0;
	@%p37 bra 	$L__BB4_3;
	shl.b64 	%rd2215, %rd20, 32;
	shr.u64 	%rd2216, %rd20, 32;
	mov.b64 	%rd2217, 977;
	mul.hi.u64 	%rd2218, %rd20, %rd2217;
	mad.lo.s64 	%rd2219, %rd20, 977, %rd2215;
	setp.lt.u64 	%p38, %rd2219, %rd2215;
	selp.u64 	%rd2220, 1, 0, %p38;
	add.s64 	%rd10496, %rd2219, %rd10496;
	setp.lt.u64 	%p39, %rd10496, %rd2219;
	selp.u64 	%rd2221, 1, 0, %p39;
	add.s64 	%rd2222, %rd2216, %rd2218;
	setp.lt.u64 	%p40, %rd2222, %rd2216;
	selp.u64 	%rd2223, 1, 0, %p40;
	add.s64 	%rd2224, %rd10495, %rd2222;
	setp.lt.u64 	%p41, %rd2224, %rd10495;
	selp.u64 	%rd2225, 1, 0, %p41;
	add.s64 	%rd2226, %rd2224, %rd2220;
	add.s64 	%rd10495, %rd2226, %rd2221;
	setp.lt.u64 	%p42, %rd10495, %rd2224;
	selp.u64 	%rd2227, 1, 0, %p42;
	add.s64 	%rd2228, %rd10494, %rd2223;
	add.s64 	%rd2229, %rd2228, %rd2225;
	add.s64 	%rd23, %rd2229, %rd2227;
	setp.lt.u64 	%p43, %rd23, %rd10494;
	selp.u64 	%rd2230, 1, 0, %p43;
	add.s64 	%rd24, %rd10493, %rd2230;
	setp.lt.u64 	%p44, %rd24, %rd10493;
	selp.u64 	%rd10492, 1, 0, %p44;
	mov.u64 	%rd10493, %rd24;
	mov.u64 	%rd10494, %rd23;
$L__BB4_3:
	mad.lo.s64 	%rd31, %rd2, %rd2, %rd10496;
	setp.lt.u64 	%p45, %rd31, %rd10496;
	selp.u64 	%rd2231, 1, 0, %p45;
	add.s64 	%rd2232, %rd10495, %rd13;
	setp.lt.u64 	%p46, %rd2232, %rd10495;
	add.s64 	%rd10498, %rd2232, %rd2231;
	setp.lt.u64 	%p47, %rd10498, %rd2232;
	or.pred  	%p48, %p46, %p47;
	selp.u64 	%rd2233, 1, 0, %p48;
	add.s64 	%rd2234, %rd10494, %rd14;
	setp.lt.u64 	%p49, %rd2234, %rd10494;
	add.s64 	%rd10499, %rd2234, %rd2233;
	setp.lt.u64 	%p50, %rd10499, %rd2234;
	or.pred  	%p51, %p49, %p50;
	selp.u64 	%rd2235, 1, 0, %p51;
	add.s64 	%rd2236, %rd10493, %rd15;
	setp.lt.u64 	%p52, %rd2236, %rd10493;
	add.s64 	%rd10500, %rd2236, %rd2235;
	setp.lt.u64 	%p53, %rd10500, %rd2236;
	or.pred  	%p54, %p52, %p53;
	selp.u64 	%rd2237, 1, 0, %p54;
	add.s64 	%rd35, %rd10492, %rd2237;
	setp.ne.s64 	%p55, %rd35, 0;
	@%p55 bra 	$L__BB4_6;
	and.b64  	%rd2238, %rd10500, %rd10499;
	setp.ne.s64 	%p56, %rd2238, -1;
	mov.u64 	%rd10497, %rd31;
	@%p56 bra 	$L__BB4_13;
	setp.ne.s64 	%p57, %rd10498, -1;
	setp.lt.u64 	%p58, %rd31, -4294968273;
	or.pred  	%p59, %p57, %p58;
	mov.u64 	%rd10497, %rd31;
	@%p59 bra 	$L__BB4_13;
$L__BB4_6:
	add.s64 	%rd10497, %rd31, 4294968273;
	setp.lt.u64 	%p60, %rd31, -4294968273;
	selp.u64 	%rd2239, 1, 0, %p60;
	add.s64 	%rd2240, %rd10498, 1;
	setp.ne.s64 	%p61, %rd10498, -1;
	selp.s64 	%rd2241, -1, 0, %p60;
	add.s64 	%rd10498, %rd2240, %rd2241;
	setp.lt.u64 	%p62, %rd2240, %rd2239;
	or.pred  	%p63, %p61, %p62;
	selp.u64 	%rd2242, 1, 0, %p63;
	add.s64 	%rd2243, %rd10499, 1;
	setp.ne.s64 	%p64, %rd10499, -1;
	selp.s64 	%rd2244, -1, 0, %p63;
	add.s64 	%rd10499, %rd2243, %rd2244;
	setp.lt.u64 	%p65, %rd2243, %rd2242;
	or.pred  	%p66, %p64, %p65;
	selp.u64 	%rd2245, 1, 0, %p66;
	add.s64 	%rd2246, %rd10500, 1;
	setp.ne.s64 	%p67, %rd10500, -1;
	selp.s64 	%rd2247, -1, 0, %p66;
	add.s64 	%rd10500, %rd2246, %rd2247;
	setp.lt.u64 	%p68, %rd2246, %rd2245;
	or.pred  	%p69, %p67, %p68;
	selp.s64 	%rd2248, -1, 0, %p69;
	add.s64 	%rd40, %rd35, %rd2248;
	setp.ne.s64 	%p70, %rd40, 0;
	@%p70 bra 	$L__BB4_9;
	and.b64  	%rd2249, %rd10500, %rd10499;
	setp.ne.s64 	%p71, %rd2249, -1;
	@%p71 bra 	$L__BB4_13;
	setp.ne.s64 	%p72, %rd10498, -1;
	setp.lt.u64 	%p73, %rd10497, -4294968273;
	or.pred  	%p74, %p72, %p73;
	@%p74 bra 	$L__BB4_13;
$L__BB4_9:
	add.s64 	%rd41, %rd31, 8589936546;
	setp.lt.u64 	%p75, %rd10497, -4294968273;
	selp.u64 	%rd2250, 1, 0, %p75;
	add.s64 	%rd2251, %rd10498, 1;
	setp.ne.s64 	%p76, %rd10498, -1;
	selp.s64 	%rd2252, -1, 0, %p75;
	add.s64 	%rd10498, %rd2251, %rd2252;
	setp.lt.u64 	%p77, %rd2251, %rd2250;
	or.pred  	%p78, %p76, %p77;
	selp.u64 	%rd2253, 1, 0, %p78;
	add.s64 	%rd2254, %rd10499, 1;
	setp.ne.s64 	%p79, %rd10499, -1;
	selp.s64 	%rd2255, -1, 0, %p78;
	add.s64 	%rd10499, %rd2254, %rd2255;
	setp.lt.u64 	%p80, %rd2254, %rd2253;
	or.pred  	%p81, %p79, %p80;
	selp.u64 	%rd2256, 1, 0, %p81;
	add.s64 	%rd2257, %rd10500, 1;
	setp.ne.s64 	%p82, %rd10500, -1;
	selp.s64 	%rd2258, -1, 0, %p81;
	add.s64 	%rd10500, %rd2257, %rd2258;
	setp.lt.u64 	%p83, %rd2257, %rd2256;
	or.pred  	%p84, %p82, %p83;
	selp.u64 	%rd2259, 1, 0, %p84;
	setp.ne.s64 	%p85, %rd40, %rd2259;
	@%p85 bra 	$L__BB4_12;
	and.b64  	%rd2260, %rd10500, %rd10499;
	setp.ne.s64 	%p86, %rd2260, -1;
	mov.u64 	%rd10497, %rd41;
	@%p86 bra 	$L__BB4_13;
	setp.ne.s64 	%p87, %rd10498, -1;
	setp.lt.u64 	%p88, %rd41, -4294968273;
	or.pred  	%p89, %p87, %p88;
	mov.u64 	%rd10497, %rd41;
	@%p89 bra 	$L__BB4_13;
$L__BB4_12:
	setp.lt.u64 	%p90, %rd41, -4294968273;
	selp.u64 	%rd2261, 1, 0, %p90;
	add.s64 	%rd2262, %rd10498, 1;
	setp.ne.s64 	%p91, %rd10498, -1;
	selp.s64 	%rd2263, -1, 0, %p90;
	add.s64 	%rd10498, %rd2262, %rd2263;
	setp.lt.u64 	%p92, %rd2262, %rd2261;
	or.pred  	%p93, %p91, %p92;
	selp.u64 	%rd2264, 1, 0, %p93;
	add.s64 	%rd2265, %rd10499, 1;
	setp.ne.s64 	%p94, %rd10499, -1;
	selp.s64 	%rd2266, -1, 0, %p93;
	add.s64 	%rd10499, %rd2265, %rd2266;
	setp.lt.u64 	%p95, %rd2265, %rd2264;
	or.pred  	%p96, %p94, %p95;
	selp.s64 	%rd2267, -1, 0, %p96;
	add.s64 	%rd2268, %rd10500, %rd2267;
	add.s64 	%rd10500, %rd2268, 1;
	add.s64 	%rd10497, %rd31, 12884904819;
$L__BB4_13:
	mul.lo.s64 	%rd2270, %rd10498, %rd10497;
	mul.hi.u64 	%rd2271, %rd10497, %rd10498;
	mul.lo.s64 	%rd2272, %rd10499, %rd10497;
	mul.hi.u64 	%rd2273, %rd10497, %rd10499;
	add.s64 	%rd2274, %rd2272, %rd2271;
	setp.lt.u64 	%p97, %rd2274, %rd2272;
	selp.u64 	%rd2275, 1, 0, %p97;
	add.s64 	%rd2276, %rd2273, %rd2275;
	mul.lo.s64 	%rd2277, %rd10500, %rd10497;
	mul.hi.u64 	%rd2278, %rd10497, %rd10500;
	add.s64 	%rd2279, %rd2277, %rd2276;
	setp.lt.u64 	%p98, %rd2279, %rd2277;
	selp.u64 	%rd2280, 1, 0, %p98;
	add.s64 	%rd2281, %rd2278, %rd2280;
	mul.hi.u64 	%rd2282, %rd10498, %rd10499;
	mad.lo.s64 	%rd2283, %rd10499, %rd10498, %rd2279;
	setp.lt.u64 	%p99, %rd2283, %rd2279;
	selp.u64 	%rd2284, 1, 0, %p99;
	add.s64 	%rd2285, %rd2282, %rd2284;
	mul.hi.u64 	%rd2286, %rd10498, %rd10500;
	mad.lo.s64 	%rd2287, %rd10500, %rd10498, %rd2281;
	setp.lt.u64 	%p100, %rd2287, %rd2281;
	selp.u64 	%rd2288, 1, 0, %p100;
	add.s64 	%rd2289, %rd2287, %rd2285;
	setp.lt.u64 	%p101, %rd2289, %rd2287;
	selp.u64 	%rd2290, 1, 0, %p101;
	add.s64 	%rd2291, %rd2286, %rd2288;
	add.s64 	%rd2292, %rd2291, %rd2290;
	mul.hi.u64 	%rd2293, %rd10499, %rd10500;
	mad.lo.s64 	%rd2294, %rd10500, %rd10499, %rd2292;
	setp.lt.u64 	%p102, %rd2294, %rd2292;
	selp.u64 	%rd2295, 1, 0, %p102;
	add.s64 	%rd2296, %rd2293, %rd2295;
	shl.b64 	%rd2297, %rd2270, 1;
	mov.b64 	{%r50, %r51}, %rd2270;
	mov.b64 	{%r52, %r53}, %rd2274;
	shf.l.wrap.b32 	%r54, %r51, %r52, 1;
	shf.l.wrap.b32 	%r55, %r52, %r53, 1;
	mov.b64 	%rd2298, {%r54, %r55};
	mov.b64 	{%r56, %r57}, %rd2283;
	shf.l.wrap.b32 	%r58, %r53, %r56, 1;
	shf.l.wrap.b32 	%r59, %r56, %r57, 1;
	mov.b64 	%rd2299, {%r58, %r59};
	mov.b64 	{%r60, %r61}, %rd2289;
	shf.l.wrap.b32 	%r62, %r57, %r60, 1;
	shf.l.wrap.b32 	%r63, %r60, %r61, 1;
	mov.b64 	%rd2300, {%r62, %r63};
	mov.b64 	{%r64, %r65}, %rd2294;
	shf.l.wrap.b32 	%r66, %r61, %r64, 1;
	shf.l.wrap.b32 	%r67, %r64, %r65, 1;
	mov.b64 	%rd2301, {%r66, %r67};
	shr.u64 	%rd2302, %rd2296, 63;
	mov.b64 	{%r68, %r69}, %rd2296;
	shf.l.wrap.b32 	%r70, %r65, %r68, 1;
	shf.l.wrap.b32 	%r71, %r68, %r69, 1;
	mov.b64 	%rd2303, {%r70, %r71};
	mul.hi.u64 	%rd2304, %rd10497, %rd10497;
	mul.hi.u64 	%rd2305, %rd10498, %rd10498;
	mul.hi.u64 	%rd2306, %rd10499, %rd10499;
	mul.hi.u64 	%rd2307, %rd10500, %rd10500;
	add.s64 	%rd53, %rd2297, %rd2304;
	setp.lt.u64 	%p103, %rd53, %rd2297;
	selp.u64 	%rd2308, 1, 0, %p103;
	mad.lo.s64 	%rd2309, %rd10498, %rd10498, %rd2298;
	setp.lt.u64 	%p104, %rd2309, %rd2298;
	add.s64 	%rd54, %rd2309, %rd2308;
	setp.lt.u64 	%p105, %rd54, %rd2309;
	or.pred  	%p106, %p104, %p105;
	selp.u64 	%rd2310, 1, 0, %p106;
	add.s64 	%rd2311, %rd2299, %rd2305;
	setp.lt.u64 	%p107, %rd2311, %rd2299;
	add.s64 	%rd55, %rd2311, %rd2310;
	setp.lt.u64 	%p108, %rd55, %rd2311;
	or.pred  	%p109, %p107, %p108;
	selp.u64 	%rd2312, 1, 0, %p109;
	mad.lo.s64 	%rd2313, %rd10499, %rd10499, %rd2300;
	setp.lt.u64 	%p110, %rd2313, %rd2300;
	add.s64 	%rd2314, %rd2313, %rd2312;
	setp.lt.u64 	%p111, %rd2314, %rd2313;
	or.pred  	%p112, %p110, %p111;
	selp.u64 	%rd2315, 1, 0, %p112;
	add.s64 	%rd2316, %rd2301, %rd2306;
	setp.lt.u64 	%p113, %rd2316, %rd2301;
	add.s64 	%rd2317, %rd2316, %rd2315;
	setp.lt.u64 	%p114, %rd2317, %rd2316;
	or.pred  	%p115, %p113, %p114;
	selp.u64 	%rd2318, 1, 0, %p115;
	mad.lo.s64 	%rd2319, %rd10500, %rd10500, %rd2303;
	setp.lt.u64 	%p116, %rd2319, %rd2303;
	add.s64 	%rd2320, %rd2319, %rd2318;
	setp.lt.u64 	%p117, %rd2320, %rd2319;
	or.pred  	%p118, %p116, %p117;
	selp.u64 	%rd2321, 1, 0, %p118;
	add.s64 	%rd2322, %rd2302, %rd2307;
	add.s64 	%rd2323, %rd2322, %rd2321;
	shl.b64 	%rd2324, %rd2314, 32;
	mov.b64 	{%r72, %r73}, %rd2314;
	mov.b64 	{%r74, %r75}, %rd2317;
	mov.b64 	%rd2325, {%r73, %r74};
	mov.b64 	{%r76, %r77}, %rd2320;
	mov.b64 	%rd2326, {%r75, %r76};
	mov.b64 	{%r78, %r79}, %rd2323;
	mov.b64 	%rd2327, {%r77, %r78};
	shr.u64 	%rd2328, %rd2323, 32;
	mul.lo.s64 	%rd2329, %rd2314, 977;
	mov.b64 	%rd2330, 977;
	mul.hi.u64 	%rd2331, %rd2314, %rd2330;
	mul.lo.s64 	%rd2332, %rd2317, 977;
	mul.hi.u64 	%rd2333, %rd2317, %rd2330;
	add.s64 	%rd2334, %rd2332, %rd2331;
	setp.lt.u64 	%p119, %rd2334, %rd2332;
	selp.u64 	%rd2335, 1, 0, %p119;
	add.s64 	%rd2336, %rd2333, %rd2335;
	mul.lo.s64 	%rd2337, %rd2320, 977;
	mul.hi.u64 	%rd2338, %rd2320, %rd2330;
	add.s64 	%rd2339, %rd2337, %rd2336;
	setp.lt.u64 	%p120, %rd2339, %rd2337;
	selp.u64 	%rd2340, 1, 0, %p120;
	add.s64 	%rd2341, %rd2338, %rd2340;
	mul.lo.s64 	%rd2342, %rd2323, 977;
	mul.hi.u64 	%rd2343, %rd2323, %rd2330;
	add.s64 	%rd2344, %rd2342, %rd2341;
	setp.lt.u64 	%p121, %rd2344, %rd2342;
	selp.u64 	%rd2345, 1, 0, %p121;
	add.s64 	%rd2346, %rd2343, %rd2345;
	add.s64 	%rd10505, %rd2329, %rd2324;
	setp.lt.u64 	%p122, %rd10505, %rd2329;
	selp.u64 	%rd2347, 1, 0, %p122;
	add.s64 	%rd2348, %rd2334, %rd2325;
	setp.lt.u64 	%p123, %rd2348, %rd2334;
	add.s64 	%rd10504, %rd2348, %rd2347;
	setp.lt.u64 	%p124, %rd10504, %rd2348;
	or.pred  	%p125, %p123, %p124;
	selp.u64 	%rd2349, 1, 0, %p125;
	add.s64 	%rd2350, %rd2339, %rd2326;
	setp.lt.u64 	%p126, %rd2350, %rd2339;
	add.s64 	%rd10503, %rd2350, %rd2349;
	setp.lt.u64 	%p127, %rd10503, %rd2350;
	or.pred  	%p128, %p126, %p127;
	selp.u64 	%rd2351, 1, 0, %p128;
	add.s64 	%rd2352, %rd2344, %rd2327;
	setp.lt.u64 	%p129, %rd2352, %rd2344;
	add.s64 	%rd10502, %rd2352, %rd2351;
	setp.lt.u64 	%p130, %rd10502, %rd2352;
	or.pred  	%p131, %p129, %p130;
	selp.u64 	%rd2353, 1, 0, %p131;
	add.s64 	%rd2354, %rd2346, %rd2328;
	add.s64 	%rd60, %rd2354, %rd2353;
	setp.eq.s64 	%p132, %rd60, 0;
	mov.b64 	%rd10501, 0;
	@%p132 bra 	$L__BB4_15;
	shl.b64 	%rd2355, %rd60, 32;
	shr.u64 	%rd2356, %rd60, 32;
	mov.b64 	%rd2357, 977;
	mul.hi.u64 	%rd2358, %rd60, %rd2357;
	mad.lo.s64 	%rd2359, %rd60, 977, %rd2355;
	setp.lt.u64 	%p133, %rd2359, %rd2355;
	selp.u64 	%rd2360, 1, 0, %p133;
	add.s64 	%rd10505, %rd2359, %rd10505;
	setp.lt.u64 	%p134, %rd10505, %rd2359;
	selp.u64 	%rd2361, 1, 0, %p134;
	add.s64 	%rd2362, %rd2356, %rd2358;
	setp.lt.u64 	%p135, %rd2362, %rd2356;
	selp.u64 	%rd2363, 1, 0, %p135;
	add.s64 	%rd2364, %rd10504, %rd2362;
	setp.lt.u64 	%p136, %rd2364, %rd10504;
	selp.u64 	%rd2365, 1, 0, %p136;
	add.s64 	%rd2366, %rd2364, %rd2360;
	add.s64 	%rd10504, %rd2366, %rd2361;
	setp.lt.u64 	%p137, %rd10504, %rd2364;
	selp.u64 	%rd2367, 1, 0, %p137;
	add.s64 	%rd2368, %rd10503, %rd2363;
	add.s64 	%rd2369, %rd2368, %rd2365;
	add.s64 	%rd63, %rd2369, %rd2367;
	setp.lt.u64 	%p138, %rd63, %rd10503;
	selp.u64 	%rd2370, 1, 0, %p138;
	add.s64 	%rd64, %rd10502, %rd2370;
	setp.lt.u64 	%p139, %rd64, %rd10502;
	selp.u64 	%rd10501, 1, 0, %p139;
	mov.u64 	%rd10502, %rd64;
	mov.u64 	%rd10503, %rd63;
$L__BB4_15:
	mad.lo.s64 	%rd71, %rd10497, %rd10497, %rd10505;
	setp.lt.u64 	%p140, %rd71, %rd10505;
	selp.u64 	%rd2371, 1, 0, %p140;
	add.s64 	%rd2372, %rd10504, %rd53;
	setp.lt.u64 	%p141, %rd2372, %rd10504;
	add.s64 	%rd10507, %rd2372, %rd2371;
	setp.lt.u64 	%p142, %rd10507, %rd2372;
	or.pred  	%p143, %p141, %p142;
	selp.u64 	%rd2373, 1, 0, %p143;
	add.s64 	%rd2374, %rd10503, %rd54;
	setp.lt.u64 	%p144, %rd2374, %rd10503;
	add.s64 	%rd10508, %rd2374, %rd2373;
	setp.lt.u64 	%p145, %rd10508, %rd2374;
	or.pred  	%p146, %p144, %p145;
	selp.u64 	%rd2375, 1, 0, %p146;
	add.s64 	%rd2376, %rd10502, %rd55;
	setp.lt.u64 	%p147, %rd2376, %rd10502;
	add.s64 	%rd10509, %rd2376, %rd2375;
	setp.lt.u64 	%p148, %rd10509, %rd2376;
	or.pred  	%p149, %p147, %p148;
	selp.u64 	%rd2377, 1, 0, %p149;
	add.s64 	%rd75, %rd10501, %rd2377;
	setp.ne.s64 	%p150, %rd75, 0;
	@%p150 bra 	$L__BB4_18;
	and.b64  	%rd2378, %rd10509, %rd10508;
	setp.ne.s64 	%p151, %rd2378, -1;
	mov.u64 	%rd10506, %rd71;
	@%p151 bra 	$L__BB4_25;
	setp.ne.s64 	%p152, %rd10507, -1;
	setp.lt.u64 	%p153, %rd71, -4294968273;
	or.pred  	%p154, %p152, %p153;
	mov.u64 	%rd10506, %rd71;
	@%p154 bra 	$L__BB4_25;
$L__BB4_18:
	add.s64 	%rd10506, %rd71, 4294968273;
	setp.lt.u64 	%p155, %rd71, -4294968273;
	selp.u64 	%rd2379, 1, 0, %p155;
	add.s64 	%rd2380, %rd10507, 1;
	setp.ne.s64 	%p156, %rd10507, -1;
	selp.s64 	%rd2381, -1, 0, %p155;
	add.s64 	%rd10507, %rd2380, %rd2381;
	setp.lt.u64 	%p157, %rd2380, %rd2379;
	or.pred  	%p158, %p156, %p157;
	selp.u64 	%rd2382, 1, 0, %p158;
	add.s64 	%rd2383, %rd10508, 1;
	setp.ne.s64 	%p159, %rd10508, -1;
	selp.s64 	%rd2384, -1, 0, %p158;
	add.s64 	%rd10508, %rd2383, %rd2384;
	setp.lt.u64 	%p160, %rd2383, %rd2382;
	or.pred  	%p161, %p159, %p160;
	selp.u64 	%rd2385, 1, 0, %p161;
	add.s64 	%rd2386, %rd10509, 1;
	setp.ne.s64 	%p162, %rd10509, -1;
	selp.s64 	%rd2387, -1, 0, %p161;
	add.s64 	%rd10509, %rd2386, %rd2387;
	setp.lt.u64 	%p163, %rd2386, %rd2385;
	or.pred  	%p164, %p162, %p163;
	selp.s64 	%rd2388, -1, 0, %p164;
	add.s64 	%rd80, %rd75, %rd2388;
	setp.ne.s64 	%p165, %rd80, 0;
	@%p165 bra 	$L__BB4_21;
	and.b64  	%rd2389, %rd10509, %rd10508;
	setp.ne.s64 	%p166, %rd2389, -1;
	@%p166 bra 	$L__BB4_25;
	setp.ne.s64 	%p167, %rd10507, -1;
	setp.lt.u64 	%p168, %rd10506, -4294968273;
	or.pred  	%p169, %p167, %p168;
	@%p169 bra 	$L__BB4_25;
$L__BB4_21:
	add.s64 	%rd81, %rd71, 8589936546;
	setp.lt.u64 	%p170, %rd10506, -4294968273;
	selp.u64 	%rd2390, 1, 0, %p170;
	add.s64 	%rd2391, %rd10507, 1;
	setp.ne.s64 	%p171, %rd10507, -1;
	selp.s64 	%rd2392, -1, 0, %p170;
	add.s64 	%rd10507, %rd2391, %rd2392;
	setp.lt.u64 	%p172, %rd2391, %rd2390;
	or.pred  	%p173, %p171, %p172;
	selp.u64 	%rd2393, 1, 0, %p173;
	add.s64 	%rd2394, %rd10508, 1;
	setp.ne.s64 	%p174, %rd10508, -1;
	selp.s64 	%rd2395, -1, 0, %p173;
	add.s64 	%rd10508, %rd2394, %rd2395;
	setp.lt.u64 	%p175, %rd2394, %rd2393;
	or.pred  	%p176, %p174, %p175;
	selp.u64 	%rd2396, 1, 0, %p176;
	add.s64 	%rd2397, %rd10509, 1;
	setp.ne.s64 	%p177, %rd10509, -1;
	selp.s64 	%rd2398, -1, 0, %p176;
	add.s64 	%rd10509, %rd2397, %rd2398;
	setp.lt.u64 	%p178, %rd2397, %rd2396;
	or.pred  	%p179, %p177, %p178;
	selp.u64 	%rd2399, 1, 0, %p179;
	setp.ne.s64 	%p180, %rd80, %rd2399;
	@%p180 bra 	$L__BB4_24;
	and.b64  	%rd2400, %rd10509, %rd10508;
	setp.ne.s64 	%p181, %rd2400, -1;
	mov.u64 	%rd10506, %rd81;
	@%p181 bra 	$L__BB4_25;
	setp.ne.s64 	%p182, %rd10507, -1;
	setp.lt.u64 	%p183, %rd81, -4294968273;
	or.pred  	%p184, %p182, %p183;
	mov.u64 	%rd10506, %rd81;
	@%p184 bra 	$L__BB4_25;
$L__BB4_24:
	setp.lt.u64 	%p185, %rd81, -4294968273;
	selp.u64 	%rd2401, 1, 0, %p185;
	add.s64 	%rd2402, %rd10507, 1;
	setp.ne.s64 	%p186, %rd10507, -1;
	selp.s64 	%rd2403, -1, 0, %p185;
	add.s64 	%rd10507, %rd2402, %rd2403;
	setp.lt.u64 	%p187, %rd2402, %rd2401;
	or.pred  	%p188, %p186, %p187;
	selp.u64 	%rd2404, 1, 0, %p188;
	add.s64 	%rd2405, %rd10508, 1;
	setp.ne.s64 	%p189, %rd10508, -1;
	selp.s64 	%rd2406, -1, 0, %p188;
	add.s64 	%rd10508, %rd2405, %rd2406;
	setp.lt.u64 	%p190, %rd2405, %rd2404;
	or.pred  	%p191, %p189, %p190;
	selp.s64 	%rd2407, -1, 0, %p191;
	add.s64 	%rd2408, %rd10509, %rd2407;
	add.s64 	%rd10509, %rd2408, 1;
	add.s64 	%rd10506, %rd71, 12884904819;
$L__BB4_25:
	mul.hi.u64 	%rd2410, %rd1, %rd10497;
	mul.lo.s64 	%rd2411, %rd10498, %rd1;
	mul.hi.u64 	%rd2412, %rd1, %rd10498;
	add.s64 	%rd2413, %rd2411, %rd2410;
	setp.lt.u64 	%p192, %rd2413, %rd2411;
	selp.u64 	%rd2414, 1, 0, %p192;
	add.s64 	%rd2415, %rd2412, %rd2414;
	mul.lo.s64 	%rd2416, %rd10499, %rd1;
	mul.hi.u64 	%rd2417, %rd1, %rd10499;
	add.s64 	%rd2418, %rd2416, %rd2415;
	setp.lt.u64 	%p193, %rd2418, %rd2416;
	selp.u64 	%rd2419, 1, 0, %p193;
	add.s64 	%rd2420, %rd2417, %rd2419;
	mul.lo.s64 	%rd2421, %rd10500, %rd1;
	mul.hi.u64 	%rd2422, %rd1, %rd10500;
	add.s64 	%rd2423, %rd2421, %rd2420;
	setp.lt.u64 	%p194, %rd2423, %rd2421;
	selp.u64 	%rd2424, 1, 0, %p194;
	add.s64 	%rd2425, %rd2422, %rd2424;
	mul.hi.u64 	%rd2426, %rd4, %rd10497;
	mad.lo.s64 	%rd93, %rd10497, %rd4, %rd2413;
	setp.lt.u64 	%p195, %rd93, %rd2413;
	selp.u64 	%rd2427, 1, 0, %p195;
	add.s64 	%rd2428, %rd2426, %rd2427;
	mul.hi.u64 	%rd2429, %rd4, %rd10498;
	mad.lo.s64 	%rd2430, %rd10498, %rd4, %rd2418;
	setp.lt.u64 	%p196, %rd2430, %rd2418;
	selp.u64 	%rd2431, 1, 0, %p196;
	add.s64 	%rd2432, %rd2430, %rd2428;
	setp.lt.u64 	%p197, %rd2432, %rd2430;
	selp.u64 	%rd2433, 1, 0, %p197;
	add.s64 	%rd2434, %rd2429, %rd2431;
	add.s64 	%rd2435, %rd2434, %rd2433;
	mul.hi.u64 	%rd2436, %rd4, %rd10499;
	mad.lo.s64 	%rd2437, %rd10499, %rd4, %rd2423;
	setp.lt.u64 	%p198, %rd2437, %rd2423;
	selp.u64 	%rd2438, 1, 0, %p198;
	add.s64 	%rd2439, %rd2437, %rd2435;
	setp.lt.u64 	%p199, %rd2439, %rd2437;
	selp.u64 	%rd2440, 1, 0, %p199;
	add.s64 	%rd2441, %rd2436, %rd2438;
	add.s64 	%rd2442, %rd2441, %rd2440;
	mul.hi.u64 	%rd2443, %rd4, %rd10500;
	mad.lo.s64 	%rd2444, %rd10500, %rd4, %rd2425;
	setp.lt.u64 	%p200, %rd2444, %rd2425;
	selp.u64 	%rd2445, 1, 0, %p200;
	add.s64 	%rd2446, %rd2444, %rd2442;
	setp.lt.u64 	%p201, %rd2446, %rd2444;
	selp.u64 	%rd2447, 1, 0, %p201;
	add.s64 	%rd2448, %rd2443, %rd2445;
	add.s64 	%rd2449, %rd2448, %rd2447;
	mul.hi.u64 	%rd2450, %rd7, %rd10497;
	mad.lo.s64 	%rd94, %rd10497, %rd7, %rd2432;
	setp.lt.u64 	%p202, %rd94, %rd2432;
	selp.u64 	%rd2451, 1, 0, %p202;
	add.s64 	%rd2452, %rd2450, %rd2451;
	mul.hi.u64 	%rd2453, %rd7, %rd10498;
	mad.lo.s64 	%rd2454, %rd10498, %rd7, %rd2439;
	setp.lt.u64 	%p203, %rd2454, %rd2439;
	selp.u64 	%rd2455, 1, 0, %p203;
	add.s64 	%rd2456, %rd2454, %rd2452;
	setp.lt.u64 	%p204, %rd2456, %rd2454;
	selp.u64 	%rd2457, 1, 0, %p204;
	add.s64 	%rd2458, %rd2453, %rd2455;
	add.s64 	%rd2459, %rd2458, %rd2457;
	mul.hi.u64 	%rd2460, %rd7, %rd10499;
	mad.lo.s64 	%rd2461, %rd10499, %rd7, %rd2446;
	setp.lt.u64 	%p205, %rd2461, %rd2446;
	selp.u64 	%rd2462, 1, 0, %p205;
	add.s64 	%rd2463, %rd2461, %rd2459;
	setp.lt.u64 	%p206, %rd2463, %rd2461;
	selp.u64 	%rd2464, 1, 0, %p206;
	add.s64 	%rd2465, %rd2460, %rd2462;
	add.s64 	%rd2466, %rd2465, %rd2464;
	mul.hi.u64 	%rd2467, %rd7, %rd10500;
	mad.lo.s64 	%rd2468, %rd10500, %rd7, %rd2449;
	setp.lt.u64 	%p207, %rd2468, %rd2449;
	selp.u64 	%rd2469, 1, 0, %p207;
	add.s64 	%rd2470, %rd2468, %rd2466;
	setp.lt.u64 	%p208, %rd2470, %rd2468;
	selp.u64 	%rd2471, 1, 0, %p208;
	add.s64 	%rd2472, %rd2467, %rd2469;
	add.s64 	%rd2473, %rd2472, %rd2471;
	mul.hi.u64 	%rd2474, %rd10, %rd10497;
	mad.lo.s64 	%rd95, %rd10497, %rd10, %rd2456;
	setp.lt.u64 	%p209, %rd95, %rd2456;
	selp.u64 	%rd2475, 1, 0, %p209;
	add.s64 	%rd2476, %rd2474, %rd2475;
	mul.hi.u64 	%rd2477, %rd10, %rd10498;
	mad.lo.s64 	%rd2478, %rd10498, %rd10, %rd2463;
	setp.lt.u64 	%p210, %rd2478, %rd2463;
	selp.u64 	%rd2479, 1, 0, %p210;
	add.s64 	%rd2480, %rd2478, %rd2476;
	setp.lt.u64 	%p211, %rd2480, %rd2478;
	selp.u64 	%rd2481, 1, 0, %p211;
	add.s64 	%rd2482, %rd2477, %rd2479;
	add.s64 	%rd2483, %rd2482, %rd2481;
	mul.hi.u64 	%rd2484, %rd10, %rd10499;
	mad.lo.s64 	%rd2485, %rd10499, %rd10, %rd2470;
	setp.lt.u64 	%p212, %rd2485, %rd2470;
	selp.u64 	%rd2486, 1, 0, %p212;
	add.s64 	%rd2487, %rd2485, %rd2483;
	setp.lt.u64 	%p213, %rd2487, %rd2485;
	selp.u64 	%rd2488, 1, 0, %p213;
	add.s64 	%rd2489, %rd2484, %rd2486;
	add.s64 	%rd2490, %rd2489, %rd2488;
	mul.hi.u64 	%rd2491, %rd10, %rd10500;
	mad.lo.s64 	%rd2492, %rd10500, %rd10, %rd2473;
	setp.lt.u64 	%p214, %rd2492, %rd2473;
	selp.u64 	%rd2493, 1, 0, %p214;
	add.s64 	%rd2494, %rd2492, %rd2490;
	setp.lt.u64 	%p215, %rd2494, %rd2492;
	selp.u64 	%rd2495, 1, 0, %p215;
	add.s64 	%rd2496, %rd2491, %rd2493;
	add.s64 	%rd2497, %rd2496, %rd2495;
	shl.b64 	%rd2498, %rd2480, 32;
	mov.b64 	{%r80, %r81}, %rd2480;
	mov.b64 	{%r82, %r83}, %rd2487;
	mov.b64 	%rd2499, {%r81, %r82};
	mov.b64 	{%r84, %r85}, %rd2494;
	mov.b64 	%rd2500, {%r83, %r84};
	mov.b64 	{%r86, %r87}, %rd2497;
	mov.b64 	%rd2501, {%r85, %r86};
	shr.u64 	%rd2502, %rd2497, 32;
	mul.lo.s64 	%rd2503, %rd2480, 977;
	mov.b64 	%rd2504, 977;
	mul.hi.u64 	%rd2505, %rd2480, %rd2504;
	mul.lo.s64 	%rd2506, %rd2487, 977;
	mul.hi.u64 	%rd2507, %rd2487, %rd2504;
	add.s64 	%rd2508, %rd2506, %rd2505;
	setp.lt.u64 	%p216, %rd2508, %rd2506;
	selp.u64 	%rd2509, 1, 0, %p216;
	add.s64 	%rd2510, %rd2507, %rd2509;
	mul.lo.s64 	%rd2511, %rd2494, 977;
	mul.hi.u64 	%rd2512, %rd2494, %rd2504;
	add.s64 	%rd2513, %rd2511, %rd2510;
	setp.lt.u64 	%p217, %rd2513, %rd2511;
	selp.u64 	%rd2514, 1, 0, %p217;
	add.s64 	%rd2515, %rd2512, %rd2514;
	mul.lo.s64 	%rd2516, %rd2497, 977;
	mul.hi.u64 	%rd2517, %rd2497, %rd2504;
	add.s64 	%rd2518, %rd2516, %rd2515;
	setp.lt.u64 	%p218, %rd2518, %rd2516;
	selp.u64 	%rd2519, 1, 0, %p218;
	add.s64 	%rd2520, %rd2517, %rd2519;
	add.s64 	%rd10514, %rd2503, %rd2498;
	setp.lt.u64 	%p219, %rd10514, %rd2503;
	selp.u64 	%rd2521, 1, 0, %p219;
	add.s64 	%rd2522, %rd2508, %rd2499;
	setp.lt.u64 	%p220, %rd2522, %rd2508;
	add.s64 	%rd10513, %rd2522, %rd2521;
	setp.lt.u64 	%p221, %rd10513, %rd2522;
	or.pred  	%p222, %p220, %p221;
	selp.u64 	%rd2523, 1, 0, %p222;
	add.s64 	%rd2524, %rd2513, %rd2500;
	setp.lt.u64 	%p223, %rd2524, %rd2513;
	add.s64 	%rd10512, %rd2524, %rd2523;
	setp.lt.u64 	%p224, %rd10512, %rd2524;
	or.pred  	%p225, %p223, %p224;
	selp.u64 	%rd2525, 1, 0, %p225;
	add.s64 	%rd2526, %rd2518, %rd2501;
	setp.lt.u64 	%p226, %rd2526, %rd2518;
	add.s64 	%rd10511, %rd2526, %rd2525;
	setp.lt.u64 	%p227, %rd10511, %rd2526;
	or.pred  	%p228, %p226, %p227;
	selp.u64 	%rd2527, 1, 0, %p228;
	add.s64 	%rd2528, %rd2520, %rd2502;
	add.s64 	%rd100, %rd2528, %rd2527;
	setp.eq.s64 	%p229, %rd100, 0;
	mov.b64 	%rd10510, 0;
	@%p229 bra 	$L__BB4_27;
	shl.b64 	%rd2529, %rd100, 32;
	shr.u64 	%rd2530, %rd100, 32;
	mov.b64 	%rd2531, 977;
	mul.hi.u64 	%rd2532, %rd100, %rd2531;
	mad.lo.s64 	%rd2533, %rd100, 977, %rd2529;
	setp.lt.u64 	%p230, %rd2533, %rd2529;
	selp.u64 	%rd2534, 1, 0, %p230;
	add.s64 	%rd10514, %rd2533, %rd10514;
	setp.lt.u64 	%p231, %rd10514, %rd2533;
	selp.u64 	%rd2535, 1, 0, %p231;
	add.s64 	%rd2536, %rd2530, %rd2532;
	setp.lt.u64 	%p232, %rd2536, %rd2530;
	selp.u64 	%rd2537, 1, 0, %p232;
	add.s64 	%rd2538, %rd10513, %rd2536;
	setp.lt.u64 	%p233, %rd2538, %rd10513;
	selp.u64 	%rd2539, 1, 0, %p233;
	add.s64 	%rd2540, %rd2538, %rd2534;
	add.s64 	%rd10513, %rd2540, %rd2535;
	setp.lt.u64 	%p234, %rd10513, %rd2538;
	selp.u64 	%rd2541, 1, 0, %p234;
	add.s64 	%rd2542, %rd10512, %rd2537;
	add.s64 	%rd2543, %rd2542, %rd2539;
	add.s64 	%rd103, %rd2543, %rd2541;
	setp.lt.u64 	%p235, %rd103, %rd10512;
	selp.u64 	%rd2544, 1, 0, %p235;
	add.s64 	%rd104, %rd10511, %rd2544;
	setp.lt.u64 	%p236, %rd104, %rd10511;
	selp.u64 	%rd10510, 1, 0, %p236;
	mov.u64 	%rd10511, %rd104;
	mov.u64 	%rd10512, %rd103;
$L__BB4_27:
	mad.lo.s64 	%rd111, %rd10497, %rd1, %rd10514;
	setp.lt.u64 	%p237, %rd111, %rd10514;
	selp.u64 	%rd2545, 1, 0, %p237;
	add.s64 	%rd2546, %rd10513, %rd93;
	setp.lt.u64 	%p238, %rd2546, %rd10513;
	add.s64 	%rd10516, %rd2546, %rd2545;
	setp.lt.u64 	%p239, %rd10516, %rd2546;
	or.pred  	%p240, %p238, %p239;
	selp.u64 	%rd2547, 1, 0, %p240;
	add.s64 	%rd2548, %rd10512, %rd94;
	setp.lt.u64 	%p241, %rd2548, %rd10512;
	add.s64 	%rd10517, %rd2548, %rd2547;
	setp.lt.u64 	%p242, %rd10517, %rd2548;
	or.pred  	%p243, %p241, %p242;
	selp.u64 	%rd2549, 1, 0, %p243;
	add.s64 	%rd2550, %rd10511, %rd95;
	setp.lt.u64 	%p244, %rd2550, %rd10511;
	add.s64 	%rd10518, %rd2550, %rd2549;
	setp.lt.u64 	%p245, %rd10518, %rd2550;
	or.pred  	%p246, %p244, %p245;
	selp.u64 	%rd2551, 1, 0, %p246;
	add.s64 	%rd115, %rd10510, %rd2551;
	setp.ne.s64 	%p247, %rd115, 0;
	@%p247 bra 	$L__BB4_30;
	and.b64  	%rd2552, %rd10518, %rd10517;
	setp.ne.s64 	%p248, %rd2552, -1;
	mov.u64 	%rd10515, %rd111;
	@%p248 bra 	$L__BB4_37;
	setp.ne.s64 	%p249, %rd10516, -1;
	setp.lt.u64 	%p250, %rd111, -4294968273;
	or.pred  	%p251, %p249, %p250;
	mov.u64 	%rd10515, %rd111;
	@%p251 bra 	$L__BB4_37;
$L__BB4_30:
	add.s64 	%rd10515, %rd111, 4294968273;
	setp.lt.u64 	%p252, %rd111, -4294968273;
	selp.u64 	%rd2553, 1, 0, %p252;
	add.s64 	%rd2554, %rd10516, 1;
	setp.ne.s64 	%p253, %rd10516, -1;
	selp.s64 	%rd2555, -1, 0, %p252;
	add.s64 	%rd10516, %rd2554, %rd2555;
	setp.lt.u64 	%p254, %rd2554, %rd2553;
	or.pred  	%p255, %p253, %p254;
	selp.u64 	%rd2556, 1, 0, %p255;
	add.s64 	%rd2557, %rd10517, 1;
	setp.ne.s64 	%p256, %rd10517, -1;
	selp.s64 	%rd2558, -1, 0, %p255;
	add.s64 	%rd10517, %rd2557, %rd2558;
	setp.lt.u64 	%p257, %rd2557, %rd2556;
	or.pred  	%p258, %p256, %p257;
	selp.u64 	%rd2559, 1, 0, %p258;
	add.s64 	%rd2560, %rd10518, 1;
	setp.ne.s64 	%p259, %rd10518, -1;
	selp.s64 	%rd2561, -1, 0, %p258;
	add.s64 	%rd10518, %rd2560, %rd2561;
	setp.lt.u64 	%p260, %rd2560, %rd2559;
	or.pred  	%p261, %p259, %p260;
	selp.s64 	%rd2562, -1, 0, %p261;
	add.s64 	%rd120, %rd115, %rd2562;
	setp.ne.s64 	%p262, %rd120, 0;
	@%p262 bra 	$L__BB4_33;
	and.b64  	%rd2563, %rd10518, %rd10517;
	setp.ne.s64 	%p263, %rd2563, -1;
	@%p263 bra 	$L__BB4_37;
	setp.ne.s64 	%p264, %rd10516, -1;
	setp.lt.u64 	%p265, %rd10515, -4294968273;
	or.pred  	%p266, %p264, %p265;
	@%p266 bra 	$L__BB4_37;
$L__BB4_33:
	add.s64 	%rd121, %rd111, 8589936546;
	setp.lt.u64 	%p267, %rd10515, -4294968273;
	selp.u64 	%rd2564, 1, 0, %p267;
	add.s64 	%rd2565, %rd10516, 1;
	setp.ne.s64 	%p268, %rd10516, -1;
	selp.s64 	%rd2566, -1, 0, %p267;
	add.s64 	%rd10516, %rd2565, %rd2566;
	setp.lt.u64 	%p269, %rd2565, %rd2564;
	or.pred  	%p270, %p268, %p269;
	selp.u64 	%rd2567, 1, 0, %p270;
	add.s64 	%rd2568, %rd10517, 1;
	setp.ne.s64 	%p271, %rd10517, -1;
	selp.s64 	%rd2569, -1, 0, %p270;
	add.s64 	%rd10517, %rd2568, %rd2569;
	setp.lt.u64 	%p272, %rd2568, %rd2567;
	or.pred  	%p273, %p271, %p272;
	selp.u64 	%rd2570, 1, 0, %p273;
	add.s64 	%rd2571, %rd10518, 1;
	setp.ne.s64 	%p274, %rd10518, -1;
	selp.s64 	%rd2572, -1, 0, %p273;
	add.s64 	%rd10518, %rd2571, %rd2572;
	setp.lt.u64 	%p275, %rd2571, %rd2570;
	or.pred  	%p276, %p274, %p275;
	selp.u64 	%rd2573, 1, 0, %p276;
	setp.ne.s64 	%p277, %rd120, %rd2573;
	@%p277 bra 	$L__BB4_36;
	and.b64  	%rd2574, %rd10518, %rd10517;
	setp.ne.s64 	%p278, %rd2574, -1;
	mov.u64 	%rd10515, %rd121;
	@%p278 bra 	$L__BB4_37;
	setp.ne.s64 	%p279, %rd10516, -1;
	setp.lt.u64 	%p280, %rd121, -4294968273;
	or.pred  	%p281, %p279, %p280;
	mov.u64 	%rd10515, %rd121;
	@%p281 bra 	$L__BB4_37;
$L__BB4_36:
	setp.lt.u64 	%p282, %rd121, -4294968273;
	selp.u64 	%rd2575, 1, 0, %p282;
	add.s64 	%rd2576, %rd10516, 1;
	setp.ne.s64 	%p283, %rd10516, -1;
	selp.s64 	%rd2577, -1, 0, %p282;
	add.s64 	%rd10516, %rd2576, %rd2577;
	setp.lt.u64 	%p284, %rd2576, %rd2575;
	or.pred  	%p285, %p283, %p284;
	selp.u64 	%rd2578, 1, 0, %p285;
	add.s64 	%rd2579, %rd10517, 1;
	setp.ne.s64 	%p286, %rd10517, -1;
	selp.s64 	%rd2580, -1, 0, %p285;
	add.s64 	%rd10517, %rd2579, %rd2580;
	setp.lt.u64 	%p287, %rd2579, %rd2578;
	or.pred  	%p288, %p286, %p287;
	selp.s64 	%rd2581, -1, 0, %p288;
	add.s64 	%rd2582, %rd10518, %rd2581;
	add.s64 	%rd10518, %rd2582, 1;
	add.s64 	%rd10515, %rd111, 12884904819;
$L__BB4_37:
	shl.b64 	%rd2584, %rd10515, 1;
	shr.u64 	%rd2585, %rd10515, 63;
	add.s64 	%rd2586, %rd10516, %rd2585;
	setp.lt.u64 	%p289, %rd2586, %rd10516;
	selp.u64 	%rd2587, 1, 0, %p289;
	add.s64 	%rd2588, %rd2586, %rd10516;
	setp.lt.u64 	%p290, %rd2588, %rd2586;
	selp.u64 	%rd2589, 1, 0, %p290;
	add.s64 	%rd2590, %rd2589, %rd2587;
	add.s64 	%rd2591, %rd10517, %rd2590;
	setp.lt.u64 	%p291, %rd2591, %rd10517;
	selp.u64 	%rd2592, 1, 0, %p291;
	add.s64 	%rd2593, %rd2591, %rd10517;
	setp.lt.u64 	%p292, %rd2593, %rd2591;
	selp.u64 	%rd2594, 1, 0, %p292;
	add.s64 	%rd2595, %rd2594, %rd2592;
	add.s64 	%rd2596, %rd10518, %rd2595;
	setp.lt.u64 	%p293, %rd2596, %rd10518;
	selp.u64 	%rd2597, 1, 0, %p293;
	add.s64 	%rd2598, %rd2596, %rd10518;
	setp.lt.u64 	%p294, %rd2598, %rd2596;
	selp.u64 	%rd2599, 1, 0, %p294;
	add.s64 	%rd2600, %rd2599, %rd2597;
	add.s64 	%rd2601, %rd2584, 4294968273;
	setp.lt.u64 	%p295, %rd2584, -4294968273;
	selp.u64 	%rd2602, 1, 0, %p295;
	add.s64 	%rd2603, %rd2588, 1;
	setp.ne.s64 	%p296, %rd2588, -1;
	selp.s64 	%rd2604, -1, 0, %p295;
	add.s64 	%rd2605, %rd2603, %rd2604;
	setp.lt.u64 	%p297, %rd2603, %rd2602;
	or.pred  	%p298, %p296, %p297;
	selp.u64 	%rd2606, 1, 0, %p298;
	add.s64 	%rd2607, %rd2593, 1;
	setp.ne.s64 	%p299, %rd2593, -1;
	selp.s64 	%rd2608, -1, 0, %p298;
	add.s64 	%rd2609, %rd2607, %rd2608;
	setp.lt.u64 	%p300, %rd2607, %rd2606;
	or.pred  	%p301, %p299, %p300;
	selp.u64 	%rd2610, 1, 0, %p301;
	add.s64 	%rd2611, %rd2598, 1;
	setp.eq.s64 	%p302, %rd2611, 0;
	selp.s64 	%rd2612, -1, 0, %p301;
	add.s64 	%rd2613, %rd2611, %rd2612;
	setp.ge.u64 	%p303, %rd2611, %rd2610;
	and.pred  	%p304, %p302, %p303;
	selp.u64 	%rd2614, 1, 0, %p304;
	or.b64  	%rd2615, %rd2600, %rd2614;
	add.s64 	%rd2616, %rd2615, -1;
	neg.s64 	%rd2617, %rd2615;
	and.b64  	%rd2618, %rd2601, %rd2617;
	and.b64  	%rd2619, %rd2584, %rd2616;
	or.b64  	%rd133, %rd2619, %rd2618;
	and.b64  	%rd2620, %rd2605, %rd2617;
	and.b64  	%rd2621, %rd2588, %rd2616;
	or.b64  	%rd134, %rd2621, %rd2620;
	and.b64  	%rd2622, %rd2609, %rd2617;
	and.b64  	%rd2623, %rd2593, %rd2616;
	or.b64  	%rd135, %rd2623, %rd2622;
	and.b64  	%rd2624, %rd2613, %rd2617;
	and.b64  	%rd2625, %rd2598, %rd2616;
	or.b64  	%rd136, %rd2625, %rd2624;
	mul.lo.s64 	%rd2626, %rd4, %rd1;
	mul.hi.u64 	%rd2627, %rd1, %rd4;
	mul.lo.s64 	%rd2628, %rd7, %rd1;
	mul.hi.u64 	%rd2629, %rd1, %rd7;
	add.s64 	%rd2630, %rd2628, %rd2627;
	setp.lt.u64 	%p305, %rd2630, %rd2628;
	selp.u64 	%rd2631, 1, 0, %p305;
	add.s64 	%rd2632, %rd2629, %rd2631;
	mul.lo.s64 	%rd2633, %rd10, %rd1;
	mul.hi.u64 	%rd2634, %rd1, %rd10;
	add.s64 	%rd2635, %rd2633, %rd2632;
	setp.lt.u64 	%p306, %rd2635, %rd2633;
	selp.u64 	%rd2636, 1, 0, %p306;
	add.s64 	%rd2637, %rd2634, %rd2636;
	mul.hi.u64 	%rd2638, %rd4, %rd7;
	mad.lo.s64 	%rd2639, %rd7, %rd4, %rd2635;
	setp.lt.u64 	%p307, %rd2639, %rd2635;
	selp.u64 	%rd2640, 1, 0, %p307;
	add.s64 	%rd2641, %rd2638, %rd2640;
	mul.hi.u64 	%rd2642, %rd4, %rd10;
	mad.lo.s64 	%rd2643, %rd10, %rd4, %rd2637;
	setp.lt.u64 	%p308, %rd2643, %rd2637;
	selp.u64 	%rd2644, 1, 0, %p308;
	add.s64 	%rd2645, %rd2643, %rd2641;
	setp.lt.u64 	%p309, %rd2645, %rd2643;
	selp.u64 	%rd2646, 1, 0, %p309;
	add.s64 	%rd2647, %rd2642, %rd2644;
	add.s64 	%rd2648, %rd2647, %rd2646;
	mul.hi.u64 	%rd2649, %rd7, %rd10;
	mad.lo.s64 	%rd2650, %rd10, %rd7, %rd2648;
	setp.lt.u64 	%p310, %rd2650, %rd2648;
	selp.u64 	%rd2651, 1, 0, %p310;
	add.s64 	%rd2652, %rd2649, %rd2651;
	shl.b64 	%rd2653, %rd2626, 1;
	mov.b64 	{%r88, %r89}, %rd2626;
	mov.b64 	{%r90, %r91}, %rd2630;
	shf.l.wrap.b32 	%r92, %r89, %r90, 1;
	shf.l.wrap.b32 	%r93, %r90, %r91, 1;
	mov.b64 	%rd2654, {%r92, %r93};
	mov.b64 	{%r94, %r95}, %rd2639;
	shf.l.wrap.b32 	%r96, %r91, %r94, 1;
	shf.l.wrap.b32 	%r97, %r94, %r95, 1;
	mov.b64 	%rd2655, {%r96, %r97};
	mov.b64 	{%r98, %r99}, %rd2645;
	shf.l.wrap.b32 	%r100, %r95, %r98, 1;
	shf.l.wrap.b32 	%r101, %r98, %r99, 1;
	mov.b64 	%rd2656, {%r100, %r101};
	mov.b64 	{%r102, %r103}, %rd2650;
	shf.l.wrap.b32 	%r104, %r99, %r102, 1;
	shf.l.wrap.b32 	%r105, %r102, %r103, 1;
	mov.b64 	%rd2657, {%r104, %r105};
	shr.u64 	%rd2658, %rd2652, 63;
	mov.b64 	{%r106, %r107}, %rd2652;
	shf.l.wrap.b32 	%r108, %r103, %r106, 1;
	shf.l.wrap.b32 	%r109, %r106, %r107, 1;
	mov.b64 	%rd2659, {%r108, %r109};
	mul.hi.u64 	%rd2660, %rd1, %rd1;
	mul.hi.u64 	%rd2661, %rd4, %rd4;
	mul.hi.u64 	%rd2662, %rd7, %rd7;
	mul.hi.u64 	%rd2663, %rd10, %rd10;
	add.s64 	%rd137, %rd2653, %rd2660;
	setp.lt.u64 	%p311, %rd137, %rd2653;
	selp.u64 	%rd2664, 1, 0, %p311;
	mad.lo.s64 	%rd2665, %rd4, %rd4, %rd2654;
	setp.lt.u64 	%p312, %rd2665, %rd2654;
	add.s64 	%rd138, %rd2665, %rd2664;
	setp.lt.u64 	%p313, %rd138, %rd2665;
	or.pred  	%p314, %p312, %p313;
	selp.u64 	%rd2666, 1, 0, %p314;
	add.s64 	%rd2667, %rd2655, %rd2661;
	setp.lt.u64 	%p315, %rd2667, %rd2655;
	add.s64 	%rd139, %rd2667, %rd2666;
	setp.lt.u64 	%p316, %rd139, %rd2667;
	or.pred  	%p317, %p315, %p316;
	selp.u64 	%rd2668, 1, 0, %p317;
	mad.lo.s64 	%rd2669, %rd7, %rd7, %rd2656;
	setp.lt.u64 	%p318, %rd2669, %rd2656;
	add.s64 	%rd2670, %rd2669, %rd2668;
	setp.lt.u64 	%p319, %rd2670, %rd2669;
	or.pred  	%p320, %p318, %p319;
	selp.u64 	%rd2671, 1, 0, %p320;
	add.s64 	%rd2672, %rd2657, %rd2662;
	setp.lt.u64 	%p321, %rd2672, %rd2657;
	add.s64 	%rd2673, %rd2672, %rd2671;
	setp.lt.u64 	%p322, %rd2673, %rd2672;
	or.pred  	%p323, %p321, %p322;
	selp.u64 	%rd2674, 1, 0, %p323;
	mad.lo.s64 	%rd2675, %rd10, %rd10, %rd2659;
	setp.lt.u64 	%p324, %rd2675, %rd2659;
	add.s64 	%rd2676, %rd2675, %rd2674;
	setp.lt.u64 	%p325, %rd2676, %rd2675;
	or.pred  	%p326, %p324, %p325;
	selp.u64 	%rd2677, 1, 0, %p326;
	add.s64 	%rd2678, %rd2658, %rd2663;
	add.s64 	%rd2679, %rd2678, %rd2677;
	shl.b64 	%rd2680, %rd2670, 32;
	mov.b64 	{%r110, %r111}, %rd2670;
	mov.b64 	{%r112, %r113}, %rd2673;
	mov.b64 	%rd2681, {%r111, %r112};
	mov.b64 	{%r114, %r115}, %rd2676;
	mov.b64 	%rd2682, {%r113, %r114};
	mov.b64 	{%r116, %r117}, %rd2679;
	mov.b64 	%rd2683, {%r115, %r116};
	shr.u64 	%rd2684, %rd2679, 32;
	mul.lo.s64 	%rd2685, %rd2670, 977;
	mov.b64 	%rd2686, 977;
	mul.hi.u64 	%rd2687, %rd2670, %rd2686;
	mul.lo.s64 	%rd2688, %rd2673, 977;
	mul.hi.u64 	%rd2689, %rd2673, %rd2686;
	add.s64 	%rd2690, %rd2688, %rd2687;
	setp.lt.u64 	%p327, %rd2690, %rd2688;
	selp.u64 	%rd2691, 1, 0, %p327;
	add.s64 	%rd2692, %rd2689, %rd2691;
	mul.lo.s64 	%rd2693, %rd2676, 977;
	mul.hi.u64 	%rd2694, %rd2676, %rd2686;
	add.s64 	%rd2695, %rd2693, %rd2692;
	setp.lt.u64 	%p328, %rd2695, %rd2693;
	selp.u64 	%rd2696, 1, 0, %p328;
	add.s64 	%rd2697, %rd2694, %rd2696;
	mul.lo.s64 	%rd2698, %rd2679, 977;
	mul.hi.u64 	%rd2699, %rd2679, %rd2686;
	add.s64 	%rd2700, %rd2698, %rd2697;
	setp.lt.u64 	%p329, %rd2700, %rd2698;
	selp.u64 	%rd2701, 1, 0, %p329;
	add.s64 	%rd2702, %rd2699, %rd2701;
	add.s64 	%rd10523, %rd2685, %rd2680;
	setp.lt.u64 	%p330, %rd10523, %rd2685;
	selp.u64 	%rd2703, 1, 0, %p330;
	add.s64 	%rd2704, %rd2690, %rd2681;
	setp.lt.u64 	%p331, %rd2704, %rd2690;
	add.s64 	%rd10522, %rd2704, %rd2703;
	setp.lt.u64 	%p332, %rd10522, %rd2704;
	or.pred  	%p333, %p331, %p332;
	selp.u64 	%rd2705, 1, 0, %p333;
	add.s64 	%rd2706, %rd2695, %rd2682;
	setp.lt.u64 	%p334, %rd2706, %rd2695;
	add.s64 	%rd10521, %rd2706, %rd2705;
	setp.lt.u64 	%p335, %rd10521, %rd2706;
	or.pred  	%p336, %p334, %p335;
	selp.u64 	%rd2707, 1, 0, %p336;
	add.s64 	%rd2708, %rd2700, %rd2683;
	setp.lt.u64 	%p337, %rd2708, %rd2700;
	add.s64 	%rd10520, %rd2708, %rd2707;
	setp.lt.u64 	%p338, %rd10520, %rd2708;
	or.pred  	%p339, %p337, %p338;
	selp.u64 	%rd2709, 1, 0, %p339;
	add.s64 	%rd2710, %rd2702, %rd2684;
	add.s64 	%rd144, %rd2710, %rd2709;
	setp.eq.s64 	%p340, %rd144, 0;
	mov.b64 	%rd10519, 0;
	@%p340 bra 	$L__BB4_39;
	shl.b64 	%rd2711, %rd144, 32;
	shr.u64 	%rd2712, %rd144, 32;
	mov.b64 	%rd2713, 977;
	mul.hi.u64 	%rd2714, %rd144, %rd2713;
	mad.lo.s64 	%rd2715, %rd144, 977, %rd2711;
	setp.lt.u64 	%p341, %rd2715, %rd2711;
	selp.u64 	%rd2716, 1, 0, %p341;
	add.s64 	%rd10523, %rd2715, %rd10523;
	setp.lt.u64 	%p342, %rd10523, %rd2715;
	selp.u64 	%rd2717, 1, 0, %p342;
	add.s64 	%rd2718, %rd2712, %rd2714;
	setp.lt.u64 	%p343, %rd2718, %rd2712;
	selp.u64 	%rd2719, 1, 0, %p343;
	add.s64 	%rd2720, %rd10522, %rd2718;
	setp.lt.u64 	%p344, %rd2720, %rd10522;
	selp.u64 	%rd2721, 1, 0, %p344;
	add.s64 	%rd2722, %rd2720, %rd2716;
	add.s64 	%rd10522, %rd2722, %rd2717;
	setp.lt.u64 	%p345, %rd10522, %rd2720;
	selp.u64 	%rd2723, 1, 0, %p345;
	add.s64 	%rd2724, %rd10521, %rd2719;
	add.s64 	%rd2725, %rd2724, %rd2721;
	add.s64 	%rd147, %rd2725, %rd2723;
	setp.lt.u64 	%p346, %rd147, %rd10521;
	selp.u64 	%rd2726, 1, 0, %p346;
	add.s64 	%rd148, %rd10520, %rd2726;
	setp.lt.u64 	%p347, %rd148, %rd10520;
	selp.u64 	%rd10519, 1, 0, %p347;
	mov.u64 	%rd10520, %rd148;
	mov.u64 	%rd10521, %rd147;
$L__BB4_39:
	mad.lo.s64 	%rd155, %rd1, %rd1, %rd10523;
	setp.lt.u64 	%p348, %rd155, %rd10523;
	selp.u64 	%rd2727, 1, 0, %p348;
	add.s64 	%rd2728, %rd10522, %rd137;
	setp.lt.u64 	%p349, %rd2728, %rd10522;
	add.s64 	%rd10525, %rd2728, %rd2727;
	setp.lt.u64 	%p350, %rd10525, %rd2728;
	or.pred  	%p351, %p349, %p350;
	selp.u64 	%rd2729, 1, 0, %p351;
	add.s64 	%rd2730, %rd10521, %rd138;
	setp.lt.u64 	%p352, %rd2730, %rd10521;
	add.s64 	%rd10526, %rd2730, %rd2729;
	setp.lt.u64 	%p353, %rd10526, %rd2730;
	or.pred  	%p354, %p352, %p353;
	selp.u64 	%rd2731, 1, 0, %p354;
	add.s64 	%rd2732, %rd10520, %rd139;
	setp.lt.u64 	%p355, %rd2732, %rd10520;
	add.s64 	%rd10527, %rd2732, %rd2731;
	setp.lt.u64 	%p356, %rd10527, %rd2732;
	or.pred  	%p357, %p355, %p356;
	selp.u64 	%rd2733, 1, 0, %p357;
	add.s64 	%rd159, %rd10519, %rd2733;
	setp.ne.s64 	%p358, %rd159, 0;
	@%p358 bra 	$L__BB4_42;
	and.b64  	%rd2734, %rd10527, %rd10526;
	setp.ne.s64 	%p359, %rd2734, -1;
	mov.u64 	%rd10524, %rd155;
	@%p359 bra 	$L__BB4_49;
	setp.ne.s64 	%p360, %rd10525, -1;
	setp.lt.u64 	%p361, %rd155, -4294968273;
	or.pred  	%p362, %p360, %p361;
	mov.u64 	%rd10524, %rd155;
	@%p362 bra 	$L__BB4_49;
$L__BB4_42:
	add.s64 	%rd10524, %rd155, 4294968273;
	setp.lt.u64 	%p363, %rd155, -4294968273;
	selp.u64 	%rd2735, 1, 0, %p363;
	add.s64 	%rd2736, %rd10525, 1;
	setp.ne.s64 	%p364, %rd10525, -1;
	selp.s64 	%rd2737, -1, 0, %p363;
	add.s64 	%rd10525, %rd2736, %rd2737;
	setp.lt.u64 	%p365, %rd2736, %rd2735;
	or.pred  	%p366, %p364, %p365;
	selp.u64 	%rd2738, 1, 0, %p366;
	add.s64 	%rd2739, %rd10526, 1;
	setp.ne.s64 	%p367, %rd10526, -1;
	selp.s64 	%rd2740, -1, 0, %p366;
	add.s64 	%rd10526, %rd2739, %rd2740;
	setp.lt.u64 	%p368, %rd2739, %rd2738;
	or.pred  	%p369, %p367, %p368;
	selp.u64 	%rd2741, 1, 0, %p369;
	add.s64 	%rd2742, %rd10527, 1;
	setp.ne.s64 	%p370, %rd10527, -1;
	selp.s64 	%rd2743, -1, 0, %p369;
	add.s64 	%rd10527, %rd2742, %rd2743;
	setp.lt.u64 	%p371, %rd2742, %rd2741;
	or.pred  	%p372, %p370, %p371;
	selp.s64 	%rd2744, -1, 0, %p372;
	add.s64 	%rd164, %rd159, %rd2744;
	setp.ne.s64 	%p373, %rd164, 0;
	@%p373 bra 	$L__BB4_45;
	and.b64  	%rd2745, %rd10527, %rd10526;
	setp.ne.s64 	%p374, %rd2745, -1;
	@%p374 bra 	$L__BB4_49;
	setp.ne.s64 	%p375, %rd10525, -1;
	setp.lt.u64 	%p376, %rd10524, -4294968273;
	or.pred  	%p377, %p375, %p376;
	@%p377 bra 	$L__BB4_49;
$L__BB4_45:
	add.s64 	%rd165, %rd155, 8589936546;
	setp.lt.u64 	%p378, %rd10524, -4294968273;
	selp.u64 	%rd2746, 1, 0, %p378;
	add.s64 	%rd2747, %rd10525, 1;
	setp.ne.s64 	%p379, %rd10525, -1;
	selp.s64 	%rd2748, -1, 0, %p378;
	add.s64 	%rd10525, %rd2747, %rd2748;
	setp.lt.u64 	%p380, %rd2747, %rd2746;
	or.pred  	%p381, %p379, %p380;
	selp.u64 	%rd2749, 1, 0, %p381;
	add.s64 	%rd2750, %rd10526, 1;
	setp.ne.s64 	%p382, %rd10526, -1;
	selp.s64 	%rd2751, -1, 0, %p381;
	add.s64 	%rd10526, %rd2750, %rd2751;
	setp.lt.u64 	%p383, %rd2750, %rd2749;
	or.pred  	%p384, %p382, %p383;
	selp.u64 	%rd2752, 1, 0, %p384;
	add.s64 	%rd2753, %rd10527, 1;
	setp.ne.s64 	%p385, %rd10527, -1;
	selp.s64 	%rd2754, -1, 0, %p384;
	add.s64 	%rd10527, %rd2753, %rd2754;
	setp.lt.u64 	%p386, %rd2753, %rd2752;
	or.pred  	%p387, %p385, %p386;
	selp.u64 	%rd2755, 1, 0, %p387;
	setp.ne.s64 	%p388, %rd164, %rd2755;
	@%p388 bra 	$L__BB4_48;
	and.b64  	%rd2756, %rd10527, %rd10526;
	setp.ne.s64 	%p389, %rd2756, -1;
	mov.u64 	%rd10524, %rd165;
	@%p389 bra 	$L__BB4_49;
	setp.ne.s64 	%p390, %rd10525, -1;
	setp.lt.u64 	%p391, %rd165, -4294968273;
	or.pred  	%p392, %p390, %p391;
	mov.u64 	%rd10524, %rd165;
	@%p392 bra 	$L__BB4_49;
$L__BB4_48:
	setp.lt.u64 	%p393, %rd165, -4294968273;
	selp.u64 	%rd2757, 1, 0, %p393;
	add.s64 	%rd2758, %rd10525, 1;
	setp.ne.s64 	%p394, %rd10525, -1;
	selp.s64 	%rd2759, -1, 0, %p393;
	add.s64 	%rd10525, %rd2758, %rd2759;
	setp.lt.u64 	%p395, %rd2758, %rd2757;
	or.pred  	%p396, %p394, %p395;
	selp.u64 	%rd2760, 1, 0, %p396;
	add.s64 	%rd2761, %rd10526, 1;
	setp.ne.s64 	%p397, %rd10526, -1;
	selp.s64 	%rd2762, -1, 0, %p396;
	add.s64 	%rd10526, %rd2761, %rd2762;
	setp.lt.u64 	%p398, %rd2761, %rd2760;
	or.pred  	%p399, %p397, %p398;
	selp.s64 	%rd2763, -1, 0, %p399;
	add.s64 	%rd2764, %rd10527, %rd2763;
	add.s64 	%rd10527, %rd2764, 1;
	add.s64 	%rd10524, %rd155, 12884904819;
$L__BB4_49:
	shl.b64 	%rd2766, %rd10524, 1;
	shr.u64 	%rd2767, %rd10524, 63;
	add.s64 	%rd2768, %rd10525, %rd2767;
	setp.lt.u64 	%p400, %rd2768, %rd10525;
	selp.u64 	%rd2769, 1, 0, %p400;
	add.s64 	%rd2770, %rd2768, %rd10525;
	setp.lt.u64 	%p401, %rd2770, %rd2768;
	selp.u64 	%rd2771, 1, 0, %p401;
	add.s64 	%rd2772, %rd2771, %rd2769;
	add.s64 	%rd2773, %rd10526, %rd2772;
	setp.lt.u64 	%p402, %rd2773, %rd10526;
	selp.u64 	%rd2774, 1, 0, %p402;
	add.s64 	%rd2775, %rd2773, %rd10526;
	setp.lt.u64 	%p403, %rd2775, %rd2773;
	selp.u64 	%rd2776, 1, 0, %p403;
	add.s64 	%rd2777, %rd2776, %rd2774;
	add.s64 	%rd2778, %rd10527, %rd2777;
	setp.lt.u64 	%p404, %rd2778, %rd10527;
	selp.u64 	%rd2779, 1, 0, %p404;
	add.s64 	%rd2780, %rd2778, %rd10527;
	setp.lt.u64 	%p405, %rd2780, %rd2778;
	selp.u64 	%rd2781, 1, 0, %p405;
	add.s64 	%rd2782, %rd2781, %rd2779;
	add.s64 	%rd2783, %rd2766, 4294968273;
	setp.lt.u64 	%p406, %rd2766, -4294968273;
	selp.u64 	%rd2784, 1, 0, %p406;
	add.s64 	%rd2785, %rd2770, 1;
	setp.ne.s64 	%p407, %rd2770, -1;
	selp.s64 	%rd2786, -1, 0, %p406;
	add.s64 	%rd2787, %rd2785, %rd2786;
	setp.lt.u64 	%p408, %rd2785, %rd2784;
	or.pred  	%p409, %p407, %p408;
	selp.u64 	%rd2788, 1, 0, %p409;
	add.s64 	%rd2789, %rd2775, 1;
	setp.ne.s64 	%p410, %rd2775, -1;
	selp.s64 	%rd2790, -1, 0, %p409;
	add.s64 	%rd2791, %rd2789, %rd2790;
	setp.lt.u64 	%p411, %rd2789, %rd2788;
	or.pred  	%p412, %p410, %p411;
	selp.u64 	%rd2792, 1, 0, %p412;
	add.s64 	%rd2793, %rd2780, 1;
	setp.eq.s64 	%p413, %rd2793, 0;
	selp.s64 	%rd2794, -1, 0, %p412;
	add.s64 	%rd2795, %rd2793, %rd2794;
	setp.ge.u64 	%p414, %rd2793, %rd2792;
	and.pred  	%p415, %p413, %p414;
	selp.u64 	%rd2796, 1, 0, %p415;
	or.b64  	%rd2797, %rd2782, %rd2796;
	add.s64 	%rd2798, %rd2797, -1;
	neg.s64 	%rd2799, %rd2797;
	and.b64  	%rd2800, %rd2783, %rd2799;
	and.b64  	%rd2801, %rd2766, %rd2798;
	or.b64  	%rd2802, %rd2801, %rd2800;
	and.b64  	%rd2803, %rd2787, %rd2799;
	and.b64  	%rd2804, %rd2770, %rd2798;
	or.b64  	%rd2805, %rd2804, %rd2803;
	and.b64  	%rd2806, %rd2791, %rd2799;
	and.b64  	%rd2807, %rd2775, %rd2798;
	or.b64  	%rd2808, %rd2807, %rd2806;
	and.b64  	%rd2809, %rd2795, %rd2799;
	and.b64  	%rd2810, %rd2780, %rd2798;
	or.b64  	%rd2811, %rd2810, %rd2809;
	add.s64 	%rd2812, %rd2802, %rd10524;
	setp.lt.u64 	%p416, %rd2812, %rd2802;
	selp.u64 	%rd2813, 1, 0, %p416;
	add.s64 	%rd2814, %rd2805, %rd2813;
	setp.lt.u64 	%p417, %rd2814, %rd2805;
	selp.u64 	%rd2815, 1, 0, %p417;
	add.s64 	%rd2816, %rd2814, %rd10525;
	setp.lt.u64 	%p418, %rd2816, %rd2814;
	selp.u64 	%rd2817, 1, 0, %p418;
	add.s64 	%rd2818, %rd2817, %rd2815;
	add.s64 	%rd2819, %rd2808, %rd2818;
	setp.lt.u64 	%p419, %rd2819, %rd2808;
	selp.u64 	%rd2820, 1, 0, %p419;
	add.s64 	%rd2821, %rd2819, %rd10526;
	setp.lt.u64 	%p420, %rd2821, %rd2819;
	selp.u64 	%rd2822, 1, 0, %p420;
	add.s64 	%rd2823, %rd2822, %rd2820;
	add.s64 	%rd2824, %rd2811, %rd2823;
	setp.lt.u64 	%p421, %rd2824, %rd2811;
	selp.u64 	%rd2825, 1, 0, %p421;
	add.s64 	%rd2826, %rd2824, %rd10527;
	setp.lt.u64 	%p422, %rd2826, %rd2824;
	selp.u64 	%rd2827, 1, 0, %p422;
	add.s64 	%rd2828, %rd2827, %rd2825;
	add.s64 	%rd2829, %rd2812, 4294968273;
	setp.lt.u64 	%p423, %rd2812, -4294968273;
	selp.u64 	%rd2830, 1, 0, %p423;
	add.s64 	%rd2831, %rd2816, 1;
	setp.ne.s64 	%p424, %rd2816, -1;
	selp.s64 	%rd2832, -1, 0, %p423;
	add.s64 	%rd2833, %rd2831, %rd2832;
	setp.lt.u64 	%p425, %rd2831, %rd2830;
	or.pred  	%p426, %p424, %p425;
	selp.u64 	%rd2834, 1, 0, %p426;
	add.s64 	%rd2835, %rd2821, 1;
	setp.ne.s64 	%p427, %rd2821, -1;
	selp.s64 	%rd2836, -1, 0, %p426;
	add.s64 	%rd2837, %rd2835, %rd2836;
	setp.lt.u64 	%p428, %rd2835, %rd2834;
	or.pred  	%p429, %p427, %p428;
	selp.u64 	%rd2838, 1, 0, %p429;
	add.s64 	%rd2839, %rd2826, 1;
	setp.eq.s64 	%p430, %rd2839, 0;
	selp.s64 	%rd2840, -1, 0, %p429;
	add.s64 	%rd2841, %rd2839, %rd2840;
	setp.ge.u64 	%p431, %rd2839, %rd2838;
	and.pred  	%p432, %p430, %p431;
	selp.u64 	%rd2842, 1, 0, %p432;
	or.b64  	%rd2843, %rd2828, %rd2842;
	add.s64 	%rd2844, %rd2843, -1;
	neg.s64 	%rd2845, %rd2843;
	and.b64  	%rd2846, %rd2829, %rd2845;
	and.b64  	%rd2847, %rd2812, %rd2844;
	or.b64  	%rd177, %rd2847, %rd2846;
	and.b64  	%rd2848, %rd2833, %rd2845;
	and.b64  	%rd2849, %rd2816, %rd2844;
	or.b64  	%rd178, %rd2849, %rd2848;
	and.b64  	%rd2850, %rd2837, %rd2845;
	and.b64  	%rd2851, %rd2821, %rd2844;
	or.b64  	%rd179, %rd2851, %rd2850;
	and.b64  	%rd2852, %rd2841, %rd2845;
	and.b64  	%rd2853, %rd2826, %rd2844;
	or.b64  	%rd180, %rd2853, %rd2852;
	mul.lo.s64 	%rd2854, %rd178, %rd177;
	mul.hi.u64 	%rd2855, %rd177, %rd178;
	mul.lo.s64 	%rd2856, %rd179, %rd177;
	mul.hi.u64 	%rd2857, %rd177, %rd179;
	add.s64 	%rd2858, %rd2856, %rd2855;
	setp.lt.u64 	%p433, %rd2858, %rd2856;
	selp.u64 	%rd2859, 1, 0, %p433;
	add.s64 	%rd2860, %rd2857, %rd2859;
	mul.lo.s64 	%rd2861, %rd180, %rd177;
	mul.hi.u64 	%rd2862, %rd177, %rd180;
	add.s64 	%rd2863, %rd2861, %rd2860;
	setp.lt.u64 	%p434, %rd2863, %rd2861;
	selp.u64 	%rd2864, 1, 0, %p434;
	add.s64 	%rd2865, %rd2862, %rd2864;
	mul.hi.u64 	%rd2866, %rd178, %rd179;
	mad.lo.s64 	%rd2867, %rd179, %rd178, %rd2863;
	setp.lt.u64 	%p435, %rd2867, %rd2863;
	selp.u64 	%rd2868, 1, 0, %p435;
	add.s64 	%rd2869, %rd2866, %rd2868;
	mul.hi.u64 	%rd2870, %rd178, %rd180;
	mad.lo.s64 	%rd2871, %rd180, %rd178, %rd2865;
	setp.lt.u64 	%p436, %rd2871, %rd2865;
	selp.u64 	%rd2872, 1, 0, %p436;
	add.s64 	%rd2873, %rd2871, %rd2869;
	setp.lt.u64 	%p437, %rd2873, %rd2871;
	selp.u64 	%rd2874, 1, 0, %p437;
	add.s64 	%rd2875, %rd2870, %rd2872;
	add.s64 	%rd2876, %rd2875, %rd2874;
	mul.hi.u64 	%rd2877, %rd179, %rd180;
	mad.lo.s64 	%rd2878, %rd180, %rd179, %rd2876;
	setp.lt.u64 	%p438, %rd2878, %rd2876;
	selp.u64 	%rd2879, 1, 0, %p438;
	add.s64 	%rd2880, %rd2877, %rd2879;
	shl.b64 	%rd2881, %rd2854, 1;
	mov.b64 	{%r118, %r119}, %rd2854;
	mov.b64 	{%r120, %r121}, %rd2858;
	shf.l.wrap.b32 	%r122, %r119, %r120, 1;
	shf.l.wrap.b32 	%r123, %r120, %r121, 1;
	mov.b64 	%rd2882, {%r122, %r123};
	mov.b64 	{%r124, %r125}, %rd2867;
	shf.l.wrap.b32 	%r126, %r121, %r124, 1;
	shf.l.wrap.b32 	%r127, %r124, %r125, 1;
	mov.b64 	%rd2883, {%r126, %r127};
	mov.b64 	{%r128, %r129}, %rd2873;
	shf.l.wrap.b32 	%r130, %r125, %r128, 1;
	shf.l.wrap.b32 	%r131, %r128, %r129, 1;
	mov.b64 	%rd2884, {%r130, %r131};
	mov.b64 	{%r132, %r133}, %rd2878;
	shf.l.wrap.b32 	%r134, %r129, %r132, 1;
	shf.l.wrap.b32 	%r135, %r132, %r133, 1;
	mov.b64 	%rd2885, {%r134, %r135};
	shr.u64 	%rd2886, %rd2880, 63;
	mov.b64 	{%r136, %r137}, %rd2880;
	shf.l.wrap.b32 	%r138, %r133, %r136, 1;
	shf.l.wrap.b32 	%r139, %r136, %r137, 1;
	mov.b64 	%rd2887, {%r138, %r139};
	mul.hi.u64 	%rd2888, %rd177, %rd177;
	mul.hi.u64 	%rd2889, %rd178, %rd178;
	mul.hi.u64 	%rd2890, %rd179, %rd179;
	mul.hi.u64 	%rd2891, %rd180, %rd180;
	add.s64 	%rd181, %rd2881, %rd2888;
	setp.lt.u64 	%p439, %rd181, %rd2881;
	selp.u64 	%rd2892, 1, 0, %p439;
	mad.lo.s64 	%rd2893, %rd178, %rd178, %rd2882;
	setp.lt.u64 	%p440, %rd2893, %rd2882;
	add.s64 	%rd182, %rd2893, %rd2892;
	setp.lt.u64 	%p441, %rd182, %rd2893;
	or.pred  	%p442, %p440, %p441;
	selp.u64 	%rd2894, 1, 0, %p442;
	add.s64 	%rd2895, %rd2883, %rd2889;
	setp.lt.u64 	%p443, %rd2895, %rd2883;
	add.s64 	%rd183, %rd2895, %rd2894;
	setp.lt.u64 	%p444, %rd183, %rd2895;
	or.pred  	%p445, %p443, %p444;
	selp.u64 	%rd2896, 1, 0, %p445;
	mad.lo.s64 	%rd2897, %rd179, %rd179, %rd2884;
	setp.lt.u64 	%p446, %rd2897, %rd2884;
	add.s64 	%rd2898, %rd2897, %rd2896;
	setp.lt.u64 	%p447, %rd2898, %rd2897;
	or.pred  	%p448, %p446, %p447;
	selp.u64 	%rd2899, 1, 0, %p448;
	add.s64 	%rd2900, %rd2885, %rd2890;
	setp.lt.u64 	%p449, %rd2900, %rd2885;
	add.s64 	%rd2901, %rd2900, %rd2899;
	setp.lt.u64 	%p450, %rd2901, %rd2900;
	or.pred  	%p451, %p449, %p450;
	selp.u64 	%rd2902, 1, 0, %p451;
	mad.lo.s64 	%rd2903, %rd180, %rd180, %rd2887;
	setp.lt.u64 	%p452, %rd2903, %rd2887;
	add.s64 	%rd2904, %rd2903, %rd2902;
	setp.lt.u64 	%p453, %rd2904, %rd2903;
	or.pred  	%p454, %p452, %p453;
	selp.u64 	%rd2905, 1, 0, %p454;
	add.s64 	%rd2906, %rd2886, %rd2891;
	add.s64 	%rd2907, %rd2906, %rd2905;
	shl.b64 	%rd2908, %rd2898, 32;
	mov.b64 	{%r140, %r141}, %rd2898;
	mov.b64 	{%r142, %r143}, %rd2901;
	mov.b64 	%rd2909, {%r141, %r142};
	mov.b64 	{%r144, %r145}, %rd2904;
	mov.b64 	%rd2910, {%r143, %r144};
	mov.b64 	{%r146, %r147}, %rd2907;
	mov.b64 	%rd2911, {%r145, %r146};
	shr.u64 	%rd2912, %rd2907, 32;
	mul.lo.s64 	%rd2913, %rd2898, 977;
	mov.b64 	%rd2914, 977;
	mul.hi.u64 	%rd2915, %rd2898, %rd2914;
	mul.lo.s64 	%rd2916, %rd2901, 977;
	mul.hi.u64 	%rd2917, %rd2901, %rd2914;
	add.s64 	%rd2918, %rd2916, %rd2915;
	setp.lt.u64 	%p455, %rd2918, %rd2916;
	selp.u64 	%rd2919, 1, 0, %p455;
	add.s64 	%rd2920, %rd2917, %rd2919;
	mul.lo.s64 	%rd2921, %rd2904, 977;
	mul.hi.u64 	%rd2922, %rd2904, %rd2914;
	add.s64 	%rd2923, %rd2921, %rd2920;
	setp.lt.u64 	%p456, %rd2923, %rd2921;
	selp.u64 	%rd2924, 1, 0, %p456;
	add.s64 	%rd2925, %rd2922, %rd2924;
	mul.lo.s64 	%rd2926, %rd2907, 977;
	mul.hi.u64 	%rd2927, %rd2907, %rd2914;
	add.s64 	%rd2928, %rd2926, %rd2925;
	setp.lt.u64 	%p457, %rd2928, %rd2926;
	selp.u64 	%rd2929, 1, 0, %p457;
	add.s64 	%rd2930, %rd2927, %rd2929;
	add.s64 	%rd10532, %rd2913, %rd2908;
	setp.lt.u64 	%p458, %rd10532, %rd2913;
	selp.u64 	%rd2931, 1, 0, %p458;
	add.s64 	%rd2932, %rd2918, %rd2909;
	setp.lt.u64 	%p459, %rd2932, %rd2918;
	add.s64 	%rd10531, %rd2932, %rd2931;
	setp.lt.u64 	%p460, %rd10531, %rd2932;
	or.pred  	%p461, %p459, %p460;
	selp.u64 	%rd2933, 1, 0, %p461;
	add.s64 	%rd2934, %rd2923, %rd2910;
	setp.lt.u64 	%p462, %rd2934, %rd2923;
	add.s64 	%rd10530, %rd2934, %rd2933;
	setp.lt.u64 	%p463, %rd10530, %rd2934;
	or.pred  	%p464, %p462, %p463;
	selp.u64 	%rd2935, 1, 0, %p464;
	add.s64 	%rd2936, %rd2928, %rd2911;
	setp.lt.u64 	%p465, %rd2936, %rd2928;
	add.s64 	%rd10529, %rd2936, %rd2935;
	setp.lt.u64 	%p466, %rd10529, %rd2936;
	or.pred  	%p467, %p465, %p466;
	selp.u64 	%rd2937, 1, 0, %p467;
	add.s64 	%rd2938, %rd2930, %rd2912;
	add.s64 	%rd188, %rd2938, %rd2937;
	setp.eq.s64 	%p468, %rd188, 0;
	mov.b64 	%rd10528, 0;
	@%p468 bra 	$L__BB4_51;
	shl.b64 	%rd2939, %rd188, 32;
	shr.u64 	%rd2940, %rd188, 32;
	mov.b64 	%rd2941, 977;
	mul.hi.u64 	%rd2942, %rd188, %rd2941;
	mad.lo.s64 	%rd2943, %rd188, 977, %rd2939;
	setp.lt.u64 	%p469, %rd2943, %rd2939;
	selp.u64 	%rd2944, 1, 0, %p469;
	add.s64 	%rd10532, %rd2943, %rd10532;
	setp.lt.u64 	%p470, %rd10532, %rd2943;
	selp.u64 	%rd2945, 1, 0, %p470;
	add.s64 	%rd2946, %rd2940, %rd2942;
	setp.lt.u64 	%p471, %rd2946, %rd2940;
	selp.u64 	%rd2947, 1, 0, %p471;
	add.s64 	%rd2948, %rd10531, %rd2946;
	setp.lt.u64 	%p472, %rd2948, %rd10531;
	selp.u64 	%rd2949, 1, 0, %p472;
	add.s64 	%rd2950, %rd2948, %rd2944;
	add.s64 	%rd10531, %rd2950, %rd2945;
	setp.lt.u64 	%p473, %rd10531, %rd2948;
	selp.u64 	%rd2951, 1, 0, %p473;
	add.s64 	%rd2952, %rd10530, %rd2947;
	add.s64 	%rd2953, %rd2952, %rd2949;
	add.s64 	%rd191, %rd2953, %rd2951;
	setp.lt.u64 	%p474, %rd191, %rd10530;
	selp.u64 	%rd2954, 1, 0, %p474;
	add.s64 	%rd192, %rd10529, %rd2954;
	setp.lt.u64 	%p475, %rd192, %rd10529;
	selp.u64 	%rd10528, 1, 0, %p475;
	mov.u64 	%rd10529, %rd192;
	mov.u64 	%rd10530, %rd191;
$L__BB4_51:
	mad.lo.s64 	%rd199, %rd177, %rd177, %rd10532;
	setp.lt.u64 	%p476, %rd199, %rd10532;
	selp.u64 	%rd2955, 1, 0, %p476;
	add.s64 	%rd2956, %rd10531, %rd181;
	setp.lt.u64 	%p477, %rd2956, %rd10531;
	add.s64 	%rd10534, %rd2956, %rd2955;
	setp.lt.u64 	%p478, %rd10534, %rd2956;
	or.pred  	%p479, %p477, %p478;
	selp.u64 	%rd2957, 1, 0, %p479;
	add.s64 	%rd2958, %rd10530, %rd182;
	setp.lt.u64 	%p480, %rd2958, %rd10530;
	add.s64 	%rd10535, %rd2958, %rd2957;
	setp.lt.u64 	%p481, %rd10535, %rd2958;
	or.pred  	%p482, %p480, %p481;
	selp.u64 	%rd2959, 1, 0, %p482;
	add.s64 	%rd2960, %rd10529, %rd183;
	setp.lt.u64 	%p483, %rd2960, %rd10529;
	add.s64 	%rd10536, %rd2960, %rd2959;
	setp.lt.u64 	%p484, %rd10536, %rd2960;
	or.pred  	%p485, %p483, %p484;
	selp.u64 	%rd2961, 1, 0, %p485;
	add.s64 	%rd203, %rd10528, %rd2961;
	setp.ne.s64 	%p486, %rd203, 0;
	@%p486 bra 	$L__BB4_54;
	and.b64  	%rd2962, %rd10536, %rd10535;
	setp.ne.s64 	%p487, %rd2962, -1;
	mov.u64 	%rd10533, %rd199;
	@%p487 bra 	$L__BB4_61;
	setp.ne.s64 	%p488, %rd10534, -1;
	setp.lt.u64 	%p489, %rd199, -4294968273;
	or.pred  	%p490, %p488, %p489;
	mov.u64 	%rd10533, %rd199;
	@%p490 bra 	$L__BB4_61;
$L__BB4_54:
	add.s64 	%rd10533, %rd199, 4294968273;
	setp.lt.u64 	%p491, %rd199, -4294968273;
	selp.u64 	%rd2963, 1, 0, %p491;
	add.s64 	%rd2964, %rd10534, 1;
	setp.ne.s64 	%p492, %rd10534, -1;
	selp.s64 	%rd2965, -1, 0, %p491;
	add.s64 	%rd10534, %rd2964, %rd2965;
	setp.lt.u64 	%p493, %rd2964, %rd2963;
	or.pred  	%p494, %p492, %p493;
	selp.u64 	%rd2966, 1, 0, %p494;
	add.s64 	%rd2967, %rd10535, 1;
	setp.ne.s64 	%p495, %rd10535, -1;
	selp.s64 	%rd2968, -1, 0, %p494;
	add.s64 	%rd10535, %rd2967, %rd2968;
	setp.lt.u64 	%p496, %rd2967, %rd2966;
	or.pred  	%p497, %p495, %p496;
	selp.u64 	%rd2969, 1, 0, %p497;
	add.s64 	%rd2970, %rd10536, 1;
	setp.ne.s64 	%p498, %rd10536, -1;
	selp.s64 	%rd2971, -1, 0, %p497;
	add.s64 	%rd10536, %rd2970, %rd2971;
	setp.lt.u64 	%p499, %rd2970, %rd2969;
	or.pred  	%p500, %p498, %p499;
	selp.s64 	%rd2972, -1, 0, %p500;
	add.s64 	%rd208, %rd203, %rd2972;
	setp.ne.s64 	%p501, %rd208, 0;
	@%p501 bra 	$L__BB4_57;
	and.b64  	%rd2973, %rd10536, %rd10535;
	setp.ne.s64 	%p502, %rd2973, -1;
	@%p502 bra 	$L__BB4_61;
	setp.ne.s64 	%p503, %rd10534, -1;
	setp.lt.u64 	%p504, %rd10533, -4294968273;
	or.pred  	%p505, %p503, %p504;
	@%p505 bra 	$L__BB4_61;
$L__BB4_57:
	add.s64 	%rd209, %rd199, 8589936546;
	setp.lt.u64 	%p506, %rd10533, -4294968273;
	selp.u64 	%rd2974, 1, 0, %p506;
	add.s64 	%rd2975, %rd10534, 1;
	setp.ne.s64 	%p507, %rd10534, -1;
	selp.s64 	%rd2976, -1, 0, %p506;
	add.s64 	%rd10534, %rd2975, %rd2976;
	setp.lt.u64 	%p508, %rd2975, %rd2974;
	or.pred  	%p509, %p507, %p508;
	selp.u64 	%rd2977, 1, 0, %p509;
	add.s64 	%rd2978, %rd10535, 1;
	setp.ne.s64 	%p510, %rd10535, -1;
	selp.s64 	%rd2979, -1, 0, %p509;
	add.s64 	%rd10535, %rd2978, %rd2979;
	setp.lt.u64 	%p511, %rd2978, %rd2977;
	or.pred  	%p512, %p510, %p511;
	selp.u64 	%rd2980, 1, 0, %p512;
	add.s64 	%rd2981, %rd10536, 1;
	setp.ne.s64 	%p513, %rd10536, -1;
	selp.s64 	%rd2982, -1, 0, %p512;
	add.s64 	%rd10536, %rd2981, %rd2982;
	setp.lt.u64 	%p514, %rd2981, %rd2980;
	or.pred  	%p515, %p513, %p514;
	selp.u64 	%rd2983, 1, 0, %p515;
	setp.ne.s64 	%p516, %rd208, %rd2983;
	@%p516 bra 	$L__BB4_60;
	and.b64  	%rd2984, %rd10536, %rd10535;
	setp.ne.s64 	%p517, %rd2984, -1;
	mov.u64 	%rd10533, %rd209;
	@%p517 bra 	$L__BB4_61;
	setp.ne.s64 	%p518, %rd10534, -1;
	setp.lt.u64 	%p519, %rd209, -4294968273;
	or.pred  	%p520, %p518, %p519;
	mov.u64 	%rd10533, %rd209;
	@%p520 bra 	$L__BB4_61;
$L__BB4_60:
	setp.lt.u64 	%p521, %rd209, -4294968273;
	selp.u64 	%rd2985, 1, 0, %p521;
	add.s64 	%rd2986, %rd10534, 1;
	setp.ne.s64 	%p522, %rd10534, -1;
	selp.s64 	%rd2987, -1, 0, %p521;
	add.s64 	%rd10534, %rd2986, %rd2987;
	setp.lt.u64 	%p523, %rd2986, %rd2985;
	or.pred  	%p524, %p522, %p523;
	selp.u64 	%rd2988, 1, 0, %p524;
	add.s64 	%rd2989, %rd10535, 1;
	setp.ne.s64 	%p525, %rd10535, -1;
	selp.s64 	%rd2990, -1, 0, %p524;
	add.s64 	%rd10535, %rd2989, %rd2990;
	setp.lt.u64 	%p526, %rd2989, %rd2988;
	or.pred  	%p527, %p525, %p526;
	selp.s64 	%rd2991, -1, 0, %p527;
	add.s64 	%rd2992, %rd10536, %rd2991;
	add.s64 	%rd10536, %rd2992, 1;
	add.s64 	%rd10533, %rd199, 12884904819;
$L__BB4_61:
	shl.b64 	%rd2994, %rd133, 1;
	shr.u64 	%rd2995, %rd133, 63;
	add.s64 	%rd2996, %rd134, %rd2995;
	setp.lt.u64 	%p528, %rd2996, %rd134;
	add.s64 	%rd2997, %rd2996, %rd134;
	setp.lt.u64 	%p529, %rd2997, %rd2996;
	selp.u64 	%rd2998, 1, 0, %p529;
	selp.u64 	%rd2999, 1, 0, %p528;
	add.s64 	%rd3000, %rd2998, %rd2999;
	add.s64 	%rd3001, %rd135, %rd3000;
	setp.lt.u64 	%p530, %rd3001, %rd135;
	add.s64 	%rd3002, %rd3001, %rd135;
	setp.lt.u64 	%p531, %rd3002, %rd3001;
	selp.u64 	%rd3003, 1, 0, %p531;
	selp.u64 	%rd3004, 1, 0, %p530;
	add.s64 	%rd3005, %rd3003, %rd3004;
	add.s64 	%rd3006, %rd136, %rd3005;
	setp.lt.u64 	%p532, %rd3006, %rd136;
	add.s64 	%rd3007, %rd3006, %rd136;
	setp.lt.u64 	%p533, %rd3007, %rd3006;
	setp.lt.u64 	%p534, %rd2994, -4294968273;
	selp.u64 	%rd3008, 1, 0, %p534;
	add.s64 	%rd3009, %rd2997, 1;
	setp.lt.u64 	%p535, %rd3009, %rd3008;
	setp.ne.s64 	%p536, %rd2997, -1;
	or.pred  	%p537, %p536, %p535;
	selp.u64 	%rd3010, 1, 0, %p537;
	add.s64 	%rd3011, %rd3002, 1;
	setp.lt.u64 	%p538, %rd3011, %rd3010;
	setp.ne.s64 	%p539, %rd3002, -1;
	or.pred  	%p540, %p539, %p538;
	selp.u64 	%rd3012, 1, 0, %p540;
	add.s64 	%rd3013, %rd3007, 1;
	setp.eq.s64 	%p541, %rd3013, 0;
	setp.ge.u64 	%p542, %rd3013, %rd3012;
	and.pred  	%p543, %p541, %p542;
	selp.u64 	%rd3014, 1, 0, %p543;
	selp.u64 	%rd3015, 1, 0, %p533;
	selp.u64 	%rd3016, 1, 0, %p532;
	add.s64 	%rd3017, %rd3015, %rd3016;
	or.b64  	%rd3018, %rd3017, %rd3014;
	add.s64 	%rd3019, %rd3018, -1;
	neg.s64 	%rd3020, %rd3018;
	and.b64  	%rd3021, %rd2994, %rd3019;
	add.s64 	%rd3022, %rd2994, 4294968273;
	and.b64  	%rd3023, %rd3022, %rd3020;
	or.b64  	%rd3024, %rd3021, %rd3023;
	and.b64  	%rd3025, %rd2997, %rd3019;
	selp.s64 	%rd3026, -1, 0, %p534;
	add.s64 	%rd3027, %rd3009, %rd3026;
	and.b64  	%rd3028, %rd3027, %rd3020;
	or.b64  	%rd3029, %rd3025, %rd3028;
	and.b64  	%rd3030, %rd3002, %rd3019;
	selp.s64 	%rd3031, -1, 0, %p537;
	add.s64 	%rd3032, %rd3011, %rd3031;
	and.b64  	%rd3033, %rd3032, %rd3020;
	or.b64  	%rd3034, %rd3030, %rd3033;
	and.b64  	%rd3035, %rd3007, %rd3019;
	selp.s64 	%rd3036, -1, 0, %p540;
	add.s64 	%rd3037, %rd3013, %rd3036;
	and.b64  	%rd3038, %rd3037, %rd3020;
	or.b64  	%rd3039, %rd3035, %rd3038;
	shl.b64 	%rd3040, %rd3024, 1;
	shr.u64 	%rd3041, %rd3024, 63;
	add.s64 	%rd3042, %rd3029, %rd3041;
	setp.lt.u64 	%p544, %rd3042, %rd3029;
	selp.u64 	%rd3043, 1, 0, %p544;
	add.s64 	%rd3044, %rd3042, %rd3029;
	setp.lt.u64 	%p545, %rd3044, %rd3042;
	selp.u64 	%rd3045, 1, 0, %p545;
	add.s64 	%rd3046, %rd3045, %rd3043;
	add.s64 	%rd3047, %rd3034, %rd3046;
	setp.lt.u64 	%p546, %rd3047, %rd3034;
	selp.u64 	%rd3048, 1, 0, %p546;
	add.s64 	%rd3049, %rd3047, %rd3034;
	setp.lt.u64 	%p547, %rd3049, %rd3047;
	selp.u64 	%rd3050, 1, 0, %p547;
	add.s64 	%rd3051, %rd3050, %rd3048;
	add.s64 	%rd3052, %rd3039, %rd3051;
	setp.lt.u64 	%p548, %rd3052, %rd3039;
	selp.u64 	%rd3053, 1, 0, %p548;
	add.s64 	%rd3054, %rd3052, %rd3039;
	setp.lt.u64 	%p549, %rd3054, %rd3052;
	selp.u64 	%rd3055, 1, 0, %p549;
	add.s64 	%rd3056, %rd3055, %rd3053;
	add.s64 	%rd3057, %rd3040, 4294968273;
	setp.lt.u64 	%p550, %rd3040, -4294968273;
	selp.u64 	%rd3058, 1, 0, %p550;
	add.s64 	%rd3059, %rd3044, 1;
	setp.ne.s64 	%p551, %rd3044, -1;
	selp.s64 	%rd3060, -1, 0, %p550;
	add.s64 	%rd3061, %rd3059, %rd3060;
	setp.lt.u64 	%p552, %rd3059, %rd3058;
	or.pred  	%p553, %p551, %p552;
	selp.u64 	%rd3062, 1, 0, %p553;
	add.s64 	%rd3063, %rd3049, 1;
	setp.ne.s64 	%p554, %rd3049, -1;
	selp.s64 	%rd3064, -1, 0, %p553;
	add.s64 	%rd3065, %rd3063, %rd3064;
	setp.lt.u64 	%p555, %rd3063, %rd3062;
	or.pred  	%p556, %p554, %p555;
	selp.u64 	%rd3066, 1, 0, %p556;
	add.s64 	%rd3067, %rd3054, 1;
	setp.eq.s64 	%p557, %rd3067, 0;
	selp.s64 	%rd3068, -1, 0, %p556;
	add.s64 	%rd3069, %rd3067, %rd3068;
	setp.ge.u64 	%p558, %rd3067, %rd3066;
	and.pred  	%p559, %p557, %p558;
	selp.u64 	%rd3070, 1, 0, %p559;
	or.b64  	%rd3071, %rd3056, %rd3070;
	add.s64 	%rd3072, %rd3071, -1;
	neg.s64 	%rd3073, %rd3071;
	and.b64  	%rd3074, %rd3057, %rd3073;
	and.b64  	%rd3075, %rd3040, %rd3072;
	or.b64  	%rd3076, %rd3075, %rd3074;
	and.b64  	%rd3077, %rd3061, %rd3073;
	and.b64  	%rd3078, %rd3044, %rd3072;
	or.b64  	%rd3079, %rd3078, %rd3077;
	and.b64  	%rd3080, %rd3065, %rd3073;
	and.b64  	%rd3081, %rd3049, %rd3072;
	or.b64  	%rd3082, %rd3081, %rd3080;
	and.b64  	%rd3083, %rd3069, %rd3073;
	and.b64  	%rd3084, %rd3054, %rd3072;
	or.b64  	%rd3085, %rd3084, %rd3083;
	sub.s64 	%rd3086, %rd10533, %rd3076;
	setp.lt.u64 	%p560, %rd10533, %rd3076;
	selp.u64 	%rd3087, 1, 0, %p560;
	sub.s64 	%rd3088, %rd10534, %rd3079;
	setp.lt.u64 	%p561, %rd10534, %rd3079;
	selp.s64 	%rd3089, -1, 0, %p560;
	add.s64 	%rd3090, %rd3088, %rd3089;
	setp.lt.u64 	%p562, %rd3088, %rd3087;
	or.pred  	%p563, %p561, %p562;
	selp.u64 	%rd3091, 1, 0, %p563;
	sub.s64 	%rd3092, %rd10535, %rd3082;
	setp.lt.u64 	%p564, %rd10535, %rd3082;
	selp.s64 	%rd3093, -1, 0, %p563;
	add.s64 	%rd3094, %rd3092, %rd3093;
	setp.lt.u64 	%p565, %rd3092, %rd3091;
	or.pred  	%p566, %p564, %p565;
	selp.u64 	%rd3095, 1, 0, %p566;
	sub.s64 	%rd3096, %rd10536, %rd3085;
	setp.lt.u64 	%p567, %rd10536, %rd3085;
	selp.s64 	%rd3097, -1, 0, %p566;
	add.s64 	%rd3098, %rd3096, %rd3097;
	setp.lt.u64 	%p568, %rd3096, %rd3095;
	or.pred  	%p569, %p567, %p568;
	selp.s64 	%rd3099, -1, 0, %p569;
	selp.b64 	%rd3100, -4294968273, 0, %p569;
	add.s64 	%rd221, %rd3086, %rd3100;
	setp.lt.u64 	%p570, %rd221, %rd3086;
	selp.u64 	%rd3101, 1, 0, %p570;
	add.s64 	%rd3102, %rd3090, %rd3101;
	setp.lt.u64 	%p571, %rd3102, %rd3090;
	selp.u64 	%rd3103, 1, 0, %p571;
	add.s64 	%rd222, %rd3102, %rd3099;
	setp.lt.u64 	%p572, %rd222, %rd3102;
	selp.u64 	%rd3104, 1, 0, %p572;
	add.s64 	%rd3105, %rd3104, %rd3103;
	add.s64 	%rd3106, %rd3094, %rd3105;
	setp.lt.u64 	%p573, %rd3106, %rd3094;
	selp.u64 	%rd3107, 1, 0, %p573;
	add.s64 	%rd223, %rd3106, %rd3099;
	setp.lt.u64 	%p574, %rd223, %rd3106;
	selp.u64 	%rd3108, 1, 0, %p574;
	add.s64 	%rd3109, %rd3108, %rd3107;
	add.s64 	%rd3110, %rd3098, %rd3109;
	add.s64 	%rd224, %rd3110, %rd3099;
	sub.s64 	%rd3111, %rd3024, %rd221;
	setp.lt.u64 	%p575, %rd3024, %rd221;
	selp.u64 	%rd3112, 1, 0, %p575;
	sub.s64 	%rd3113, %rd3029, %rd222;
	setp.lt.u64 	%p576, %rd3029, %rd222;
	selp.s64 	%rd3114, -1, 0, %p575;
	add.s64 	%rd3115, %rd3113, %rd3114;
	setp.lt.u64 	%p577, %rd3113, %rd3112;
	or.pred  	%p578, %p576, %p577;
	selp.u64 	%rd3116, 1, 0, %p578;
	sub.s64 	%rd3117, %rd3034, %rd223;
	setp.lt.u64 	%p579, %rd3034, %rd223;
	selp.s64 	%rd3118, -1, 0, %p578;
	add.s64 	%rd3119, %rd3117, %rd3118;
	setp.lt.u64 	%p580, %rd3117, %rd3116;
	or.pred  	%p581, %p579, %p580;
	selp.u64 	%rd3120, 1, 0, %p581;
	sub.s64 	%rd3121, %rd3039, %rd224;
	setp.lt.u64 	%p582, %rd3039, %rd224;
	selp.s64 	%rd3122, -1, 0, %p581;
	add.s64 	%rd3123, %rd3121, %rd3122;
	setp.lt.u64 	%p583, %rd3121, %rd3120;
	or.pred  	%p584, %p582, %p583;
	selp.s64 	%rd3124, -1, 0, %p584;
	selp.b64 	%rd3125, -4294968273, 0, %p584;
	add.s64 	%rd3126, %rd3111, %rd3125;
	setp.lt.u64 	%p585, %rd3126, %rd3111;
	selp.u64 	%rd3127, 1, 0, %p585;
	add.s64 	%rd3128, %rd3115, %rd3127;
	setp.lt.u64 	%p586, %rd3128, %rd3115;
	selp.u64 	%rd3129, 1, 0, %p586;
	add.s64 	%rd3130, %rd3128, %rd3124;
	setp.lt.u64 	%p587, %rd3130, %rd3128;
	selp.u64 	%rd3131, 1, 0, %p587;
	add.s64 	%rd3132, %rd3131, %rd3129;
	add.s64 	%rd3133, %rd3119, %rd3132;
	setp.lt.u64 	%p588, %rd3133, %rd3119;
	selp.u64 	%rd3134, 1, 0, %p588;
	add.s64 	%rd3135, %rd3133, %rd3124;
	setp.lt.u64 	%p589, %rd3135, %rd3133;
	selp.u64 	%rd3136, 1, 0, %p589;
	add.s64 	%rd3137, %rd3136, %rd3134;
	add.s64 	%rd3138, %rd3123, %rd3137;
	add.s64 	%rd3139, %rd3138, %rd3124;
	mul.lo.s64 	%rd225, %rd3126, %rd177;
	mul.hi.u64 	%rd3140, %rd177, %rd3126;
	mul.lo.s64 	%rd3141, %rd3130, %rd177;
	mul.hi.u64 	%rd3142, %rd177, %rd3130;
	add.s64 	%rd3143, %rd3141, %rd3140;
	setp.lt.u64 	%p590, %rd3143, %rd3141;
	selp.u64 	%rd3144, 1, 0, %p590;
	add.s64 	%rd3145, %rd3142, %rd3144;
	mul.lo.s64 	%rd3146, %rd3135, %rd177;
	mul.hi.u64 	%rd3147, %rd177, %rd3135;
	add.s64 	%rd3148, %rd3146, %rd3145;
	setp.lt.u64 	%p591, %rd3148, %rd3146;
	selp.u64 	%rd3149, 1, 0, %p591;
	add.s64 	%rd3150, %rd3147, %rd3149;
	mul.lo.s64 	%rd3151, %rd3139, %rd177;
	mul.hi.u64 	%rd3152, %rd177, %rd3139;
	add.s64 	%rd3153, %rd3151, %rd3150;
	setp.lt.u64 	%p592, %rd3153, %rd3151;
	selp.u64 	%rd3154, 1, 0, %p592;
	add.s64 	%rd3155, %rd3152, %rd3154;
	mul.hi.u64 	%rd3156, %rd178, %rd3126;
	mad.lo.s64 	%rd226, %rd3126, %rd178, %rd3143;
	setp.lt.u64 	%p593, %rd226, %rd3143;
	selp.u64 	%rd3157, 1, 0, %p593;
	add.s64 	%rd3158, %rd3156, %rd3157;
	mul.hi.u64 	%rd3159, %rd178, %rd3130;
	mad.lo.s64 	%rd3160, %rd3130, %rd178, %rd3148;
	setp.lt.u64 	%p594, %rd3160, %rd3148;
	selp.u64 	%rd3161, 1, 0, %p594;
	add.s64 	%rd3162, %rd3160, %rd3158;
	setp.lt.u64 	%p595, %rd3162, %rd3160;
	selp.u64 	%rd3163, 1, 0, %p595;
	add.s64 	%rd3164, %rd3159, %rd3161;
	add.s64 	%rd3165, %rd3164, %rd3163;
	mul.hi.u64 	%rd3166, %rd178, %rd3135;
	mad.lo.s64 	%rd3167, %rd3135, %rd178, %rd3153;
	setp.lt.u64 	%p596, %rd3167, %rd3153;
	selp.u64 	%rd3168, 1, 0, %p596;
	add.s64 	%rd3169, %rd3167, %rd3165;
	setp.lt.u64 	%p597, %rd3169, %rd3167;
	selp.u64 	%rd3170, 1, 0, %p597;
	add.s64 	%rd3171, %rd3166, %rd3168;
	add.s64 	%rd3172, %rd3171, %rd3170;
	mul.hi.u64 	%rd3173, %rd178, %rd3139;
	mad.lo.s64 	%rd3174, %rd3139, %rd178, %rd3155;
	setp.lt.u64 	%p598, %rd3174, %rd3155;
	selp.u64 	%rd3175, 1, 0, %p598;
	add.s64 	%rd3176, %rd3174, %rd3172;
	setp.lt.u64 	%p599, %rd3176, %rd3174;
	selp.u64 	%rd3177, 1, 0, %p599;
	add.s64 	%rd3178, %rd3173, %rd3175;
	add.s64 	%rd3179, %rd3178, %rd3177;
	mul.hi.u64 	%rd3180, %rd179, %rd3126;
	mad.lo.s64 	%rd227, %rd3126, %rd179, %rd3162;
	setp.lt.u64 	%p600, %rd227, %rd3162;
	selp.u64 	%rd3181, 1, 0, %p600;
	add.s64 	%rd3182, %rd3180, %rd3181;
	mul.hi.u64 	%rd3183, %rd179, %rd3130;
	mad.lo.s64 	%rd3184, %rd3130, %rd179, %rd3169;
	setp.lt.u64 	%p601, %rd3184, %rd3169;
	selp.u64 	%rd3185, 1, 0, %p601;
	add.s64 	%rd3186, %rd3184, %rd3182;
	setp.lt.u64 	%p602, %rd3186, %rd3184;
	selp.u64 	%rd3187, 1, 0, %p602;
	add.s64 	%rd3188, %rd3183, %rd3185;
	add.s64 	%rd3189, %rd3188, %rd3187;
	mul.hi.u64 	%rd3190, %rd179, %rd3135;
	mad.lo.s64 	%rd3191, %rd3135, %rd179, %rd3176;
	setp.lt.u64 	%p603, %rd3191, %rd3176;
	selp.u64 	%rd3192, 1, 0, %p603;
	add.s64 	%rd3193, %rd3191, %rd3189;
	setp.lt.u64 	%p604, %rd3193, %rd3191;
	selp.u64 	%rd3194, 1, 0, %p604;
	add.s64 	%rd3195, %rd3190, %rd3192;
	add.s64 	%rd3196, %rd3195, %rd3194;
	mul.hi.u64 	%rd3197, %rd179, %rd3139;
	mad.lo.s64 	%rd3198, %rd3139, %rd179, %rd3179;
	setp.lt.u64 	%p605, %rd3198, %rd3179;
	selp.u64 	%rd3199, 1, 0, %p605;
	add.s64 	%rd3200, %rd3198, %rd3196;
	setp.lt.u64 	%p606, %rd3200, %rd3198;
	selp.u64 	%rd3201, 1, 0, %p606;
	add.s64 	%rd3202, %rd3197, %rd3199;
	add.s64 	%rd3203, %rd3202, %rd3201;
	mul.hi.u64 	%rd3204, %rd180, %rd3126;
	mad.lo.s64 	%rd228, %rd3126, %rd180, %rd3186;
	setp.lt.u64 	%p607, %rd228, %rd3186;
	selp.u64 	%rd3205, 1, 0, %p607;
	add.s64 	%rd3206, %rd3204, %rd3205;
	mul.hi.u64 	%rd3207, %rd180, %rd3130;
	mad.lo.s64 	%rd3208, %rd3130, %rd180, %rd3193;
	setp.lt.u64 	%p608, %rd3208, %rd3193;
	selp.u64 	%rd3209, 1, 0, %p608;
	add.s64 	%rd3210, %rd3208, %rd3206;
	setp.lt.u64 	%p609, %rd3210, %rd3208;
	selp.u64 	%rd3211, 1, 0, %p609;
	add.s64 	%rd3212, %rd3207, %rd3209;
	add.s64 	%rd3213, %rd3212, %rd3211;
	mul.hi.u64 	%rd3214, %rd180, %rd3135;
	mad.lo.s64 	%rd3215, %rd3135, %rd180, %rd3200;
	setp.lt.u64 	%p610, %rd3215, %rd3200;
	selp.u64 	%rd3216, 1, 0, %p610;
	add.s64 	%rd3217, %rd3215, %rd3213;
	setp.lt.u64 	%p611, %rd3217, %rd3215;
	selp.u64 	%rd3218, 1, 0, %p611;
	add.s64 	%rd3219, %rd3214, %rd3216;
	add.s64 	%rd3220, %rd3219, %rd3218;
	mul.hi.u64 	%rd3221, %rd180, %rd3139;
	mad.lo.s64 	%rd3222, %rd3139, %rd180, %rd3203;
	setp.lt.u64 	%p612, %rd3222, %rd3203;
	selp.u64 	%rd3223, 1, 0, %p612;
	add.s64 	%rd3224, %rd3222, %rd3220;
	setp.lt.u64 	%p613, %rd3224, %rd3222;
	selp.u64 	%rd3225, 1, 0, %p613;
	add.s64 	%rd3226, %rd3221, %rd3223;
	add.s64 	%rd3227, %rd3226, %rd3225;
	shl.b64 	%rd3228, %rd3210, 32;
	mov.b64 	{%r148, %r149}, %rd3210;
	mov.b64 	{%r150, %r151}, %rd3217;
	mov.b64 	%rd3229, {%r149, %r150};
	mov.b64 	{%r152, %r153}, %rd3224;
	mov.b64 	%rd3230, {%r151, %r152};
	mov.b64 	{%r154, %r155}, %rd3227;
	mov.b64 	%rd3231, {%r153, %r154};
	shr.u64 	%rd3232, %rd3227, 32;
	mul.lo.s64 	%rd3233, %rd3210, 977;
	mov.b64 	%rd3234, 977;
	mul.hi.u64 	%rd3235, %rd3210, %rd3234;
	mul.lo.s64 	%rd3236, %rd3217, 977;
	mul.hi.u64 	%rd3237, %rd3217, %rd3234;
	add.s64 	%rd3238, %rd3236, %rd3235;
	setp.lt.u64 	%p614, %rd3238, %rd3236;
	selp.u64 	%rd3239, 1, 0, %p614;
	add.s64 	%rd3240, %rd3237, %rd3239;
	mul.lo.s64 	%rd3241, %rd3224, 977;
	mul.hi.u64 	%rd3242, %rd3224, %rd3234;
	add.s64 	%rd3243, %rd3241, %rd3240;
	setp.lt.u64 	%p615, %rd3243, %rd3241;
	selp.u64 	%rd3244, 1, 0, %p615;
	add.s64 	%rd3245, %rd3242, %rd3244;
	mul.lo.s64 	%rd3246, %rd3227, 977;
	mul.hi.u64 	%rd3247, %rd3227, %rd3234;
	add.s64 	%rd3248, %rd3246, %rd3245;
	setp.lt.u64 	%p616, %rd3248, %rd3246;
	selp.u64 	%rd3249, 1, 0, %p616;
	add.s64 	%rd3250, %rd3247, %rd3249;
	add.s64 	%rd10541, %rd3233, %rd3228;
	setp.lt.u64 	%p617, %rd10541, %rd3233;
	selp.u64 	%rd3251, 1, 0, %p617;
	add.s64 	%rd3252, %rd3238, %rd3229;
	setp.lt.u64 	%p618, %rd3252, %rd3238;
	add.s64 	%rd10540, %rd3252, %rd3251;
	setp.lt.u64 	%p619, %rd10540, %rd3252;
	or.pred  	%p620, %p618, %p619;
	selp.u64 	%rd3253, 1, 0, %p620;
	add.s64 	%rd3254, %rd3243, %rd3230;
	setp.lt.u64 	%p621, %rd3254, %rd3243;
	add.s64 	%rd10539, %rd3254, %rd3253;
	setp.lt.u64 	%p622, %rd10539, %rd3254;
	or.pred  	%p623, %p621, %p622;
	selp.u64 	%rd3255, 1, 0, %p623;
	add.s64 	%rd3256, %rd3248, %rd3231;
	setp.lt.u64 	%p624, %rd3256, %rd3248;
	add.s64 	%rd10538, %rd3256, %rd3255;
	setp.lt.u64 	%p625, %rd10538, %rd3256;
	or.pred  	%p626, %p624, %p625;
	selp.u64 	%rd3257, 1, 0, %p626;
	add.s64 	%rd3258, %rd3250, %rd3232;
	add.s64 	%rd233, %rd3258, %rd3257;
	setp.eq.s64 	%p627, %rd233, 0;
	mov.b64 	%rd10537, 0;
	@%p627 bra 	$L__BB4_63;
	shl.b64 	%rd3259, %rd233, 32;
	shr.u64 	%rd3260, %rd233, 32;
	mov.b64 	%rd3261, 977;
	mul.hi.u64 	%rd3262, %rd233, %rd3261;
	mad.lo.s64 	%rd3263, %rd233, 977, %rd3259;
	setp.lt.u64 	%p628, %rd3263, %rd3259;
	selp.u64 	%rd3264, 1, 0, %p628;
	add.s64 	%rd10541, %rd3263, %rd10541;
	setp.lt.u64 	%p629, %rd10541, %rd3263;
	selp.u64 	%rd3265, 1, 0, %p629;
	add.s64 	%rd3266, %rd3260, %rd3262;
	setp.lt.u64 	%p630, %rd3266, %rd3260;
	selp.u64 	%rd3267, 1, 0, %p630;
	add.s64 	%rd3268, %rd10540, %rd3266;
	setp.lt.u64 	%p631, %rd3268, %rd10540;
	selp.u64 	%rd3269, 1, 0, %p631;
	add.s64 	%rd3270, %rd3268, %rd3264;
	add.s64 	%rd10540, %rd3270, %rd3265;
	setp.lt.u64 	%p632, %rd10540, %rd3268;
	selp.u64 	%rd3271, 1, 0, %p632;
	add.s64 	%rd3272, %rd10539, %rd3267;
	add.s64 	%rd3273, %rd3272, %rd3269;
	add.s64 	%rd236, %rd3273, %rd3271;
	setp.lt.u64 	%p633, %rd236, %rd10539;
	selp.u64 	%rd3274, 1, 0, %p633;
	add.s64 	%rd237, %rd10538, %rd3274;
	setp.lt.u64 	%p634, %rd237, %rd10538;
	selp.u64 	%rd10537, 1, 0, %p634;
	mov.u64 	%rd10538, %rd237;
	mov.u64 	%rd10539, %rd236;
$L__BB4_63:
	add.s64 	%rd244, %rd10541, %rd225;
	setp.lt.u64 	%p635, %rd244, %rd10541;
	selp.u64 	%rd3275, 1, 0, %p635;
	add.s64 	%rd3276, %rd10540, %rd226;
	setp.lt.u64 	%p636, %rd3276, %rd10540;
	add.s64 	%rd10543, %rd3276, %rd3275;
	setp.lt.u64 	%p637, %rd10543, %rd3276;
	or.pred  	%p638, %p636, %p637;
	selp.u64 	%rd3277, 1, 0, %p638;
	add.s64 	%rd3278, %rd10539, %rd227;
	setp.lt.u64 	%p639, %rd3278, %rd10539;
	add.s64 	%rd10544, %rd3278, %rd3277;
	setp.lt.u64 	%p640, %rd10544, %rd3278;
	or.pred  	%p641, %p639, %p640;
	selp.u64 	%rd3279, 1, 0, %p641;
	add.s64 	%rd3280, %rd10538, %rd228;
	setp.lt.u64 	%p642, %rd3280, %rd10538;
	add.s64 	%rd10545, %rd3280, %rd3279;
	setp.lt.u64 	%p643, %rd10545, %rd3280;
	or.pred  	%p644, %p642, %p643;
	selp.u64 	%rd3281, 1, 0, %p644;
	add.s64 	%rd248, %rd10537, %rd3281;
	setp.ne.s64 	%p645, %rd248, 0;
	@%p645 bra 	$L__BB4_66;
	and.b64  	%rd3282, %rd10545, %rd10544;
	setp.ne.s64 	%p646, %rd3282, -1;
	mov.u64 	%rd10542, %rd244;
	@%p646 bra 	$L__BB4_73;
	setp.ne.s64 	%p647, %rd10543, -1;
	setp.lt.u64 	%p648, %rd244, -4294968273;
	or.pred  	%p649, %p647, %p648;
	mov.u64 	%rd10542, %rd244;
	@%p649 bra 	$L__BB4_73;
$L__BB4_66:
	add.s64 	%rd10542, %rd244, 4294968273;
	setp.lt.u64 	%p650, %rd244, -4294968273;
	selp.u64 	%rd3283, 1, 0, %p650;
	add.s64 	%rd3284, %rd10543, 1;
	setp.ne.s64 	%p651, %rd10543, -1;
	selp.s64 	%rd3285, -1, 0, %p650;
	add.s64 	%rd10543, %rd3284, %rd3285;
	setp.lt.u64 	%p652, %rd3284, %rd3283;
	or.pred  	%p653, %p651, %p652;
	selp.u64 	%rd3286, 1, 0, %p653;
	add.s64 	%rd3287, %rd10544, 1;
	setp.ne.s64 	%p654, %rd10544, -1;
	selp.s64 	%rd3288, -1, 0, %p653;
	add.s64 	%rd10544, %rd3287, %rd3288;
	setp.lt.u64 	%p655, %rd3287, %rd3286;
	or.pred  	%p656, %p654, %p655;
	selp.u64 	%rd3289, 1, 0, %p656;
	add.s64 	%rd3290, %rd10545, 1;
	setp.ne.s64 	%p657, %rd10545, -1;
	selp.s64 	%rd3291, -1, 0, %p656;
	add.s64 	%rd10545, %rd3290, %rd3291;
	setp.lt.u64 	%p658, %rd3290, %rd3289;
	or.pred  	%p659, %p657, %p658;
	selp.s64 	%rd3292, -1, 0, %p659;
	add.s64 	%rd253, %rd248, %rd3292;
	setp.ne.s64 	%p660, %rd253, 0;
	@%p660 bra 	$L__BB4_69;
	and.b64  	%rd3293, %rd10545, %rd10544;
	setp.ne.s64 	%p661, %rd3293, -1;
	@%p661 bra 	$L__BB4_73;
	setp.ne.s64 	%p662, %rd10543, -1;
	setp.lt.u64 	%p663, %rd10542, -4294968273;
	or.pred  	%p664, %p662, %p663;
	@%p664 bra 	$L__BB4_73;
$L__BB4_69:
	add.s64 	%rd254, %rd244, 8589936546;
	setp.lt.u64 	%p665, %rd10542, -4294968273;
	selp.u64 	%rd3294, 1, 0, %p665;
	add.s64 	%rd3295, %rd10543, 1;
	setp.ne.s64 	%p666, %rd10543, -1;
	selp.s64 	%rd3296, -1, 0, %p665;
	add.s64 	%rd10543, %rd3295, %rd3296;
	setp.lt.u64 	%p667, %rd3295, %rd3294;
	or.pred  	%p668, %p666, %p667;
	selp.u64 	%rd3297, 1, 0, %p668;
	add.s64 	%rd3298, %rd10544, 1;
	setp.ne.s64 	%p669, %rd10544, -1;
	selp.s64 	%rd3299, -1, 0, %p668;
	add.s64 	%rd10544, %rd3298, %rd3299;
	setp.lt.u64 	%p670, %rd3298, %rd3297;
	or.pred  	%p671, %p669, %p670;
	selp.u64 	%rd3300, 1, 0, %p671;
	add.s64 	%rd3301, %rd10545, 1;
	setp.ne.s64 	%p672, %rd10545, -1;
	selp.s64 	%rd3302, -1, 0, %p671;
	add.s64 	%rd10545, %rd3301, %rd3302;
	setp.lt.u64 	%p673, %rd3301, %rd3300;
	or.pred  	%p674, %p672, %p673;
	selp.u64 	%rd3303, 1, 0, %p674;
	setp.ne.s64 	%p675, %rd253, %rd3303;
	@%p675 bra 	$L__BB4_72;
	and.b64  	%rd3304, %rd10545, %rd10544;
	setp.ne.s64 	%p676, %rd3304, -1;
	mov.u64 	%rd10542, %rd254;
	@%p676 bra 	$L__BB4_73;
	setp.ne.s64 	%p677, %rd10543, -1;
	setp.lt.u64 	%p678, %rd254, -4294968273;
	or.pred  	%p679, %p677, %p678;
	mov.u64 	%rd10542, %rd254;
	@%p679 bra 	$L__BB4_73;
$L__BB4_72:
	setp.lt.u64 	%p680, %rd254, -4294968273;
	selp.u64 	%rd3305, 1, 0, %p680;
	add.s64 	%rd3306, %rd10543, 1;
	setp.ne.s64 	%p681, %rd10543, -1;
	selp.s64 	%rd3307, -1, 0, %p680;
	add.s64 	%rd10543, %rd3306, %rd3307;
	setp.lt.u64 	%p682, %rd3306, %rd3305;
	or.pred  	%p683, %p681, %p682;
	selp.u64 	%rd3308, 1, 0, %p683;
	add.s64 	%rd3309, %rd10544, 1;
	setp.ne.s64 	%p684, %rd10544, -1;
	selp.s64 	%rd3310, -1, 0, %p683;
	add.s64 	%rd10544, %rd3309, %rd3310;
	setp.lt.u64 	%p685, %rd3309, %rd3308;
	or.pred  	%p686, %p684, %p685;
	selp.s64 	%rd3311, -1, 0, %p686;
	add.s64 	%rd3312, %rd10545, %rd3311;
	add.s64 	%rd10545, %rd3312, 1;
	add.s64 	%rd10542, %rd244, 12884904819;
$L__BB4_73:
	shl.b64 	%rd3314, %rd10506, 1;
	shr.u64 	%rd3315, %rd10506, 63;
	add.s64 	%rd3316, %rd10507, %rd3315;
	setp.lt.u64 	%p687, %rd3316, %rd10507;
	selp.u64 	%rd3317, 1, 0, %p687;
	add.s64 	%rd3318, %rd3316, %rd10507;
	setp.lt.u64 	%p688, %rd3318, %rd3316;
	selp.u64 	%rd3319, 1, 0, %p688;
	add.s64 	%rd3320, %rd3319, %rd3317;
	add.s64 	%rd3321, %rd10508, %rd3320;
	setp.lt.u64 	%p689, %rd3321, %rd10508;
	selp.u64 	%rd3322, 1, 0, %p689;
	add.s64 	%rd3323, %rd3321, %rd10508;
	setp.lt.u64 	%p690, %rd3323, %rd3321;
	selp.u64 	%rd3324, 1, 0, %p690;
	add.s64 	%rd3325, %rd3324, %rd3322;
	add.s64 	%rd3326, %rd10509, %rd3325;
	setp.lt.u64 	%p691, %rd3326, %rd10509;
	selp.u64 	%rd3327, 1, 0, %p691;
	add.s64 	%rd3328, %rd3326, %rd10509;
	setp.lt.u64 	%p692, %rd3328, %rd3326;
	selp.u64 	%rd3329, 1, 0, %p692;
	add.s64 	%rd3330, %rd3329, %rd3327;
	add.s64 	%rd3331, %rd3314, 4294968273;
	setp.lt.u64 	%p693, %rd3314, -4294968273;
	selp.u64 	%rd3332, 1, 0, %p693;
	add.s64 	%rd3333, %rd3318, 1;
	setp.ne.s64 	%p694, %rd3318, -1;
	selp.s64 	%rd3334, -1, 0, %p693;
	add.s64 	%rd3335, %rd3333, %rd3334;
	setp.lt.u64 	%p695, %rd3333, %rd3332;
	or.pred  	%p696, %p694, %p695;
	selp.u64 	%rd3336, 1, 0, %p696;
	add.s64 	%rd3337, %rd3323, 1;
	setp.ne.s64 	%p697, %rd3323, -1;
	selp.s64 	%rd3338, -1, 0, %p696;
	add.s64 	%rd3339, %rd3337, %rd3338;
	setp.lt.u64 	%p698, %rd3337, %rd3336;
	or.pred  	%p699, %p697, %p698;
	selp.u64 	%rd3340, 1, 0, %p699;
	add.s64 	%rd3341, %rd3328, 1;
	setp.eq.s64 	%p700, %rd3341, 0;
	selp.s64 	%rd3342, -1, 0, %p699;
	add.s64 	%rd3343, %rd3341, %rd3342;
	setp.ge.u64 	%p701, %rd3341, %rd3340;
	and.pred  	%p702, %p700, %p701;
	selp.u64 	%rd3344, 1, 0, %p702;
	or.b64  	%rd3345, %rd3330, %rd3344;
	add.s64 	%rd3346, %rd3345, -1;
	neg.s64 	%rd3347, %rd3345;
	and.b64  	%rd3348, %rd3331, %rd3347;
	and.b64  	%rd3349, %rd3314, %rd3346;
	or.b64  	%rd3350, %rd3349, %rd3348;
	and.b64  	%rd3351, %rd3335, %rd3347;
	and.b64  	%rd3352, %rd3318, %rd3346;
	or.b64  	%rd3353, %rd3352, %rd3351;
	and.b64  	%rd3354, %rd3339, %rd3347;
	and.b64  	%rd3355, %rd3323, %rd3346;
	or.b64  	%rd3356, %rd3355, %rd3354;
	and.b64  	%rd3357, %rd3343, %rd3347;
	and.b64  	%rd3358, %rd3328, %rd3346;
	or.b64  	%rd3359, %rd3358, %rd3357;
	shl.b64 	%rd3360, %rd3350, 1;
	shr.u64 	%rd3361, %rd3350, 63;
	add.s64 	%rd3362, %rd3353, %rd3361;
	setp.lt.u64 	%p703, %rd3362, %rd3353;
	selp.u64 	%rd3363, 1, 0, %p703;
	add.s64 	%rd3364, %rd3362, %rd3353;
	setp.lt.u64 	%p704, %rd3364, %rd3362;
	selp.u64 	%rd3365, 1, 0, %p704;
	add.s64 	%rd3366, %rd3365, %rd3363;
	add.s64 	%rd3367, %rd3356, %rd3366;
	setp.lt.u64 	%p705, %rd3367, %rd3356;
	selp.u64 	%rd3368, 1, 0, %p705;
	add.s64 	%rd3369, %rd3367, %rd3356;
	setp.lt.u64 	%p706, %rd3369, %rd3367;
	selp.u64 	%rd3370, 1, 0, %p706;
	add.s64 	%rd3371, %rd3370, %rd3368;
	add.s64 	%rd3372, %rd3359, %rd3371;
	setp.lt.u64 	%p707, %rd3372, %rd3359;
	selp.u64 	%rd3373, 1, 0, %p707;
	add.s64 	%rd3374, %rd3372, %rd3359;
	setp.lt.u64 	%p708, %rd3374, %rd3372;
	selp.u64 	%rd3375, 1, 0, %p708;
	add.s64 	%rd3376, %rd3375, %rd3373;
	add.s64 	%rd3377, %rd3360, 4294968273;
	setp.lt.u64 	%p709, %rd3360, -4294968273;
	selp.u64 	%rd3378, 1, 0, %p709;
	add.s64 	%rd3379, %rd3364, 1;
	setp.ne.s64 	%p710, %rd3364, -1;
	selp.s64 	%rd3380, -1, 0, %p709;
	add.s64 	%rd3381, %rd3379, %rd3380;
	setp.lt.u64 	%p711, %rd3379, %rd3378;
	or.pred  	%p712, %p710, %p711;
	selp.u64 	%rd3382, 1, 0, %p712;
	add.s64 	%rd3383, %rd3369, 1;
	setp.ne.s64 	%p713, %rd3369, -1;
	selp.s64 	%rd3384, -1, 0, %p712;
	add.s64 	%rd3385, %rd3383, %rd3384;
	setp.lt.u64 	%p714, %rd3383, %rd3382;
	or.pred  	%p715, %p713, %p714;
	selp.u64 	%rd3386, 1, 0, %p715;
	add.s64 	%rd3387, %rd3374, 1;
	setp.eq.s64 	%p716, %rd3387, 0;
	selp.s64 	%rd3388, -1, 0, %p715;
	add.s64 	%rd3389, %rd3387, %rd3388;
	setp.ge.u64 	%p717, %rd3387, %rd3386;
	and.pred  	%p718, %p716, %p717;
	selp.u64 	%rd3390, 1, 0, %p718;
	or.b64  	%rd3391, %rd3376, %rd3390;
	add.s64 	%rd3392, %rd3391, -1;
	neg.s64 	%rd3393, %rd3391;
	and.b64  	%rd3394, %rd3377, %rd3393;
	and.b64  	%rd3395, %rd3360, %rd3392;
	or.b64  	%rd3396, %rd3395, %rd3394;
	and.b64  	%rd3397, %rd3381, %rd3393;
	and.b64  	%rd3398, %rd3364, %rd3392;
	or.b64  	%rd3399, %rd3398, %rd3397;
	and.b64  	%rd3400, %rd3385, %rd3393;
	and.b64  	%rd3401, %rd3369, %rd3392;
	or.b64  	%rd3402, %rd3401, %rd3400;
	and.b64  	%rd3403, %rd3389, %rd3393;
	and.b64  	%rd3404, %rd3374, %rd3392;
	or.b64  	%rd3405, %rd3404, %rd3403;
	shl.b64 	%rd3406, %rd3396, 1;
	shr.u64 	%rd3407, %rd3396, 63;
	add.s64 	%rd3408, %rd3399, %rd3407;
	setp.lt.u64 	%p719, %rd3408, %rd3399;
	selp.u64 	%rd3409, 1, 0, %p719;
	add.s64 	%rd3410, %rd3408, %rd3399;
	setp.lt.u64 	%p720, %rd3410, %rd3408;
	selp.u64 	%rd3411, 1, 0, %p720;
	add.s64 	%rd3412, %rd3411, %rd3409;
	add.s64 	%rd3413, %rd3402, %rd3412;
	setp.lt.u64 	%p721, %rd3413, %rd3402;
	selp.u64 	%rd3414, 1, 0, %p721;
	add.s64 	%rd3415, %rd3413, %rd3402;
	setp.lt.u64 	%p722, %rd3415, %rd3413;
	selp.u64 	%rd3416, 1, 0, %p722;
	add.s64 	%rd3417, %rd3416, %rd3414;
	add.s64 	%rd3418, %rd3405, %rd3417;
	setp.lt.u64 	%p723, %rd3418, %rd3405;
	selp.u64 	%rd3419, 1, 0, %p723;
	add.s64 	%rd3420, %rd3418, %rd3405;
	setp.lt.u64 	%p724, %rd3420, %rd3418;
	selp.u64 	%rd3421, 1, 0, %p724;
	add.s64 	%rd3422, %rd3421, %rd3419;
	add.s64 	%rd3423, %rd3406, 4294968273;
	setp.lt.u64 	%p725, %rd3406, -4294968273;
	selp.u64 	%rd3424, 1, 0, %p725;
	add.s64 	%rd3425, %rd3410, 1;
	setp.ne.s64 	%p726, %rd3410, -1;
	selp.s64 	%rd3426, -1, 0, %p725;
	add.s64 	%rd3427, %rd3425, %rd3426;
	setp.lt.u64 	%p727, %rd3425, %rd3424;
	or.pred  	%p728, %p726, %p727;
	selp.u64 	%rd3428, 1, 0, %p728;
	add.s64 	%rd3429, %rd3415, 1;
	setp.ne.s64 	%p729, %rd3415, -1;
	selp.s64 	%rd3430, -1, 0, %p728;
	add.s64 	%rd3431, %rd3429, %rd3430;
	setp.lt.u64 	%p730, %rd3429, %rd3428;
	or.pred  	%p731, %p729, %p730;
	selp.u64 	%rd3432, 1, 0, %p731;
	add.s64 	%rd3433, %rd3420, 1;
	setp.eq.s64 	%p732, %rd3433, 0;
	selp.s64 	%rd3434, -1, 0, %p731;
	add.s64 	%rd3435, %rd3433, %rd3434;
	setp.ge.u64 	%p733, %rd3433, %rd3432;
	and.pred  	%p734, %p732, %p733;
	selp.u64 	%rd3436, 1, 0, %p734;
	or.b64  	%rd3437, %rd3422, %rd3436;
	add.s64 	%rd3438, %rd3437, -1;
	neg.s64 	%rd3439, %rd3437;
	and.b64  	%rd3440, %rd3423, %rd3439;
	and.b64  	%rd3441, %rd3406, %rd3438;
	or.b64  	%rd3442, %rd3441, %rd3440;
	and.b64  	%rd3443, %rd3427, %rd3439;
	and.b64  	%rd3444, %rd3410, %rd3438;
	or.b64  	%rd3445, %rd3444, %rd3443;
	and.b64  	%rd3446, %rd3431, %rd3439;
	and.b64  	%rd3447, %rd3415, %rd3438;
	or.b64  	%rd3448, %rd3447, %rd3446;
	and.b64  	%rd3449, %rd3435, %rd3439;
	and.b64  	%rd3450, %rd3420, %rd3438;
	or.b64  	%rd3451, %rd3450, %rd3449;
	sub.s64 	%rd3452, %rd10542, %rd3442;
	setp.lt.u64 	%p735, %rd10542, %rd3442;
	selp.u64 	%rd3453, 1, 0, %p735;
	sub.s64 	%rd3454, %rd10543, %rd3445;
	setp.lt.u64 	%p736, %rd10543, %rd3445;
	selp.s64 	%rd3455, -1, 0, %p735;
	add.s64 	%rd3456, %rd3454, %rd3455;
	setp.lt.u64 	%p737, %rd3454, %rd3453;
	or.pred  	%p738, %p736, %p737;
	selp.u64 	%rd3457, 1, 0, %p738;
	sub.s64 	%rd3458, %rd10544, %rd3448;
	setp.lt.u64 	%p739, %rd10544, %rd3448;
	selp.s64 	%rd3459, -1, 0, %p738;
	add.s64 	%rd3460, %rd3458, %rd3459;
	setp.lt.u64 	%p740, %rd3458, %rd3457;
	or.pred  	%p741, %p739, %p740;
	selp.u64 	%rd3461, 1, 0, %p741;
	sub.s64 	%rd3462, %rd10545, %rd3451;
	setp.lt.u64 	%p742, %rd10545, %rd3451;
	selp.s64 	%rd3463, -1, 0, %p741;
	add.s64 	%rd3464, %rd3462, %rd3463;
	setp.lt.u64 	%p743, %rd3462, %rd3461;
	or.pred  	%p744, %p742, %p743;
	selp.s64 	%rd3465, -1, 0, %p744;
	selp.b64 	%rd3466, -4294968273, 0, %p744;
	add.s64 	%rd266, %rd3452, %rd3466;
	setp.lt.u64 	%p745, %rd266, %rd3452;
	selp.u64 	%rd3467, 1, 0, %p745;
	add.s64 	%rd3468, %rd3456, %rd3467;
	setp.lt.u64 	%p746, %rd3468, %rd3456;
	selp.u64 	%rd3469, 1, 0, %p746;
	add.s64 	%rd267, %rd3468, %rd3465;
	setp.lt.u64 	%p747, %rd267, %rd3468;
	selp.u64 	%rd3470, 1, 0, %p747;
	add.s64 	%rd3471, %rd3470, %rd3469;
	add.s64 	%rd3472, %rd3460, %rd3471;
	setp.lt.u64 	%p748, %rd3472, %rd3460;
	selp.u64 	%rd3473, 1, 0, %p748;
	add.s64 	%rd268, %rd3472, %rd3465;
	setp.lt.u64 	%p749, %rd268, %rd3472;
	selp.u64 	%rd3474, 1, 0, %p749;
	add.s64 	%rd3475, %rd3474, %rd3473;
	add.s64 	%rd3476, %rd3464, %rd3475;
	add.s64 	%rd269, %rd3476, %rd3465;
	mul.lo.s64 	%rd270, %rd3, %rd2;
	mul.hi.u64 	%rd3477, %rd2, %rd3;
	mul.lo.s64 	%rd3478, %rd6, %rd2;
	mul.hi.u64 	%rd3479, %rd2, %rd6;
	add.s64 	%rd3480, %rd3478, %rd3477;
	setp.lt.u64 	%p750, %rd3480, %rd3478;
	selp.u64 	%rd3481, 1, 0, %p750;
	add.s64 	%rd3482, %rd3479, %rd3481;
	mul.lo.s64 	%rd3483, %rd9, %rd2;
	mul.hi.u64 	%rd3484, %rd2, %rd9;
	add.s64 	%rd3485, %rd3483, %rd3482;
	setp.lt.u64 	%p751, %rd3485, %rd3483;
	selp.u64 	%rd3486, 1, 0, %p751;
	add.s64 	%rd3487, %rd3484, %rd3486;
	mul.lo.s64 	%rd3488, %rd12, %rd2;
	mul.hi.u64 	%rd3489, %rd2, %rd12;
	add.s64 	%rd3490, %rd3488, %rd3487;
	setp.lt.u64 	%p752, %rd3490, %rd3488;
	selp.u64 	%rd3491, 1, 0, %p752;
	add.s64 	%rd3492, %rd3489, %rd3491;
	mul.hi.u64 	%rd3493, %rd5, %rd3;
	mad.lo.s64 	%rd271, %rd3, %rd5, %rd3480;
	setp.lt.u64 	%p753, %rd271, %rd3480;
	selp.u64 	%rd3494, 1, 0, %p753;
	add.s64 	%rd3495, %rd3493, %rd3494;
	mul.hi.u64 	%rd3496, %rd5, %rd6;
	mad.lo.s64 	%rd3497, %rd6, %rd5, %rd3485;
	setp.lt.u64 	%p754, %rd3497, %rd3485;
	selp.u64 	%rd3498, 1, 0, %p754;
	add.s64 	%rd3499, %rd3497, %rd3495;
	setp.lt.u64 	%p755, %rd3499, %rd3497;
	selp.u64 	%rd3500, 1, 0, %p755;
	add.s64 	%rd3501, %rd3496, %rd3498;
	add.s64 	%rd3502, %rd3501, %rd3500;
	mul.hi.u64 	%rd3503, %rd5, %rd9;
	mad.lo.s64 	%rd3504, %rd9, %rd5, %rd3490;
	setp.lt.u64 	%p756, %rd3504, %rd3490;
	selp.u64 	%rd3505, 1, 0, %p756;
	add.s64 	%rd3506, %rd3504, %rd3502;
	setp.lt.u64 	%p757, %rd3506, %rd3504;
	selp.u64 	%rd3507, 1, 0, %p757;
	add.s64 	%rd3508, %rd3503, %rd3505;
	add.s64 	%rd3509, %rd3508, %rd3507;
	mul.hi.u64 	%rd3510, %rd5, %rd12;
	mad.lo.s64 	%rd3511, %rd12, %rd5, %rd3492;
	setp.lt.u64 	%p758, %rd3511, %rd3492;
	selp.u64 	%rd3512, 1, 0, %p758;
	add.s64 	%rd3513, %rd3511, %rd3509;
	setp.lt.u64 	%p759, %rd3513, %rd3511;
	selp.u64 	%rd3514, 1, 0, %p759;
	add.s64 	%rd3515, %rd3510, %rd3512;
	add.s64 	%rd3516, %rd3515, %rd3514;
	mul.hi.u64 	%rd3517, %rd8, %rd3;
	mad.lo.s64 	%rd272, %rd3, %rd8, %rd3499;
	setp.lt.u64 	%p760, %rd272, %rd3499;
	selp.u64 	%rd3518, 1, 0, %p760;
	add.s64 	%rd3519, %rd3517, %rd3518;
	mul.hi.u64 	%rd3520, %rd8, %rd6;
	mad.lo.s64 	%rd3521, %rd6, %rd8, %rd3506;
	setp.lt.u64 	%p761, %rd3521, %rd3506;
	selp.u64 	%rd3522, 1, 0, %p761;
	add.s64 	%rd3523, %rd3521, %rd3519;
	setp.lt.u64 	%p762, %rd3523, %rd3521;
	selp.u64 	%rd3524, 1, 0, %p762;
	add.s64 	%rd3525, %rd3520, %rd3522;
	add.s64 	%rd3526, %rd3525, %rd3524;
	mul.hi.u64 	%rd3527, %rd8, %rd9;
	mad.lo.s64 	%rd3528, %rd9, %rd8, %rd3513;
	setp.lt.u64 	%p763, %rd3528, %rd3513;
	selp.u64 	%rd3529, 1, 0, %p763;
	add.s64 	%rd3530, %rd3528, %rd3526;
	setp.lt.u64 	%p764, %rd3530, %rd3528;
	selp.u64 	%rd3531, 1, 0, %p764;
	add.s64 	%rd3532, %rd3527, %rd3529;
	add.s64 	%rd3533, %rd3532, %rd3531;
	mul.hi.u64 	%rd3534, %rd8, %rd12;
	mad.lo.s64 	%rd3535, %rd12, %rd8, %rd3516;
	setp.lt.u64 	%p765, %rd3535, %rd3516;
	selp.u64 	%rd3536, 1, 0, %p765;
	add.s64 	%rd3537, %rd3535, %rd3533;
	setp.lt.u64 	%p766, %rd3537, %rd3535;
	selp.u64 	%rd3538, 1, 0, %p766;
	add.s64 	%rd3539, %rd3534, %rd3536;
	add.s64 	%rd3540, %rd3539, %rd3538;
	mul.hi.u64 	%rd3541, %rd11, %rd3;
	mad.lo.s64 	%rd273, %rd3, %rd11, %rd3523;
	setp.lt.u64 	%p767, %rd273, %rd3523;
	selp.u64 	%rd3542, 1, 0, %p767;
	add.s64 	%rd3543, %rd3541, %rd3542;
	mul.hi.u64 	%rd3544, %rd11, %rd6;
	mad.lo.s64 	%rd3545, %rd6, %rd11, %rd3530;
	setp.lt.u64 	%p768, %rd3545, %rd3530;
	selp.u64 	%rd3546, 1, 0, %p768;
	add.s64 	%rd3547, %rd3545, %rd3543;
	setp.lt.u64 	%p769, %rd3547, %rd3545;
	selp.u64 	%rd3548, 1, 0, %p769;
	add.s64 	%rd3549, %rd3544, %rd3546;
	add.s64 	%rd3550, %rd3549, %rd3548;
	mul.hi.u64 	%rd3551, %rd11, %rd9;
	mad.lo.s64 	%rd3552, %rd9, %rd11, %rd3537;
	setp.lt.u64 	%p770, %rd3552, %rd3537;
	selp.u64 	%rd3553, 1, 0, %p770;
	add.s64 	%rd3554, %rd3552, %rd3550;
	setp.lt.u64 	%p771, %rd3554, %rd3552;
	selp.u64 	%rd3555, 1, 0, %p771;
	add.s64 	%rd3556, %rd3551, %rd3553;
	add.s64 	%rd3557, %rd3556, %rd3555;
	mul.hi.u64 	%rd3558, %rd11, %rd12;
	mad.lo.s64 	%rd3559, %rd12, %rd11, %rd3540;
	setp.lt.u64 	%p772, %rd3559, %rd3540;
	selp.u64 	%rd3560, 1, 0, %p772;
	add.s64 	%rd3561, %rd3559, %rd3557;
	setp.lt.u64 	%p773, %rd3561, %rd3559;
	selp.u64 	%rd3562, 1, 0, %p773;
	add.s64 	%rd3563, %rd3558, %rd3560;
	add.s64 	%rd3564, %rd3563, %rd3562;
	shl.b64 	%rd3565, %rd3547, 32;
	mov.b64 	{%r156, %r157}, %rd3547;
	mov.b64 	{%r158, %r159}, %rd3554;
	mov.b64 	%rd3566, {%r157, %r158};
	mov.b64 	{%r160, %r161}, %rd3561;
	mov.b64 	%rd3567, {%r159, %r160};
	mov.b64 	{%r162, %r163}, %rd3564;
	mov.b64 	%rd3568, {%r161, %r162};
	shr.u64 	%rd3569, %rd3564, 32;
	mul.lo.s64 	%rd3570, %rd3547, 977;
	mov.b64 	%rd3571, 977;
	mul.hi.u64 	%rd3572, %rd3547, %rd3571;
	mul.lo.s64 	%rd3573, %rd3554, 977;
	mul.hi.u64 	%rd3574, %rd3554, %rd3571;
	add.s64 	%rd3575, %rd3573, %rd3572;
	setp.lt.u64 	%p774, %rd3575, %rd3573;
	selp.u64 	%rd3576, 1, 0, %p774;
	add.s64 	%rd3577, %rd3574, %rd3576;
	mul.lo.s64 	%rd3578, %rd3561, 977;
	mul.hi.u64 	%rd3579, %rd3561, %rd3571;
	add.s64 	%rd3580, %rd3578, %rd3577;
	setp.lt.u64 	%p775, %rd3580, %rd3578;
	selp.u64 	%rd3581, 1, 0, %p775;
	add.s64 	%rd3582, %rd3579, %rd3581;
	mul.lo.s64 	%rd3583, %rd3564, 977;
	mul.hi.u64 	%rd3584, %rd3564, %rd3571;
	add.s64 	%rd3585, %rd3583, %rd3582;
	setp.lt.u64 	%p776, %rd3585, %rd3583;
	selp.u64 	%rd3586, 1, 0, %p776;
	add.s64 	%rd3587, %rd3584, %rd3586;
	add.s64 	%rd10550, %rd3570, %rd3565;
	setp.lt.u64 	%p777, %rd10550, %rd3570;
	selp.u64 	%rd3588, 1, 0, %p777;
	add.s64 	%rd3589, %rd3575, %rd3566;
	setp.lt.u64 	%p778, %rd3589, %rd3575;
	add.s64 	%rd10549, %rd3589, %rd3588;
	setp.lt.u64 	%p779, %rd10549, %rd3589;
	or.pred  	%p780, %p778, %p779;
	selp.u64 	%rd3590, 1, 0, %p780;
	add.s64 	%rd3591, %rd3580, %rd3567;
	setp.lt.u64 	%p781, %rd3591, %rd3580;
	add.s64 	%rd10548, %rd3591, %rd3590;
	setp.lt.u64 	%p782, %rd10548, %rd3591;
	or.pred  	%p783, %p781, %p782;
	selp.u64 	%rd3592, 1, 0, %p783;
	add.s64 	%rd3593, %rd3585, %rd3568;
	setp.lt.u64 	%p784, %rd3593, %rd3585;
	add.s64 	%rd10547, %rd3593, %rd3592;
	setp.lt.u64 	%p785, %rd10547, %rd3593;
	or.pred  	%p786, %p784, %p785;
	selp.u64 	%rd3594, 1, 0, %p786;
	add.s64 	%rd3595, %rd3587, %rd3569;
	add.s64 	%rd278, %rd3595, %rd3594;
	setp.eq.s64 	%p787, %rd278, 0;
	mov.b64 	%rd10546, 0;
	@%p787 bra 	$L__BB4_75;
	shl.b64 	%rd3596, %rd278, 32;
	shr.u64 	%rd3597, %rd278, 32;
	mov.b64 	%rd3598, 977;
	mul.hi.u64 	%rd3599, %rd278, %rd3598;
	mad.lo.s64 	%rd3600, %rd278, 977, %rd3596;
	setp.lt.u64 	%p788, %rd3600, %rd3596;
	selp.u64 	%rd3601, 1, 0, %p788;
	add.s64 	%rd10550, %rd3600, %rd10550;
	setp.lt.u64 	%p789, %rd10550, %rd3600;
	selp.u64 	%rd3602, 1, 0, %p789;
	add.s64 	%rd3603, %rd3597, %rd3599;
	setp.lt.u64 	%p790, %rd3603, %rd3597;
	selp.u64 	%rd3604, 1, 0, %p790;
	add.s64 	%rd3605, %rd10549, %rd3603;
	setp.lt.u64 	%p791, %rd3605, %rd10549;
	selp.u64 	%rd3606, 1, 0, %p791;
	add.s64 	%rd3607, %rd3605, %rd3601;
	add.s64 	%rd10549, %rd3607, %rd3602;
	setp.lt.u64 	%p792, %rd10549, %rd3605;
	selp.u64 	%rd3608, 1, 0, %p792;
	add.s64 	%rd3609, %rd10548, %rd3604;
	add.s64 	%rd3610, %rd3609, %rd3606;
	add.s64 	%rd281, %rd3610, %rd3608;
	setp.lt.u64 	%p793, %rd281, %rd10548;
	selp.u64 	%rd3611, 1, 0, %p793;
	add.s64 	%rd282, %rd10547, %rd3611;
	setp.lt.u64 	%p794, %rd282, %rd10547;
	selp.u64 	%rd10546, 1, 0, %p794;
	mov.u64 	%rd10547, %rd282;
	mov.u64 	%rd10548, %rd281;
$L__BB4_75:
	add.s64 	%rd289, %rd10550, %rd270;
	setp.lt.u64 	%p795, %rd289, %rd10550;
	selp.u64 	%rd3612, 1, 0, %p795;
	add.s64 	%rd3613, %rd10549, %rd271;
	setp.lt.u64 	%p796, %rd3613, %rd10549;
	add.s64 	%rd10552, %rd3613, %rd3612;
	setp.lt.u64 	%p797, %rd10552, %rd3613;
	or.pred  	%p798, %p796, %p797;
	selp.u64 	%rd3614, 1, 0, %p798;
	add.s64 	%rd3615, %rd10548, %rd272;
	setp.lt.u64 	%p799, %rd3615, %rd10548;
	add.s64 	%rd10553, %rd3615, %rd3614;
	setp.lt.u64 	%p800, %rd10553, %rd3615;
	or.pred  	%p801, %p799, %p800;
	selp.u64 	%rd3616, 1, 0, %p801;
	add.s64 	%rd3617, %rd10547, %rd273;
	setp.lt.u64 	%p802, %rd3617, %rd10547;
	add.s64 	%rd10554, %rd3617, %rd3616;
	setp.lt.u64 	%p803, %rd10554, %rd3617;
	or.pred  	%p804, %p802, %p803;
	selp.u64 	%rd3618, 1, 0, %p804;
	add.s64 	%rd293, %rd10546, %rd3618;
	setp.ne.s64 	%p805, %rd293, 0;
	@%p805 bra 	$L__BB4_78;
	and.b64  	%rd3619, %rd10554, %rd10553;
	setp.ne.s64 	%p806, %rd3619, -1;
	mov.u64 	%rd10551, %rd289;
	@%p806 bra 	$L__BB4_85;
	setp.ne.s64 	%p807, %rd10552, -1;
	setp.lt.u64 	%p808, %rd289, -4294968273;
	or.pred  	%p809, %p807, %p808;
	mov.u64 	%rd10551, %rd289;
	@%p809 bra 	$L__BB4_85;
$L__BB4_78:
	add.s64 	%rd10551, %rd289, 4294968273;
	setp.lt.u64 	%p810, %rd289, -4294968273;
	selp.u64 	%rd3620, 1, 0, %p810;
	add.s64 	%rd3621, %rd10552, 1;
	setp.ne.s64 	%p811, %rd10552, -1;
	selp.s64 	%rd3622, -1, 0, %p810;
	add.s64 	%rd10552, %rd3621, %rd3622;
	setp.lt.u64 	%p812, %rd3621, %rd3620;
	or.pred  	%p813, %p811, %p812;
	selp.u64 	%rd3623, 1, 0, %p813;
	add.s64 	%rd3624, %rd10553, 1;
	setp.ne.s64 	%p814, %rd10553, -1;
	selp.s64 	%rd3625, -1, 0, %p813;
	add.s64 	%rd10553, %rd3624, %rd3625;
	setp.lt.u64 	%p815, %rd3624, %rd3623;
	or.pred  	%p816, %p814, %p815;
	selp.u64 	%rd3626, 1, 0, %p816;
	add.s64 	%rd3627, %rd10554, 1;
	setp.ne.s64 	%p817, %rd10554, -1;
	selp.s64 	%rd3628, -1, 0, %p816;
	add.s64 	%rd10554, %rd3627, %rd3628;
	setp.lt.u64 	%p818, %rd3627, %rd3626;
	or.pred  	%p819, %p817, %p818;
	selp.s64 	%rd3629, -1, 0, %p819;
	add.s64 	%rd298, %rd293, %rd3629;
	setp.ne.s64 	%p820, %rd298, 0;
	@%p820 bra 	$L__BB4_81;
	and.b64  	%rd3630, %rd10554, %rd10553;
	setp.ne.s64 	%p821, %rd3630, -1;
	@%p821 bra 	$L__BB4_85;
	setp.ne.s64 	%p822, %rd10552, -1;
	setp.lt.u64 	%p823, %rd10551, -4294968273;
	or.pred  	%p824, %p822, %p823;
	@%p824 bra 	$L__BB4_85;
$L__BB4_81:
	add.s64 	%rd299, %rd289, 8589936546;
	setp.lt.u64 	%p825, %rd10551, -4294968273;
	selp.u64 	%rd3631, 1, 0, %p825;
	add.s64 	%rd3632, %rd10552, 1;
	setp.ne.s64 	%p826, %rd10552, -1;
	selp.s64 	%rd3633, -1, 0, %p825;
	add.s64 	%rd10552, %rd3632, %rd3633;
	setp.lt.u64 	%p827, %rd3632, %rd3631;
	or.pred  	%p828, %p826, %p827;
	selp.u64 	%rd3634, 1, 0, %p828;
	add.s64 	%rd3635, %rd10553, 1;
	setp.ne.s64 	%p829, %rd10553, -1;
	selp.s64 	%rd3636, -1, 0, %p828;
	add.s64 	%rd10553, %rd3635, %rd3636;
	setp.lt.u64 	%p830, %rd3635, %rd3634;
	or.pred  	%p831, %p829, %p830;
	selp.u64 	%rd3637, 1, 0, %p831;
	add.s64 	%rd3638, %rd10554, 1;
	setp.ne.s64 	%p832, %rd10554, -1;
	selp.s64 	%rd3639, -1, 0, %p831;
	add.s64 	%rd10554, %rd3638, %rd3639;
	setp.lt.u64 	%p833, %rd3638, %rd3637;
	or.pred  	%p834, %p832, %p833;
	selp.u64 	%rd3640, 1, 0, %p834;
	setp.ne.s64 	%p835, %rd298, %rd3640;
	@%p835 bra 	$L__BB4_84;
	and.b64  	%rd3641, %rd10554, %rd10553;
	setp.ne.s64 	%p836, %rd3641, -1;
	mov.u64 	%rd10551, %rd299;
	@%p836 bra 	$L__BB4_85;
	setp.ne.s64 	%p837, %rd10552, -1;
	setp.lt.u64 	%p838, %rd299, -4294968273;
	or.pred  	%p839, %p837, %p838;
	mov.u64 	%rd10551, %rd299;
	@%p839 bra 	$L__BB4_85;
$L__BB4_84:
	setp.lt.u64 	%p840, %rd299, -4294968273;
	selp.u64 	%rd3642, 1, 0, %p840;
	add.s64 	%rd3643, %rd10552, 1;
	setp.ne.s64 	%p841, %rd10552, -1;
	selp.s64 	%rd3644, -1, 0, %p840;
	add.s64 	%rd10552, %rd3643, %rd3644;
	setp.lt.u64 	%p842, %rd3643, %rd3642;
	or.pred  	%p843, %p841, %p842;
	selp.u64 	%rd3645, 1, 0, %p843;
	add.s64 	%rd3646, %rd10553, 1;
	setp.ne.s64 	%p844, %rd10553, -1;
	selp.s64 	%rd3647, -1, 0, %p843;
	add.s64 	%rd10553, %rd3646, %rd3647;
	setp.lt.u64 	%p845, %rd3646, %rd3645;
	or.pred  	%p846, %p844, %p845;
	selp.s64 	%rd3648, -1, 0, %p846;
	add.s64 	%rd3649, %rd10554, %rd3648;
	add.s64 	%rd10554, %rd3649, 1;
	add.s64 	%rd10551, %rd289, 12884904819;
$L__BB4_85:
	shl.b64 	%rd3651, %rd10551, 1;
	shr.u64 	%rd3652, %rd10551, 63;
	add.s64 	%rd3653, %rd10552, %rd3652;
	setp.lt.u64 	%p847, %rd3653, %rd10552;
	selp.u64 	%rd3654, 1, 0, %p847;
	add.s64 	%rd3655, %rd3653, %rd10552;
	setp.lt.u64 	%p848, %rd3655, %rd3653;
	selp.u64 	%rd3656, 1, 0, %p848;
	add.s64 	%rd3657, %rd3656, %rd3654;
	add.s64 	%rd3658, %rd10553, %rd3657;
	setp.lt.u64 	%p849, %rd3658, %rd10553;
	selp.u64 	%rd3659, 1, 0, %p849;
	add.s64 	%rd3660, %rd3658, %rd10553;
	setp.lt.u64 	%p850, %rd3660, %rd3658;
	selp.u64 	%rd3661, 1, 0, %p850;
	add.s64 	%rd3662, %rd3661, %rd3659;
	add.s64 	%rd3663, %rd10554, %rd3662;
	setp.lt.u64 	%p851, %rd3663, %rd10554;
	selp.u64 	%rd3664, 1, 0, %p851;
	add.s64 	%rd3665, %rd3663, %rd10554;
	setp.lt.u64 	%p852, %rd3665, %rd3663;
	selp.u64 	%rd3666, 1, 0, %p852;
	add.s64 	%rd3667, %rd3666, %rd3664;
	add.s64 	%rd3668, %rd3651, 4294968273;
	setp.lt.u64 	%p853, %rd3651, -4294968273;
	selp.u64 	%rd3669, 1, 0, %p853;
	add.s64 	%rd3670, %rd3655, 1;
	setp.ne.s64 	%p854, %rd3655, -1;
	selp.s64 	%rd3671, -1, 0, %p853;
	add.s64 	%rd3672, %rd3670, %rd3671;
	setp.lt.u64 	%p855, %rd3670, %rd3669;
	or.pred  	%p856, %p854, %p855;
	selp.u64 	%rd3673, 1, 0, %p856;
	add.s64 	%rd3674, %rd3660, 1;
	setp.ne.s64 	%p857, %rd3660, -1;
	selp.s64 	%rd3675, -1, 0, %p856;
	add.s64 	%rd3676, %rd3674, %rd3675;
	setp.lt.u64 	%p858, %rd3674, %rd3673;
	or.pred  	%p859, %p857, %p858;
	selp.u64 	%rd3677, 1, 0, %p859;
	add.s64 	%rd3678, %rd3665, 1;
	setp.eq.s64 	%p860, %rd3678, 0;
	selp.s64 	%rd3679, -1, 0, %p859;
	add.s64 	%rd3680, %rd3678, %rd3679;
	setp.ge.u64 	%p861, %rd3678, %rd3677;
	and.pred  	%p862, %p860, %p861;
	selp.u64 	%rd3681, 1, 0, %p862;
	or.b64  	%rd3682, %rd3667, %rd3681;
	add.s64 	%rd3683, %rd3682, -1;
	neg.s64 	%rd3684, %rd3682;
	and.b64  	%rd3685, %rd3668, %rd3684;
	and.b64  	%rd3686, %rd3651, %rd3683;
	or.b64  	%rd311, %rd3686, %rd3685;
	and.b64  	%rd3687, %rd3672, %rd3684;
	and.b64  	%rd3688, %rd3655, %rd3683;
	or.b64  	%rd312, %rd3688, %rd3687;
	and.b64  	%rd3689, %rd3676, %rd3684;
	and.b64  	%rd3690, %rd3660, %rd3683;
	or.b64  	%rd313, %rd3690, %rd3689;
	and.b64  	%rd3691, %rd3680, %rd3684;
	and.b64  	%rd3692, %rd3665, %rd3683;
	or.b64  	%rd314, %rd3692, %rd3691;
	mul.lo.s64 	%rd3693, %rd312, %rd311;
	mul.hi.u64 	%rd3694, %rd311, %rd312;
	mul.lo.s64 	%rd3695, %rd313, %rd311;
	mul.hi.u64 	%rd3696, %rd311, %rd313;
	add.s64 	%rd3697, %rd3695, %rd3694;
	setp.lt.u64 	%p863, %rd3697, %rd3695;
	selp.u64 	%rd3698, 1, 0, %p863;
	add.s64 	%rd3699, %rd3696, %rd3698;
	mul.lo.s64 	%rd3700, %rd314, %rd311;
	mul.hi.u64 	%rd3701, %rd311, %rd314;
	add.s64 	%rd3702, %rd3700, %rd3699;
	setp.lt.u64 	%p864, %rd3702, %rd3700;
	selp.u64 	%rd3703, 1, 0, %p864;
	add.s64 	%rd3704, %rd3701, %rd3703;
	mul.hi.u64 	%rd3705, %rd312, %rd313;
	mad.lo.s64 	%rd3706, %rd313, %rd312, %rd3702;
	setp.lt.u64 	%p865, %rd3706, %rd3702;
	selp.u64 	%rd3707, 1, 0, %p865;
	add.s64 	%rd3708, %rd3705, %rd3707;
	mul.hi.u64 	%rd3709, %rd312, %rd314;
	mad.lo.s64 	%rd3710, %rd314, %rd312, %rd3704;
	setp.lt.u64 	%p866, %rd3710, %rd3704;
	selp.u64 	%rd3711, 1, 0, %p866;
	add.s64 	%rd3712, %rd3710, %rd3708;
	setp.lt.u64 	%p867, %rd3712, %rd3710;
	selp.u64 	%rd3713, 1, 0, %p867;
	add.s64 	%rd3714, %rd3709, %rd3711;
	add.s64 	%rd3715, %rd3714, %rd3713;
	mul.hi.u64 	%rd3716, %rd313, %rd314;
	mad.lo.s64 	%rd3717, %rd314, %rd313, %rd3715;
	setp.lt.u64 	%p868, %rd3717, %rd3715;
	selp.u64 	%rd3718, 1, 0, %p868;
	add.s64 	%rd3719, %rd3716, %rd3718;
	shl.b64 	%rd3720, %rd3693, 1;
	mov.b64 	{%r164, %r165}, %rd3693;
	mov.b64 	{%r166, %r167}, %rd3697;
	shf.l.wrap.b32 	%r168, %r165, %r166, 1;
	shf.l.wrap.b32 	%r169, %r166, %r167, 1;
	mov.b64 	%rd3721, {%r168, %r169};
	mov.b64 	{%r170, %r171}, %rd3706;
	shf.l.wrap.b32 	%r172, %r167, %r170, 1;
	shf.l.wrap.b32 	%r173, %r170, %r171, 1;
	mov.b64 	%rd3722, {%r172, %r173};
	mov.b64 	{%r174, %r175}, %rd3712;
	shf.l.wrap.b32 	%r176, %r171, %r174, 1;
	shf.l.wrap.b32 	%r177, %r174, %r175, 1;
	mov.b64 	%rd3723, {%r176, %r177};
	mov.b64 	{%r178, %r179}, %rd3717;
	shf.l.wrap.b32 	%r180, %r175, %r178, 1;
	shf.l.wrap.b32 	%r181, %r178, %r179, 1;
	mov.b64 	%rd3724, {%r180, %r181};
	shr.u64 	%rd3725, %rd3719, 63;
	mov.b64 	{%r182, %r183}, %rd3719;
	shf.l.wrap.b32 	%r184, %r179, %r182, 1;
	shf.l.wrap.b32 	%r185, %r182, %r183, 1;
	mov.b64 	%rd3726, {%r184, %r185};
	mul.hi.u64 	%rd3727, %rd311, %rd311;
	mul.hi.u64 	%rd3728, %rd312, %rd312;
	mul.hi.u64 	%rd3729, %rd313, %rd313;
	mul.hi.u64 	%rd3730, %rd314, %rd314;
	add.s64 	%rd315, %rd3720, %rd3727;
	setp.lt.u64 	%p869, %rd315, %rd3720;
	selp.u64 	%rd3731, 1, 0, %p869;
	mad.lo.s64 	%rd3732, %rd312, %rd312, %rd3721;
	setp.lt.u64 	%p870, %rd3732, %rd3721;
	add.s64 	%rd316, %rd3732, %rd3731;
	setp.lt.u64 	%p871, %rd316, %rd3732;
	or.pred  	%p872, %p870, %p871;
	selp.u64 	%rd3733, 1, 0, %p872;
	add.s64 	%rd3734, %rd3722, %rd3728;
	setp.lt.u64 	%p873, %rd3734, %rd3722;
	add.s64 	%rd317, %rd3734, %rd3733;
	setp.lt.u64 	%p874, %rd317, %rd3734;
	or.pred  	%p875, %p873, %p874;
	selp.u64 	%rd3735, 1, 0, %p875;
	mad.lo.s64 	%rd3736, %rd313, %rd313, %rd3723;
	setp.lt.u64 	%p876, %rd3736, %rd3723;
	add.s64 	%rd3737, %rd3736, %rd3735;
	setp.lt.u64 	%p877, %rd3737, %rd3736;
	or.pred  	%p878, %p876, %p877;
	selp.u64 	%rd3738, 1, 0, %p878;
	add.s64 	%rd3739, %rd3724, %rd3729;
	setp.lt.u64 	%p879, %rd3739, %rd3724;
	add.s64 	%rd3740, %rd3739, %rd3738;
	setp.lt.u64 	%p880, %rd3740, %rd3739;
	or.pred  	%p881, %p879, %p880;
	selp.u64 	%rd3741, 1, 0, %p881;
	mad.lo.s64 	%rd3742, %rd314, %rd314, %rd3726;
	setp.lt.u64 	%p882, %rd3742, %rd3726;
	add.s64 	%rd3743, %rd3742, %rd3741;
	setp.lt.u64 	%p883, %rd3743, %rd3742;
	or.pred  	%p884, %p882, %p883;
	selp.u64 	%rd3744, 1, 0, %p884;
	add.s64 	%rd3745, %rd3725, %rd3730;
	add.s64 	%rd3746, %rd3745, %rd3744;
	shl.b64 	%rd3747, %rd3737, 32;
	mov.b64 	{%r186, %r187}, %rd3737;
	mov.b64 	{%r188, %r189}, %rd3740;
	mov.b64 	%rd3748, {%r187, %r188};
	mov.b64 	{%r190, %r191}, %rd3743;
	mov.b64 	%rd3749, {%r189, %r190};
	mov.b64 	{%r192, %r193}, %rd3746;
	mov.b64 	%rd3750, {%r191, %r192};
	shr.u64 	%rd3751, %rd3746, 32;
	mul.lo.s64 	%rd3752, %rd3737, 977;
	mov.b64 	%rd3753, 977;
	mul.hi.u64 	%rd3754, %rd3737, %rd3753;
	mul.lo.s64 	%rd3755, %rd3740, 977;
	mul.hi.u64 	%rd3756, %rd3740, %rd3753;
	add.s64 	%rd3757, %rd3755, %rd3754;
	setp.lt.u64 	%p885, %rd3757, %rd3755;
	selp.u64 	%rd3758, 1, 0, %p885;
	add.s64 	%rd3759, %rd3756, %rd3758;
	mul.lo.s64 	%rd3760, %rd3743, 977;
	mul.hi.u64 	%rd3761, %rd3743, %rd3753;
	add.s64 	%rd3762, %rd3760, %rd3759;
	setp.lt.u64 	%p886, %rd3762, %rd3760;
	selp.u64 	%rd3763, 1, 0, %p886;
	add.s64 	%rd3764, %rd3761, %rd3763;
	mul.lo.s64 	%rd3765, %rd3746, 977;
	mul.hi.u64 	%rd3766, %rd3746, %rd3753;
	add.s64 	%rd3767, %rd3765, %rd3764;
	setp.lt.u64 	%p887, %rd3767, %rd3765;
	selp.u64 	%rd3768, 1, 0, %p887;
	add.s64 	%rd3769, %rd3766, %rd3768;
	add.s64 	%rd10555, %rd3752, %rd3747;
	setp.lt.u64 	%p888, %rd10555, %rd3752;
	selp.u64 	%rd3770, 1, 0, %p888;
	add.s64 	%rd3771, %rd3757, %rd3748;
	setp.lt.u64 	%p889, %rd3771, %rd3757;
	add.s64 	%rd10556, %rd3771, %rd3770;
	setp.lt.u64 	%p890, %rd10556, %rd3771;
	or.pred  	%p891, %p889, %p890;
	selp.u64 	%rd3772, 1, 0, %p891;
	add.s64 	%rd3773, %rd3762, %rd3749;
	setp.lt.u64 	%p892, %rd3773, %rd3762;
	add.s64 	%rd10557, %rd3773, %rd3772;
	setp.lt.u64 	%p893, %rd10557, %rd3773;
	or.pred  	%p894, %p892, %p893;
	selp.u64 	%rd3774, 1, 0, %p894;
	add.s64 	%rd3775, %rd3767, %rd3750;
	setp.lt.u64 	%p895, %rd3775, %rd3767;
	add.s64 	%rd10558, %rd3775, %rd3774;
	setp.lt.u64 	%p896, %rd10558, %rd3775;
	or.pred  	%p897, %p895, %p896;
	selp.u64 	%rd3776, 1, 0, %p897;
	add.s64 	%rd3777, %rd3769, %rd3751;
	add.s64 	%rd322, %rd3777, %rd3776;
	setp.eq.s64 	%p898, %rd322, 0;
	mov.b64 	%rd10559, 0;
	@%p898 bra 	$L__BB4_87;
	shl.b64 	%rd3778, %rd322, 32;
	shr.u64 	%rd3779, %rd322, 32;
	mov.b64 	%rd3780, 977;
	mul.hi.u64 	%rd3781, %rd322, %rd3780;
	mad.lo.s64 	%rd3782, %rd322, 977, %rd3778;
	setp.lt.u64 	%p899, %rd3782, %rd3778;
	selp.u64 	%rd3783, 1, 0, %p899;
	add.s64 	%rd10555, %rd3782, %rd10555;
	setp.lt.u64 	%p900, %rd10555, %rd3782;
	selp.u64 	%rd3784, 1, 0, %p900;
	add.s64 	%rd3785, %rd3779, %rd3781;
	setp.lt.u64 	%p901, %rd3785, %rd3779;
	selp.u64 	%rd3786, 1, 0, %p901;
	add.s64 	%rd3787, %rd10556, %rd3785;
	setp.lt.u64 	%p902, %rd3787, %rd10556;
	selp.u64 	%rd3788, 1, 0, %p902;
	add.s64 	%rd3789, %rd3787, %rd3783;
	add.s64 	%rd10556, %rd3789, %rd3784;
	setp.lt.u64 	%p903, %rd10556, %rd3787;
	selp.u64 	%rd3790, 1, 0, %p903;
	add.s64 	%rd3791, %rd10557, %rd3786;
	add.s64 	%rd3792, %rd3791, %rd3788;
	add.s64 	%rd325, %rd3792, %rd3790;
	setp.lt.u64 	%p904, %rd325, %rd10557;
	selp.u64 	%rd3793, 1, 0, %p904;
	add.s64 	%rd326, %rd10558, %rd3793;
	setp.lt.u64 	%p905, %rd326, %rd10558;
	selp.u64 	%rd10559, 1, 0, %p905;
	mov.u64 	%rd10557, %rd325;
	mov.u64 	%rd10558, %rd326;
$L__BB4_87:
	mad.lo.s64 	%rd333, %rd311, %rd311, %rd10555;
	setp.lt.u64 	%p906, %rd333, %rd10555;
	selp.u64 	%rd3794, 1, 0, %p906;
	add.s64 	%rd3795, %rd10556, %rd315;
	setp.lt.u64 	%p907, %rd3795, %rd10556;
	add.s64 	%rd10561, %rd3795, %rd3794;
	setp.lt.u64 	%p908, %rd10561, %rd3795;
	or.pred  	%p909, %p907, %p908;
	selp.u64 	%rd3796, 1, 0, %p909;
	add.s64 	%rd3797, %rd10557, %rd316;
	setp.lt.u64 	%p910, %rd3797, %rd10557;
	add.s64 	%rd10562, %rd3797, %rd3796;
	setp.lt.u64 	%p911, %rd10562, %rd3797;
	or.pred  	%p912, %p910, %p911;
	selp.u64 	%rd3798, 1, 0, %p912;
	add.s64 	%rd3799, %rd10558, %rd317;
	setp.lt.u64 	%p913, %rd3799, %rd10558;
	add.s64 	%rd10563, %rd3799, %rd3798;
	setp.lt.u64 	%p914, %rd10563, %rd3799;
	or.pred  	%p915, %p913, %p914;
	selp.u64 	%rd3800, 1, 0, %p915;
	add.s64 	%rd337, %rd10559, %rd3800;
	setp.ne.s64 	%p916, %rd337, 0;
	@%p916 bra 	$L__BB4_90;
	and.b64  	%rd3801, %rd10563, %rd10562;
	setp.ne.s64 	%p917, %rd3801, -1;
	mov.u64 	%rd10560, %rd333;
	@%p917 bra 	$L__BB4_97;
	setp.ne.s64 	%p918, %rd10561, -1;
	setp.lt.u64 	%p919, %rd333, -4294968273;
	or.pred  	%p920, %p918, %p919;
	mov.u64 	%rd10560, %rd333;
	@%p920 bra 	$L__BB4_97;
$L__BB4_90:
	add.s64 	%rd10560, %rd333, 4294968273;
	setp.lt.u64 	%p921, %rd333, -4294968273;
	selp.u64 	%rd3802, 1, 0, %p921;
	add.s64 	%rd3803, %rd10561, 1;
	setp.ne.s64 	%p922, %rd10561, -1;
	selp.s64 	%rd3804, -1, 0, %p921;
	add.s64 	%rd10561, %rd3803, %rd3804;
	setp.lt.u64 	%p923, %rd3803, %rd3802;
	or.pred  	%p924, %p922, %p923;
	selp.u64 	%rd3805, 1, 0, %p924;
	add.s64 	%rd3806, %rd10562, 1;
	setp.ne.s64 	%p925, %rd10562, -1;
	selp.s64 	%rd3807, -1, 0, %p924;
	add.s64 	%rd10562, %rd3806, %rd3807;
	setp.lt.u64 	%p926, %rd3806, %rd3805;
	or.pred  	%p927, %p925, %p926;
	selp.u64 	%rd3808, 1, 0, %p927;
	add.s64 	%rd3809, %rd10563, 1;
	setp.ne.s64 	%p928, %rd10563, -1;
	selp.s64 	%rd3810, -1, 0, %p927;
	add.s64 	%rd10563, %rd3809, %rd3810;
	setp.lt.u64 	%p929, %rd3809, %rd3808;
	or.pred  	%p930, %p928, %p929;
	selp.s64 	%rd3811, -1, 0, %p930;
	add.s64 	%rd342, %rd337, %rd3811;
	setp.ne.s64 	%p931, %rd342, 0;
	@%p931 bra 	$L__BB4_93;
	and.b64  	%rd3812, %rd10563, %rd10562;
	setp.ne.s64 	%p932, %rd3812, -1;
	@%p932 bra 	$L__BB4_97;
	setp.ne.s64 	%p933, %rd10561, -1;
	setp.lt.u64 	%p934, %rd10560, -4294968273;
	or.pred  	%p935, %p933, %p934;
	@%p935 bra 	$L__BB4_97;
$L__BB4_93:
	add.s64 	%rd343, %rd333, 8589936546;
	setp.lt.u64 	%p936, %rd10560, -4294968273;
	selp.u64 	%rd3813, 1, 0, %p936;
	add.s64 	%rd3814, %rd10561, 1;
	setp.ne.s64 	%p937, %rd10561, -1;
	selp.s64 	%rd3815, -1, 0, %p936;
	add.s64 	%rd10561, %rd3814, %rd3815;
	setp.lt.u64 	%p938, %rd3814, %rd3813;
	or.pred  	%p939, %p937, %p938;
	selp.u64 	%rd3816, 1, 0, %p939;
	add.s64 	%rd3817, %rd10562, 1;
	setp.ne.s64 	%p940, %rd10562, -1;
	selp.s64 	%rd3818, -1, 0, %p939;
	add.s64 	%rd10562, %rd3817, %rd3818;
	setp.lt.u64 	%p941, %rd3817, %rd3816;
	or.pred  	%p942, %p940, %p941;
	selp.u64 	%rd3819, 1, 0, %p942;
	add.s64 	%rd3820, %rd10563, 1;
	setp.ne.s64 	%p943, %rd10563, -1;
	selp.s64 	%rd3821, -1, 0, %p942;
	add.s64 	%rd10563, %rd3820, %rd3821;
	setp.lt.u64 	%p944, %rd3820, %rd3819;
	or.pred  	%p945, %p943, %p944;
	selp.u64 	%rd3822, 1, 0, %p945;
	setp.ne.s64 	%p946, %rd342, %rd3822;
	@%p946 bra 	$L__BB4_96;
	and.b64  	%rd3823, %rd10563, %rd10562;
	setp.ne.s64 	%p947, %rd3823, -1;
	mov.u64 	%rd10560, %rd343;
	@%p947 bra 	$L__BB4_97;
	setp.ne.s64 	%p948, %rd10561, -1;
	setp.lt.u64 	%p949, %rd343, -4294968273;
	or.pred  	%p950, %p948, %p949;
	mov.u64 	%rd10560, %rd343;
	@%p950 bra 	$L__BB4_97;
$L__BB4_96:
	setp.lt.u64 	%p951, %rd343, -4294968273;
	selp.u64 	%rd3824, 1, 0, %p951;
	add.s64 	%rd3825, %rd10561, 1;
	setp.ne.s64 	%p952, %rd10561, -1;
	selp.s64 	%rd3826, -1, 0, %p951;
	add.s64 	%rd10561, %rd3825, %rd3826;
	setp.lt.u64 	%p953, %rd3825, %rd3824;
	or.pred  	%p954, %p952, %p953;
	selp.u64 	%rd3827, 1, 0, %p954;
	add.s64 	%rd3828, %rd10562, 1;
	setp.ne.s64 	%p955, %rd10562, -1;
	selp.s64 	%rd3829, -1, 0, %p954;
	add.s64 	%rd10562, %rd3828, %rd3829;
	setp.lt.u64 	%p956, %rd3828, %rd3827;
	or.pred  	%p957, %p955, %p956;
	selp.s64 	%rd3830, -1, 0, %p957;
	add.s64 	%rd3831, %rd10563, %rd3830;
	add.s64 	%rd10563, %rd3831, 1;
	add.s64 	%rd10560, %rd333, 12884904819;
$L__BB4_97:
	mul.hi.u64 	%rd3833, %rd10560, %rd311;
	mul.lo.s64 	%rd3834, %rd312, %rd10560;
	mul.hi.u64 	%rd3835, %rd10560, %rd312;
	add.s64 	%rd3836, %rd3834, %rd3833;
	setp.lt.u64 	%p958, %rd3836, %rd3834;
	selp.u64 	%rd3837, 1, 0, %p958;
	add.s64 	%rd3838, %rd3835, %rd3837;
	mul.lo.s64 	%rd3839, %rd313, %rd10560;
	mul.hi.u64 	%rd3840, %rd10560, %rd313;
	add.s64 	%rd3841, %rd3839, %rd3838;
	setp.lt.u64 	%p959, %rd3841, %rd3839;
	selp.u64 	%rd3842, 1, 0, %p959;
	add.s64 	%rd3843, %rd3840, %rd3842;
	mul.lo.s64 	%rd3844, %rd314, %rd10560;
	mul.hi.u64 	%rd3845, %rd10560, %rd314;
	add.s64 	%rd3846, %rd3844, %rd3843;
	setp.lt.u64 	%p960, %rd3846, %rd3844;
	selp.u64 	%rd3847, 1, 0, %p960;
	add.s64 	%rd3848, %rd3845, %rd3847;
	mul.hi.u64 	%rd3849, %rd10561, %rd311;
	mad.lo.s64 	%rd355, %rd311, %rd10561, %rd3836;
	setp.lt.u64 	%p961, %rd355, %rd3836;
	selp.u64 	%rd3850, 1, 0, %p961;
	add.s64 	%rd3851, %rd3849, %rd3850;
	mul.hi.u64 	%rd3852, %rd10561, %rd312;
	mad.lo.s64 	%rd3853, %rd312, %rd10561, %rd3841;
	setp.lt.u64 	%p962, %rd3853, %rd3841;
	selp.u64 	%rd3854, 1, 0, %p962;
	add.s64 	%rd3855, %rd3853, %rd3851;
	setp.lt.u64 	%p963, %rd3855, %rd3853;
	selp.u64 	%rd3856, 1, 0, %p963;
	add.s64 	%rd3857, %rd3852, %rd3854;
	add.s64 	%rd3858, %rd3857, %rd3856;
	mul.hi.u64 	%rd3859, %rd10561, %rd313;
	mad.lo.s64 	%rd3860, %rd313, %rd10561, %rd3846;
	setp.lt.u64 	%p964, %rd3860, %rd3846;
	selp.u64 	%rd3861, 1, 0, %p964;
	add.s64 	%rd3862, %rd3860, %rd3858;
	setp.lt.u64 	%p965, %rd3862, %rd3860;
	selp.u64 	%rd3863, 1, 0, %p965;
	add.s64 	%rd3864, %rd3859, %rd3861;
	add.s64 	%rd3865, %rd3864, %rd3863;
	mul.hi.u64 	%rd3866, %rd10561, %rd314;
	mad.lo.s64 	%rd3867, %rd314, %rd10561, %rd3848;
	setp.lt.u64 	%p966, %rd3867, %rd3848;
	selp.u64 	%rd3868, 1, 0, %p966;
	add.s64 	%rd3869, %rd3867, %rd3865;
	setp.lt.u64 	%p967, %rd3869, %rd3867;
	selp.u64 	%rd3870, 1, 0, %p967;
	add.s64 	%rd3871, %rd3866, %rd3868;
	add.s64 	%rd3872, %rd3871, %rd3870;
	mul.hi.u64 	%rd3873, %rd10562, %rd311;
	mad.lo.s64 	%rd356, %rd311, %rd10562, %rd3855;
	setp.lt.u64 	%p968, %rd356, %rd3855;
	selp.u64 	%rd3874, 1, 0, %p968;
	add.s64 	%rd3875, %rd3873, %rd3874;
	mul.hi.u64 	%rd3876, %rd10562, %rd312;
	mad.lo.s64 	%rd3877, %rd312, %rd10562, %rd3862;
	setp.lt.u64 	%p969, %rd3877, %rd3862;
	selp.u64 	%rd3878, 1, 0, %p969;
	add.s64 	%rd3879, %rd3877, %rd3875;
	setp.lt.u64 	%p970, %rd3879, %rd3877;
	selp.u64 	%rd3880, 1, 0, %p970;
	add.s64 	%rd3881, %rd3876, %rd3878;
	add.s64 	%rd3882, %rd3881, %rd3880;
	mul.hi.u64 	%rd3883, %rd10562, %rd313;
	mad.lo.s64 	%rd3884, %rd313, %rd10562, %rd3869;
	setp.lt.u64 	%p971, %rd3884, %rd3869;
	selp.u64 	%rd3885, 1, 0, %p971;
	add.s64 	%rd3886, %rd3884, %rd3882;
	setp.lt.u64 	%p972, %rd3886, %rd3884;
	selp.u64 	%rd3887, 1, 0, %p972;
	add.s64 	%rd3888, %rd3883, %rd3885;
	add.s64 	%rd3889, %rd3888, %rd3887;
	mul.hi.u64 	%rd3890, %rd10562, %rd314;
	mad.lo.s64 	%rd3891, %rd314, %rd10562, %rd3872;
	setp.lt.u64 	%p973, %rd3891, %rd3872;
	selp.u64 	%rd3892, 1, 0, %p973;
	add.s64 	%rd3893, %rd3891, %rd3889;
	setp.lt.u64 	%p974, %rd3893, %rd3891;
	selp.u64 	%rd3894, 1, 0, %p974;
	add.s64 	%rd3895, %rd3890, %rd3892;
	add.s64 	%rd3896, %rd3895, %rd3894;
	mul.hi.u64 	%rd3897, %rd10563, %rd311;
	mad.lo.s64 	%rd357, %rd311, %rd10563, %rd3879;
	setp.lt.u64 	%p975, %rd357, %rd3879;
	selp.u64 	%rd3898, 1, 0, %p975;
	add.s64 	%rd3899, %rd3897, %rd3898;
	mul.hi.u64 	%rd3900, %rd10563, %rd312;
	mad.lo.s64 	%rd3901, %rd312, %rd10563, %rd3886;
	setp.lt.u64 	%p976, %rd3901, %rd3886;
	selp.u64 	%rd3902, 1, 0, %p976;
	add.s64 	%rd3903, %rd3901, %rd3899;
	setp.lt.u64 	%p977, %rd3903, %rd3901;
	selp.u64 	%rd3904, 1, 0, %p977;
	add.s64 	%rd3905, %rd3900, %rd3902;
	add.s64 	%rd3906, %rd3905, %rd3904;
	mul.hi.u64 	%rd3907, %rd10563, %rd313;
	mad.lo.s64 	%rd3908, %rd313, %rd10563, %rd3893;
	setp.lt.u64 	%p978, %rd3908, %rd3893;
	selp.u64 	%rd3909, 1, 0, %p978;
	add.s64 	%rd3910, %rd3908, %rd3906;
	setp.lt.u64 	%p979, %rd3910, %rd3908;
	selp.u64 	%rd3911, 1, 0, %p979;
	add.s64 	%rd3912, %rd3907, %rd3909;
	add.s64 	%rd3913, %rd3912, %rd3911;
	mul.hi.u64 	%rd3914, %rd10563, %rd314;
	mad.lo.s64 	%rd3915, %rd314, %rd10563, %rd3896;
	setp.lt.u64 	%p980, %rd3915, %rd3896;
	selp.u64 	%rd3916, 1, 0, %p980;
	add.s64 	%rd3917, %rd3915, %rd3913;
	setp.lt.u64 	%p981, %rd3917, %rd3915;
	selp.u64 	%rd3918, 1, 0, %p981;
	add.s64 	%rd3919, %rd3914, %rd3916;
	add.s64 	%rd3920, %rd3919, %rd3918;
	shl.b64 	%rd3921, %rd3903, 32;
	mov.b64 	{%r194, %r195}, %rd3903;
	mov.b64 	{%r196, %r197}, %rd3910;
	mov.b64 	%rd3922, {%r195, %r196};
	mov.b64 	{%r198, %r199}, %rd3917;
	mov.b64 	%rd3923, {%r197, %r198};
	mov.b64 	{%r200, %r201}, %rd3920;
	mov.b64 	%rd3924, {%r199, %r200};
	shr.u64 	%rd3925, %rd3920, 32;
	mul.lo.s64 	%rd3926, %rd3903, 977;
	mov.b64 	%rd3927, 977;
	mul.hi.u64 	%rd3928, %rd3903, %rd3927;
	mul.lo.s64 	%rd3929, %rd3910, 977;
	mul.hi.u64 	%rd3930, %rd3910, %rd3927;
	add.s64 	%rd3931, %rd3929, %rd3928;
	setp.lt.u64 	%p982, %rd3931, %rd3929;
	selp.u64 	%rd3932, 1, 0, %p982;
	add.s64 	%rd3933, %rd3930, %rd3932;
	mul.lo.s64 	%rd3934, %rd3917, 977;
	mul.hi.u64 	%rd3935, %rd3917, %rd3927;
	add.s64 	%rd3936, %rd3934, %rd3933;
	setp.lt.u64 	%p983, %rd3936, %rd3934;
	selp.u64 	%rd3937, 1, 0, %p983;
	add.s64 	%rd3938, %rd3935, %rd3937;
	mul.lo.s64 	%rd3939, %rd3920, 977;
	mul.hi.u64 	%rd3940, %rd3920, %rd3927;
	add.s64 	%rd3941, %rd3939, %rd3938;
	setp.lt.u64 	%p984, %rd3941, %rd3939;
	selp.u64 	%rd3942, 1, 0, %p984;
	add.s64 	%rd3943, %rd3940, %rd3942;
	add.s64 	%rd10564, %rd3926, %rd3921;
	setp.lt.u64 	%p985, %rd10564, %rd3926;
	selp.u64 	%rd3944, 1, 0, %p985;
	add.s64 	%rd3945, %rd3931, %rd3922;
	setp.lt.u64 	%p986, %rd3945, %rd3931;
	add.s64 	%rd10565, %rd3945, %rd3944;
	setp.lt.u64 	%p987, %rd10565, %rd3945;
	or.pred  	%p988, %p986, %p987;
	selp.u64 	%rd3946, 1, 0, %p988;
	add.s64 	%rd3947, %rd3936, %rd3923;
	setp.lt.u64 	%p989, %rd3947, %rd3936;
	add.s64 	%rd10566, %rd3947, %rd3946;
	setp.lt.u64 	%p990, %rd10566, %rd3947;
	or.pred  	%p991, %p989, %p990;
	selp.u64 	%rd3948, 1, 0, %p991;
	add.s64 	%rd3949, %rd3941, %rd3924;
	setp.lt.u64 	%p992, %rd3949, %rd3941;
	add.s64 	%rd10567, %rd3949, %rd3948;
	setp.lt.u64 	%p993, %rd10567, %rd3949;
	or.pred  	%p994, %p992, %p993;
	selp.u64 	%rd3950, 1, 0, %p994;
	add.s64 	%rd3951, %rd3943, %rd3925;
	add.s64 	%rd362, %rd3951, %rd3950;
	setp.eq.s64 	%p995, %rd362, 0;
	mov.b64 	%rd10568, 0;
	@%p995 bra 	$L__BB4_99;
	shl.b64 	%rd3952, %rd362, 32;
	shr.u64 	%rd3953, %rd362, 32;
	mov.b64 	%rd3954, 977;
	mul.hi.u64 	%rd3955, %rd362, %rd3954;
	mad.lo.s64 	%rd3956, %rd362, 977, %rd3952;
	setp.lt.u64 	%p996, %rd3956, %rd3952;
	selp.u64 	%rd3957, 1, 0, %p996;
	add.s64 	%rd10564, %rd3956, %rd10564;
	setp.lt.u64 	%p997, %rd10564, %rd3956;
	selp.u64 	%rd3958, 1, 0, %p997;
	add.s64 	%rd3959, %rd3953, %rd3955;
	setp.lt.u64 	%p998, %rd3959, %rd3953;
	selp.u64 	%rd3960, 1, 0, %p998;
	add.s64 	%rd3961, %rd10565, %rd3959;
	setp.lt.u64 	%p999, %rd3961, %rd10565;
	selp.u64 	%rd3962, 1, 0, %p999;
	add.s64 	%rd3963, %rd3961, %rd3957;
	add.s64 	%rd10565, %rd3963, %rd3958;
	setp.lt.u64 	%p1000, %rd10565, %rd3961;
	selp.u64 	%rd3964, 1, 0, %p1000;
	add.s64 	%rd3965, %rd10566, %rd3960;
	add.s64 	%rd3966, %rd3965, %rd3962;
	add.s64 	%rd365, %rd3966, %rd3964;
	setp.lt.u64 	%p1001, %rd365, %rd10566;
	selp.u64 	%rd3967, 1, 0, %p1001;
	add.s64 	%rd366, %rd10567, %rd3967;
	setp.lt.u64 	%p1002, %rd366, %rd10567;
	selp.u64 	%rd10568, 1, 0, %p1002;
	mov.u64 	%rd10566, %rd365;
	mov.u64 	%rd10567, %rd366;
$L__BB4_99:
	mad.lo.s64 	%rd373, %rd311, %rd10560, %rd10564;
	setp.lt.u64 	%p1003, %rd373, %rd10564;
	selp.u64 	%rd3968, 1, 0, %p1003;
	add.s64 	%rd3969, %rd10565, %rd355;
	setp.lt.u64 	%p1004, %rd3969, %rd10565;
	add.s64 	%rd10570, %rd3969, %rd3968;
	setp.lt.u64 	%p1005, %rd10570, %rd3969;
	or.pred  	%p1006, %p1004, %p1005;
	selp.u64 	%rd3970, 1, 0, %p1006;
	add.s64 	%rd3971, %rd10566, %rd356;
	setp.lt.u64 	%p1007, %rd3971, %rd10566;
	add.s64 	%rd10571, %rd3971, %rd3970;
	setp.lt.u64 	%p1008, %rd10571, %rd3971;
	or.pred  	%p1009, %p1007, %p1008;
	selp.u64 	%rd3972, 1, 0, %p1009;
	add.s64 	%rd3973, %rd10567, %rd357;
	setp.lt.u64 	%p1010, %rd3973, %rd10567;
	add.s64 	%rd10572, %rd3973, %rd3972;
	setp.lt.u64 	%p1011, %rd10572, %rd3973;
	or.pred  	%p1012, %p1010, %p1011;
	selp.u64 	%rd3974, 1, 0, %p1012;
	add.s64 	%rd377, %rd10568, %rd3974;
	setp.ne.s64 	%p1013, %rd377, 0;
	@%p1013 bra 	$L__BB4_102;
	and.b64  	%rd3975, %rd10572, %rd10571;
	setp.ne.s64 	%p1014, %rd3975, -1;
	mov.u64 	%rd10569, %rd373;
	@%p1014 bra 	$L__BB4_109;
	setp.ne.s64 	%p1015, %rd10570, -1;
	setp.lt.u64 	%p1016, %rd373, -4294968273;
	or.pred  	%p1017, %p1015, %p1016;
	mov.u64 	%rd10569, %rd373;
	@%p1017 bra 	$L__BB4_109;
$L__BB4_102:
	add.s64 	%rd10569, %rd373, 4294968273;
	setp.lt.u64 	%p1018, %rd373, -4294968273;
	selp.u64 	%rd3976, 1, 0, %p1018;
	add.s64 	%rd3977, %rd10570, 1;
	setp.ne.s64 	%p1019, %rd10570, -1;
	selp.s64 	%rd3978, -1, 0, %p1018;
	add.s64 	%rd10570, %rd3977, %rd3978;
	setp.lt.u64 	%p1020, %rd3977, %rd3976;
	or.pred  	%p1021, %p1019, %p1020;
	selp.u64 	%rd3979, 1, 0, %p1021;
	add.s64 	%rd3980, %rd10571, 1;
	setp.ne.s64 	%p1022, %rd10571, -1;
	selp.s64 	%rd3981, -1, 0, %p1021;
	add.s64 	%rd10571, %rd3980, %rd3981;
	setp.lt.u64 	%p1023, %rd3980, %rd3979;
	or.pred  	%p1024, %p1022, %p1023;
	selp.u64 	%rd3982, 1, 0, %p1024;
	add.s64 	%rd3983, %rd10572, 1;
	setp.ne.s64 	%p1025, %rd10572, -1;
	selp.s64 	%rd3984, -1, 0, %p1024;
	add.s64 	%rd10572, %rd3983, %rd3984;
	setp.lt.u64 	%p1026, %rd3983, %rd3982;
	or.pred  	%p1027, %p1025, %p1026;
	selp.s64 	%rd3985, -1, 0, %p1027;
	add.s64 	%rd382, %rd377, %rd3985;
	setp.ne.s64 	%p1028, %rd382, 0;
	@%p1028 bra 	$L__BB4_105;
	and.b64  	%rd3986, %rd10572, %rd10571;
	setp.ne.s64 	%p1029, %rd3986, -1;
	@%p1029 bra 	$L__BB4_109;
	setp.ne.s64 	%p1030, %rd10570, -1;
	setp.lt.u64 	%p1031, %rd10569, -4294968273;
	or.pred  	%p1032, %p1030, %p1031;
	@%p1032 bra 	$L__BB4_109;
$L__BB4_105:
	add.s64 	%rd383, %rd373, 8589936546;
	setp.lt.u64 	%p1033, %rd10569, -4294968273;
	selp.u64 	%rd3987, 1, 0, %p1033;
	add.s64 	%rd3988, %rd10570, 1;
	setp.ne.s64 	%p1034, %rd10570, -1;
	selp.s64 	%rd3989, -1, 0, %p1033;
	add.s64 	%rd10570, %rd3988, %rd3989;
	setp.lt.u64 	%p1035, %rd3988, %rd3987;
	or.pred  	%p1036, %p1034, %p1035;
	selp.u64 	%rd3990, 1, 0, %p1036;
	add.s64 	%rd3991, %rd10571, 1;
	setp.ne.s64 	%p1037, %rd10571, -1;
	selp.s64 	%rd3992, -1, 0, %p1036;
	add.s64 	%rd10571, %rd3991, %rd3992;
	setp.lt.u64 	%p1038, %rd3991, %rd3990;
	or.pred  	%p1039, %p1037, %p1038;
	selp.u64 	%rd3993, 1, 0, %p1039;
	add.s64 	%rd3994, %rd10572, 1;
	setp.ne.s64 	%p1040, %rd10572, -1;
	selp.s64 	%rd3995, -1, 0, %p1039;
	add.s64 	%rd10572, %rd3994, %rd3995;
	setp.lt.u64 	%p1041, %rd3994, %rd3993;
	or.pred  	%p1042, %p1040, %p1041;
	selp.u64 	%rd3996, 1, 0, %p1042;
	setp.ne.s64 	%p1043, %rd382, %rd3996;
	@%p1043 bra 	$L__BB4_108;
	and.b64  	%rd3997, %rd10572, %rd10571;
	setp.ne.s64 	%p1044, %rd3997, -1;
	mov.u64 	%rd10569, %rd383;
	@%p1044 bra 	$L__BB4_109;
	setp.ne.s64 	%p1045, %rd10570, -1;
	setp.lt.u64 	%p1046, %rd383, -4294968273;
	or.pred  	%p1047, %p1045, %p1046;
	mov.u64 	%rd10569, %rd383;
	@%p1047 bra 	$L__BB4_109;
$L__BB4_108:
	setp.lt.u64 	%p1048, %rd383, -4294968273;
	selp.u64 	%rd3998, 1, 0, %p1048;
	add.s64 	%rd3999, %rd10570, 1;
	setp.ne.s64 	%p1049, %rd10570, -1;
	selp.s64 	%rd4000, -1, 0, %p1048;
	add.s64 	%rd10570, %rd3999, %rd4000;
	setp.lt.u64 	%p1050, %rd3999, %rd3998;
	or.pred  	%p1051, %p1049, %p1050;
	selp.u64 	%rd4001, 1, 0, %p1051;
	add.s64 	%rd4002, %rd10571, 1;
	setp.ne.s64 	%p1052, %rd10571, -1;
	selp.s64 	%rd4003, -1, 0, %p1051;
	add.s64 	%rd10571, %rd4002, %rd4003;
	setp.lt.u64 	%p1053, %rd4002, %rd4001;
	or.pred  	%p1054, %p1052, %p1053;
	selp.s64 	%rd4004, -1, 0, %p1054;
	add.s64 	%rd4005, %rd10572, %rd4004;
	add.s64 	%rd10572, %rd4005, 1;
	add.s64 	%rd10569, %rd373, 12884904819;
$L__BB4_109:
	mul.lo.s64 	%rd4007, %rd10570, %rd10569;
	mul.hi.u64 	%rd4008, %rd10569, %rd10570;
	mul.lo.s64 	%rd4009, %rd10571, %rd10569;
	mul.hi.u64 	%rd4010, %rd10569, %rd10571;
	add.s64 	%rd4011, %rd4009, %rd4008;
	setp.lt.u64 	%p1055, %rd4011, %rd4009;
	selp.u64 	%rd4012, 1, 0, %p1055;
	add.s64 	%rd4013, %rd4010, %rd4012;
	mul.lo.s64 	%rd4014, %rd10572, %rd10569;
	mul.hi.u64 	%rd4015, %rd10569, %rd10572;
	add.s64 	%rd4016, %rd4014, %rd4013;
	setp.lt.u64 	%p1056, %rd4016, %rd4014;
	selp.u64 	%rd4017, 1, 0, %p1056;
	add.s64 	%rd4018, %rd4015, %rd4017;
	mul.hi.u64 	%rd4019, %rd10570, %rd10571;
	mad.lo.s64 	%rd4020, %rd10571, %rd10570, %rd4016;
	setp.lt.u64 	%p1057, %rd4020, %rd4016;
	selp.u64 	%rd4021, 1, 0, %p1057;
	add.s64 	%rd4022, %rd4019, %rd4021;
	mul.hi.u64 	%rd4023, %rd10570, %rd10572;
	mad.lo.s64 	%rd4024, %rd10572, %rd10570, %rd4018;
	setp.lt.u64 	%p1058, %rd4024, %rd4018;
	selp.u64 	%rd4025, 1, 0, %p1058;
	add.s64 	%rd4026, %rd4024, %rd4022;
	setp.lt.u64 	%p1059, %rd4026, %rd4024;
	selp.u64 	%rd4027, 1, 0, %p1059;
	add.s64 	%rd4028, %rd4023, %rd4025;
	add.s64 	%rd4029, %rd4028, %rd4027;
	mul.hi.u64 	%rd4030, %rd10571, %rd10572;
	mad.lo.s64 	%rd4031, %rd10572, %rd10571, %rd4029;
	setp.lt.u64 	%p1060, %rd4031, %rd4029;
	selp.u64 	%rd4032, 1, 0, %p1060;
	add.s64 	%rd4033, %rd4030, %rd4032;
	shl.b64 	%rd4034, %rd4007, 1;
	mov.b64 	{%r202, %r203}, %rd4007;
	mov.b64 	{%r204, %r205}, %rd4011;
	shf.l.wrap.b32 	%r206, %r203, %r204, 1;
	shf.l.wrap.b32 	%r207, %r204, %r205, 1;
	mov.b64 	%rd4035, {%r206, %r207};
	mov.b64 	{%r208, %r209}, %rd4020;
	shf.l.wrap.b32 	%r210, %r205, %r208, 1;
	shf.l.wrap.b32 	%r211, %r208, %r209, 1;
	mov.b64 	%rd4036, {%r210, %r211};
	mov.b64 	{%r212, %r213}, %rd4026;
	shf.l.wrap.b32 	%r214, %r209, %r212, 1;
	shf.l.wrap.b32 	%r215, %r212, %r213, 1;
	mov.b64 	%rd4037, {%r214, %r215};
	mov.b64 	{%r216, %r217}, %rd4031;
	shf.l.wrap.b32 	%r218, %r213, %r216, 1;
	shf.l.wrap.b32 	%r219, %r216, %r217, 1;
	mov.b64 	%rd4038, {%r218, %r219};
	shr.u64 	%rd4039, %rd4033, 63;
	mov.b64 	{%r220, %r221}, %rd4033;
	shf.l.wrap.b32 	%r222, %r217, %r220, 1;
	shf.l.wrap.b32 	%r223, %r220, %r221, 1;
	mov.b64 	%rd4040, {%r222, %r223};
	mul.hi.u64 	%rd4041, %rd10569, %rd10569;
	mul.hi.u64 	%rd4042, %rd10570, %rd10570;
	mul.hi.u64 	%rd4043, %rd10571, %rd10571;
	mul.hi.u64 	%rd4044, %rd10572, %rd10572;
	add.s64 	%rd395, %rd4034, %rd4041;
	setp.lt.u64 	%p1061, %rd395, %rd4034;
	selp.u64 	%rd4045, 1, 0, %p1061;
	mad.lo.s64 	%rd4046, %rd10570, %rd10570, %rd4035;
	setp.lt.u64 	%p1062, %rd4046, %rd4035;
	add.s64 	%rd396, %rd4046, %rd4045;
	setp.lt.u64 	%p1063, %rd396, %rd4046;
	or.pred  	%p1064, %p1062, %p1063;
	selp.u64 	%rd4047, 1, 0, %p1064;
	add.s64 	%rd4048, %rd4036, %rd4042;
	setp.lt.u64 	%p1065, %rd4048, %rd4036;
	add.s64 	%rd397, %rd4048, %rd4047;
	setp.lt.u64 	%p1066, %rd397, %rd4048;
	or.pred  	%p1067, %p1065, %p1066;
	selp.u64 	%rd4049, 1, 0, %p1067;
	mad.lo.s64 	%rd4050, %rd10571, %rd10571, %rd4037;
	setp.lt.u64 	%p1068, %rd4050, %rd4037;
	add.s64 	%rd4051, %rd4050, %rd4049;
	setp.lt.u64 	%p1069, %rd4051, %rd4050;
	or.pred  	%p1070, %p1068, %p1069;
	selp.u64 	%rd4052, 1, 0, %p1070;
	add.s64 	%rd4053, %rd4038, %rd4043;
	setp.lt.u64 	%p1071, %rd4053, %rd4038;
	add.s64 	%rd4054, %rd4053, %rd4052;
	setp.lt.u64 	%p1072, %rd4054, %rd4053;
	or.pred  	%p1073, %p1071, %p1072;
	selp.u64 	%rd4055, 1, 0, %p1073;
	mad.lo.s64 	%rd4056, %rd10572, %rd10572, %rd4040;
	setp.lt.u64 	%p1074, %rd4056, %rd4040;
	add.s64 	%rd4057, %rd4056, %rd4055;
	setp.lt.u64 	%p1075, %rd4057, %rd4056;
	or.pred  	%p1076, %p1074, %p1075;
	selp.u64 	%rd4058, 1, 0, %p1076;
	add.s64 	%rd4059, %rd4039, %rd4044;
	add.s64 	%rd4060, %rd4059, %rd4058;
	shl.b64 	%rd4061, %rd4051, 32;
	mov.b64 	{%r224, %r225}, %rd4051;
	mov.b64 	{%r226, %r227}, %rd4054;
	mov.b64 	%rd4062, {%r225, %r226};
	mov.b64 	{%r228, %r229}, %rd4057;
	mov.b64 	%rd4063, {%r227, %r228};
	mov.b64 	{%r230, %r231}, %rd4060;
	mov.b64 	%rd4064, {%r229, %r230};
	shr.u64 	%rd4065, %rd4060, 32;
	mul.lo.s64 	%rd4066, %rd4051, 977;
	mov.b64 	%rd4067, 977;
	mul.hi.u64 	%rd4068, %rd4051, %rd4067;
	mul.lo.s64 	%rd4069, %rd4054, 977;
	mul.hi.u64 	%rd4070, %rd4054, %rd4067;
	add.s64 	%rd4071, %rd4069, %rd4068;
	setp.lt.u64 	%p1077, %rd4071, %rd4069;
	selp.u64 	%rd4072, 1, 0, %p1077;
	add.s64 	%rd4073, %rd4070, %rd4072;
	mul.lo.s64 	%rd4074, %rd4057, 977;
	mul.hi.u64 	%rd4075, %rd4057, %rd4067;
	add.s64 	%rd4076, %rd4074, %rd4073;
	setp.lt.u64 	%p1078, %rd4076, %rd4074;
	selp.u64 	%rd4077, 1, 0, %p1078;
	add.s64 	%rd4078, %rd4075, %rd4077;
	mul.lo.s64 	%rd4079, %rd4060, 977;
	mul.hi.u64 	%rd4080, %rd4060, %rd4067;
	add.s64 	%rd4081, %rd4079, %rd4078;
	setp.lt.u64 	%p1079, %rd4081, %rd4079;
	selp.u64 	%rd4082, 1, 0, %p1079;
	add.s64 	%rd4083, %rd4080, %rd4082;
	add.s64 	%rd10573, %rd4066, %rd4061;
	setp.lt.u64 	%p1080, %rd10573, %rd4066;
	selp.u64 	%rd4084, 1, 0, %p1080;
	add.s64 	%rd4085, %rd4071, %rd4062;
	setp.lt.u64 	%p1081, %rd4085, %rd4071;
	add.s64 	%rd10574, %rd4085, %rd4084;
	setp.lt.u64 	%p1082, %rd10574, %rd4085;
	or.pred  	%p1083, %p1081, %p1082;
	selp.u64 	%rd4086, 1, 0, %p1083;
	add.s64 	%rd4087, %rd4076, %rd4063;
	setp.lt.u64 	%p1084, %rd4087, %rd4076;
	add.s64 	%rd10575, %rd4087, %rd4086;
	setp.lt.u64 	%p1085, %rd10575, %rd4087;
	or.pred  	%p1086, %p1084, %p1085;
	selp.u64 	%rd4088, 1, 0, %p1086;
	add.s64 	%rd4089, %rd4081, %rd4064;
	setp.lt.u64 	%p1087, %rd4089, %rd4081;
	add.s64 	%rd10576, %rd4089, %rd4088;
	setp.lt.u64 	%p1088, %rd10576, %rd4089;
	or.pred  	%p1089, %p1087, %p1088;
	selp.u64 	%rd4090, 1, 0, %p1089;
	add.s64 	%rd4091, %rd4083, %rd4065;
	add.s64 	%rd402, %rd4091, %rd4090;
	setp.eq.s64 	%p1090, %rd402, 0;
	mov.b64 	%rd10577, 0;
	@%p1090 bra 	$L__BB4_111;
	shl.b64 	%rd4092, %rd402, 32;
	shr.u64 	%rd4093, %rd402, 32;
	mov.b64 	%rd4094, 977;
	mul.hi.u64 	%rd4095, %rd402, %rd4094;
	mad.lo.s64 	%rd4096, %rd402, 977, %rd4092;
	setp.lt.u64 	%p1091, %rd4096, %rd4092;
	selp.u64 	%rd4097, 1, 0, %p1091;
	add.s64 	%rd10573, %rd4096, %rd10573;
	setp.lt.u64 	%p1092, %rd10573, %rd4096;
	selp.u64 	%rd4098, 1, 0, %p1092;
	add.s64 	%rd4099, %rd4093, %rd4095;
	setp.lt.u64 	%p1093, %rd4099, %rd4093;
	selp.u64 	%rd4100, 1, 0, %p1093;
	add.s64 	%rd4101, %rd10574, %rd4099;
	setp.lt.u64 	%p1094, %rd4101, %rd10574;
	selp.u64 	%rd4102, 1, 0, %p1094;
	add.s64 	%rd4103, %rd4101, %rd4097;
	add.s64 	%rd10574, %rd4103, %rd4098;
	setp.lt.u64 	%p1095, %rd10574, %rd4101;
	selp.u64 	%rd4104, 1, 0, %p1095;
	add.s64 	%rd4105, %rd10575, %rd4100;
	add.s64 	%rd4106, %rd4105, %rd4102;
	add.s64 	%rd405, %rd4106, %rd4104;
	setp.lt.u64 	%p1096, %rd405, %rd10575;
	selp.u64 	%rd4107, 1, 0, %p1096;
	add.s64 	%rd406, %rd10576, %rd4107;
	setp.lt.u64 	%p1097, %rd406, %rd10576;
	selp.u64 	%rd10577, 1, 0, %p1097;
	mov.u64 	%rd10575, %rd405;
	mov.u64 	%rd10576, %rd406;
$L__BB4_111:
	mad.lo.s64 	%rd413, %rd10569, %rd10569, %rd10573;
	setp.lt.u64 	%p1098, %rd413, %rd10573;
	selp.u64 	%rd4108, 1, 0, %p1098;
	add.s64 	%rd4109, %rd10574, %rd395;
	setp.lt.u64 	%p1099, %rd4109, %rd10574;
	add.s64 	%rd10579, %rd4109, %rd4108;
	setp.lt.u64 	%p1100, %rd10579, %rd4109;
	or.pred  	%p1101, %p1099, %p1100;
	selp.u64 	%rd4110, 1, 0, %p1101;
	add.s64 	%rd4111, %rd10575, %rd396;
	setp.lt.u64 	%p1102, %rd4111, %rd10575;
	add.s64 	%rd10580, %rd4111, %rd4110;
	setp.lt.u64 	%p1103, %rd10580, %rd4111;
	or.pred  	%p1104, %p1102, %p1103;
	selp.u64 	%rd4112, 1, 0, %p1104;
	add.s64 	%rd4113, %rd10576, %rd397;
	setp.lt.u64 	%p1105, %rd4113, %rd10576;
	add.s64 	%rd10581, %rd4113, %rd4112;
	setp.lt.u64 	%p1106, %rd10581, %rd4113;
	or.pred  	%p1107, %p1105, %p1106;
	selp.u64 	%rd4114, 1, 0, %p1107;
	add.s64 	%rd417, %rd10577, %rd4114;
	setp.ne.s64 	%p1108, %rd417, 0;
	@%p1108 bra 	$L__BB4_114;
	and.b64  	%rd4115, %rd10581, %rd10580;
	setp.ne.s64 	%p1109, %rd4115, -1;
	mov.u64 	%rd10578, %rd413;
	@%p1109 bra 	$L__BB4_121;
	setp.ne.s64 	%p1110, %rd10579, -1;
	setp.lt.u64 	%p1111, %rd413, -4294968273;
	or.pred  	%p1112, %p1110, %p1111;
	mov.u64 	%rd10578, %rd413;
	@%p1112 bra 	$L__BB4_121;
$L__BB4_114:
	add.s64 	%rd10578, %rd413, 4294968273;
	setp.lt.u64 	%p1113, %rd413, -4294968273;
	selp.u64 	%rd4116, 1, 0, %p1113;
	add.s64 	%rd4117, %rd10579, 1;
	setp.ne.s64 	%p1114, %rd10579, -1;
	selp.s64 	%rd4118, -1, 0, %p1113;
	add.s64 	%rd10579, %rd4117, %rd4118;
	setp.lt.u64 	%p1115, %rd4117, %rd4116;
	or.pred  	%p1116, %p1114, %p1115;
	selp.u64 	%rd4119, 1, 0, %p1116;
	add.s64 	%rd4120, %rd10580, 1;
	setp.ne.s64 	%p1117, %rd10580, -1;
	selp.s64 	%rd4121, -1, 0, %p1116;
	add.s64 	%rd10580, %rd4120, %rd4121;
	setp.lt.u64 	%p1118, %rd4120, %rd4119;
	or.pred  	%p1119, %p1117, %p1118;
	selp.u64 	%rd4122, 1, 0, %p1119;
	add.s64 	%rd4123, %rd10581, 1;
	setp.ne.s64 	%p1120, %rd10581, -1;
	selp.s64 	%rd4124, -1, 0, %p1119;
	add.s64 	%rd10581, %rd4123, %rd4124;
	setp.lt.u64 	%p1121, %rd4123, %rd4122;
	or.pred  	%p1122, %p1120, %p1121;
	selp.s64 	%rd4125, -1, 0, %p1122;
	add.s64 	%rd422, %rd417, %rd4125;
	setp.ne.s64 	%p1123, %rd422, 0;
	@%p1123 bra 	$L__BB4_117;
	and.b64  	%rd4126, %rd10581, %rd10580;
	setp.ne.s64 	%p1124, %rd4126, -1;
	@%p1124 bra 	$L__BB4_121;
	setp.ne.s64 	%p1125, %rd10579, -1;
	setp.lt.u64 	%p1126, %rd10578, -4294968273;
	or.pred  	%p1127, %p1125, %p1126;
	@%p1127 bra 	$L__BB4_121;
$L__BB4_117:
	add.s64 	%rd423, %rd413, 8589936546;
	setp.lt.u64 	%p1128, %rd10578, -4294968273;
	selp.u64 	%rd4127, 1, 0, %p1128;
	add.s64 	%rd4128, %rd10579, 1;
	setp.ne.s64 	%p1129, %rd10579, -1;
	selp.s64 	%rd4129, -1, 0, %p1128;
	add.s64 	%rd10579, %rd4128, %rd4129;
	setp.lt.u64 	%p1130, %rd4128, %rd4127;
	or.pred  	%p1131, %p1129, %p1130;
	selp.u64 	%rd4130, 1, 0, %p1131;
	add.s64 	%rd4131, %rd10580, 1;
	setp.ne.s64 	%p1132, %rd10580, -1;
	selp.s64 	%rd4132, -1, 0, %p1131;
	add.s64 	%rd10580, %rd4131, %rd4132;
	setp.lt.u64 	%p1133, %rd4131, %rd4130;
	or.pred  	%p1134, %p1132, %p1133;
	selp.u64 	%rd4133, 1, 0, %p1134;
	add.s64 	%rd4134, %rd10581, 1;
	setp.ne.s64 	%p1135, %rd10581, -1;
	selp.s64 	%rd4135, -1, 0, %p1134;
	add.s64 	%rd10581, %rd4134, %rd4135;
	setp.lt.u64 	%p1136, %rd4134, %rd4133;
	or.pred  	%p1137, %p1135, %p1136;
	selp.u64 	%rd4136, 1, 0, %p1137;
	setp.ne.s64 	%p1138, %rd422, %rd4136;
	@%p1138 bra 	$L__BB4_120;
	and.b64  	%rd4137, %rd10581, %rd10580;
	setp.ne.s64 	%p1139, %rd4137, -1;
	mov.u64 	%rd10578, %rd423;
	@%p1139 bra 	$L__BB4_121;
	setp.ne.s64 	%p1140, %rd10579, -1;
	setp.lt.u64 	%p1141, %rd423, -4294968273;
	or.pred  	%p1142, %p1140, %p1141;
	mov.u64 	%rd10578, %rd423;
	@%p1142 bra 	$L__BB4_121;
$L__BB4_120:
	setp.lt.u64 	%p1143, %rd423, -4294968273;
	selp.u64 	%rd4138, 1, 0, %p1143;
	add.s64 	%rd4139, %rd10579, 1;
	setp.ne.s64 	%p1144, %rd10579, -1;
	selp.s64 	%rd4140, -1, 0, %p1143;
	add.s64 	%rd10579, %rd4139, %rd4140;
	setp.lt.u64 	%p1145, %rd4139, %rd4138;
	or.pred  	%p1146, %p1144, %p1145;
	selp.u64 	%rd4141, 1, 0, %p1146;
	add.s64 	%rd4142, %rd10580, 1;
	setp.ne.s64 	%p1147, %rd10580, -1;
	selp.s64 	%rd4143, -1, 0, %p1146;
	add.s64 	%rd10580, %rd4142, %rd4143;
	setp.lt.u64 	%p1148, %rd4142, %rd4141;
	or.pred  	%p1149, %p1147, %p1148;
	selp.s64 	%rd4144, -1, 0, %p1149;
	add.s64 	%rd4145, %rd10581, %rd4144;
	add.s64 	%rd10581, %rd4145, 1;
	add.s64 	%rd10578, %rd413, 12884904819;
$L__BB4_121:
	mul.hi.u64 	%rd4147, %rd10578, %rd311;
	mul.lo.s64 	%rd4148, %rd312, %rd10578;
	mul.hi.u64 	%rd4149, %rd10578, %rd312;
	add.s64 	%rd4150, %rd4148, %rd4147;
	setp.lt.u64 	%p1150, %rd4150, %rd4148;
	selp.u64 	%rd4151, 1, 0, %p1150;
	add.s64 	%rd4152, %rd4149, %rd4151;
	mul.lo.s64 	%rd4153, %rd313, %rd10578;
	mul.hi.u64 	%rd4154, %rd10578, %rd313;
	add.s64 	%rd4155, %rd4153, %rd4152;
	setp.lt.u64 	%p1151, %rd4155, %rd4153;
	selp.u64 	%rd4156, 1, 0, %p1151;
	add.s64 	%rd4157, %rd4154, %rd4156;
	mul.lo.s64 	%rd4158, %rd314, %rd10578;
	mul.hi.u64 	%rd4159, %rd10578, %rd314;
	add.s64 	%rd4160, %rd4158, %rd4157;
	setp.lt.u64 	%p1152, %rd4160, %rd4158;
	selp.u64 	%rd4161, 1, 0, %p1152;
	add.s64 	%rd4162, %rd4159, %rd4161;
	mul.hi.u64 	%rd4163, %rd10579, %rd311;
	mad.lo.s64 	%rd435, %rd311, %rd10579, %rd4150;
	setp.lt.u64 	%p1153, %rd435, %rd4150;
	selp.u64 	%rd4164, 1, 0, %p1153;
	add.s64 	%rd4165, %rd4163, %rd4164;
	mul.hi.u64 	%rd4166, %rd10579, %rd312;
	mad.lo.s64 	%rd4167, %rd312, %rd10579, %rd4155;
	setp.lt.u64 	%p1154, %rd4167, %rd4155;
	selp.u64 	%rd4168, 1, 0, %p1154;
	add.s64 	%rd4169, %rd4167, %rd4165;
	setp.lt.u64 	%p1155, %rd4169, %rd4167;
	selp.u64 	%rd4170, 1, 0, %p1155;
	add.s64 	%rd4171, %rd4166, %rd4168;
	add.s64 	%rd4172, %rd4171, %rd4170;
	mul.hi.u64 	%rd4173, %rd10579, %rd313;
	mad.lo.s64 	%rd4174, %rd313, %rd10579, %rd4160;
	setp.lt.u64 	%p1156, %rd4174, %rd4160;
	selp.u64 	%rd4175, 1, 0, %p1156;
	add.s64 	%rd4176, %rd4174, %rd4172;
	setp.lt.u64 	%p1157, %rd4176, %rd4174;
	selp.u64 	%rd4177, 1, 0, %p1157;
	add.s64 	%rd4178, %rd4173, %rd4175;
	add.s64 	%rd4179, %rd4178, %rd4177;
	mul.hi.u64 	%rd4180, %rd10579, %rd314;
	mad.lo.s64 	%rd4181, %rd314, %rd10579, %rd4162;
	setp.lt.u64 	%p1158, %rd4181, %rd4162;
	selp.u64 	%rd4182, 1, 0, %p1158;
	add.s64 	%rd4183, %rd4181, %rd4179;
	setp.lt.u64 	%p1159, %rd4183, %rd4181;
	selp.u64 	%rd4184, 1, 0, %p1159;
	add.s64 	%rd4185, %rd4180, %rd4182;
	add.s64 	%rd4186, %rd4185, %rd4184;
	mul.hi.u64 	%rd4187, %rd10580, %rd311;
	mad.lo.s64 	%rd436, %rd311, %rd10580, %rd4169;
	setp.lt.u64 	%p1160, %rd436, %rd4169;
	selp.u64 	%rd4188, 1, 0, %p1160;
	add.s64 	%rd4189, %rd4187, %rd4188;
	mul.hi.u64 	%rd4190, %rd10580, %rd312;
	mad.lo.s64 	%rd4191, %rd312, %rd10580, %rd4176;
	setp.lt.u64 	%p1161, %rd4191, %rd4176;
	selp.u64 	%rd4192, 1, 0, %p1161;
	add.s64 	%rd4193, %rd4191, %rd4189;
	setp.lt.u64 	%p1162, %rd4193, %rd4191;
	selp.u64 	%rd4194, 1, 0, %p1162;
	add.s64 	%rd4195, %rd4190, %rd4192;
	add.s64 	%rd4196, %rd4195, %rd4194;
	mul.hi.u64 	%rd4197, %rd10580, %rd313;
	mad.lo.s64 	%rd4198, %rd313, %rd10580, %rd4183;
	setp.lt.u64 	%p1163, %rd4198, %rd4183;
	selp.u64 	%rd4199, 1, 0, %p1163;
	add.s64 	%rd4200, %rd4198, %rd4196;
	setp.lt.u64 	%p1164, %rd4200, %rd4198;
	selp.u64 	%rd4201, 1, 0, %p1164;
	add.s64 	%rd4202, %rd4197, %rd4199;
	add.s64 	%rd4203, %rd4202, %rd4201;
	mul.hi.u64 	%rd4204, %rd10580, %rd314;
	mad.lo.s64 	%rd4205, %rd314, %rd10580, %rd4186;
	setp.lt.u64 	%p1165, %rd4205, %rd4186;
	selp.u64 	%rd4206, 1, 0, %p1165;
	add.s64 	%rd4207, %rd4205, %rd4203;
	setp.lt.u64 	%p1166, %rd4207, %rd4205;
	selp.u64 	%rd4208, 1, 0, %p1166;
	add.s64 	%rd4209, %rd4204, %rd4206;
	add.s64 	%rd4210, %rd4209, %rd4208;
	mul.hi.u64 	%rd4211, %rd10581, %rd311;
	mad.lo.s64 	%rd437, %rd311, %rd10581, %rd4193;
	setp.lt.u64 	%p1167, %rd437, %rd4193;
	selp.u64 	%rd4212, 1, 0, %p1167;
	add.s64 	%rd4213, %rd4211, %rd4212;
	mul.hi.u64 	%rd4214, %rd10581, %rd312;
	mad.lo.s64 	%rd4215, %rd312, %rd10581, %rd4200;
	setp.lt.u64 	%p1168, %rd4215, %rd4200;
	selp.u64 	%rd4216, 1, 0, %p1168;
	add.s64 	%rd4217, %rd4215, %rd4213;
	setp.lt.u64 	%p1169, %rd4217, %rd4215;
	selp.u64 	%rd4218, 1, 0, %p1169;
	add.s64 	%rd4219, %rd4214, %rd4216;
	add.s64 	%rd4220, %rd4219, %rd4218;
	mul.hi.u64 	%rd4221, %rd10581, %rd313;
	mad.lo.s64 	%rd4222, %rd313, %rd10581, %rd4207;
	setp.lt.u64 	%p1170, %rd4222, %rd4207;
	selp.u64 	%rd4223, 1, 0, %p1170;
	add.s64 	%rd4224, %rd4222, %rd4220;
	setp.lt.u64 	%p1171, %rd4224, %rd4222;
	selp.u64 	%rd4225, 1, 0, %p1171;
	add.s64 	%rd4226, %rd4221, %rd4223;
	add.s64 	%rd4227, %rd4226, %rd4225;
	mul.hi.u64 	%rd4228, %rd10581, %rd314;
	mad.lo.s64 	%rd4229, %rd314, %rd10581, %rd4210;
	setp.lt.u64 	%p1172, %rd4229, %rd4210;
	selp.u64 	%rd4230, 1, 0, %p1172;
	add.s64 	%rd4231, %rd4229, %rd4227;
	setp.lt.u64 	%p1173, %rd4231, %rd4229;
	selp.u64 	%rd4232, 1, 0, %p1173;
	add.s64 	%rd4233, %rd4228, %rd4230;
	add.s64 	%rd4234, %rd4233, %rd4232;
	shl.b64 	%rd4235, %rd4217, 32;
	mov.b64 	{%r232, %r233}, %rd4217;
	mov.b64 	{%r234, %r235}, %rd4224;
	mov.b64 	%rd4236, {%r233, %r234};
	mov.b64 	{%r236, %r237}, %rd4231;
	mov.b64 	%rd4237, {%r235, %r236};
	mov.b64 	{%r238, %r239}, %rd4234;
	mov.b64 	%rd4238, {%r237, %r238};
	shr.u64 	%rd4239, %rd4234, 32;
	mul.lo.s64 	%rd4240, %rd4217, 977;
	mov.b64 	%rd4241, 977;
	mul.hi.u64 	%rd4242, %rd4217, %rd4241;
	mul.lo.s64 	%rd4243, %rd4224, 977;
	mul.hi.u64 	%rd4244, %rd4224, %rd4241;
	add.s64 	%rd4245, %rd4243, %rd4242;
	setp.lt.u64 	%p1174, %rd4245, %rd4243;
	selp.u64 	%rd4246, 1, 0, %p1174;
	add.s64 	%rd4247, %rd4244, %rd4246;
	mul.lo.s64 	%rd4248, %rd4231, 977;
	mul.hi.u64 	%rd4249, %rd4231, %rd4241;
	add.s64 	%rd4250, %rd4248, %rd4247;
	setp.lt.u64 	%p1175, %rd4250, %rd4248;
	selp.u64 	%rd4251, 1, 0, %p1175;
	add.s64 	%rd4252, %rd4249, %rd4251;
	mul.lo.s64 	%rd4253, %rd4234, 977;
	mul.hi.u64 	%rd4254, %rd4234, %rd4241;
	add.s64 	%rd4255, %rd4253, %rd4252;
	setp.lt.u64 	%p1176, %rd4255, %rd4253;
	selp.u64 	%rd4256, 1, 0, %p1176;
	add.s64 	%rd4257, %rd4254, %rd4256;
	add.s64 	%rd10582, %rd4240, %rd4235;
	setp.lt.u64 	%p1177, %rd10582, %rd4240;
	selp.u64 	%rd4258, 1, 0, %p1177;
	add.s64 	%rd4259, %rd4245, %rd4236;
	setp.lt.u64 	%p1178, %rd4259, %rd4245;
	add.s64 	%rd10583, %rd4259, %rd4258;
	setp.lt.u64 	%p1179, %rd10583, %rd4259;
	or.pred  	%p1180, %p1178, %p1179;
	selp.u64 	%rd4260, 1, 0, %p1180;
	add.s64 	%rd4261, %rd4250, %rd4237;
	setp.lt.u64 	%p1181, %rd4261, %rd4250;
	add.s64 	%rd10584, %rd4261, %rd4260;
	setp.lt.u64 	%p1182, %rd10584, %rd4261;
	or.pred  	%p1183, %p1181, %p1182;
	selp.u64 	%rd4262, 1, 0, %p1183;
	add.s64 	%rd4263, %rd4255, %rd4238;
	setp.lt.u64 	%p1184, %rd4263, %rd4255;
	add.s64 	%rd10585, %rd4263, %rd4262;
	setp.lt.u64 	%p1185, %rd10585, %rd4263;
	or.pred  	%p1186, %p1184, %p1185;
	selp.u64 	%rd4264, 1, 0, %p1186;
	add.s64 	%rd4265, %rd4257, %rd4239;
	add.s64 	%rd442, %rd4265, %rd4264;
	setp.eq.s64 	%p1187, %rd442, 0;
	mov.b64 	%rd10586, 0;
	@%p1187 bra 	$L__BB4_123;
	shl.b64 	%rd4266, %rd442, 32;
	shr.u64 	%rd4267, %rd442, 32;
	mov.b64 	%rd4268, 977;
	mul.hi.u64 	%rd4269, %rd442, %rd4268;
	mad.lo.s64 	%rd4270, %rd442, 977, %rd4266;
	setp.lt.u64 	%p1188, %rd4270, %rd4266;
	selp.u64 	%rd4271, 1, 0, %p1188;
	add.s64 	%rd10582, %rd4270, %rd10582;
	setp.lt.u64 	%p1189, %rd10582, %rd4270;
	selp.u64 	%rd4272, 1, 0, %p1189;
	add.s64 	%rd4273, %rd4267, %rd4269;
	setp.lt.u64 	%p1190, %rd4273, %rd4267;
	selp.u64 	%rd4274, 1, 0, %p1190;
	add.s64 	%rd4275, %rd10583, %rd4273;
	setp.lt.u64 	%p1191, %rd4275, %rd10583;
	selp.u64 	%rd4276, 1, 0, %p1191;
	add.s64 	%rd4277, %rd4275, %rd4271;
	add.s64 	%rd10583, %rd4277, %rd4272;
	setp.lt.u64 	%p1192, %rd10583, %rd4275;
	selp.u64 	%rd4278, 1, 0, %p1192;
	add.s64 	%rd4279, %rd10584, %rd4274;
	add.s64 	%rd4280, %rd4279, %rd4276;
	add.s64 	%rd445, %rd4280, %rd4278;
	setp.lt.u64 	%p1193, %rd445, %rd10584;
	selp.u64 	%rd4281, 1, 0, %p1193;
	add.s64 	%rd446, %rd10585, %rd4281;
	setp.lt.u64 	%p1194, %rd446, %rd10585;
	selp.u64 	%rd10586, 1, 0, %p1194;
	mov.u64 	%rd10584, %rd445;
	mov.u64 	%rd10585, %rd446;
$L__BB4_123:
	mad.lo.s64 	%rd453, %rd311, %rd10578, %rd10582;
	setp.lt.u64 	%p1195, %rd453, %rd10582;
	selp.u64 	%rd4282, 1, 0, %p1195;
	add.s64 	%rd4283, %rd10583, %rd435;
	setp.lt.u64 	%p1196, %rd4283, %rd10583;
	add.s64 	%rd10588, %rd4283, %rd4282;
	setp.lt.u64 	%p1197, %rd10588, %rd4283;
	or.pred  	%p1198, %p1196, %p1197;
	selp.u64 	%rd4284, 1, 0, %p1198;
	add.s64 	%rd4285, %rd10584, %rd436;
	setp.lt.u64 	%p1199, %rd4285, %rd10584;
	add.s64 	%rd10589, %rd4285, %rd4284;
	setp.lt.u64 	%p1200, %rd10589, %rd4285;
	or.pred  	%p1201, %p1199, %p1200;
	selp.u64 	%rd4286, 1, 0, %p1201;
	add.s64 	%rd4287, %rd10585, %rd437;
	setp.lt.u64 	%p1202, %rd4287, %rd10585;
	add.s64 	%rd10590, %rd4287, %rd4286;
	setp.lt.u64 	%p1203, %rd10590, %rd4287;
	or.pred  	%p1204, %p1202, %p1203;
	selp.u64 	%rd4288, 1, 0, %p1204;
	add.s64 	%rd457, %rd10586, %rd4288;
	setp.ne.s64 	%p1205, %rd457, 0;
	@%p1205 bra 	$L__BB4_126;
	and.b64  	%rd4289, %rd10590, %rd10589;
	setp.ne.s64 	%p1206, %rd4289, -1;
	mov.u64 	%rd10587, %rd453;
	@%p1206 bra 	$L__BB4_133;
	setp.ne.s64 	%p1207, %rd10588, -1;
	setp.lt.u64 	%p1208, %rd453, -4294968273;
	or.pred  	%p1209, %p1207, %p1208;
	mov.u64 	%rd10587, %rd453;
	@%p1209 bra 	$L__BB4_133;
$L__BB4_126:
	add.s64 	%rd10587, %rd453, 4294968273;
	setp.lt.u64 	%p1210, %rd453, -4294968273;
	selp.u64 	%rd4290, 1, 0, %p1210;
	add.s64 	%rd4291, %rd10588, 1;
	setp.ne.s64 	%p1211, %rd10588, -1;
	selp.s64 	%rd4292, -1, 0, %p1210;
	add.s64 	%rd10588, %rd4291, %rd4292;
	setp.lt.u64 	%p1212, %rd4291, %rd4290;
	or.pred  	%p1213, %p1211, %p1212;
	selp.u64 	%rd4293, 1, 0, %p1213;
	add.s64 	%rd4294, %rd10589, 1;
	setp.ne.s64 	%p1214, %rd10589, -1;
	selp.s64 	%rd4295, -1, 0, %p1213;
	add.s64 	%rd10589, %rd4294, %rd4295;
	setp.lt.u64 	%p1215, %rd4294, %rd4293;
	or.pred  	%p1216, %p1214, %p1215;
	selp.u64 	%rd4296, 1, 0, %p1216;
	add.s64 	%rd4297, %rd10590, 1;
	setp.ne.s64 	%p1217, %rd10590, -1;
	selp.s64 	%rd4298, -1, 0, %p1216;
	add.s64 	%rd10590, %rd4297, %rd4298;
	setp.lt.u64 	%p1218, %rd4297, %rd4296;
	or.pred  	%p1219, %p1217, %p1218;
	selp.s64 	%rd4299, -1, 0, %p1219;
	add.s64 	%rd462, %rd457, %rd4299;
	setp.ne.s64 	%p1220, %rd462, 0;
	@%p1220 bra 	$L__BB4_129;
	and.b64  	%rd4300, %rd10590, %rd10589;
	setp.ne.s64 	%p1221, %rd4300, -1;
	@%p1221 bra 	$L__BB4_133;
	setp.ne.s64 	%p1222, %rd10588, -1;
	setp.lt.u64 	%p1223, %rd10587, -4294968273;
	or.pred  	%p1224, %p1222, %p1223;
	@%p1224 bra 	$L__BB4_133;
$L__BB4_129:
	add.s64 	%rd463, %rd453, 8589936546;
	setp.lt.u64 	%p1225, %rd10587, -4294968273;
	selp.u64 	%rd4301, 1, 0, %p1225;
	add.s64 	%rd4302, %rd10588, 1;
	setp.ne.s64 	%p1226, %rd10588, -1;
	selp.s64 	%rd4303, -1, 0, %p1225;
	add.s64 	%rd10588, %rd4302, %rd4303;
	setp.lt.u64 	%p1227, %rd4302, %rd4301;
	or.pred  	%p1228, %p1226, %p1227;
	selp.u64 	%rd4304, 1, 0, %p1228;
	add.s64 	%rd4305, %rd10589, 1;
	setp.ne.s64 	%p1229, %rd10589, -1;
	selp.s64 	%rd4306, -1, 0, %p1228;
	add.s64 	%rd10589, %rd4305, %rd4306;
	setp.lt.u64 	%p1230, %rd4305, %rd4304;
	or.pred  	%p1231, %p1229, %p1230;
	selp.u64 	%rd4307, 1, 0, %p1231;
	add.s64 	%rd4308, %rd10590, 1;
	setp.ne.s64 	%p1232, %rd10590, -1;
	selp.s64 	%rd4309, -1, 0, %p1231;
	add.s64 	%rd10590, %rd4308, %rd4309;
	setp.lt.u64 	%p1233, %rd4308, %rd4307;
	or.pred  	%p1234, %p1232, %p1233;
	selp.u64 	%rd4310, 1, 0, %p1234;
	setp.ne.s64 	%p1235, %rd462, %rd4310;
	@%p1235 bra 	$L__BB4_132;
	and.b64  	%rd4311, %rd10590, %rd10589;
	setp.ne.s64 	%p1236, %rd4311, -1;
	mov.u64 	%rd10587, %rd463;
	@%p1236 bra 	$L__BB4_133;
	setp.ne.s64 	%p1237, %rd10588, -1;
	setp.lt.u64 	%p1238, %rd463, -4294968273;
	or.pred  	%p1239, %p1237, %p1238;
	mov.u64 	%rd10587, %rd463;
	@%p1239 bra 	$L__BB4_133;
$L__BB4_132:
	setp.lt.u64 	%p1240, %rd463, -4294968273;
	selp.u64 	%rd4312, 1, 0, %p1240;
	add.s64 	%rd4313, %rd10588, 1;
	setp.ne.s64 	%p1241, %rd10588, -1;
	selp.s64 	%rd4314, -1, 0, %p1240;
	add.s64 	%rd10588, %rd4313, %rd4314;
	setp.lt.u64 	%p1242, %rd4313, %rd4312;
	or.pred  	%p1243, %p1241, %p1242;
	selp.u64 	%rd4315, 1, 0, %p1243;
	add.s64 	%rd4316, %rd10589, 1;
	setp.ne.s64 	%p1244, %rd10589, -1;
	selp.s64 	%rd4317, -1, 0, %p1243;
	add.s64 	%rd10589, %rd4316, %rd4317;
	setp.lt.u64 	%p1245, %rd4316, %rd4315;
	or.pred  	%p1246, %p1244, %p1245;
	selp.s64 	%rd4318, -1, 0, %p1246;
	add.s64 	%rd4319, %rd10590, %rd4318;
	add.s64 	%rd10590, %rd4319, 1;
	add.s64 	%rd10587, %rd453, 12884904819;
$L__BB4_133:
	mul.lo.s64 	%rd4321, %rd10588, %rd10587;
	mul.hi.u64 	%rd4322, %rd10587, %rd10588;
	mul.lo.s64 	%rd4323, %rd10589, %rd10587;
	mul.hi.u64 	%rd4324, %rd10587, %rd10589;
	add.s64 	%rd4325, %rd4323, %rd4322;
	setp.lt.u64 	%p1247, %rd4325, %rd4323;
	selp.u64 	%rd4326, 1, 0, %p1247;
	add.s64 	%rd4327, %rd4324, %rd4326;
	mul.lo.s64 	%rd4328, %rd10590, %rd10587;
	mul.hi.u64 	%rd4329, %rd10587, %rd10590;
	add.s64 	%rd4330, %rd4328, %rd4327;
	setp.lt.u64 	%p1248, %rd4330, %rd4328;
	selp.u64 	%rd4331, 1, 0, %p1248;
	add.s64 	%rd4332, %rd4329, %rd4331;
	mul.hi.u64 	%rd4333, %rd10588, %rd10589;
	mad.lo.s64 	%rd4334, %rd10589, %rd10588, %rd4330;
	setp.lt.u64 	%p1249, %rd4334, %rd4330;
	selp.u64 	%rd4335, 1, 0, %p1249;
	add.s64 	%rd4336, %rd4333, %rd4335;
	mul.hi.u64 	%rd4337, %rd10588, %rd10590;
	mad.lo.s64 	%rd4338, %rd10590, %rd10588, %rd4332;
	setp.lt.u64 	%p1250, %rd4338, %rd4332;
	selp.u64 	%rd4339, 1, 0, %p1250;
	add.s64 	%rd4340, %rd4338, %rd4336;
	setp.lt.u64 	%p1251, %rd4340, %rd4338;
	selp.u64 	%rd4341, 1, 0, %p1251;
	add.s64 	%rd4342, %rd4337, %rd4339;
	add.s64 	%rd4343, %rd4342, %rd4341;
	mul.hi.u64 	%rd4344, %rd10589, %rd10590;
	mad.lo.s64 	%rd4345, %rd10590, %rd10589, %rd4343;
	setp.lt.u64 	%p1252, %rd4345, %rd4343;
	selp.u64 	%rd4346, 1, 0, %p1252;
	add.s64 	%rd4347, %rd4344, %rd4346;
	shl.b64 	%rd4348, %rd4321, 1;
	mov.b64 	{%r240, %r241}, %rd4321;
	mov.b64 	{%r242, %r243}, %rd4325;
	shf.l.wrap.b32 	%r244, %r241, %r242, 1;
	shf.l.wrap.b32 	%r245, %r242, %r243, 1;
	mov.b64 	%rd4349, {%r244, %r245};
	mov.b64 	{%r246, %r247}, %rd4334;
	shf.l.wrap.b32 	%r248, %r243, %r246, 1;
	shf.l.wrap.b32 	%r249, %r246, %r247, 1;
	mov.b64 	%rd4350, {%r248, %r249};
	mov.b64 	{%r250, %r251}, %rd4340;
	shf.l.wrap.b32 	%r252, %r247, %r250, 1;
	shf.l.wrap.b32 	%r253, %r250, %r251, 1;
	mov.b64 	%rd4351, {%r252, %r253};
	mov.b64 	{%r254, %r255}, %rd4345;
	shf.l.wrap.b32 	%r256, %r251, %r254, 1;
	shf.l.wrap.b32 	%r257, %r254, %r255, 1;
	mov.b64 	%rd4352, {%r256, %r257};
	shr.u64 	%rd4353, %rd4347, 63;
	mov.b64 	{%r258, %r259}, %rd4347;
	shf.l.wrap.b32 	%r260, %r255, %r258, 1;
	shf.l.wrap.b32 	%r261, %r258, %r259, 1;
	mov.b64 	%rd4354, {%r260, %r261};
	mul.hi.u64 	%rd4355, %rd10587, %rd10587;
	mul.hi.u64 	%rd4356, %rd10588, %rd10588;
	mul.hi.u64 	%rd4357, %rd10589, %rd10589;
	mul.hi.u64 	%rd4358, %rd10590, %rd10590;
	add.s64 	%rd475, %rd4348, %rd4355;
	setp.lt.u64 	%p1253, %rd475, %rd4348;
	selp.u64 	%rd4359, 1, 0, %p1253;
	mad.lo.s64 	%rd4360, %rd10588, %rd10588, %rd4349;
	setp.lt.u64 	%p1254, %rd4360, %rd4349;
	add.s64 	%rd476, %rd4360, %rd4359;
	setp.lt.u64 	%p1255, %rd476, %rd4360;
	or.pred  	%p1256, %p1254, %p1255;
	selp.u64 	%rd4361, 1, 0, %p1256;
	add.s64 	%rd4362, %rd4350, %rd4356;
	setp.lt.u64 	%p1257, %rd4362, %rd4350;
	add.s64 	%rd477, %rd4362, %rd4361;
	setp.lt.u64 	%p1258, %rd477, %rd4362;
	or.pred  	%p1259, %p1257, %p1258;
	selp.u64 	%rd4363, 1, 0, %p1259;
	mad.lo.s64 	%rd4364, %rd10589, %rd10589, %rd4351;
	setp.lt.u64 	%p1260, %rd4364, %rd4351;
	add.s64 	%rd4365, %rd4364, %rd4363;
	setp.lt.u64 	%p1261, %rd4365, %rd4364;
	or.pred  	%p1262, %p1260, %p1261;
	selp.u64 	%rd4366, 1, 0, %p1262;
	add.s64 	%rd4367, %rd4352, %rd4357;
	setp.lt.u64 	%p1263, %rd4367, %rd4352;
	add.s64 	%rd4368, %rd4367, %rd4366;
	setp.lt.u64 	%p1264, %rd4368, %rd4367;
	or.pred  	%p1265, %p1263, %p1264;
	selp.u64 	%rd4369, 1, 0, %p1265;
	mad.lo.s64 	%rd4370, %rd10590, %rd10590, %rd4354;
	setp.lt.u64 	%p1266, %rd4370, %rd4354;
	add.s64 	%rd4371, %rd4370, %rd4369;
	setp.lt.u64 	%p1267, %rd4371, %rd4370;
	or.pred  	%p1268, %p1266, %p1267;
	selp.u64 	%rd4372, 1, 0, %p1268;
	add.s64 	%rd4373, %rd4353, %rd4358;
	add.s64 	%rd4374, %rd4373, %rd4372;
	shl.b64 	%rd4375, %rd4365, 32;
	mov.b64 	{%r262, %r263}, %rd4365;
	mov.b64 	{%r264, %r265}, %rd4368;
	mov.b64 	%rd4376, {%r263, %r264};
	mov.b64 	{%r266, %r267}, %rd4371;
	mov.b64 	%rd4377, {%r265, %r266};
	mov.b64 	{%r268, %r269}, %rd4374;
	mov.b64 	%rd4378, {%r267, %r268};
	shr.u64 	%rd4379, %rd4374, 32;
	mul.lo.s64 	%rd4380, %rd4365, 977;
	mov.b64 	%rd4381, 977;
	mul.hi.u64 	%rd4382, %rd4365, %rd4381;
	mul.lo.s64 	%rd4383, %rd4368, 977;
	mul.hi.u64 	%rd4384, %rd4368, %rd4381;
	add.s64 	%rd4385, %rd4383, %rd4382;
	setp.lt.u64 	%p1269, %rd4385, %rd4383;
	selp.u64 	%rd4386, 1, 0, %p1269;
	add.s64 	%rd4387, %rd4384, %rd4386;
	mul.lo.s64 	%rd4388, %rd4371, 977;
	mul.hi.u64 	%rd4389, %rd4371, %rd4381;
	add.s64 	%rd4390, %rd4388, %rd4387;
	setp.lt.u64 	%p1270, %rd4390, %rd4388;
	selp.u64 	%rd4391, 1, 0, %p1270;
	add.s64 	%rd4392, %rd4389, %rd4391;
	mul.lo.s64 	%rd4393, %rd4374, 977;
	mul.hi.u64 	%rd4394, %rd4374, %rd4381;
	add.s64 	%rd4395, %rd4393, %rd4392;
	setp.lt.u64 	%p1271, %rd4395, %rd4393;
	selp.u64 	%rd4396, 1, 0, %p1271;
	add.s64 	%rd4397, %rd4394, %rd4396;
	add.s64 	%rd10591, %rd4380, %rd4375;
	setp.lt.u64 	%p1272, %rd10591, %rd4380;
	selp.u64 	%rd4398, 1, 0, %p1272;
	add.s64 	%rd4399, %rd4385, %rd4376;
	setp.lt.u64 	%p1273, %rd4399, %rd4385;
	add.s64 	%rd10592, %rd4399, %rd4398;
	setp.lt.u64 	%p1274, %rd10592, %rd4399;
	or.pred  	%p1275, %p1273, %p1274;
	selp.u64 	%rd4400, 1, 0, %p1275;
	add.s64 	%rd4401, %rd4390, %rd4377;
	setp.lt.u64 	%p1276, %rd4401, %rd4390;
	add.s64 	%rd10593, %rd4401, %rd4400;
	setp.lt.u64 	%p1277, %rd10593, %rd4401;
	or.pred  	%p1278, %p1276, %p1277;
	selp.u64 	%rd4402, 1, 0, %p1278;
	add.s64 	%rd4403, %rd4395, %rd4378;
	setp.lt.u64 	%p1279, %rd4403, %rd4395;
	add.s64 	%rd10594, %rd4403, %rd4402;
	setp.lt.u64 	%p1280, %rd10594, %rd4403;
	or.pred  	%p1281, %p1279, %p1280;
	selp.u64 	%rd4404, 1, 0, %p1281;
	add.s64 	%rd4405, %rd4397, %rd4379;
	add.s64 	%rd482, %rd4405, %rd4404;
	setp.eq.s64 	%p1282, %rd482, 0;
	mov.b64 	%rd10595, 0;
	@%p1282 bra 	$L__BB4_135;
	shl.b64 	%rd4406, %rd482, 32;
	shr.u64 	%rd4407, %rd482, 32;
	mov.b64 	%rd4408, 977;
	mul.hi.u64 	%rd4409, %rd482, %rd4408;
	mad.lo.s64 	%rd4410, %rd482, 977, %rd4406;
	setp.lt.u64 	%p1283, %rd4410, %rd4406;
	selp.u64 	%rd4411, 1, 0, %p1283;
	add.s64 	%rd10591, %rd4410, %rd10591;
	setp.lt.u64 	%p1284, %rd10591, %rd4410;
	selp.u64 	%rd4412, 1, 0, %p1284;
	add.s64 	%rd4413, %rd4407, %rd4409;
	setp.lt.u64 	%p1285, %rd4413, %rd4407;
	selp.u64 	%rd4414, 1, 0, %p1285;
	add.s64 	%rd4415, %rd10592, %rd4413;
	setp.lt.u64 	%p1286, %rd4415, %rd10592;
	selp.u64 	%rd4416, 1, 0, %p1286;
	add.s64 	%rd4417, %rd4415, %rd4411;
	add.s64 	%rd10592, %rd4417, %rd4412;
	setp.lt.u64 	%p1287, %rd10592, %rd4415;
	selp.u64 	%rd4418, 1, 0, %p1287;
	add.s64 	%rd4419, %rd10593, %rd4414;
	add.s64 	%rd4420, %rd4419, %rd4416;
	add.s64 	%rd485, %rd4420, %rd4418;
	setp.lt.u64 	%p1288, %rd485, %rd10593;
	selp.u64 	%rd4421, 1, 0, %p1288;
	add.s64 	%rd486, %rd10594, %rd4421;
	setp.lt.u64 	%p1289, %rd486, %rd10594;
	selp.u64 	%rd10595, 1, 0, %p1289;
	mov.u64 	%rd10593, %rd485;
	mov.u64 	%rd10594, %rd486;
$L__BB4_135:
	mad.lo.s64 	%rd493, %rd10587, %rd10587, %rd10591;
	setp.lt.u64 	%p1290, %rd493, %rd10591;
	selp.u64 	%rd4422, 1, 0, %p1290;
	add.s64 	%rd4423, %rd10592, %rd475;
	setp.lt.u64 	%p1291, %rd4423, %rd10592;
	add.s64 	%rd10597, %rd4423, %rd4422;
	setp.lt.u64 	%p1292, %rd10597, %rd4423;
	or.pred  	%p1293, %p1291, %p1292;
	selp.u64 	%rd4424, 1, 0, %p1293;
	add.s64 	%rd4425, %rd10593, %rd476;
	setp.lt.u64 	%p1294, %rd4425, %rd10593;
	add.s64 	%rd10598, %rd4425, %rd4424;
	setp.lt.u64 	%p1295, %rd10598, %rd4425;
	or.pred  	%p1296, %p1294, %p1295;
	selp.u64 	%rd4426, 1, 0, %p1296;
	add.s64 	%rd4427, %rd10594, %rd477;
	setp.lt.u64 	%p1297, %rd4427, %rd10594;
	add.s64 	%rd10599, %rd4427, %rd4426;
	setp.lt.u64 	%p1298, %rd10599, %rd4427;
	or.pred  	%p1299, %p1297, %p1298;
	selp.u64 	%rd4428, 1, 0, %p1299;
	add.s64 	%rd497, %rd10595, %rd4428;
	setp.ne.s64 	%p1300, %rd497, 0;
	@%p1300 bra 	$L__BB4_138;
	and.b64  	%rd4429, %rd10599, %rd10598;
	setp.ne.s64 	%p1301, %rd4429, -1;
	mov.u64 	%rd10596, %rd493;
	@%p1301 bra 	$L__BB4_145;
	setp.ne.s64 	%p1302, %rd10597, -1;
	setp.lt.u64 	%p1303, %rd493, -4294968273;
	or.pred  	%p1304, %p1302, %p1303;
	mov.u64 	%rd10596, %rd493;
	@%p1304 bra 	$L__BB4_145;
$L__BB4_138:
	add.s64 	%rd10596, %rd493, 4294968273;
	setp.lt.u64 	%p1305, %rd493, -4294968273;
	selp.u64 	%rd4430, 1, 0, %p1305;
	add.s64 	%rd4431, %rd10597, 1;
	setp.ne.s64 	%p1306, %rd10597, -1;
	selp.s64 	%rd4432, -1, 0, %p1305;
	add.s64 	%rd10597, %rd4431, %rd4432;
	setp.lt.u64 	%p1307, %rd4431, %rd4430;
	or.pred  	%p1308, %p1306, %p1307;
	selp.u64 	%rd4433, 1, 0, %p1308;
	add.s64 	%rd4434, %rd10598, 1;
	setp.ne.s64 	%p1309, %rd10598, -1;
	selp.s64 	%rd4435, -1, 0, %p1308;
	add.s64 	%rd10598, %rd4434, %rd4435;
	setp.lt.u64 	%p1310, %rd4434, %rd4433;
	or.pred  	%p1311, %p1309, %p1310;
	selp.u64 	%rd4436, 1, 0, %p1311;
	add.s64 	%rd4437, %rd10599, 1;
	setp.ne.s64 	%p1312, %rd10599, -1;
	selp.s64 	%rd4438, -1, 0, %p1311;
	add.s64 	%rd10599, %rd4437, %rd4438;
	setp.lt.u64 	%p1313, %rd4437, %rd4436;
	or.pred  	%p1314, %p1312, %p1313;
	selp.s64 	%rd4439, -1, 0, %p1314;
	add.s64 	%rd502, %rd497, %rd4439;
	setp.ne.s64 	%p1315, %rd502, 0;
	@%p1315 bra 	$L__BB4_141;
	and.b64  	%rd4440, %rd10599, %rd10598;
	setp.ne.s64 	%p1316, %rd4440, -1;
	@%p1316 bra 	$L__BB4_145;
	setp.ne.s64 	%p1317, %rd10597, -1;
	setp.lt.u64 	%p1318, %rd10596, -4294968273;
	or.pred  	%p1319, %p1317, %p1318;
	@%p1319 bra 	$L__BB4_145;
$L__BB4_141:
	add.s64 	%rd503, %rd493, 8589936546;
	setp.lt.u64 	%p1320, %rd10596, -4294968273;
	selp.u64 	%rd4441, 1, 0, %p1320;
	add.s64 	%rd4442, %rd10597, 1;
	setp.ne.s64 	%p1321, %rd10597, -1;
	selp.s64 	%rd4443, -1, 0, %p1320;
	add.s64 	%rd10597, %rd4442, %rd4443;
	setp.lt.u64 	%p1322, %rd4442, %rd4441;
	or.pred  	%p1323, %p1321, %p1322;
	selp.u64 	%rd4444, 1, 0, %p1323;
	add.s64 	%rd4445, %rd10598, 1;
	setp.ne.s64 	%p1324, %rd10598, -1;
	selp.s64 	%rd4446, -1, 0, %p1323;
	add.s64 	%rd10598, %rd4445, %rd4446;
	setp.lt.u64 	%p1325, %rd4445, %rd4444;
	or.pred  	%p1326, %p1324, %p1325;
	selp.u64 	%rd4447, 1, 0, %p1326;
	add.s64 	%rd4448, %rd10599, 1;
	setp.ne.s64 	%p1327, %rd10599, -1;
	selp.s64 	%rd4449, -1, 0, %p1326;
	add.s64 	%rd10599, %rd4448, %rd4449;
	setp.lt.u64 	%p1328, %rd4448, %rd4447;
	or.pred  	%p1329, %p1327, %p1328;
	selp.u64 	%rd4450, 1, 0, %p1329;
	setp.ne.s64 	%p1330, %rd502, %rd4450;
	@%p1330 bra 	$L__BB4_144;
	and.b64  	%rd4451, %rd10599, %rd10598;
	setp.ne.s64 	%p1331, %rd4451, -1;
	mov.u64 	%rd10596, %rd503;
	@%p1331 bra 	$L__BB4_145;
	setp.ne.s64 	%p1332, %rd10597, -1;
	setp.lt.u64 	%p1333, %rd503, -4294968273;
	or.pred  	%p1334, %p1332, %p1333;
	mov.u64 	%rd10596, %rd503;
	@%p1334 bra 	$L__BB4_145;
$L__BB4_144:
	setp.lt.u64 	%p1335, %rd503, -4294968273;
	selp.u64 	%rd4452, 1, 0, %p1335;
	add.s64 	%rd4453, %rd10597, 1;
	setp.ne.s64 	%p1336, %rd10597, -1;
	selp.s64 	%rd4454, -1, 0, %p1335;
	add.s64 	%rd10597, %rd4453, %rd4454;
	setp.lt.u64 	%p1337, %rd4453, %rd4452;
	or.pred  	%p1338, %p1336, %p1337;
	selp.u64 	%rd4455, 1, 0, %p1338;
	add.s64 	%rd4456, %rd10598, 1;
	setp.ne.s64 	%p1339, %rd10598, -1;
	selp.s64 	%rd4457, -1, 0, %p1338;
	add.s64 	%rd10598, %rd4456, %rd4457;
	setp.lt.u64 	%p1340, %rd4456, %rd4455;
	or.pred  	%p1341, %p1339, %p1340;
	selp.s64 	%rd4458, -1, 0, %p1341;
	add.s64 	%rd4459, %rd10599, %rd4458;
	add.s64 	%rd10599, %rd4459, 1;
	add.s64 	%rd10596, %rd493, 12884904819;
$L__BB4_145:
	mul.lo.s64 	%rd4461, %rd10597, %rd10596;
	mul.hi.u64 	%rd4462, %rd10596, %rd10597;
	mul.lo.s64 	%rd4463, %rd10598, %rd10596;
	mul.hi.u64 	%rd4464, %rd10596, %rd10598;
	add.s64 	%rd4465, %rd4463, %rd4462;
	setp.lt.u64 	%p1342, %rd4465, %rd4463;
	selp.u64 	%rd4466, 1, 0, %p1342;
	add.s64 	%rd4467, %rd4464, %rd4466;
	mul.lo.s64 	%rd4468, %rd10599, %rd10596;
	mul.hi.u64 	%rd4469, %rd10596, %rd10599;
	add.s64 	%rd4470, %rd4468, %rd4467;
	setp.lt.u64 	%p1343, %rd4470, %rd4468;
	selp.u64 	%rd4471, 1, 0, %p1343;
	add.s64 	%rd4472, %rd4469, %rd4471;
	mul.hi.u64 	%rd4473, %rd10597, %rd10598;
	mad.lo.s64 	%rd4474, %rd10598, %rd10597, %rd4470;
	setp.lt.u64 	%p1344, %rd4474, %rd4470;
	selp.u64 	%rd4475, 1, 0, %p1344;
	add.s64 	%rd4476, %rd4473, %rd4475;
	mul.hi.u64 	%rd4477, %rd10597, %rd10599;
	mad.lo.s64 	%rd4478, %rd10599, %rd10597, %rd4472;
	setp.lt.u64 	%p1345, %rd4478, %rd4472;
	selp.u64 	%rd4479, 1, 0, %p1345;
	add.s64 	%rd4480, %rd4478, %rd4476;
	setp.lt.u64 	%p1346, %rd4480, %rd4478;
	selp.u64 	%rd4481, 1, 0, %p1346;
	add.s64 	%rd4482, %rd4477, %rd4479;
	add.s64 	%rd4483, %rd4482, %rd4481;
	mul.hi.u64 	%rd4484, %rd10598, %rd10599;
	mad.lo.s64 	%rd4485, %rd10599, %rd10598, %rd4483;
	setp.lt.u64 	%p1347, %rd4485, %rd4483;
	selp.u64 	%rd4486, 1, 0, %p1347;
	add.s64 	%rd4487, %rd4484, %rd4486;
	shl.b64 	%rd4488, %rd4461, 1;
	mov.b64 	{%r270, %r271}, %rd4461;
	mov.b64 	{%r272, %r273}, %rd4465;
	shf.l.wrap.b32 	%r274, %r271, %r272, 1;
	shf.l.wrap.b32 	%r275, %r272, %r273, 1;
	mov.b64 	%rd4489, {%r274, %r275};
	mov.b64 	{%r276, %r277}, %rd4474;
	shf.l.wrap.b32 	%r278, %r273, %r276, 1;
	shf.l.wrap.b32 	%r279, %r276, %r277, 1;
	mov.b64 	%rd4490, {%r278, %r279};
	mov.b64 	{%r280, %r281}, %rd4480;
	shf.l.wrap.b32 	%r282, %r277, %r280, 1;
	shf.l.wrap.b32 	%r283, %r280, %r281, 1;
	mov.b64 	%rd4491, {%r282, %r283};
	mov.b64 	{%r284, %r285}, %rd4485;
	shf.l.wrap.b32 	%r286, %r281, %r284, 1;
	shf.l.wrap.b32 	%r287, %r284, %r285, 1;
	mov.b64 	%rd4492, {%r286, %r287};
	shr.u64 	%rd4493, %rd4487, 63;
	mov.b64 	{%r288, %r289}, %rd4487;
	shf.l.wrap.b32 	%r290, %r285, %r288, 1;
	shf.l.wrap.b32 	%r291, %r288, %r289, 1;
	mov.b64 	%rd4494, {%r290, %r291};
	mul.hi.u64 	%rd4495, %rd10596, %rd10596;
	mul.hi.u64 	%rd4496, %rd10597, %rd10597;
	mul.hi.u64 	%rd4497, %rd10598, %rd10598;
	mul.hi.u64 	%rd4498, %rd10599, %rd10599;
	add.s64 	%rd515, %rd4488, %rd4495;
	setp.lt.u64 	%p1348, %rd515, %rd4488;
	selp.u64 	%rd4499, 1, 0, %p1348;
	mad.lo.s64 	%rd4500, %rd10597, %rd10597, %rd4489;
	setp.lt.u64 	%p1349, %rd4500, %rd4489;
	add.s64 	%rd516, %rd4500, %rd4499;
	setp.lt.u64 	%p1350, %rd516, %rd4500;
	or.pred  	%p1351, %p1349, %p1350;
	selp.u64 	%rd4501, 1, 0, %p1351;
	add.s64 	%rd4502, %rd4490, %rd4496;
	setp.lt.u64 	%p1352, %rd4502, %rd4490;
	add.s64 	%rd517, %rd4502, %rd4501;
	setp.lt.u64 	%p1353, %rd517, %rd4502;
	or.pred  	%p1354, %p1352, %p1353;
	selp.u64 	%rd4503, 1, 0, %p1354;
	mad.lo.s64 	%rd4504, %rd10598, %rd10598, %rd4491;
	setp.lt.u64 	%p1355, %rd4504, %rd4491;
	add.s64 	%rd4505, %rd4504, %rd4503;
	setp.lt.u64 	%p1356, %rd4505, %rd4504;
	or.pred  	%p1357, %p1355, %p1356;
	selp.u64 	%rd4506, 1, 0, %p1357;
	add.s64 	%rd4507, %rd4492, %rd4497;
	setp.lt.u64 	%p1358, %rd4507, %rd4492;
	add.s64 	%rd4508, %rd4507, %rd4506;
	setp.lt.u64 	%p1359, %rd4508, %rd4507;
	or.pred  	%p1360, %p1358, %p1359;
	selp.u64 	%rd4509, 1, 0, %p1360;
	mad.lo.s64 	%rd4510, %rd10599, %rd10599, %rd4494;
	setp.lt.u64 	%p1361, %rd4510, %rd4494;
	add.s64 	%rd4511, %rd4510, %rd4509;
	setp.lt.u64 	%p1362, %rd4511, %rd4510;
	or.pred  	%p1363, %p1361, %p1362;
	selp.u64 	%rd4512, 1, 0, %p1363;
	add.s64 	%rd4513, %rd4493, %rd4498;
	add.s64 	%rd4514, %rd4513, %rd4512;
	shl.b64 	%rd4515, %rd4505, 32;
	mov.b64 	{%r292, %r293}, %rd4505;
	mov.b64 	{%r294, %r295}, %rd4508;
	mov.b64 	%rd4516, {%r293, %r294};
	mov.b64 	{%r296, %r297}, %rd4511;
	mov.b64 	%rd4517, {%r295, %r296};
	mov.b64 	{%r298, %r299}, %rd4514;
	mov.b64 	%rd4518, {%r297, %r298};
	shr.u64 	%rd4519, %rd4514, 32;
	mul.lo.s64 	%rd4520, %rd4505, 977;
	mov.b64 	%rd4521, 977;
	mul.hi.u64 	%rd4522, %rd4505, %rd4521;
	mul.lo.s64 	%rd4523, %rd4508, 977;
	mul.hi.u64 	%rd4524, %rd4508, %rd4521;
	add.s64 	%rd4525, %rd4523, %rd4522;
	setp.lt.u64 	%p1364, %rd4525, %rd4523;
	selp.u64 	%rd4526, 1, 0, %p1364;
	add.s64 	%rd4527, %rd4524, %rd4526;
	mul.lo.s64 	%rd4528, %rd4511, 977;
	mul.hi.u64 	%rd4529, %rd4511, %rd4521;
	add.s64 	%rd4530, %rd4528, %rd4527;
	setp.lt.u64 	%p1365, %rd4530, %rd4528;
	selp.u64 	%rd4531, 1, 0, %p1365;
	add.s64 	%rd4532, %rd4529, %rd4531;
	mul.lo.s64 	%rd4533, %rd4514, 977;
	mul.hi.u64 	%rd4534, %rd4514, %rd4521;
	add.s64 	%rd4535, %rd4533, %rd4532;
	setp.lt.u64 	%p1366, %rd4535, %rd4533;
	selp.u64 	%rd4536, 1, 0, %p1366;
	add.s64 	%rd4537, %rd4534, %rd4536;
	add.s64 	%rd10600, %rd4520, %rd4515;
	setp.lt.u64 	%p1367, %rd10600, %rd4520;
	selp.u64 	%rd4538, 1, 0, %p1367;
	add.s64 	%rd4539, %rd4525, %rd4516;
	setp.lt.u64 	%p1368, %rd4539, %rd4525;
	add.s64 	%rd10601, %rd4539, %rd4538;
	setp.lt.u64 	%p1369, %rd10601, %rd4539;
	or.pred  	%p1370, %p1368, %p1369;
	selp.u64 	%rd4540, 1, 0, %p1370;
	add.s64 	%rd4541, %rd4530, %rd4517;
	setp.lt.u64 	%p1371, %rd4541, %rd4530;
	add.s64 	%rd10602, %rd4541, %rd4540;
	setp.lt.u64 	%p1372, %rd10602, %rd4541;
	or.pred  	%p1373, %p1371, %p1372;
	selp.u64 	%rd4542, 1, 0, %p1373;
	add.s64 	%rd4543, %rd4535, %rd4518;
	setp.lt.u64 	%p1374, %rd4543, %rd4535;
	add.s64 	%rd10603, %rd4543, %rd4542;
	setp.lt.u64 	%p1375, %rd10603, %rd4543;
	or.pred  	%p1376, %p1374, %p1375;
	selp.u64 	%rd4544, 1, 0, %p1376;
	add.s64 	%rd4545, %rd4537, %rd4519;
	add.s64 	%rd522, %rd4545, %rd4544;
	setp.eq.s64 	%p1377, %rd522, 0;
	mov.b64 	%rd10604, 0;
	@%p1377 bra 	$L__BB4_147;
	shl.b64 	%rd4546, %rd522, 32;
	shr.u64 	%rd4547, %rd522, 32;
	mov.b64 	%rd4548, 977;
	mul.hi.u64 	%rd4549, %rd522, %rd4548;
	mad.lo.s64 	%rd4550, %rd522, 977, %rd4546;
	setp.lt.u64 	%p1378, %rd4550, %rd4546;
	selp.u64 	%rd4551, 1, 0, %p1378;
	add.s64 	%rd10600, %rd4550, %rd10600;
	setp.lt.u64 	%p1379, %rd10600, %rd4550;
	selp.u64 	%rd4552, 1, 0, %p1379;
	add.s64 	%rd4553, %rd4547, %rd4549;
	setp.lt.u64 	%p1380, %rd4553, %rd4547;
	selp.u64 	%rd4554, 1, 0, %p1380;
	add.s64 	%rd4555, %rd10601, %rd4553;
	setp.lt.u64 	%p1381, %rd4555, %rd10601;
	selp.u64 	%rd4556, 1, 0, %p1381;
	add.s64 	%rd4557, %rd4555, %rd4551;
	add.s64 	%rd10601, %rd4557, %rd4552;
	setp.lt.u64 	%p1382, %rd10601, %rd4555;
	selp.u64 	%rd4558, 1, 0, %p1382;
	add.s64 	%rd4559, %rd10602, %rd4554;
	add.s64 	%rd4560, %rd4559, %rd4556;
	add.s64 	%rd525, %rd4560, %rd4558;
	setp.lt.u64 	%p1383, %rd525, %rd10602;
	selp.u64 	%rd4561, 1, 0, %p1383;
	add.s64 	%rd526, %rd10603, %rd4561;
	setp.lt.u64 	%p1384, %rd526, %rd10603;
	selp.u64 	%rd10604, 1, 0, %p1384;
	mov.u64 	%rd10602, %rd525;
	mov.u64 	%rd10603, %rd526;
$L__BB4_147:
	mad.lo.s64 	%rd533, %rd10596, %rd10596, %rd10600;
	setp.lt.u64 	%p1385, %rd533, %rd10600;
	selp.u64 	%rd4562, 1, 0, %p1385;
	add.s64 	%rd4563, %rd10601, %rd515;
	setp.lt.u64 	%p1386, %rd4563, %rd10601;
	add.s64 	%rd10606, %rd4563, %rd4562;
	setp.lt.u64 	%p1387, %rd10606, %rd4563;
	or.pred  	%p1388, %p1386, %p1387;
	selp.u64 	%rd4564, 1, 0, %p1388;
	add.s64 	%rd4565, %rd10602, %rd516;
	setp.lt.u64 	%p1389, %rd4565, %rd10602;
	add.s64 	%rd10607, %rd4565, %rd4564;
	setp.lt.u64 	%p1390, %rd10607, %rd4565;
	or.pred  	%p1391, %p1389, %p1390;
	selp.u64 	%rd4566, 1, 0, %p1391;
	add.s64 	%rd4567, %rd10603, %rd517;
	setp.lt.u64 	%p1392, %rd4567, %rd10603;
	add.s64 	%rd10608, %rd4567, %rd4566;
	setp.lt.u64 	%p1393, %rd10608, %rd4567;
	or.pred  	%p1394, %p1392, %p1393;
	selp.u64 	%rd4568, 1, 0, %p1394;
	add.s64 	%rd537, %rd10604, %rd4568;
	setp.ne.s64 	%p1395, %rd537, 0;
	@%p1395 bra 	$L__BB4_150;
	and.b64  	%rd4569, %rd10608, %rd10607;
	setp.ne.s64 	%p1396, %rd4569, -1;
	mov.u64 	%rd10605, %rd533;
	@%p1396 bra 	$L__BB4_157;
	setp.ne.s64 	%p1397, %rd10606, -1;
	setp.lt.u64 	%p1398, %rd533, -4294968273;
	or.pred  	%p1399, %p1397, %p1398;
	mov.u64 	%rd10605, %rd533;
	@%p1399 bra 	$L__BB4_157;
$L__BB4_150:
	add.s64 	%rd10605, %rd533, 4294968273;
	setp.lt.u64 	%p1400, %rd533, -4294968273;
	selp.u64 	%rd4570, 1, 0, %p1400;
	add.s64 	%rd4571, %rd10606, 1;
	setp.ne.s64 	%p1401, %rd10606, -1;
	selp.s64 	%rd4572, -1, 0, %p1400;
	add.s64 	%rd10606, %rd4571, %rd4572;
	setp.lt.u64 	%p1402, %rd4571, %rd4570;
	or.pred  	%p1403, %p1401, %p1402;
	selp.u64 	%rd4573, 1, 0, %p1403;
	add.s64 	%rd4574, %rd10607, 1;
	setp.ne.s64 	%p1404, %rd10607, -1;
	selp.s64 	%rd4575, -1, 0, %p1403;
	add.s64 	%rd10607, %rd4574, %rd4575;
	setp.lt.u64 	%p1405, %rd4574, %rd4573;
	or.pred  	%p1406, %p1404, %p1405;
	selp.u64 	%rd4576, 1, 0, %p1406;
	add.s64 	%rd4577, %rd10608, 1;
	setp.ne.s64 	%p1407, %rd10608, -1;
	selp.s64 	%rd4578, -1, 0, %p1406;
	add.s64 	%rd10608, %rd4577, %rd4578;
	setp.lt.u64 	%p1408, %rd4577, %rd4576;
	or.pred  	%p1409, %p1407, %p1408;
	selp.s64 	%rd4579, -1, 0, %p1409;
	add.s64 	%rd542, %rd537, %rd4579;
	setp.ne.s64 	%p1410, %rd542, 0;
	@%p1410 bra 	$L__BB4_153;
	and.b64  	%rd4580, %rd10608, %rd10607;
	setp.ne.s64 	%p1411, %rd4580, -1;
	@%p1411 bra 	$L__BB4_157;
	setp.ne.s64 	%p1412, %rd10606, -1;
	setp.lt.u64 	%p1413, %rd10605, -4294968273;
	or.pred  	%p1414, %p1412, %p1413;
	@%p1414 bra 	$L__BB4_157;
$L__BB4_153:
	add.s64 	%rd543, %rd533, 8589936546;
	setp.lt.u64 	%p1415, %rd10605, -4294968273;
	selp.u64 	%rd4581, 1, 0, %p1415;
	add.s64 	%rd4582, %rd10606, 1;
	setp.ne.s64 	%p1416, %rd10606, -1;
	selp.s64 	%rd4583, -1, 0, %p1415;
	add.s64 	%rd10606, %rd4582, %rd4583;
	setp.lt.u64 	%p1417, %rd4582, %rd4581;
	or.pred  	%p1418, %p1416, %p1417;
	selp.u64 	%rd4584, 1, 0, %p1418;
	add.s64 	%rd4585, %rd10607, 1;
	setp.ne.s64 	%p1419, %rd10607, -1;
	selp.s64 	%rd4586, -1, 0, %p1418;
	add.s64 	%rd10607, %rd4585, %rd4586;
	setp.lt.u64 	%p1420, %rd4585, %rd4584;
	or.pred  	%p1421, %p1419, %p1420;
	selp.u64 	%rd4587, 1, 0, %p1421;
	add.s64 	%rd4588, %rd10608, 1;
	setp.ne.s64 	%p1422, %rd10608, -1;
	selp.s64 	%rd4589, -1, 0, %p1421;
	add.s64 	%rd10608, %rd4588, %rd4589;
	setp.lt.u64 	%p1423, %rd4588, %rd4587;
	or.pred  	%p1424, %p1422, %p1423;
	selp.u64 	%rd4590, 1, 0, %p1424;
	setp.ne.s64 	%p1425, %rd542, %rd4590;
	@%p1425 bra 	$L__BB4_156;
	and.b64  	%rd4591, %rd10608, %rd10607;
	setp.ne.s64 	%p1426, %rd4591, -1;
	mov.u64 	%rd10605, %rd543;
	@%p1426 bra 	$L__BB4_157;
	setp.ne.s64 	%p1427, %rd10606, -1;
	setp.lt.u64 	%p1428, %rd543, -4294968273;
	or.pred  	%p1429, %p1427, %p1428;
	mov.u64 	%rd10605, %rd543;
	@%p1429 bra 	$L__BB4_157;
$L__BB4_156:
	setp.lt.u64 	%p1430, %rd543, -4294968273;
	selp.u64 	%rd4592, 1, 0, %p1430;
	add.s64 	%rd4593, %rd10606, 1;
	setp.ne.s64 	%p1431, %rd10606, -1;
	selp.s64 	%rd4594, -1, 0, %p1430;
	add.s64 	%rd10606, %rd4593, %rd4594;
	setp.lt.u64 	%p1432, %rd4593, %rd4592;
	or.pred  	%p1433, %p1431, %p1432;
	selp.u64 	%rd4595, 1, 0, %p1433;
	add.s64 	%rd4596, %rd10607, 1;
	setp.ne.s64 	%p1434, %rd10607, -1;
	selp.s64 	%rd4597, -1, 0, %p1433;
	add.s64 	%rd10607, %rd4596, %rd4597;
	setp.lt.u64 	%p1435, %rd4596, %rd4595;
	or.pred  	%p1436, %p1434, %p1435;
	selp.s64 	%rd4598, -1, 0, %p1436;
	add.s64 	%rd4599, %rd10608, %rd4598;
	add.s64 	%rd10608, %rd4599, 1;
	add.s64 	%rd10605, %rd533, 12884904819;
$L__BB4_157:
	mul.lo.s64 	%rd4601, %rd10606, %rd10605;
	mul.hi.u64 	%rd4602, %rd10605, %rd10606;
	mul.lo.s64 	%rd4603, %rd10607, %rd10605;
	mul.hi.u64 	%rd4604, %rd10605, %rd10607;
	add.s64 	%rd4605, %rd4603, %rd4602;
	setp.lt.u64 	%p1437, %rd4605, %rd4603;
	selp.u64 	%rd4606, 1, 0, %p1437;
	add.s64 	%rd4607, %rd4604, %rd4606;
	mul.lo.s64 	%rd4608, %rd10608, %rd10605;
	mul.hi.u64 	%rd4609, %rd10605, %rd10608;
	add.s64 	%rd4610, %rd4608, %rd4607;
	setp.lt.u64 	%p1438, %rd4610, %rd4608;
	selp.u64 	%rd4611, 1, 0, %p1438;
	add.s64 	%rd4612, %rd4609, %rd4611;
	mul.hi.u64 	%rd4613, %rd10606, %rd10607;
	mad.lo.s64 	%rd4614, %rd10607, %rd10606, %rd4610;
	setp.lt.u64 	%p1439, %rd4614, %rd4610;
	selp.u64 	%rd4615, 1, 0, %p1439;
	add.s64 	%rd4616, %rd4613, %rd4615;
	mul.hi.u64 	%rd4617, %rd10606, %rd10608;
	mad.lo.s64 	%rd4618, %rd10608, %rd10606, %rd4612;
	setp.lt.u64 	%p1440, %rd4618, %rd4612;
	selp.u64 	%rd4619, 1, 0, %p1440;
	add.s64 	%rd4620, %rd4618, %rd4616;
	setp.lt.u64 	%p1441, %rd4620, %rd4618;
	selp.u64 	%rd4621, 1, 0, %p1441;
	add.s64 	%rd4622, %rd4617, %rd4619;
	add.s64 	%rd4623, %rd4622, %rd4621;
	mul.hi.u64 	%rd4624, %rd10607, %rd10608;
	mad.lo.s64 	%rd4625, %rd10608, %rd10607, %rd4623;
	setp.lt.u64 	%p1442, %rd4625, %rd4623;
	selp.u64 	%rd4626, 1, 0, %p1442;
	add.s64 	%rd4627, %rd4624, %rd4626;
	shl.b64 	%rd4628, %rd4601, 1;
	mov.b64 	{%r300, %r301}, %rd4601;
	mov.b64 	{%r302, %r303}, %rd4605;
	shf.l.wrap.b32 	%r304, %r301, %r302, 1;
	shf.l.wrap.b32 	%r305, %r302, %r303, 1;
	mov.b64 	%rd4629, {%r304, %r305};
	mov.b64 	{%r306, %r307}, %rd4614;
	shf.l.wrap.b32 	%r308, %r303, %r306, 1;
	shf.l.wrap.b32 	%r309, %r306, %r307, 1;
	mov.b64 	%rd4630, {%r308, %r309};
	mov.b64 	{%r310, %r311}, %rd4620;
	shf.l.wrap.b32 	%r312, %r307, %r310, 1;
	shf.l.wrap.b32 	%r313, %r310, %r311, 1;
	mov.b64 	%rd4631, {%r312, %r313};
	mov.b64 	{%r314, %r315}, %rd4625;
	shf.l.wrap.b32 	%r316, %r311, %r314, 1;
	shf.l.wrap.b32 	%r317, %r314, %r315, 1;
	mov.b64 	%rd4632, {%r316, %r317};
	shr.u64 	%rd4633, %rd4627, 63;
	mov.b64 	{%r318, %r319}, %rd4627;
	shf.l.wrap.b32 	%r320, %r315, %r318, 1;
	shf.l.wrap.b32 	%r321, %r318, %r319, 1;
	mov.b64 	%rd4634, {%r320, %r321};
	mul.hi.u64 	%rd4635, %rd10605, %rd10605;
	mul.hi.u64 	%rd4636, %rd10606, %rd10606;
	mul.hi.u64 	%rd4637, %rd10607, %rd10607;
	mul.hi.u64 	%rd4638, %rd10608, %rd10608;
	add.s64 	%rd555, %rd4628, %rd4635;
	setp.lt.u64 	%p1443, %rd555, %rd4628;
	selp.u64 	%rd4639, 1, 0, %p1443;
	mad.lo.s64 	%rd4640, %rd10606, %rd10606, %rd4629;
	setp.lt.u64 	%p1444, %rd4640, %rd4629;
	add.s64 	%rd556, %rd4640, %rd4639;
	setp.lt.u64 	%p1445, %rd556, %rd4640;
	or.pred  	%p1446, %p1444, %p1445;
	selp.u64 	%rd4641, 1, 0, %p1446;
	add.s64 	%rd4642, %rd4630, %rd4636;
	setp.lt.u64 	%p1447, %rd4642, %rd4630;
	add.s64 	%rd557, %rd4642, %rd4641;
	setp.lt.u64 	%p1448, %rd557, %rd4642;
	or.pred  	%p1449, %p1447, %p1448;
	selp.u64 	%rd4643, 1, 0, %p1449;
	mad.lo.s64 	%rd4644, %rd10607, %rd10607, %rd4631;
	setp.lt.u64 	%p1450, %rd4644, %rd4631;
	add.s64 	%rd4645, %rd4644, %rd4643;
	setp.lt.u64 	%p1451, %rd4645, %rd4644;
	or.pred  	%p1452, %p1450, %p1451;
	selp.u64 	%rd4646, 1, 0, %p1452;
	add.s64 	%rd4647, %rd4632, %rd4637;
	setp.lt.u64 	%p1453, %rd4647, %rd4632;
	add.s64 	%rd4648, %rd4647, %rd4646;
	setp.lt.u64 	%p1454, %rd4648, %rd4647;
	or.pred  	%p1455, %p1453, %p1454;
	selp.u64 	%rd4649, 1, 0, %p1455;
	mad.lo.s64 	%rd4650, %rd10608, %rd10608, %rd4634;
	setp.lt.u64 	%p1456, %rd4650, %rd4634;
	add.s64 	%rd4651, %rd4650, %rd4649;
	setp.lt.u64 	%p1457, %rd4651, %rd4650;
	or.pred  	%p1458, %p1456, %p1457;
	selp.u64 	%rd4652, 1, 0, %p1458;
	add.s64 	%rd4653, %rd4633, %rd4638;
	add.s64 	%rd4654, %rd4653, %rd4652;
	shl.b64 	%rd4655, %rd4645, 32;
	mov.b64 	{%r322, %r323}, %rd4645;
	mov.b64 	{%r324, %r325}, %rd4648;
	mov.b64 	%rd4656, {%r323, %r324};
	mov.b64 	{%r326, %r327}, %rd4651;
	mov.b64 	%rd4657, {%r325, %r326};
	mov.b64 	{%r328, %r329}, %rd4654;
	mov.b64 	%rd4658, {%r327, %r328};
	shr.u64 	%rd4659, %rd4654, 32;
	mul.lo.s64 	%rd4660, %rd4645, 977;
	mov.b64 	%rd4661, 977;
	mul.hi.u64 	%rd4662, %rd4645, %rd4661;
	mul.lo.s64 	%rd4663, %rd4648, 977;
	mul.hi.u64 	%rd4664, %rd4648, %rd4661;
	add.s64 	%rd4665, %rd4663, %rd4662;
	setp.lt.u64 	%p1459, %rd4665, %rd4663;
	selp.u64 	%rd4666, 1, 0, %p1459;
	add.s64 	%rd4667, %rd4664, %rd4666;
	mul.lo.s64 	%rd4668, %rd4651, 977;
	mul.hi.u64 	%rd4669, %rd4651, %rd4661;
	add.s64 	%rd4670, %rd4668, %rd4667;
	setp.lt.u64 	%p1460, %rd4670, %rd4668;
	selp.u64 	%rd4671, 1, 0, %p1460;
	add.s64 	%rd4672, %rd4669, %rd4671;
	mul.lo.s64 	%rd4673, %rd4654, 977;
	mul.hi.u64 	%rd4674, %rd4654, %rd4661;
	add.s64 	%rd4675, %rd4673, %rd4672;
	setp.lt.u64 	%p1461, %rd4675, %rd4673;
	selp.u64 	%rd4676, 1, 0, %p1461;
	add.s64 	%rd4677, %rd4674, %rd4676;
	add.s64 	%rd10609, %rd4660, %rd4655;
	setp.lt.u64 	%p1462, %rd10609, %rd4660;
	selp.u64 	%rd4678, 1, 0, %p1462;
	add.s64 	%rd4679, %rd4665, %rd4656;
	setp.lt.u64 	%p1463, %rd4679, %rd4665;
	add.s64 	%rd10610, %rd4679, %rd4678;
	setp.lt.u64 	%p1464, %rd10610, %rd4679;
	or.pred  	%p1465, %p1463, %p1464;
	selp.u64 	%rd4680, 1, 0, %p1465;
	add.s64 	%rd4681, %rd4670, %rd4657;
	setp.lt.u64 	%p1466, %rd4681, %rd4670;
	add.s64 	%rd10611, %rd4681, %rd4680;
	setp.lt.u64 	%p1467, %rd10611, %rd4681;
	or.pred  	%p1468, %p1466, %p1467;
	selp.u64 	%rd4682, 1, 0, %p1468;
	add.s64 	%rd4683, %rd4675, %rd4658;
	setp.lt.u64 	%p1469, %rd4683, %rd4675;
	add.s64 	%rd10612, %rd4683, %rd4682;
	setp.lt.u64 	%p1470, %rd10612, %rd4683;
	or.pred  	%p1471, %p1469, %p1470;
	selp.u64 	%rd4684, 1, 0, %p1471;
	add.s64 	%rd4685, %rd4677, %rd4659;
	add.s64 	%rd562, %rd4685, %rd4684;
	setp.eq.s64 	%p1472, %rd562, 0;
	mov.b64 	%rd10613, 0;
	@%p1472 bra 	$L__BB4_159;
	shl.b64 	%rd4686, %rd562, 32;
	shr.u64 	%rd4687, %rd562, 32;
	mov.b64 	%rd4688, 977;
	mul.hi.u64 	%rd4689, %rd562, %rd4688;
	mad.lo.s64 	%rd4690, %rd562, 977, %rd4686;
	setp.lt.u64 	%p1473, %rd4690, %rd4686;
	selp.u64 	%rd4691, 1, 0, %p1473;
	add.s64 	%rd10609, %rd4690, %rd10609;
	setp.lt.u64 	%p1474, %rd10609, %rd4690;
	selp.u64 	%rd4692, 1, 0, %p1474;
	add.s64 	%rd4693, %rd4687, %rd4689;
	setp.lt.u64 	%p1475, %rd4693, %rd4687;
	selp.u64 	%rd4694, 1, 0, %p1475;
	add.s64 	%rd4695, %rd10610, %rd4693;
	setp.lt.u64 	%p1476, %rd4695, %rd10610;
	selp.u64 	%rd4696, 1, 0, %p1476;
	add.s64 	%rd4697, %rd4695, %rd4691;
	add.s64 	%rd10610, %rd4697, %rd4692;
	setp.lt.u64 	%p1477, %rd10610, %rd4695;
	selp.u64 	%rd4698, 1, 0, %p1477;
	add.s64 	%rd4699, %rd10611, %rd4694;
	add.s64 	%rd4700, %rd4699, %rd4696;
	add.s64 	%rd565, %rd4700, %rd4698;
	setp.lt.u64 	%p1478, %rd565, %rd10611;
	selp.u64 	%rd4701, 1, 0, %p1478;
	add.s64 	%rd566, %rd10612, %rd4701;
	setp.lt.u64 	%p1479, %rd566, %rd10612;
	selp.u64 	%rd10613, 1, 0, %p1479;
	mov.u64 	%rd10611, %rd565;
	mov.u64 	%rd10612, %rd566;
$L__BB4_159:
	mad.lo.s64 	%rd573, %rd10605, %rd10605, %rd10609;
	setp.lt.u64 	%p1480, %rd573, %rd10609;
	selp.u64 	%rd4702, 1, 0, %p1480;
	add.s64 	%rd4703, %rd10610, %rd555;
	setp.lt.u64 	%p1481, %rd4703, %rd10610;
	add.s64 	%rd10615, %rd4703, %rd4702;
	setp.lt.u64 	%p1482, %rd10615, %rd4703;
	or.pred  	%p1483, %p1481, %p1482;
	selp.u64 	%rd4704, 1, 0, %p1483;
	add.s64 	%rd4705, %rd10611, %rd556;
	setp.lt.u64 	%p1484, %rd4705, %rd10611;
	add.s64 	%rd10616, %rd4705, %rd4704;
	setp.lt.u64 	%p1485, %rd10616, %rd4705;
	or.pred  	%p1486, %p1484, %p1485;
	selp.u64 	%rd4706, 1, 0, %p1486;
	add.s64 	%rd4707, %rd10612, %rd557;
	setp.lt.u64 	%p1487, %rd4707, %rd10612;
	add.s64 	%rd10617, %rd4707, %rd4706;
	setp.lt.u64 	%p1488, %rd10617, %rd4707;
	or.pred  	%p1489, %p1487, %p1488;
	selp.u64 	%rd4708, 1, 0, %p1489;
	add.s64 	%rd577, %rd10613, %rd4708;
	setp.ne.s64 	%p1490, %rd577, 0;
	@%p1490 bra 	$L__BB4_162;
	and.b64  	%rd4709, %rd10617, %rd10616;
	setp.ne.s64 	%p1491, %rd4709, -1;
	mov.u64 	%rd10614, %rd573;
	@%p1491 bra 	$L__BB4_169;
	setp.ne.s64 	%p1492, %rd10615, -1;
	setp.lt.u64 	%p1493, %rd573, -4294968273;
	or.pred  	%p1494, %p1492, %p1493;
	mov.u64 	%rd10614, %rd573;
	@%p1494 bra 	$L__BB4_169;
$L__BB4_162:
	add.s64 	%rd10614, %rd573, 4294968273;
	setp.lt.u64 	%p1495, %rd573, -4294968273;
	selp.u64 	%rd4710, 1, 0, %p1495;
	add.s64 	%rd4711, %rd10615, 1;
	setp.ne.s64 	%p1496, %rd10615, -1;
	selp.s64 	%rd4712, -1, 0, %p1495;
	add.s64 	%rd10615, %rd4711, %rd4712;
	setp.lt.u64 	%p1497, %rd4711, %rd4710;
	or.pred  	%p1498, %p1496, %p1497;
	selp.u64 	%rd4713, 1, 0, %p1498;
	add.s64 	%rd4714, %rd10616, 1;
	setp.ne.s64 	%p1499, %rd10616, -1;
	selp.s64 	%rd4715, -1, 0, %p1498;
	add.s64 	%rd10616, %rd4714, %rd4715;
	setp.lt.u64 	%p1500, %rd4714, %rd4713;
	or.pred  	%p1501, %p1499, %p1500;
	selp.u64 	%rd4716, 1, 0, %p1501;
	add.s64 	%rd4717, %rd10617, 1;
	setp.ne.s64 	%p1502, %rd10617, -1;
	selp.s64 	%rd4718, -1, 0, %p1501;
	add.s64 	%rd10617, %rd4717, %rd4718;
	setp.lt.u64 	%p1503, %rd4717, %rd4716;
	or.pred  	%p1504, %p1502, %p1503;
	selp.s64 	%rd4719, -1, 0, %p1504;
	add.s64 	%rd582, %rd577, %rd4719;
	setp.ne.s64 	%p1505, %rd582, 0;
	@%p1505 bra 	$L__BB4_165;
	and.b64  	%rd4720, %rd10617, %rd10616;
	setp.ne.s64 	%p1506, %rd4720, -1;
	@%p1506 bra 	$L__BB4_169;
	setp.ne.s64 	%p1507, %rd10615, -1;
	setp.lt.u64 	%p1508, %rd10614, -4294968273;
	or.pred  	%p1509, %p1507, %p1508;
	@%p1509 bra 	$L__BB4_169;
$L__BB4_165:
	add.s64 	%rd583, %rd573, 8589936546;
	setp.lt.u64 	%p1510, %rd10614, -4294968273;
	selp.u64 	%rd4721, 1, 0, %p1510;
	add.s64 	%rd4722, %rd10615, 1;
	setp.ne.s64 	%p1511, %rd10615, -1;
	selp.s64 	%rd4723, -1, 0, %p1510;
	add.s64 	%rd10615, %rd4722, %rd4723;
	setp.lt.u64 	%p1512, %rd4722, %rd4721;
	or.pred  	%p1513, %p1511, %p1512;
	selp.u64 	%rd4724, 1, 0, %p1513;
	add.s64 	%rd4725, %rd10616, 1;
	setp.ne.s64 	%p1514, %rd10616, -1;
	selp.s64 	%rd4726, -1, 0, %p1513;
	add.s64 	%rd10616, %rd4725, %rd4726;
	setp.lt.u64 	%p1515, %rd4725, %rd4724;
	or.pred  	%p1516, %p1514, %p1515;
	selp.u64 	%rd4727, 1, 0, %p1516;
	add.s64 	%rd4728, %rd10617, 1;
	setp.ne.s64 	%p1517, %rd10617, -1;
	selp.s64 	%rd4729, -1, 0, %p1516;
	add.s64 	%rd10617, %rd4728, %rd4729;
	setp.lt.u64 	%p1518, %rd4728, %rd4727;
	or.pred  	%p1519, %p1517, %p1518;
	selp.u64 	%rd4730, 1, 0, %p1519;
	setp.ne.s64 	%p1520, %rd582, %rd4730;
	@%p1520 bra 	$L__BB4_168;
	and.b64  	%rd4731, %rd10617, %rd10616;
	setp.ne.s64 	%p1521, %rd4731, -1;
	mov.u64 	%rd10614, %rd583;
	@%p1521 bra 	$L__BB4_169;
	setp.ne.s64 	%p1522, %rd10615, -1;
	setp.lt.u64 	%p1523, %rd583, -4294968273;
	or.pred  	%p1524, %p1522, %p1523;
	mov.u64 	%rd10614, %rd583;
	@%p1524 bra 	$L__BB4_169;
$L__BB4_168:
	setp.lt.u64 	%p1525, %rd583, -4294968273;
	selp.u64 	%rd4732, 1, 0, %p1525;
	add.s64 	%rd4733, %rd10615, 1;
	setp.ne.s64 	%p1526, %rd10615, -1;
	selp.s64 	%rd4734, -1, 0, %p1525;
	add.s64 	%rd10615, %rd4733, %rd4734;
	setp.lt.u64 	%p1527, %rd4733, %rd4732;
	or.pred  	%p1528, %p1526, %p1527;
	selp.u64 	%rd4735, 1, 0, %p1528;
	add.s64 	%rd4736, %rd10616, 1;
	setp.ne.s64 	%p1529, %rd10616, -1;
	selp.s64 	%rd4737, -1, 0, %p1528;
	add.s64 	%rd10616, %rd4736, %rd4737;
	setp.lt.u64 	%p1530, %rd4736, %rd4735;
	or.pred  	%p1531, %p1529, %p1530;
	selp.s64 	%rd4738, -1, 0, %p1531;
	add.s64 	%rd4739, %rd10617, %rd4738;
	add.s64 	%rd10617, %rd4739, 1;
	add.s64 	%rd10614, %rd573, 12884904819;
$L__BB4_169:
	mul.hi.u64 	%rd4741, %rd10614, %rd10587;
	mul.lo.s64 	%rd4742, %rd10588, %rd10614;
	mul.hi.u64 	%rd4743, %rd10614, %rd10588;
	add.s64 	%rd4744, %rd4742, %rd4741;
	setp.lt.u64 	%p1532, %rd4744, %rd4742;
	selp.u64 	%rd4745, 1, 0, %p1532;
	add.s64 	%rd4746, %rd4743, %rd4745;
	mul.lo.s64 	%rd4747, %rd10589, %rd10614;
	mul.hi.u64 	%rd4748, %rd10614, %rd10589;
	add.s64 	%rd4749, %rd4747, %rd4746;
	setp.lt.u64 	%p1533, %rd4749, %rd4747;
	selp.u64 	%rd4750, 1, 0, %p1533;
	add.s64 	%rd4751, %rd4748, %rd4750;
	mul.lo.s64 	%rd4752, %rd10590, %rd10614;
	mul.hi.u64 	%rd4753, %rd10614, %rd10590;
	add.s64 	%rd4754, %rd4752, %rd4751;
	setp.lt.u64 	%p1534, %rd4754, %rd4752;
	selp.u64 	%rd4755, 1, 0, %p1534;
	add.s64 	%rd4756, %rd4753, %rd4755;
	mul.hi.u64 	%rd4757, %rd10615, %rd10587;
	mad.lo.s64 	%rd595, %rd10587, %rd10615, %rd4744;
	setp.lt.u64 	%p1535, %rd595, %rd4744;
	selp.u64 	%rd4758, 1, 0, %p1535;
	add.s64 	%rd4759, %rd4757, %rd4758;
	mul.hi.u64 	%rd4760, %rd10615, %rd10588;
	mad.lo.s64 	%rd4761, %rd10588, %rd10615, %rd4749;
	setp.lt.u64 	%p1536, %rd4761, %rd4749;
	selp.u64 	%rd4762, 1, 0, %p1536;
	add.s64 	%rd4763, %rd4761, %rd4759;
	setp.lt.u64 	%p1537, %rd4763, %rd4761;
	selp.u64 	%rd4764, 1, 0, %p1537;
	add.s64 	%rd4765, %rd4760, %rd4762;
	add.s64 	%rd4766, %rd4765, %rd4764;
	mul.hi.u64 	%rd4767, %rd10615, %rd10589;
	mad.lo.s64 	%rd4768, %rd10589, %rd10615, %rd4754;
	setp.lt.u64 	%p1538, %rd4768, %rd4754;
	selp.u64 	%rd4769, 1, 0, %p1538;
	add.s64 	%rd4770, %rd4768, %rd4766;
	setp.lt.u64 	%p1539, %rd4770, %rd4768;
	selp.u64 	%rd4771, 1, 0, %p1539;
	add.s64 	%rd4772, %rd4767, %rd4769;
	add.s64 	%rd4773, %rd4772, %rd4771;
	mul.hi.u64 	%rd4774, %rd10615, %rd10590;
	mad.lo.s64 	%rd4775, %rd10590, %rd10615, %rd4756;
	setp.lt.u64 	%p1540, %rd4775, %rd4756;
	selp.u64 	%rd4776, 1, 0, %p1540;
	add.s64 	%rd4777, %rd4775, %rd4773;
	setp.lt.u64 	%p1541, %rd4777, %rd4775;
	selp.u64 	%rd4778, 1, 0, %p1541;
	add.s64 	%rd4779, %rd4774, %rd4776;
	add.s64 	%rd4780, %rd4779, %rd4778;
	mul.hi.u64 	%rd4781, %rd10616, %rd10587;
	mad.lo.s64 	%rd596, %rd10587, %rd10616, %rd4763;
	setp.lt.u64 	%p1542, %rd596, %rd4763;
	selp.u64 	%rd4782, 1, 0, %p1542;
	add.s64 	%rd4783, %rd4781, %rd4782;
	mul.hi.u64 	%rd4784, %rd10616, %rd10588;
	mad.lo.s64 	%rd4785, %rd10588, %rd10616, %rd4770;
	setp.lt.u64 	%p1543, %rd4785, %rd4770;
	selp.u64 	%rd4786, 1, 0, %p1543;
	add.s64 	%rd4787, %rd4785, %rd4783;
	setp.lt.u64 	%p1544, %rd4787, %rd4785;
	selp.u64 	%rd4788, 1, 0, %p1544;
	add.s64 	%rd4789, %rd4784, %rd4786;
	add.s64 	%rd4790, %rd4789, %rd4788;
	mul.hi.u64 	%rd4791, %rd10616, %rd10589;
	mad.lo.s64 	%rd4792, %rd10589, %rd10616, %rd4777;
	setp.lt.u64 	%p1545, %rd4792, %rd4777;
	selp.u64 	%rd4793, 1, 0, %p1545;
	add.s64 	%rd4794, %rd4792, %rd4790;
	setp.lt.u64 	%p1546, %rd4794, %rd4792;
	selp.u64 	%rd4795, 1, 0, %p1546;
	add.s64 	%rd4796, %rd4791, %rd4793;
	add.s64 	%rd4797, %rd4796, %rd4795;
	mul.hi.u64 	%rd4798, %rd10616, %rd10590;
	mad.lo.s64 	%rd4799, %rd10590, %rd10616, %rd4780;
	setp.lt.u64 	%p1547, %rd4799, %rd4780;
	selp.u64 	%rd4800, 1, 0, %p1547;
	add.s64 	%rd4801, %rd4799, %rd4797;
	setp.lt.u64 	%p1548, %rd4801, %rd4799;
	selp.u64 	%rd4802, 1, 0, %p1548;
	add.s64 	%rd4803, %rd4798, %rd4800;
	add.s64 	%rd4804, %rd4803, %rd4802;
	mul.hi.u64 	%rd4805, %rd10617, %rd10587;
	mad.lo.s64 	%rd597, %rd10587, %rd10617, %rd4787;
	setp.lt.u64 	%p1549, %rd597, %rd4787;
	selp.u64 	%rd4806, 1, 0, %p1549;
	add.s64 	%rd4807, %rd4805, %rd4806;
	mul.hi.u64 	%rd4808, %rd10617, %rd10588;
	mad.lo.s64 	%rd4809, %rd10588, %rd10617, %rd4794;
	setp.lt.u64 	%p1550, %rd4809, %rd4794;
	selp.u64 	%rd4810, 1, 0, %p1550;
	add.s64 	%rd4811, %rd4809, %rd4807;
	setp.lt.u64 	%p1551, %rd4811, %rd4809;
	selp.u64 	%rd4812, 1, 0, %p1551;
	add.s64 	%rd4813, %rd4808, %rd4810;
	add.s64 	%rd4814, %rd4813, %rd4812;
	mul.hi.u64 	%rd4815, %rd10617, %rd10589;
	mad.lo.s64 	%rd4816, %rd10589, %rd10617, %rd4801;
	setp.lt.u64 	%p1552, %rd4816, %rd4801;
	selp.u64 	%rd4817, 1, 0, %p1552;
	add.s64 	%rd4818, %rd4816, %rd4814;
	setp.lt.u64 	%p1553, %rd4818, %rd4816;
	selp.u64 	%rd4819, 1, 0, %p1553;
	add.s64 	%rd4820, %rd4815, %rd4817;
	add.s64 	%rd4821, %rd4820, %rd4819;
	mul.hi.u64 	%rd4822, %rd10617, %rd10590;
	mad.lo.s64 	%rd4823, %rd10590, %rd10617, %rd4804;
	setp.lt.u64 	%p1554, %rd4823, %rd4804;
	selp.u64 	%rd4824, 1, 0, %p1554;
	add.s64 	%rd4825, %rd4823, %rd4821;
	setp.lt.u64 	%p1555, %rd4825, %rd4823;
	selp.u64 	%rd4826, 1, 0, %p1555;
	add.s64 	%rd4827, %rd4822, %rd4824;
	add.s64 	%rd4828, %rd4827, %rd4826;
	shl.b64 	%rd4829, %rd4811, 32;
	mov.b64 	{%r330, %r331}, %rd4811;
	mov.b64 	{%r332, %r333}, %rd4818;
	mov.b64 	%rd4830, {%r331, %r332};
	mov.b64 	{%r334, %r335}, %rd4825;
	mov.b64 	%rd4831, {%r333, %r334};
	mov.b64 	{%r336, %r337}, %rd4828;
	mov.b64 	%rd4832, {%r335, %r336};
	shr.u64 	%rd4833, %rd4828, 32;
	mul.lo.s64 	%rd4834, %rd4811, 977;
	mov.b64 	%rd4835, 977;
	mul.hi.u64 	%rd4836, %rd4811, %rd4835;
	mul.lo.s64 	%rd4837, %rd4818, 977;
	mul.hi.u64 	%rd4838, %rd4818, %rd4835;
	add.s64 	%rd4839, %rd4837, %rd4836;
	setp.lt.u64 	%p1556, %rd4839, %rd4837;
	selp.u64 	%rd4840, 1, 0, %p1556;
	add.s64 	%rd4841, %rd4838, %rd4840;
	mul.lo.s64 	%rd4842, %rd4825, 977;
	mul.hi.u64 	%rd4843, %rd4825, %rd4835;
	add.s64 	%rd4844, %rd4842, %rd4841;
	setp.lt.u64 	%p1557, %rd4844, %rd4842;
	selp.u64 	%rd4845, 1, 0, %p1557;
	add.s64 	%rd4846, %rd4843, %rd4845;
	mul.lo.s64 	%rd4847, %rd4828, 977;
	mul.hi.u64 	%rd4848, %rd4828, %rd4835;
	add.s64 	%rd4849, %rd4847, %rd4846;
	setp.lt.u64 	%p1558, %rd4849, %rd4847;
	selp.u64 	%rd4850, 1, 0, %p1558;
	add.s64 	%rd4851, %rd4848, %rd4850;
	add.s64 	%rd10618, %rd4834, %rd4829;
	setp.lt.u64 	%p1559, %rd10618, %rd4834;
	selp.u64 	%rd4852, 1, 0, %p1559;
	add.s64 	%rd4853, %rd4839, %rd4830;
	setp.lt.u64 	%p1560, %rd4853, %rd4839;
	add.s64 	%rd10619, %rd4853, %rd4852;
	setp.lt.u64 	%p1561, %rd10619, %rd4853;
	or.pred  	%p1562, %p1560, %p1561;
	selp.u64 	%rd4854, 1, 0, %p1562;
	add.s64 	%rd4855, %rd4844, %rd4831;
	setp.lt.u64 	%p1563, %rd4855, %rd4844;
	add.s64 	%rd10620, %rd4855, %rd4854;
	setp.lt.u64 	%p1564, %rd10620, %rd4855;
	or.pred  	%p1565, %p1563, %p1564;
	selp.u64 	%rd4856, 1, 0, %p1565;
	add.s64 	%rd4857, %rd4849, %rd4832;
	setp.lt.u64 	%p1566, %rd4857, %rd4849;
	add.s64 	%rd10621, %rd4857, %rd4856;
	setp.lt.u64 	%p1567, %rd10621, %rd4857;
	or.pred  	%p1568, %p1566, %p1567;
	selp.u64 	%rd4858, 1, 0, %p1568;
	add.s64 	%rd4859, %rd4851, %rd4833;
	add.s64 	%rd602, %rd4859, %rd4858;
	setp.eq.s64 	%p1569, %rd602, 0;
	mov.b64 	%rd10622, 0;
	@%p1569 bra 	$L__BB4_171;
	shl.b64 	%rd4860, %rd602, 32;
	shr.u64 	%rd4861, %rd602, 32;
	mov.b64 	%rd4862, 977;
	mul.hi.u64 	%rd4863, %rd602, %rd4862;
	mad.lo.s64 	%rd4864, %rd602, 977, %rd4860;
	setp.lt.u64 	%p1570, %rd4864, %rd4860;
	selp.u64 	%rd4865, 1, 0, %p1570;
	add.s64 	%rd10618, %rd4864, %rd10618;
	setp.lt.u64 	%p1571, %rd10618, %rd4864;
	selp.u64 	%rd4866, 1, 0, %p1571;
	add.s64 	%rd4867, %rd4861, %rd4863;
	setp.lt.u64 	%p1572, %rd4867, %rd4861;
	selp.u64 	%rd4868, 1, 0, %p1572;
	add.s64 	%rd4869, %rd10619, %rd4867;
	setp.lt.u64 	%p1573, %rd4869, %rd10619;
	selp.u64 	%rd4870, 1, 0, %p1573;
	add.s64 	%rd4871, %rd4869, %rd4865;
	add.s64 	%rd10619, %rd4871, %rd4866;
	setp.lt.u64 	%p1574, %rd10619, %rd4869;
	selp.u64 	%rd4872, 1, 0, %p1574;
	add.s64 	%rd4873, %rd10620, %rd4868;
	add.s64 	%rd4874, %rd4873, %rd4870;
	add.s64 	%rd605, %rd4874, %rd4872;
	setp.lt.u64 	%p1575, %rd605, %rd10620;
	selp.u64 	%rd4875, 1, 0, %p1575;
	add.s64 	%rd606, %rd10621, %rd4875;
	setp.lt.u64 	%p1576, %rd606, %rd10621;
	selp.u64 	%rd10622, 1, 0, %p1576;
	mov.u64 	%rd10620, %rd605;
	mov.u64 	%rd10621, %rd606;
$L__BB4_171:
	mad.lo.s64 	%rd613, %rd10587, %rd10614, %rd10618;
	setp.lt.u64 	%p1577, %rd613, %rd10618;
	selp.u64 	%rd4876, 1, 0, %p1577;
	add.s64 	%rd4877, %rd10619, %rd595;
	setp.lt.u64 	%p1578, %rd4877, %rd10619;
	add.s64 	%rd10624, %rd4877, %rd4876;
	setp.lt.u64 	%p1579, %rd10624, %rd4877;
	or.pred  	%p1580, %p1578, %p1579;
	selp.u64 	%rd4878, 1, 0, %p1580;
	add.s64 	%rd4879, %rd10620, %rd596;
	setp.lt.u64 	%p1581, %rd4879, %rd10620;
	add.s64 	%rd10625, %rd4879, %rd4878;
	setp.lt.u64 	%p1582, %rd10625, %rd4879;
	or.pred  	%p1583, %p1581, %p1582;
	selp.u64 	%rd4880, 1, 0, %p1583;
	add.s64 	%rd4881, %rd10621, %rd597;
	setp.lt.u64 	%p1584, %rd4881, %rd10621;
	add.s64 	%rd10626, %rd4881, %rd4880;
	setp.lt.u64 	%p1585, %rd10626, %rd4881;
	or.pred  	%p1586, %p1584, %p1585;
	selp.u64 	%rd4882, 1, 0, %p1586;
	add.s64 	%rd617, %rd10622, %rd4882;
	setp.ne.s64 	%p1587, %rd617, 0;
	@%p1587 bra 	$L__BB4_174;
	and.b64  	%rd4883, %rd10626, %rd10625;
	setp.ne.s64 	%p1588, %rd4883, -1;
	mov.u64 	%rd10623, %rd613;
	@%p1588 bra 	$L__BB4_181;
	setp.ne.s64 	%p1589, %rd10624, -1;
	setp.lt.u64 	%p1590, %rd613, -4294968273;
	or.pred  	%p1591, %p1589, %p1590;
	mov.u64 	%rd10623, %rd613;
	@%p1591 bra 	$L__BB4_181;
$L__BB4_174:
	add.s64 	%rd10623, %rd613, 4294968273;
	setp.lt.u64 	%p1592, %rd613, -4294968273;
	selp.u64 	%rd4884, 1, 0, %p1592;
	add.s64 	%rd4885, %rd10624, 1;
	setp.ne.s64 	%p1593, %rd10624, -1;
	selp.s64 	%rd4886, -1, 0, %p1592;
	add.s64 	%rd10624, %rd4885, %rd4886;
	setp.lt.u64 	%p1594, %rd4885, %rd4884;
	or.pred  	%p1595, %p1593, %p1594;
	selp.u64 	%rd4887, 1, 0, %p1595;
	add.s64 	%rd4888, %rd10625, 1;
	setp.ne.s64 	%p1596, %rd10625, -1;
	selp.s64 	%rd4889, -1, 0, %p1595;
	add.s64 	%rd10625, %rd4888, %rd4889;
	setp.lt.u64 	%p1597, %rd4888, %rd4887;
	or.pred  	%p1598, %p1596, %p1597;
	selp.u64 	%rd4890, 1, 0, %p1598;
	add.s64 	%rd4891, %rd10626, 1;
	setp.ne.s64 	%p1599, %rd10626, -1;
	selp.s64 	%rd4892, -1, 0, %p1598;
	add.s64 	%rd10626, %rd4891, %rd4892;
	setp.lt.u64 	%p1600, %rd4891, %rd4890;
	or.pred  	%p1601, %p1599, %p1600;
	selp.s64 	%rd4893, -1, 0, %p1601;
	add.s64 	%rd622, %rd617, %rd4893;
	setp.ne.s64 	%p1602, %rd622, 0;
	@%p1602 bra 	$L__BB4_177;
	and.b64  	%rd4894, %rd10626, %rd10625;
	setp.ne.s64 	%p1603, %rd4894, -1;
	@%p1603 bra 	$L__BB4_181;
	setp.ne.s64 	%p1604, %rd10624, -1;
	setp.lt.u64 	%p1605, %rd10623, -4294968273;
	or.pred  	%p1606, %p1604, %p1605;
	@%p1606 bra 	$L__BB4_181;
$L__BB4_177:
	add.s64 	%rd623, %rd613, 8589936546;
	setp.lt.u64 	%p1607, %rd10623, -4294968273;
	selp.u64 	%rd4895, 1, 0, %p1607;
	add.s64 	%rd4896, %rd10624, 1;
	setp.ne.s64 	%p1608, %rd10624, -1;
	selp.s64 	%rd4897, -1, 0, %p1607;
	add.s64 	%rd10624, %rd4896, %rd4897;
	setp.lt.u64 	%p1609, %rd4896, %rd4895;
	or.pred  	%p1610, %p1608, %p1609;
	selp.u64 	%rd4898, 1, 0, %p1610;
	add.s64 	%rd4899, %rd10625, 1;
	setp.ne.s64 	%p1611, %rd10625, -1;
	selp.s64 	%rd4900, -1, 0, %p1610;
	add.s64 	%rd10625, %rd4899, %rd4900;
	setp.lt.u64 	%p1612, %rd4899, %rd4898;
	or.pred  	%p1613, %p1611, %p1612;
	selp.u64 	%rd4901, 1, 0, %p1613;
	add.s64 	%rd4902, %rd10626, 1;
	setp.ne.s64 	%p1614, %rd10626, -1;
	selp.s64 	%rd4903, -1, 0, %p1613;
	add.s64 	%rd10626, %rd4902, %rd4903;
	setp.lt.u64 	%p1615, %rd4902, %rd4901;
	or.pred  	%p1616, %p1614, %p1615;
	selp.u64 	%rd4904, 1, 0, %p1616;
	setp.ne.s64 	%p1617, %rd622, %rd4904;
	@%p1617 bra 	$L__BB4_180;
	and.b64  	%rd4905, %rd10626, %rd10625;
	setp.ne.s64 	%p1618, %rd4905, -1;
	mov.u64 	%rd10623, %rd623;
	@%p1618 bra 	$L__BB4_181;
	setp.ne.s64 	%p1619, %rd10624, -1;
	setp.lt.u64 	%p1620, %rd623, -4294968273;
	or.pred  	%p1621, %p1619, %p1620;
	mov.u64 	%rd10623, %rd623;
	@%p1621 bra 	$L__BB4_181;
$L__BB4_180:
	setp.lt.u64 	%p1622, %rd623, -4294968273;
	selp.u64 	%rd4906, 1, 0, %p1622;
	add.s64 	%rd4907, %rd10624, 1;
	setp.ne.s64 	%p1623, %rd10624, -1;
	selp.s64 	%rd4908, -1, 0, %p1622;
	add.s64 	%rd10624, %rd4907, %rd4908;
	setp.lt.u64 	%p1624, %rd4907, %rd4906;
	or.pred  	%p1625, %p1623, %p1624;
	selp.u64 	%rd4909, 1, 0, %p1625;
	add.s64 	%rd4910, %rd10625, 1;
	setp.ne.s64 	%p1626, %rd10625, -1;
	selp.s64 	%rd4911, -1, 0, %p1625;
	add.s64 	%rd10625, %rd4910, %rd4911;
	setp.lt.u64 	%p1627, %rd4910, %rd4909;
	or.pred  	%p1628, %p1626, %p1627;
	selp.s64 	%rd4912, -1, 0, %p1628;
	add.s64 	%rd4913, %rd10626, %rd4912;
	add.s64 	%rd10626, %rd4913, 1;
	add.s64 	%rd10623, %rd613, 12884904819;
$L__BB4_181:
	mul.lo.s64 	%rd4915, %rd10624, %rd10623;
	mul.hi.u64 	%rd4916, %rd10623, %rd10624;
	mul.lo.s64 	%rd4917, %rd10625, %rd10623;
	mul.hi.u64 	%rd4918, %rd10623, %rd10625;
	add.s64 	%rd4919, %rd4917, %rd4916;
	setp.lt.u64 	%p1629, %rd4919, %rd4917;
	selp.u64 	%rd4920, 1, 0, %p1629;
	add.s64 	%rd4921, %rd4918, %rd4920;
	mul.lo.s64 	%rd4922, %rd10626, %rd10623;
	mul.hi.u64 	%rd4923, %rd10623, %rd10626;
	add.s64 	%rd4924, %rd4922, %rd4921;
	setp.lt.u64 	%p1630, %rd4924, %rd4922;
	selp.u64 	%rd4925, 1, 0, %p1630;
	add.s64 	%rd4926, %rd4923, %rd4925;
	mul.hi.u64 	%rd4927, %rd10624, %rd10625;
	mad.lo.s64 	%rd4928, %rd10625, %rd10624, %rd4924;
	setp.lt.u64 	%p1631, %rd4928, %rd4924;
	selp.u64 	%rd4929, 1, 0, %p1631;
	add.s64 	%rd4930, %rd4927, %rd4929;
	mul.hi.u64 	%rd4931, %rd10624, %rd10626;
	mad.lo.s64 	%rd4932, %rd10626, %rd10624, %rd4926;
	setp.lt.u64 	%p1632, %rd4932, %rd4926;
	selp.u64 	%rd4933, 1, 0, %p1632;
	add.s64 	%rd4934, %rd4932, %rd4930;
	setp.lt.u64 	%p1633, %rd4934, %rd4932;
	selp.u64 	%rd4935, 1, 0, %p1633;
	add.s64 	%rd4936, %rd4931, %rd4933;
	add.s64 	%rd4937, %rd4936, %rd4935;
	mul.hi.u64 	%rd4938, %rd10625, %rd10626;
	mad.lo.s64 	%rd4939, %rd10626, %rd10625, %rd4937;
	setp.lt.u64 	%p1634, %rd4939, %rd4937;
	selp.u64 	%rd4940, 1, 0, %p1634;
	add.s64 	%rd4941, %rd4938, %rd4940;
	shl.b64 	%rd4942, %rd4915, 1;
	mov.b64 	{%r338, %r339}, %rd4915;
	mov.b64 	{%r340, %r341}, %rd4919;
	shf.l.wrap.b32 	%r342, %r339, %r340, 1;
	shf.l.wrap.b32 	%r343, %r340, %r341, 1;
	mov.b64 	%rd4943, {%r342, %r343};
	mov.b64 	{%r344, %r345}, %rd4928;
	shf.l.wrap.b32 	%r346, %r341, %r344, 1;
	shf.l.wrap.b32 	%r347, %r344, %r345, 1;
	mov.b64 	%rd4944, {%r346, %r347};
	mov.b64 	{%r348, %r349}, %rd4934;
	shf.l.wrap.b32 	%r350, %r345, %r348, 1;
	shf.l.wrap.b32 	%r351, %r348, %r349, 1;
	mov.b64 	%rd4945, {%r350, %r351};
	mov.b64 	{%r352, %r353}, %rd4939;
	shf.l.wrap.b32 	%r354, %r349, %r352, 1;
	shf.l.wrap.b32 	%r355, %r352, %r353, 1;
	mov.b64 	%rd4946, {%r354, %r355};
	shr.u64 	%rd4947, %rd4941, 63;
	mov.b64 	{%r356, %r357}, %rd4941;
	shf.l.wrap.b32 	%r358, %r353, %r356, 1;
	shf.l.wrap.b32 	%r359, %r356, %r357, 1;
	mov.b64 	%rd4948, {%r358, %r359};
	mul.hi.u64 	%rd4949, %rd10623, %rd10623;
	mul.hi.u64 	%rd4950, %rd10624, %rd10624;
	mul.hi.u64 	%rd4951, %rd10625, %rd10625;
	mul.hi.u64 	%rd4952, %rd10626, %rd10626;
	add.s64 	%rd635, %rd4942, %rd4949;
	setp.lt.u64 	%p1635, %rd635, %rd4942;
	selp.u64 	%rd4953, 1, 0, %p1635;
	mad.lo.s64 	%rd4954, %rd10624, %rd10624, %rd4943;
	setp.lt.u64 	%p1636, %rd4954, %rd4943;
	add.s64 	%rd636, %rd4954, %rd4953;
	setp.lt.u64 	%p1637, %rd636, %rd4954;
	or.pred  	%p1638, %p1636, %p1637;
	selp.u64 	%rd4955, 1, 0, %p1638;
	add.s64 	%rd4956, %rd4944, %rd4950;
	setp.lt.u64 	%p1639, %rd4956, %rd4944;
	add.s64 	%rd637, %rd4956, %rd4955;
	setp.lt.u64 	%p1640, %rd637, %rd4956;
	or.pred  	%p1641, %p1639, %p1640;
	selp.u64 	%rd4957, 1, 0, %p1641;
	mad.lo.s64 	%rd4958, %rd10625, %rd10625, %rd4945;
	setp.lt.u64 	%p1642, %rd4958, %rd4945;
	add.s64 	%rd4959, %rd4958, %rd4957;
	setp.lt.u64 	%p1643, %rd4959, %rd4958;
	or.pred  	%p1644, %p1642, %p1643;
	selp.u64 	%rd4960, 1, 0, %p1644;
	add.s64 	%rd4961, %rd4946, %rd4951;
	setp.lt.u64 	%p1645, %rd4961, %rd4946;
	add.s64 	%rd4962, %rd4961, %rd4960;
	setp.lt.u64 	%p1646, %rd4962, %rd4961;
	or.pred  	%p1647, %p1645, %p1646;
	selp.u64 	%rd4963, 1, 0, %p1647;
	mad.lo.s64 	%rd4964, %rd10626, %rd10626, %rd4948;
	setp.lt.u64 	%p1648, %rd4964, %rd4948;
	add.s64 	%rd4965, %rd4964, %rd4963;
	setp.lt.u64 	%p1649, %rd4965, %rd4964;
	or.pred  	%p1650, %p1648, %p1649;
	selp.u64 	%rd4966, 1, 0, %p1650;
	add.s64 	%rd4967, %rd4947, %rd4952;
	add.s64 	%rd4968, %rd4967, %rd4966;
	shl.b64 	%rd4969, %rd4959, 32;
	mov.b64 	{%r360, %r361}, %rd4959;
	mov.b64 	{%r362, %r363}, %rd4962;
	mov.b64 	%rd4970, {%r361, %r362};
	mov.b64 	{%r364, %r365}, %rd4965;
	mov.b64 	%rd4971, {%r363, %r364};
	mov.b64 	{%r366, %r367}, %rd4968;
	mov.b64 	%rd4972, {%r365, %r366};
	shr.u64 	%rd4973, %rd4968, 32;
	mul.lo.s64 	%rd4974, %rd4959, 977;
	mov.b64 	%rd4975, 977;
	mul.hi.u64 	%rd4976, %rd4959, %rd4975;
	mul.lo.s64 	%rd4977, %rd4962, 977;
	mul.hi.u64 	%rd4978, %rd4962, %rd4975;
	add.s64 	%rd4979, %rd4977, %rd4976;
	setp.lt.u64 	%p1651, %rd4979, %rd4977;
	selp.u64 	%rd4980, 1, 0, %p1651;
	add.s64 	%rd4981, %rd4978, %rd4980;
	mul.lo.s64 	%rd4982, %rd4965, 977;
	mul.hi.u64 	%rd4983, %rd4965, %rd4975;
	add.s64 	%rd4984, %rd4982, %rd4981;
	setp.lt.u64 	%p1652, %rd4984, %rd4982;
	selp.u64 	%rd4985, 1, 0, %p1652;
	add.s64 	%rd4986, %rd4983, %rd4985;
	mul.lo.s64 	%rd4987, %rd4968, 977;
	mul.hi.u64 	%rd4988, %rd4968, %rd4975;
	add.s64 	%rd4989, %rd4987, %rd4986;
	setp.lt.u64 	%p1653, %rd4989, %rd4987;
	selp.u64 	%rd4990, 1, 0, %p1653;
	add.s64 	%rd4991, %rd4988, %rd4990;
	add.s64 	%rd10627, %rd4974, %rd4969;
	setp.lt.u64 	%p1654, %rd10627, %rd4974;
	selp.u64 	%rd4992, 1, 0, %p1654;
	add.s64 	%rd4993, %rd4979, %rd4970;
	setp.lt.u64 	%p1655, %rd4993, %rd4979;
	add.s64 	%rd10628, %rd4993, %rd4992;
	setp.lt.u64 	%p1656, %rd10628, %rd4993;
	or.pred  	%p1657, %p1655, %p1656;
	selp.u64 	%rd4994, 1, 0, %p1657;
	add.s64 	%rd4995, %rd4984, %rd4971;
	setp.lt.u64 	%p1658, %rd4995, %rd4984;
	add.s64 	%rd10629, %rd4995, %rd4994;
	setp.lt.u64 	%p1659, %rd10629, %rd4995;
	or.pred  	%p1660, %p1658, %p1659;
	selp.u64 	%rd4996, 1, 0, %p1660;
	add.s64 	%rd4997, %rd4989, %rd4972;
	setp.lt.u64 	%p1661, %rd4997, %rd4989;
	add.s64 	%rd10630, %rd4997, %rd4996;
	setp.lt.u64 	%p1662, %rd10630, %rd4997;
	or.pred  	%p1663, %p1661, %p1662;
	selp.u64 	%rd4998, 1, 0, %p1663;
	add.s64 	%rd4999, %rd4991, %rd4973;
	add.s64 	%rd642, %rd4999, %rd4998;
	setp.eq.s64 	%p1664, %rd642, 0;
	mov.b64 	%rd10631, 0;
	@%p1664 bra 	$L__BB4_183;
	shl.b64 	%rd5000, %rd642, 32;
	shr.u64 	%rd5001, %rd642, 32;
	mov.b64 	%rd5002, 977;
	mul.hi.u64 	%rd5003, %rd642, %rd5002;
	mad.lo.s64 	%rd5004, %rd642, 977, %rd5000;
	setp.lt.u64 	%p1665, %rd5004, %rd5000;
	selp.u64 	%rd5005, 1, 0, %p1665;
	add.s64 	%rd10627, %rd5004, %rd10627;
	setp.lt.u64 	%p1666, %rd10627, %rd5004;
	selp.u64 	%rd5006, 1, 0, %p1666;
	add.s64 	%rd5007, %rd5001, %rd5003;
	setp.lt.u64 	%p1667, %rd5007, %rd5001;
	selp.u64 	%rd5008, 1, 0, %p1667;
	add.s64 	%rd5009, %rd10628, %rd5007;
	setp.lt.u64 	%p1668, %rd5009, %rd10628;
	selp.u64 	%rd5010, 1, 0, %p1668;
	add.s64 	%rd5011, %rd5009, %rd5005;
	add.s64 	%rd10628, %rd5011, %rd5006;
	setp.lt.u64 	%p1669, %rd10628, %rd5009;
	selp.u64 	%rd5012, 1, 0, %p1669;
	add.s64 	%rd5013, %rd10629, %rd5008;
	add.s64 	%rd5014, %rd5013, %rd5010;
	add.s64 	%rd645, %rd5014, %rd5012;
	setp.lt.u64 	%p1670, %rd645, %rd10629;
	selp.u64 	%rd5015, 1, 0, %p1670;
	add.s64 	%rd646, %rd10630, %rd5015;
	setp.lt.u64 	%p1671, %rd646, %rd10630;
	selp.u64 	%rd10631, 1, 0, %p1671;
	mov.u64 	%rd10629, %rd645;
	mov.u64 	%rd10630, %rd646;
$L__BB4_183:
	mad.lo.s64 	%rd653, %rd10623, %rd10623, %rd10627;
	setp.lt.u64 	%p1672, %rd653, %rd10627;
	selp.u64 	%rd5016, 1, 0, %p1672;
	add.s64 	%rd5017, %rd10628, %rd635;
	setp.lt.u64 	%p1673, %rd5017, %rd10628;
	add.s64 	%rd10633, %rd5017, %rd5016;
	setp.lt.u64 	%p1674, %rd10633, %rd5017;
	or.pred  	%p1675, %p1673, %p1674;
	selp.u64 	%rd5018, 1, 0, %p1675;
	add.s64 	%rd5019, %rd10629, %rd636;
	setp.lt.u64 	%p1676, %rd5019, %rd10629;
	add.s64 	%rd10634, %rd5019, %rd5018;
	setp.lt.u64 	%p1677, %rd10634, %rd5019;
	or.pred  	%p1678, %p1676, %p1677;
	selp.u64 	%rd5020, 1, 0, %p1678;
	add.s64 	%rd5021, %rd10630, %rd637;
	setp.lt.u64 	%p1679, %rd5021, %rd10630;
	add.s64 	%rd10635, %rd5021, %rd5020;
	setp.lt.u64 	%p1680, %rd10635, %rd5021;
	or.pred  	%p1681, %p1679, %p1680;
	selp.u64 	%rd5022, 1, 0, %p1681;
	add.s64 	%rd657, %rd10631, %rd5022;
	setp.ne.s64 	%p1682, %rd657, 0;
	@%p1682 bra 	$L__BB4_186;
	and.b64  	%rd5023, %rd10635, %rd10634;
	setp.ne.s64 	%p1683, %rd5023, -1;
	mov.u64 	%rd10632, %rd653;
	@%p1683 bra 	$L__BB4_193;
	setp.ne.s64 	%p1684, %rd10633, -1;
	setp.lt.u64 	%p1685, %rd653, -4294968273;
	or.pred  	%p1686, %p1684, %p1685;
	mov.u64 	%rd10632, %rd653;
	@%p1686 bra 	$L__BB4_193;
$L__BB4_186:
	add.s64 	%rd10632, %rd653, 4294968273;
	setp.lt.u64 	%p1687, %rd653, -4294968273;
	selp.u64 	%rd5024, 1, 0, %p1687;
	add.s64 	%rd5025, %rd10633, 1;
	setp.ne.s64 	%p1688, %rd10633, -1;
	selp.s64 	%rd5026, -1, 0, %p1687;
	add.s64 	%rd10633, %rd5025, %rd5026;
	setp.lt.u64 	%p1689, %rd5025, %rd5024;
	or.pred  	%p1690, %p1688, %p1689;
	selp.u64 	%rd5027, 1, 0, %p1690;
	add.s64 	%rd5028, %rd10634, 1;
	setp.ne.s64 	%p1691, %rd10634, -1;
	selp.s64 	%rd5029, -1, 0, %p1690;
	add.s64 	%rd10634, %rd5028, %rd5029;
	setp.lt.u64 	%p1692, %rd5028, %rd5027;
	or.pred  	%p1693, %p1691, %p1692;
	selp.u64 	%rd5030, 1, 0, %p1693;
	add.s64 	%rd5031, %rd10635, 1;
	setp.ne.s64 	%p1694, %rd10635, -1;
	selp.s64 	%rd5032, -1, 0, %p1693;
	add.s64 	%rd10635, %rd5031, %rd5032;
	setp.lt.u64 	%p1695, %rd5031, %rd5030;
	or.pred  	%p1696, %p1694, %p1695;
	selp.s64 	%rd5033, -1, 0, %p1696;
	add.s64 	%rd662, %rd657, %rd5033;
	setp.ne.s64 	%p1697, %rd662, 0;
	@%p1697 bra 	$L__BB4_189;
	and.b64  	%rd5034, %rd10635, %rd10634;
	setp.ne.s64 	%p1698, %rd5034, -1;
	@%p1698 bra 	$L__BB4_193;
	setp.ne.s64 	%p1699, %rd10633, -1;
	setp.lt.u64 	%p1700, %rd10632, -4294968273;
	or.pred  	%p1701, %p1699, %p1700;
	@%p1701 bra 	$L__BB4_193;
$L__BB4_189:
	add.s64 	%rd663, %rd653, 8589936546;
	setp.lt.u64 	%p1702, %rd10632, -4294968273;
	selp.u64 	%rd5035, 1, 0, %p1702;
	add.s64 	%rd5036, %rd10633, 1;
	setp.ne.s64 	%p1703, %rd10633, -1;
	selp.s64 	%rd5037, -1, 0, %p1702;
	add.s64 	%rd10633, %rd5036, %rd5037;
	setp.lt.u64 	%p1704, %rd5036, %rd5035;
	or.pred  	%p1705, %p1703, %p1704;
	selp.u64 	%rd5038, 1, 0, %p1705;
	add.s64 	%rd5039, %rd10634, 1;
	setp.ne.s64 	%p1706, %rd10634, -1;
	selp.s64 	%rd5040, -1, 0, %p1705;
	add.s64 	%rd10634, %rd5039, %rd5040;
	setp.lt.u64 	%p1707, %rd5039, %rd5038;
	or.pred  	%p1708, %p1706, %p1707;
	selp.u64 	%rd5041, 1, 0, %p1708;
	add.s64 	%rd5042, %rd10635, 1;
	setp.ne.s64 	%p1709, %rd10635, -1;
	selp.s64 	%rd5043, -1, 0, %p1708;
	add.s64 	%rd10635, %rd5042, %rd5043;
	setp.lt.u64 	%p1710, %rd5042, %rd5041;
	or.pred  	%p1711, %p1709, %p1710;
	selp.u64 	%rd5044, 1, 0, %p1711;
	setp.ne.s64 	%p1712, %rd662, %rd5044;
	@%p1712 bra 	$L__BB4_192;
	and.b64  	%rd5045, %rd10635, %rd10634;
	setp.ne.s64 	%p1713, %rd5045, -1;
	mov.u64 	%rd10632, %rd663;
	@%p1713 bra 	$L__BB4_193;
	setp.ne.s64 	%p1714, %rd10633, -1;
	setp.lt.u64 	%p1715, %rd663, -4294968273;
	or.pred  	%p1716, %p1714, %p1715;
	mov.u64 	%rd10632, %rd663;
	@%p1716 bra 	$L__BB4_193;
$L__BB4_192:
	setp.lt.u64 	%p1717, %rd663, -4294968273;
	selp.u64 	%rd5046, 1, 0, %p1717;
	add.s64 	%rd5047, %rd10633, 1;
	setp.ne.s64 	%p1718, %rd10633, -1;
	selp.s64 	%rd5048, -1, 0, %p1717;
	add.s64 	%rd10633, %rd5047, %rd5048;
	setp.lt.u64 	%p1719, %rd5047, %rd5046;
	or.pred  	%p1720, %p1718, %p1719;
	selp.u64 	%rd5049, 1, 0, %p1720;
	add.s64 	%rd5050, %rd10634, 1;
	setp.ne.s64 	%p1721, %rd10634, -1;
	selp.s64 	%rd5051, -1, 0, %p1720;
	add.s64 	%rd10634, %rd5050, %rd5051;
	setp.lt.u64 	%p1722, %rd5050, %rd5049;
	or.pred  	%p1723, %p1721, %p1722;
	selp.s64 	%rd5052, -1, 0, %p1723;
	add.s64 	%rd5053, %rd10635, %rd5052;
	add.s64 	%rd10635, %rd5053, 1;
	add.s64 	%rd10632, %rd653, 12884904819;
$L__BB4_193:
	mul.lo.s64 	%rd5055, %rd10633, %rd10632;
	mul.hi.u64 	%rd5056, %rd10632, %rd10633;
	mul.lo.s64 	%rd5057, %rd10634, %rd10632;
	mul.hi.u64 	%rd5058, %rd10632, %rd10634;
	add.s64 	%rd5059, %rd5057, %rd5056;
	setp.lt.u64 	%p1724, %rd5059, %rd5057;
	selp.u64 	%rd5060, 1, 0, %p1724;
	add.s64 	%rd5061, %rd5058, %rd5060;
	mul.lo.s64 	%rd5062, %rd10635, %rd10632;
	mul.hi.u64 	%rd5063, %rd10632, %rd10635;
	add.s64 	%rd5064, %rd5062, %rd5061;
	setp.lt.u64 	%p1725, %rd5064, %rd5062;
	selp.u64 	%rd5065, 1, 0, %p1725;
	add.s64 	%rd5066, %rd5063, %rd5065;
	mul.hi.u64 	%rd5067, %rd10633, %rd10634;
	mad.lo.s64 	%rd5068, %rd10634, %rd10633, %rd5064;
	setp.lt.u64 	%p1726, %rd5068, %rd5064;
	selp.u64 	%rd5069, 1, 0, %p1726;
	add.s64 	%rd5070, %rd5067, %rd5069;
	mul.hi.u64 	%rd5071, %rd10633, %rd10635;
	mad.lo.s64 	%rd5072, %rd10635, %rd10633, %rd5066;
	setp.lt.u64 	%p1727, %rd5072, %rd5066;
	selp.u64 	%rd5073, 1, 0, %p1727;
	add.s64 	%rd5074, %rd5072, %rd5070;
	setp.lt.u64 	%p1728, %rd5074, %rd5072;
	selp.u64 	%rd5075, 1, 0, %p1728;
	add.s64 	%rd5076, %rd5071, %rd5073;
	add.s64 	%rd5077, %rd5076, %rd5075;
	mul.hi.u64 	%rd5078, %rd10634, %rd10635;
	mad.lo.s64 	%rd5079, %rd10635, %rd10634, %rd5077;
	setp.lt.u64 	%p1729, %rd5079, %rd5077;
	selp.u64 	%rd5080, 1, 0, %p1729;
	add.s64 	%rd5081, %rd5078, %rd5080;
	shl.b64 	%rd5082, %rd5055, 1;
	mov.b64 	{%r368, %r369}, %rd5055;
	mov.b64 	{%r370, %r371}, %rd5059;
	shf.l.wrap.b32 	%r372, %r369, %r370, 1;
	shf.l.wrap.b32 	%r373, %r370, %r371, 1;
	mov.b64 	%rd5083, {%r372, %r373};
	mov.b64 	{%r374, %r375}, %rd5068;
	shf.l.wrap.b32 	%r376, %r371, %r374, 1;
	shf.l.wrap.b32 	%r377, %r374, %r375, 1;
	mov.b64 	%rd5084, {%r376, %r377};
	mov.b64 	{%r378, %r379}, %rd5074;
	shf.l.wrap.b32 	%r380, %r375, %r378, 1;
	shf.l.wrap.b32 	%r381, %r378, %r379, 1;
	mov.b64 	%rd5085, {%r380, %r381};
	mov.b64 	{%r382, %r383}, %rd5079;
	shf.l.wrap.b32 	%r384, %r379, %r382, 1;
	shf.l.wrap.b32 	%r385, %r382, %r383, 1;
	mov.b64 	%rd5086, {%r384, %r385};
	shr.u64 	%rd5087, %rd5081, 63;
	mov.b64 	{%r386, %r387}, %rd5081;
	shf.l.wrap.b32 	%r388, %r383, %r386, 1;
	shf.l.wrap.b32 	%r389, %r386, %r387, 1;
	mov.b64 	%rd5088, {%r388, %r389};
	mul.hi.u64 	%rd5089, %rd10632, %rd10632;
	mul.hi.u64 	%rd5090, %rd10633, %rd10633;
	mul.hi.u64 	%rd5091, %rd10634, %rd10634;
	mul.hi.u64 	%rd5092, %rd10635, %rd10635;
	add.s64 	%rd675, %rd5082, %rd5089;
	setp.lt.u64 	%p1730, %rd675, %rd5082;
	selp.u64 	%rd5093, 1, 0, %p1730;
	mad.lo.s64 	%rd5094, %rd10633, %rd10633, %rd5083;
	setp.lt.u64 	%p1731, %rd5094, %rd5083;
	add.s64 	%rd676, %rd5094, %rd5093;
	setp.lt.u64 	%p1732, %rd676, %rd5094;
	or.pred  	%p1733, %p1731, %p1732;
	selp.u64 	%rd5095, 1, 0, %p1733;
	add.s64 	%rd5096, %rd5084, %rd5090;
	setp.lt.u64 	%p1734, %rd5096, %rd5084;
	add.s64 	%rd677, %rd5096, %rd5095;
	setp.lt.u64 	%p1735, %rd677, %rd5096;
	or.pred  	%p1736, %p1734, %p1735;
	selp.u64 	%rd5097, 1, 0, %p1736;
	mad.lo.s64 	%rd5098, %rd10634, %rd10634, %rd5085;
	setp.lt.u64 	%p1737, %rd5098, %rd5085;
	add.s64 	%rd5099, %rd5098, %rd5097;
	setp.lt.u64 	%p1738, %rd5099, %rd5098;
	or.pred  	%p1739, %p1737, %p1738;
	selp.u64 	%rd5100, 1, 0, %p1739;
	add.s64 	%rd5101, %rd5086, %rd5091;
	setp.lt.u64 	%p1740, %rd5101, %rd5086;
	add.s64 	%rd5102, %rd5101, %rd5100;
	setp.lt.u64 	%p1741, %rd5102, %rd5101;
	or.pred  	%p1742, %p1740, %p1741;
	selp.u64 	%rd5103, 1, 0, %p1742;
	mad.lo.s64 	%rd5104, %rd10635, %rd10635, %rd5088;
	setp.lt.u64 	%p1743, %rd5104, %rd5088;
	add.s64 	%rd5105, %rd5104, %rd5103;
	setp.lt.u64 	%p1744, %rd5105, %rd5104;
	or.pred  	%p1745, %p1743, %p1744;
	selp.u64 	%rd5106, 1, 0, %p1745;
	add.s64 	%rd5107, %rd5087, %rd5092;
	add.s64 	%rd5108, %rd5107, %rd5106;
	shl.b64 	%rd5109, %rd5099, 32;
	mov.b64 	{%r390, %r391}, %rd5099;
	mov.b64 	{%r392, %r393}, %rd5102;
	mov.b64 	%rd5110, {%r391, %r392};
	mov.b64 	{%r394, %r395}, %rd5105;
	mov.b64 	%rd5111, {%r393, %r394};
	mov.b64 	{%r396, %r397}, %rd5108;
	mov.b64 	%rd5112, {%r395, %r396};
	shr.u64 	%rd5113, %rd5108, 32;
	mul.lo.s64 	%rd5114, %rd5099, 977;
	mov.b64 	%rd5115, 977;
	mul.hi.u64 	%rd5116, %rd5099, %rd5115;
	mul.lo.s64 	%rd5117, %rd5102, 977;
	mul.hi.u64 	%rd5118, %rd5102, %rd5115;
	add.s64 	%rd5119, %rd5117, %rd5116;
	setp.lt.u64 	%p1746, %rd5119, %rd5117;
	selp.u64 	%rd5120, 1, 0, %p1746;
	add.s64 	%rd5121, %rd5118, %rd5120;
	mul.lo.s64 	%rd5122, %rd5105, 977;
	mul.hi.u64 	%rd5123, %rd5105, %rd5115;
	add.s64 	%rd5124, %rd5122, %rd5121;
	setp.lt.u64 	%p1747, %rd5124, %rd5122;
	selp.u64 	%rd5125, 1, 0, %p1747;
	add.s64 	%rd5126, %rd5123, %rd5125;
	mul.lo.s64 	%rd5127, %rd5108, 977;
	mul.hi.u64 	%rd5128, %rd5108, %rd5115;
	add.s64 	%rd5129, %rd5127, %rd5126;
	setp.lt.u64 	%p1748, %rd5129, %rd5127;
	selp.u64 	%rd5130, 1, 0, %p1748;
	add.s64 	%rd5131, %rd5128, %rd5130;
	add.s64 	%rd10636, %rd5114, %rd5109;
	setp.lt.u64 	%p1749, %rd10636, %rd5114;
	selp.u64 	%rd5132, 1, 0, %p1749;
	add.s64 	%rd5133, %rd5119, %rd5110;
	setp.lt.u64 	%p1750, %rd5133, %rd5119;
	add.s64 	%rd10637, %rd5133, %rd5132;
	setp.lt.u64 	%p1751, %rd10637, %rd5133;
	or.pred  	%p1752, %p1750, %p1751;
	selp.u64 	%rd5134, 1, 0, %p1752;
	add.s64 	%rd5135, %rd5124, %rd5111;
	setp.lt.u64 	%p1753, %rd5135, %rd5124;
	add.s64 	%rd10638, %rd5135, %rd5134;
	setp.lt.u64 	%p1754, %rd10638, %rd5135;
	or.pred  	%p1755, %p1753, %p1754;
	selp.u64 	%rd5136, 1, 0, %p1755;
	add.s64 	%rd5137, %rd5129, %rd5112;
	setp.lt.u64 	%p1756, %rd5137, %rd5129;
	add.s64 	%rd10639, %rd5137, %rd5136;
	setp.lt.u64 	%p1757, %rd10639, %rd5137;
	or.pred  	%p1758, %p1756, %p1757;
	selp.u64 	%rd5138, 1, 0, %p1758;
	add.s64 	%rd5139, %rd5131, %rd5113;
	add.s64 	%rd682, %rd5139, %rd5138;
	setp.eq.s64 	%p1759, %rd682, 0;
	mov.b64 	%rd10640, 0;
	@%p1759 bra 	$L__BB4_195;
	shl.b64 	%rd5140, %rd682, 32;
	shr.u64 	%rd5141, %rd682, 32;
	mov.b64 	%rd5142, 977;
	mul.hi.u64 	%rd5143, %rd682, %rd5142;
	mad.lo.s64 	%rd5144, %rd682, 977, %rd5140;
	setp.lt.u64 	%p1760, %rd5144, %rd5140;
	selp.u64 	%rd5145, 1, 0, %p1760;
	add.s64 	%rd10636, %rd5144, %rd10636;
	setp.lt.u64 	%p1761, %rd10636, %rd5144;
	selp.u64 	%rd5146, 1, 0, %p1761;
	add.s64 	%rd5147, %rd5141, %rd5143;
	setp.lt.u64 	%p1762, %rd5147, %rd5141;
	selp.u64 	%rd5148, 1, 0, %p1762;
	add.s64 	%rd5149, %rd10637, %rd5147;
	setp.lt.u64 	%p1763, %rd5149, %rd10637;
	selp.u64 	%rd5150, 1, 0, %p1763;
	add.s64 	%rd5151, %rd5149, %rd5145;
	add.s64 	%rd10637, %rd5151, %rd5146;
	setp.lt.u64 	%p1764, %rd10637, %rd5149;
	selp.u64 	%rd5152, 1, 0, %p1764;
	add.s64 	%rd5153, %rd10638, %rd5148;
	add.s64 	%rd5154, %rd5153, %rd5150;
	add.s64 	%rd685, %rd5154, %rd5152;
	setp.lt.u64 	%p1765, %rd685, %rd10638;
	selp.u64 	%rd5155, 1, 0, %p1765;
	add.s64 	%rd686, %rd10639, %rd5155;
	setp.lt.u64 	%p1766, %rd686, %rd10639;
	selp.u64 	%rd10640, 1, 0, %p1766;
	mov.u64 	%rd10638, %rd685;
	mov.u64 	%rd10639, %rd686;
$L__BB4_195:
	mad.lo.s64 	%rd693, %rd10632, %rd10632, %rd10636;
	setp.lt.u64 	%p1767, %rd693, %rd10636;
	selp.u64 	%rd5156, 1, 0, %p1767;
	add.s64 	%rd5157, %rd10637, %rd675;
	setp.lt.u64 	%p1768, %rd5157, %rd10637;
	add.s64 	%rd10642, %rd5157, %rd5156;
	setp.lt.u64 	%p1769, %rd10642, %rd5157;
	or.pred  	%p1770, %p1768, %p1769;
	selp.u64 	%rd5158, 1, 0, %p1770;
	add.s64 	%rd5159, %rd10638, %rd676;
	setp.lt.u64 	%p1771, %rd5159, %rd10638;
	add.s64 	%rd10643, %rd5159, %rd5158;
	setp.lt.u64 	%p1772, %rd10643, %rd5159;
	or.pred  	%p1773, %p1771, %p1772;
	selp.u64 	%rd5160, 1, 0, %p1773;
	add.s64 	%rd5161, %rd10639, %rd677;
	setp.lt.u64 	%p1774, %rd5161, %rd10639;
	add.s64 	%rd10644, %rd5161, %rd5160;
	setp.lt.u64 	%p1775, %rd10644, %rd5161;
	or.pred  	%p1776, %p1774, %p1775;
	selp.u64 	%rd5162, 1, 0, %p1776;
	add.s64 	%rd697, %rd10640, %rd5162;
	setp.ne.s64 	%p1777, %rd697, 0;
	@%p1777 bra 	$L__BB4_198;
	and.b64  	%rd5163, %rd10644, %rd10643;
	setp.ne.s64 	%p1778, %rd5163, -1;
	mov.u64 	%rd10641, %rd693;
	@%p1778 bra 	$L__BB4_205;
	setp.ne.s64 	%p1779, %rd10642, -1;
	setp.lt.u64 	%p1780, %rd693, -4294968273;
	or.pred  	%p1781, %p1779, %p1780;
	mov.u64 	%rd10641, %rd693;
	@%p1781 bra 	$L__BB4_205;
$L__BB4_198:
	add.s64 	%rd10641, %rd693, 4294968273;
	setp.lt.u64 	%p1782, %rd693, -4294968273;
	selp.u64 	%rd5164, 1, 0, %p1782;
	add.s64 	%rd5165, %rd10642, 1;
	setp.ne.s64 	%p1783, %rd10642, -1;
	selp.s64 	%rd5166, -1, 0, %p1782;
	add.s64 	%rd10642, %rd5165, %rd5166;
	setp.lt.u64 	%p1784, %rd5165, %rd5164;
	or.pred  	%p1785, %p1783, %p1784;
	selp.u64 	%rd5167, 1, 0, %p1785;
	add.s64 	%rd5168, %rd10643, 1;
	setp.ne.s64 	%p1786, %rd10643, -1;
	selp.s64 	%rd5169, -1, 0, %p1785;
	add.s64 	%rd10643, %rd5168, %rd5169;
	setp.lt.u64 	%p1787, %rd5168, %rd5167;
	or.pred  	%p1788, %p1786, %p1787;
	selp.u64 	%rd5170, 1, 0, %p1788;
	add.s64 	%rd5171, %rd10644, 1;
	setp.ne.s64 	%p1789, %rd10644, -1;
	selp.s64 	%rd5172, -1, 0, %p1788;
	add.s64 	%rd10644, %rd5171, %rd5172;
	setp.lt.u64 	%p1790, %rd5171, %rd5170;
	or.pred  	%p1791, %p1789, %p1790;
	selp.s64 	%rd5173, -1, 0, %p1791;
	add.s64 	%rd702, %rd697, %rd5173;
	setp.ne.s64 	%p1792, %rd702, 0;
	@%p1792 bra 	$L__BB4_201;
	and.b64  	%rd5174, %rd10644, %rd10643;
	setp.ne.s64 	%p1793, %rd5174, -1;
	@%p1793 bra 	$L__BB4_205;
	setp.ne.s64 	%p1794, %rd10642, -1;
	setp.lt.u64 	%p1795, %rd10641, -4294968273;
	or.pred  	%p1796, %p1794, %p1795;
	@%p1796 bra 	$L__BB4_205;
$L__BB4_201:
	add.s64 	%rd703, %rd693, 8589936546;
	setp.lt.u64 	%p1797, %rd10641, -4294968273;
	selp.u64 	%rd5175, 1, 0, %p1797;
	add.s64 	%rd5176, %rd10642, 1;
	setp.ne.s64 	%p1798, %rd10642, -1;
	selp.s64 	%rd5177, -1, 0, %p1797;
	add.s64 	%rd10642, %rd5176, %rd5177;
	setp.lt.u64 	%p1799, %rd5176, %rd5175;
	or.pred  	%p1800, %p1798, %p1799;
	selp.u64 	%rd5178, 1, 0, %p1800;
	add.s64 	%rd5179, %rd10643, 1;
	setp.ne.s64 	%p1801, %rd10643, -1;
	selp.s64 	%rd5180, -1, 0, %p1800;
	add.s64 	%rd10643, %rd5179, %rd5180;
	setp.lt.u64 	%p1802, %rd5179, %rd5178;
	or.pred  	%p1803, %p1801, %p1802;
	selp.u64 	%rd5181, 1, 0, %p1803;
	add.s64 	%rd5182, %rd10644, 1;
	setp.ne.s64 	%p1804, %rd10644, -1;
	selp.s64 	%rd5183, -1, 0, %p1803;
	add.s64 	%rd10644, %rd5182, %rd5183;
	setp.lt.u64 	%p1805, %rd5182, %rd5181;
	or.pred  	%p1806, %p1804, %p1805;
	selp.u64 	%rd5184, 1, 0, %p1806;
	setp.ne.s64 	%p1807, %rd702, %rd5184;
	@%p1807 bra 	$L__BB4_204;
	and.b64  	%rd5185, %rd10644, %rd10643;
	setp.ne.s64 	%p1808, %rd5185, -1;
	mov.u64 	%rd10641, %rd703;
	@%p1808 bra 	$L__BB4_205;
	setp.ne.s64 	%p1809, %rd10642, -1;
	setp.lt.u64 	%p1810, %rd703, -4294968273;
	or.pred  	%p1811, %p1809, %p1810;
	mov.u64 	%rd10641, %rd703;
	@%p1811 bra 	$L__BB4_205;
$L__BB4_204:
	setp.lt.u64 	%p1812, %rd703, -4294968273;
	selp.u64 	%rd5186, 1, 0, %p1812;
	add.s64 	%rd5187, %rd10642, 1;
	setp.ne.s64 	%p1813, %rd10642, -1;
	selp.s64 	%rd5188, -1, 0, %p1812;
	add.s64 	%rd10642, %rd5187, %rd5188;
	setp.lt.u64 	%p1814, %rd5187, %rd5186;
	or.pred  	%p1815, %p1813, %p1814;
	selp.u64 	%rd5189, 1, 0, %p1815;
	add.s64 	%rd5190, %rd10643, 1;
	setp.ne.s64 	%p1816, %rd10643, -1;
	selp.s64 	%rd5191, -1, 0, %p1815;
	add.s64 	%rd10643, %rd5190, %rd5191;
	setp.lt.u64 	%p1817, %rd5190, %rd5189;
	or.pred  	%p1818, %p1816, %p1817;
	selp.s64 	%rd5192, -1, 0, %p1818;
	add.s64 	%rd5193, %rd10644, %rd5192;
	add.s64 	%rd10644, %rd5193, 1;
	add.s64 	%rd10641, %rd693, 12884904819;
$L__BB4_205:
	mul.lo.s64 	%rd5195, %rd10642, %rd10641;
	mul.hi.u64 	%rd5196, %rd10641, %rd10642;
	mul.lo.s64 	%rd5197, %rd10643, %rd10641;
	mul.hi.u64 	%rd5198, %rd10641, %rd10643;
	add.s64 	%rd5199, %rd5197, %rd5196;
	setp.lt.u64 	%p1819, %rd5199, %rd5197;
	selp.u64 	%rd5200, 1, 0, %p1819;
	add.s64 	%rd5201, %rd5198, %rd5200;
	mul.lo.s64 	%rd5202, %rd10644, %rd10641;
	mul.hi.u64 	%rd5203, %rd10641, %rd10644;
	add.s64 	%rd5204, %rd5202, %rd5201;
	setp.lt.u64 	%p1820, %rd5204, %rd5202;
	selp.u64 	%rd5205, 1, 0, %p1820;
	add.s64 	%rd5206, %rd5203, %rd5205;
	mul.hi.u64 	%rd5207, %rd10642, %rd10643;
	mad.lo.s64 	%rd5208, %rd10643, %rd10642, %rd5204;
	setp.lt.u64 	%p1821, %rd5208, %rd5204;
	selp.u64 	%rd5209, 1, 0, %p1821;
	add.s64 	%rd5210, %rd5207, %rd5209;
	mul.hi.u64 	%rd5211, %rd10642, %rd10644;
	mad.lo.s64 	%rd5212, %rd10644, %rd10642, %rd5206;
	setp.lt.u64 	%p1822, %rd5212, %rd5206;
	selp.u64 	%rd5213, 1, 0, %p1822;
	add.s64 	%rd5214, %rd5212, %rd5210;
	setp.lt.u64 	%p1823, %rd5214, %rd5212;
	selp.u64 	%rd5215, 1, 0, %p1823;
	add.s64 	%rd5216, %rd5211, %rd5213;
	add.s64 	%rd5217, %rd5216, %rd5215;
	mul.hi.u64 	%rd5218, %rd10643, %rd10644;
	mad.lo.s64 	%rd5219, %rd10644, %rd10643, %rd5217;
	setp.lt.u64 	%p1824, %rd5219, %rd5217;
	selp.u64 	%rd5220, 1, 0, %p1824;
	add.s64 	%rd5221, %rd5218, %rd5220;
	shl.b64 	%rd5222, %rd5195, 1;
	mov.b64 	{%r398, %r399}, %rd5195;
	mov.b64 	{%r400, %r401}, %rd5199;
	shf.l.wrap.b32 	%r402, %r399, %r400, 1;
	shf.l.wrap.b32 	%r403, %r400, %r401, 1;
	mov.b64 	%rd5223, {%r402, %r403};
	mov.b64 	{%r404, %r405}, %rd5208;
	shf.l.wrap.b32 	%r406, %r401, %r404, 1;
	shf.l.wrap.b32 	%r407, %r404, %r405, 1;
	mov.b64 	%rd5224, {%r406, %r407};
	mov.b64 	{%r408, %r409}, %rd5214;
	shf.l.wrap.b32 	%r410, %r405, %r408, 1;
	shf.l.wrap.b32 	%r411, %r408, %r409, 1;
	mov.b64 	%rd5225, {%r410, %r411};
	mov.b64 	{%r412, %r413}, %rd5219;
	shf.l.wrap.b32 	%r414, %r409, %r412, 1;
	shf.l.wrap.b32 	%r415, %r412, %r413, 1;
	mov.b64 	%rd5226, {%r414, %r415};
	shr.u64 	%rd5227, %rd5221, 63;
	mov.b64 	{%r416, %r417}, %rd5221;
	shf.l.wrap.b32 	%r418, %r413, %r416, 1;
	shf.l.wrap.b32 	%r419, %r416, %r417, 1;
	mov.b64 	%rd5228, {%r418, %r419};
	mul.hi.u64 	%rd5229, %rd10641, %rd10641;
	mul.hi.u64 	%rd5230, %rd10642, %rd10642;
	mul.hi.u64 	%rd5231, %rd10643, %rd10643;
	mul.hi.u64 	%rd5232, %rd10644, %rd10644;
	add.s64 	%rd715, %rd5222, %rd5229;
	setp.lt.u64 	%p1825, %rd715, %rd5222;
	selp.u64 	%rd5233, 1, 0, %p1825;
	mad.lo.s64 	%rd5234, %rd10642, %rd10642, %rd5223;
	setp.lt.u64 	%p1826, %rd5234, %rd5223;
	add.s64 	%rd716, %rd5234, %rd5233;
	setp.lt.u64 	%p1827, %rd716, %rd5234;
	or.pred  	%p1828, %p1826, %p1827;
	selp.u64 	%rd5235, 1, 0, %p1828;
	add.s64 	%rd5236, %rd5224, %rd5230;
	setp.lt.u64 	%p1829, %rd5236, %rd5224;
	add.s64 	%rd717, %rd5236, %rd5235;
	setp.lt.u64 	%p1830, %rd717, %rd5236;
	or.pred  	%p1831, %p1829, %p1830;
	selp.u64 	%rd5237, 1, 0, %p1831;
	mad.lo.s64 	%rd5238, %rd10643, %rd10643, %rd5225;
	setp.lt.u64 	%p1832, %rd5238, %rd5225;
	add.s64 	%rd5239, %rd5238, %rd5237;
	setp.lt.u64 	%p1833, %rd5239, %rd5238;
	or.pred  	%p1834, %p1832, %p1833;
	selp.u64 	%rd5240, 1, 0, %p1834;
	add.s64 	%rd5241, %rd5226, %rd5231;
	setp.lt.u64 	%p1835, %rd5241, %rd5226;
	add.s64 	%rd5242, %rd5241, %rd5240;
	setp.lt.u64 	%p1836, %rd5242, %rd5241;
	or.pred  	%p1837, %p1835, %p1836;
	selp.u64 	%rd5243, 1, 0, %p1837;
	mad.lo.s64 	%rd5244, %rd10644, %rd10644, %rd5228;
	setp.lt.u64 	%p1838, %rd5244, %rd5228;
	add.s64 	%rd5245, %rd5244, %rd5243;
	setp.lt.u64 	%p1839, %rd5245, %rd5244;
	or.pred  	%p1840, %p1838, %p1839;
	selp.u64 	%rd5246, 1, 0, %p1840;
	add.s64 	%rd5247, %rd5227, %rd5232;
	add.s64 	%rd5248, %rd5247, %rd5246;
	shl.b64 	%rd5249, %rd5239, 32;
	mov.b64 	{%r420, %r421}, %rd5239;
	mov.b64 	{%r422, %r423}, %rd5242;
	mov.b64 	%rd5250, {%r421, %r422};
	mov.b64 	{%r424, %r425}, %rd5245;
	mov.b64 	%rd5251, {%r423, %r424};
	mov.b64 	{%r426, %r427}, %rd5248;
	mov.b64 	%rd5252, {%r425, %r426};
	shr.u64 	%rd5253, %rd5248, 32;
	mul.lo.s64 	%rd5254, %rd5239, 977;
	mov.b64 	%rd5255, 977;
	mul.hi.u64 	%rd5256, %rd5239, %rd5255;
	mul.lo.s64 	%rd5257, %rd5242, 977;
	mul.hi.u64 	%rd5258, %rd5242, %rd5255;
	add.s64 	%rd5259, %rd5257, %rd5256;
	setp.lt.u64 	%p1841, %rd5259, %rd5257;
	selp.u64 	%rd5260, 1, 0, %p1841;
	add.s64 	%rd5261, %rd5258, %rd5260;
	mul.lo.s64 	%rd5262, %rd5245, 977;
	mul.hi.u64 	%rd5263, %rd5245, %rd5255;
	add.s64 	%rd5264, %rd5262, %rd5261;
	setp.lt.u64 	%p1842, %rd5264, %rd5262;
	selp.u64 	%rd5265, 1, 0, %p1842;
	add.s64 	%rd5266, %rd5263, %rd5265;
	mul.lo.s64 	%rd5267, %rd5248, 977;
	mul.hi.u64 	%rd5268, %rd5248, %rd5255;
	add.s64 	%rd5269, %rd5267, %rd5266;
	setp.lt.u64 	%p1843, %rd5269, %rd5267;
	selp.u64 	%rd5270, 1, 0, %p1843;
	add.s64 	%rd5271, %rd5268, %rd5270;
	add.s64 	%rd10645, %rd5254, %rd5249;
	setp.lt.u64 	%p1844, %rd10645, %rd5254;
	selp.u64 	%rd5272, 1, 0, %p1844;
	add.s64 	%rd5273, %rd5259, %rd5250;
	setp.lt.u64 	%p1845, %rd5273, %rd5259;
	add.s64 	%rd10646, %rd5273, %rd5272;
	setp.lt.u64 	%p1846, %rd10646, %rd5273;
	or.pred  	%p1847, %p1845, %p1846;
	selp.u64 	%rd5274, 1, 0, %p1847;
	add.s64 	%rd5275, %rd5264, %rd5251;
	setp.lt.u64 	%p1848, %rd5275, %rd5264;
	add.s64 	%rd10647, %rd5275, %rd5274;
	setp.lt.u64 	%p1849, %rd10647, %rd5275;
	or.pred  	%p1850, %p1848, %p1849;
	selp.u64 	%rd5276, 1, 0, %p1850;
	add.s64 	%rd5277, %rd5269, %rd5252;
	setp.lt.u64 	%p1851, %rd5277, %rd5269;
	add.s64 	%rd10648, %rd5277, %rd5276;
	setp.lt.u64 	%p1852, %rd10648, %rd5277;
	or.pred  	%p1853, %p1851, %p1852;
	selp.u64 	%rd5278, 1, 0, %p1853;
	add.s64 	%rd5279, %rd5271, %rd5253;
	add.s64 	%rd722, %rd5279, %rd5278;
	setp.eq.s64 	%p1854, %rd722, 0;
	mov.b64 	%rd10649, 0;
	@%p1854 bra 	$L__BB4_207;
	shl.b64 	%rd5280, %rd722, 32;
	shr.u64 	%rd5281, %rd722, 32;
	mov.b64 	%rd5282, 977;
	mul.hi.u64 	%rd5283, %rd722, %rd5282;
	mad.lo.s64 	%rd5284, %rd722, 977, %rd5280;
	setp.lt.u64 	%p1855, %rd5284, %rd5280;
	selp.u64 	%rd5285, 1, 0, %p1855;
	add.s64 	%rd10645, %rd5284, %rd10645;
	setp.lt.u64 	%p1856, %rd10645, %rd5284;
	selp.u64 	%rd5286, 1, 0, %p1856;
	add.s64 	%rd5287, %rd5281, %rd5283;
	setp.lt.u64 	%p1857, %rd5287, %rd5281;
	selp.u64 	%rd5288, 1, 0, %p1857;
	add.s64 	%rd5289, %rd10646, %rd5287;
	setp.lt.u64 	%p1858, %rd5289, %rd10646;
	selp.u64 	%rd5290, 1, 0, %p1858;
	add.s64 	%rd5291, %rd5289, %rd5285;
	add.s64 	%rd10646, %rd5291, %rd5286;
	setp.lt.u64 	%p1859, %rd10646, %rd5289;
	selp.u64 	%rd5292, 1, 0, %p1859;
	add.s64 	%rd5293, %rd10647, %rd5288;
	add.s64 	%rd5294, %rd5293, %rd5290;
	add.s64 	%rd725, %rd5294, %rd5292;
	setp.lt.u64 	%p1860, %rd725, %rd10647;
	selp.u64 	%rd5295, 1, 0, %p1860;
	add.s64 	%rd726, %rd10648, %rd5295;
	setp.lt.u64 	%p1861, %rd726, %rd10648;
	selp.u64 	%rd10649, 1, 0, %p1861;
	mov.u64 	%rd10647, %rd725;
	mov.u64 	%rd10648, %rd726;
$L__BB4_207:
	mad.lo.s64 	%rd733, %rd10641, %rd10641, %rd10645;
	setp.lt.u64 	%p1862, %rd733, %rd10645;
	selp.u64 	%rd5296, 1, 0, %p1862;
	add.s64 	%rd5297, %rd10646, %rd715;
	setp.lt.u64 	%p1863, %rd5297, %rd10646;
	add.s64 	%rd10651, %rd5297, %rd5296;
	setp.lt.u64 	%p1864, %rd10651, %rd5297;
	or.pred  	%p1865, %p1863, %p1864;
	selp.u64 	%rd5298, 1, 0, %p1865;
	add.s64 	%rd5299, %rd10647, %rd716;
	setp.lt.u64 	%p1866, %rd5299, %rd10647;
	add.s64 	%rd10652, %rd5299, %rd5298;
	setp.lt.u64 	%p1867, %rd10652, %rd5299;
	or.pred  	%p1868, %p1866, %p1867;
	selp.u64 	%rd5300, 1, 0, %p1868;
	add.s64 	%rd5301, %rd10648, %rd717;
	setp.lt.u64 	%p1869, %rd5301, %rd10648;
	add.s64 	%rd10653, %rd5301, %rd5300;
	setp.lt.u64 	%p1870, %rd10653, %rd5301;
	or.pred  	%p1871, %p1869, %p1870;
	selp.u64 	%rd5302, 1, 0, %p1871;
	add.s64 	%rd737, %rd10649, %rd5302;
	setp.ne.s64 	%p1872, %rd737, 0;
	@%p1872 bra 	$L__BB4_210;
	and.b64  	%rd5303, %rd10653, %rd10652;
	setp.ne.s64 	%p1873, %rd5303, -1;
	mov.u64 	%rd10650, %rd733;
	@%p1873 bra 	$L__BB4_217;
	setp.ne.s64 	%p1874, %rd10651, -1;
	setp.lt.u64 	%p1875, %rd733, -4294968273;
	or.pred  	%p1876, %p1874, %p1875;
	mov.u64 	%rd10650, %rd733;
	@%p1876 bra 	$L__BB4_217;
$L__BB4_210:
	add.s64 	%rd10650, %rd733, 4294968273;
	setp.lt.u64 	%p1877, %rd733, -4294968273;
	selp.u64 	%rd5304, 1, 0, %p1877;
	add.s64 	%rd5305, %rd10651, 1;
	setp.ne.s64 	%p1878, %rd10651, -1;
	selp.s64 	%rd5306, -1, 0, %p1877;
	add.s64 	%rd10651, %rd5305, %rd5306;
	setp.lt.u64 	%p1879, %rd5305, %rd5304;
	or.pred  	%p1880, %p1878, %p1879;
	selp.u64 	%rd5307, 1, 0, %p1880;
	add.s64 	%rd5308, %rd10652, 1;
	setp.ne.s64 	%p1881, %rd10652, -1;
	selp.s64 	%rd5309, -1, 0, %p1880;
	add.s64 	%rd10652, %rd5308, %rd5309;
	setp.lt.u64 	%p1882, %rd5308, %rd5307;
	or.pred  	%p1883, %p1881, %p1882;
	selp.u64 	%rd5310, 1, 0, %p1883;
	add.s64 	%rd5311, %rd10653, 1;
	setp.ne.s64 	%p1884, %rd10653, -1;
	selp.s64 	%rd5312, -1, 0, %p1883;
	add.s64 	%rd10653, %rd5311, %rd5312;
	setp.lt.u64 	%p1885, %rd5311, %rd5310;
	or.pred  	%p1886, %p1884, %p1885;
	selp.s64 	%rd5313, -1, 0, %p1886;
	add.s64 	%rd742, %rd737, %rd5313;
	setp.ne.s64 	%p1887, %rd742, 0;
	@%p1887 bra 	$L__BB4_213;
	and.b64  	%rd5314, %rd10653, %rd10652;
	setp.ne.s64 	%p1888, %rd5314, -1;
	@%p1888 bra 	$L__BB4_217;
	setp.ne.s64 	%p1889, %rd10651, -1;
	setp.lt.u64 	%p1890, %rd10650, -4294968273;
	or.pred  	%p1891, %p1889, %p1890;
	@%p1891 bra 	$L__BB4_217;
$L__BB4_213:
	add.s64 	%rd743, %rd733, 8589936546;
	setp.lt.u64 	%p1892, %rd10650, -4294968273;
	selp.u64 	%rd5315, 1, 0, %p1892;
	add.s64 	%rd5316, %rd10651, 1;
	setp.ne.s64 	%p1893, %rd10651, -1;
	selp.s64 	%rd5317, -1, 0, %p1892;
	add.s64 	%rd10651, %rd5316, %rd5317;
	setp.lt.u64 	%p1894, %rd5316, %rd5315;
	or.pred  	%p1895, %p1893, %p1894;
	selp.u64 	%rd5318, 1, 0, %p1895;
	add.s64 	%rd5319, %rd10652, 1;
	setp.ne.s64 	%p1896, %rd10652, -1;
	selp.s64 	%rd5320, -1, 0, %p1895;
	add.s64 	%rd10652, %rd5319, %rd5320;
	setp.lt.u64 	%p1897, %rd5319, %rd5318;
	or.pred  	%p1898, %p1896, %p1897;
	selp.u64 	%rd5321, 1, 0, %p1898;
	add.s64 	%rd5322, %rd10653, 1;
	setp.ne.s64 	%p1899, %rd10653, -1;
	selp.s64 	%rd5323, -1, 0, %p1898;
	add.s64 	%rd10653, %rd5322, %rd5323;
	setp.lt.u64 	%p1900, %rd5322, %rd5321;
	or.pred  	%p1901, %p1899, %p1900;
	selp.u64 	%rd5324, 1, 0, %p1901;
	setp.ne.s64 	%p1902, %rd742, %rd5324;
	@%p1902 bra 	$L__BB4_216;
	and.b64  	%rd5325, %rd10653, %rd10652;
	setp.ne.s64 	%p1903, %rd5325, -1;
	mov.u64 	%rd10650, %rd743;
	@%p1903 bra 	$L__BB4_217;
	setp.ne.s64 	%p1904, %rd10651, -1;
	setp.lt.u64 	%p1905, %rd743, -4294968273;
	or.pred  	%p1906, %p1904, %p1905;
	mov.u64 	%rd10650, %rd743;
	@%p1906 bra 	$L__BB4_217;
$L__BB4_216:
	setp.lt.u64 	%p1907, %rd743, -4294968273;
	selp.u64 	%rd5326, 1, 0, %p1907;
	add.s64 	%rd5327, %rd10651, 1;
	setp.ne.s64 	%p1908, %rd10651, -1;
	selp.s64 	%rd5328, -1, 0, %p1907;
	add.s64 	%rd10651, %rd5327, %rd5328;
	setp.lt.u64 	%p1909, %rd5327, %rd5326;
	or.pred  	%p1910, %p1908, %p1909;
	selp.u64 	%rd5329, 1, 0, %p1910;
	add.s64 	%rd5330, %rd10652, 1;
	setp.ne.s64 	%p1911, %rd10652, -1;
	selp.s64 	%rd5331, -1, 0, %p1910;
	add.s64 	%rd10652, %rd5330, %rd5331;
	setp.lt.u64 	%p1912, %rd5330, %rd5329;
	or.pred  	%p1913, %p1911, %p1912;
	selp.s64 	%rd5332, -1, 0, %p1913;
	add.s64 	%rd5333, %rd10653, %rd5332;
	add.s64 	%rd10653, %rd5333, 1;
	add.s64 	%rd10650, %rd733, 12884904819;
$L__BB4_217:
	mul.hi.u64 	%rd5335, %rd10650, %rd10587;
	mul.lo.s64 	%rd5336, %rd10588, %rd10650;
	mul.hi.u64 	%rd5337, %rd10650, %rd10588;
	add.s64 	%rd5338, %rd5336, %rd5335;
	setp.lt.u64 	%p1914, %rd5338, %rd5336;
	selp.u64 	%rd5339, 1, 0, %p1914;
	add.s64 	%rd5340, %rd5337, %rd5339;
	mul.lo.s64 	%rd5341, %rd10589, %rd10650;
	mul.hi.u64 	%rd5342, %rd10650, %rd10589;
	add.s64 	%rd5343, %rd5341, %rd5340;
	setp.lt.u64 	%p1915, %rd5343, %rd5341;
	selp.u64 	%rd5344, 1, 0, %p1915;
	add.s64 	%rd5345, %rd5342, %rd5344;
	mul.lo.s64 	%rd5346, %rd10590, %rd10650;
	mul.hi.u64 	%rd5347, %rd10650, %rd10590;
	add.s64 	%rd5348, %rd5346, %rd5345;
	setp.lt.u64 	%p1916, %rd5348, %rd5346;
	selp.u64 	%rd5349, 1, 0, %p1916;
	add.s64 	%rd5350, %rd5347, %rd5349;
	mul.hi.u64 	%rd5351, %rd10651, %rd10587;
	mad.lo.s64 	%rd755, %rd10587, %rd10651, %rd5338;
	setp.lt.u64 	%p1917, %rd755, %rd5338;
	selp.u64 	%rd5352, 1, 0, %p1917;
	add.s64 	%rd5353, %rd5351, %rd5352;
	mul.hi.u64 	%rd5354, %rd10651, %rd10588;
	mad.lo.s64 	%rd5355, %rd10588, %rd10651, %rd5343;
	setp.lt.u64 	%p1918, %rd5355, %rd5343;
	selp.u64 	%rd5356, 1, 0, %p1918;
	add.s64 	%rd5357, %rd5355, %rd5353;
	setp.lt.u64 	%p1919, %rd5357, %rd5355;
	selp.u64 	%rd5358, 1, 0, %p1919;
	add.s64 	%rd5359, %rd5354, %rd5356;
	add.s64 	%rd5360, %rd5359, %rd5358;
	mul.hi.u64 	%rd5361, %rd10651, %rd10589;
	mad.lo.s64 	%rd5362, %rd10589, %rd10651, %rd5348;
	setp.lt.u64 	%p1920, %rd5362, %rd5348;
	selp.u64 	%rd5363, 1, 0, %p1920;
	add.s64 	%rd5364, %rd5362, %rd5360;
	setp.lt.u64 	%p1921, %rd5364, %rd5362;
	selp.u64 	%rd5365, 1, 0, %p1921;
	add.s64 	%rd5366, %rd5361, %rd5363;
	add.s64 	%rd5367, %rd5366, %rd5365;
	mul.hi.u64 	%rd5368, %rd10651, %rd10590;
	mad.lo.s64 	%rd5369, %rd10590, %rd10651, %rd5350;
	setp.lt.u64 	%p1922, %rd5369, %rd5350;
	selp.u64 	%rd5370, 1, 0, %p1922;
	add.s64 	%rd5371, %rd5369, %rd5367;
	setp.lt.u64 	%p1923, %rd5371, %rd5369;
	selp.u64 	%rd5372, 1, 0, %p1923;
	add.s64 	%rd5373, %rd5368, %rd5370;
	add.s64 	%rd5374, %rd5373, %rd5372;
	mul.hi.u64 	%rd5375, %rd10652, %rd10587;
	mad.lo.s64 	%rd756, %rd10587, %rd10652, %rd5357;
	setp.lt.u64 	%p1924, %rd756, %rd5357;
	selp.u64 	%rd5376, 1, 0, %p1924;
	add.s64 	%rd5377, %rd5375, %rd5376;
	mul.hi.u64 	%rd5378, %rd10652, %rd10588;
	mad.lo.s64 	%rd5379, %rd10588, %rd10652, %rd5364;
	setp.lt.u64 	%p1925, %rd5379, %rd5364;
	selp.u64 	%rd5380, 1, 0, %p1925;
	add.s64 	%rd5381, %rd5379, %rd5377;
	setp.lt.u64 	%p1926, %rd5381, %rd5379;
	selp.u64 	%rd5382, 1, 0, %p1926;
	add.s64 	%rd5383, %rd5378, %rd5380;
	add.s64 	%rd5384, %rd5383, %rd5382;
	mul.hi.u64 	%rd5385, %rd10652, %rd10589;
	mad.lo.s64 	%rd5386, %rd10589, %rd10652, %rd5371;
	setp.lt.u64 	%p1927, %rd5386, %rd5371;
	selp.u64 	%rd5387, 1, 0, %p1927;
	add.s64 	%rd5388, %rd5386, %rd5384;
	setp.lt.u64 	%p1928, %rd5388, %rd5386;
	selp.u64 	%rd5389, 1, 0, %p1928;
	add.s64 	%rd5390, %rd5385, %rd5387;
	add.s64 	%rd5391, %rd5390, %rd5389;
	mul.hi.u64 	%rd5392, %rd10652, %rd10590;
	mad.lo.s64 	%rd5393, %rd10590, %rd10652, %rd5374;
	setp.lt.u64 	%p1929, %rd5393, %rd5374;
	selp.u64 	%rd5394, 1, 0, %p1929;
	add.s64 	%rd5395, %rd5393, %rd5391;
	setp.lt.u64 	%p1930, %rd5395, %rd5393;
	selp.u64 	%rd5396, 1, 0, %p1930;
	add.s64 	%rd5397, %rd5392, %rd5394;
	add.s64 	%rd5398, %rd5397, %rd5396;
	mul.hi.u64 	%rd5399, %rd10653, %rd10587;
	mad.lo.s64 	%rd757, %rd10587, %rd10653, %rd5381;
	setp.lt.u64 	%p1931, %rd757, %rd5381;
	selp.u64 	%rd5400, 1, 0, %p1931;
	add.s64 	%rd5401, %rd5399, %rd5400;
	mul.hi.u64 	%rd5402, %rd10653, %rd10588;
	mad.lo.s64 	%rd5403, %rd10588, %rd10653, %rd5388;
	setp.lt.u64 	%p1932, %rd5403, %rd5388;
	selp.u64 	%rd5404, 1, 0, %p1932;
	add.s64 	%rd5405, %rd5403, %rd5401;
	setp.lt.u64 	%p1933, %rd5405, %rd5403;
	selp.u64 	%rd5406, 1, 0, %p1933;
	add.s64 	%rd5407, %rd5402, %rd5404;
	add.s64 	%rd5408, %rd5407, %rd5406;
	mul.hi.u64 	%rd5409, %rd10653, %rd10589;
	mad.lo.s64 	%rd5410, %rd10589, %rd10653, %rd5395;
	setp.lt.u64 	%p1934, %rd5410, %rd5395;
	selp.u64 	%rd5411, 1, 0, %p1934;
	add.s64 	%rd5412, %rd5410, %rd5408;
	setp.lt.u64 	%p1935, %rd5412, %rd5410;
	selp.u64 	%rd5413, 1, 0, %p1935;
	add.s64 	%rd5414, %rd5409, %rd5411;
	add.s64 	%rd5415, %rd5414, %rd5413;
	mul.hi.u64 	%rd5416, %rd10653, %rd10590;
	mad.lo.s64 	%rd5417, %rd10590, %rd10653, %rd5398;
	setp.lt.u64 	%p1936, %rd5417, %rd5398;
	selp.u64 	%rd5418, 1, 0, %p1936;
	add.s64 	%rd5419, %rd5417, %rd5415;
	setp.lt.u64 	%p1937, %rd5419, %rd5417;
	selp.u64 	%rd5420, 1, 0, %p1937;
	add.s64 	%rd5421, %rd5416, %rd5418;
	add.s64 	%rd5422, %rd5421, %rd5420;
	shl.b64 	%rd5423, %rd5405, 32;
	mov.b64 	{%r428, %r429}, %rd5405;
	mov.b64 	{%r430, %r431}, %rd5412;
	mov.b64 	%rd5424, {%r429, %r430};
	mov.b64 	{%r432, %r433}, %rd5419;
	mov.b64 	%rd5425, {%r431, %r432};
	mov.b64 	{%r434, %r435}, %rd5422;
	mov.b64 	%rd5426, {%r433, %r434};
	shr.u64 	%rd5427, %rd5422, 32;
	mul.lo.s64 	%rd5428, %rd5405, 977;
	mov.b64 	%rd5429, 977;
	mul.hi.u64 	%rd5430, %rd5405, %rd5429;
	mul.lo.s64 	%rd5431, %rd5412, 977;
	mul.hi.u64 	%rd5432, %rd5412, %rd5429;
	add.s64 	%rd5433, %rd5431, %rd5430;
	setp.lt.u64 	%p1938, %rd5433, %rd5431;
	selp.u64 	%rd5434, 1, 0, %p1938;
	add.s64 	%rd5435, %rd5432, %rd5434;
	mul.lo.s64 	%rd5436, %rd5419, 977;
	mul.hi.u64 	%rd5437, %rd5419, %rd5429;
	add.s64 	%rd5438, %rd5436, %rd5435;
	setp.lt.u64 	%p1939, %rd5438, %rd5436;
	selp.u64 	%rd5439, 1, 0, %p1939;
	add.s64 	%rd5440, %rd5437, %rd5439;
	mul.lo.s64 	%rd5441, %rd5422, 977;
	mul.hi.u64 	%rd5442, %rd5422, %rd5429;
	add.s64 	%rd5443, %rd5441, %rd5440;
	setp.lt.u64 	%p1940, %rd5443, %rd5441;
	selp.u64 	%rd5444, 1, 0, %p1940;
	add.s64 	%rd5445, %rd5442, %rd5444;
	add.s64 	%rd10654, %rd5428, %rd5423;
	setp.lt.u64 	%p1941, %rd10654, %rd5428;
	selp.u64 	%rd5446, 1, 0, %p1941;
	add.s64 	%rd5447, %rd5433, %rd5424;
	setp.lt.u64 	%p1942, %rd5447, %rd5433;
	add.s64 	%rd10655, %rd5447, %rd5446;
	setp.lt.u64 	%p1943, %rd10655, %rd5447;
	or.pred  	%p1944, %p1942, %p1943;
	selp.u64 	%rd5448, 1, 0, %p1944;
	add.s64 	%rd5449, %rd5438, %rd5425;
	setp.lt.u64 	%p1945, %rd5449, %rd5438;
	add.s64 	%rd10656, %rd5449, %rd5448;
	setp.lt.u64 	%p1946, %rd10656, %rd5449;
	or.pred  	%p1947, %p1945, %p1946;
	selp.u64 	%rd5450, 1, 0, %p1947;
	add.s64 	%rd5451, %rd5443, %rd5426;
	setp.lt.u64 	%p1948, %rd5451, %rd5443;
	add.s64 	%rd10657, %rd5451, %rd5450;
	setp.lt.u64 	%p1949, %rd10657, %rd5451;
	or.pred  	%p1950, %p1948, %p1949;
	selp.u64 	%rd5452, 1, 0, %p1950;
	add.s64 	%rd5453, %rd5445, %rd5427;
	add.s64 	%rd762, %rd5453, %rd5452;
	setp.eq.s64 	%p1951, %rd762, 0;
	mov.b64 	%rd10658, 0;
	@%p1951 bra 	$L__BB4_219;
	shl.b64 	%rd5454, %rd762, 32;
	shr.u64 	%rd5455, %rd762, 32;
	mov.b64 	%rd5456, 977;
	mul.hi.u64 	%rd5457, %rd762, %rd5456;
	mad.lo.s64 	%rd5458, %rd762, 977, %rd5454;
	setp.lt.u64 	%p1952, %rd5458, %rd5454;
	selp.u64 	%rd5459, 1, 0, %p1952;
	add.s64 	%rd10654, %rd5458, %rd10654;
	setp.lt.u64 	%p1953, %rd10654, %rd5458;
	selp.u64 	%rd5460, 1, 0, %p1953;
	add.s64 	%rd5461, %rd5455, %rd5457;
	setp.lt.u64 	%p1954, %rd5461, %rd5455;
	selp.u64 	%rd5462, 1, 0, %p1954;
	add.s64 	%rd5463, %rd10655, %rd5461;
	setp.lt.u64 	%p1955, %rd5463, %rd10655;
	selp.u64 	%rd5464, 1, 0, %p1955;
	add.s64 	%rd5465, %rd5463, %rd5459;
	add.s64 	%rd10655, %rd5465, %rd5460;
	setp.lt.u64 	%p1956, %rd10655, %rd5463;
	selp.u64 	%rd5466, 1, 0, %p1956;
	add.s64 	%rd5467, %rd10656, %rd5462;
	add.s64 	%rd5468, %rd5467, %rd5464;
	add.s64 	%rd765, %rd5468, %rd5466;
	setp.lt.u64 	%p1957, %rd765, %rd10656;
	selp.u64 	%rd5469, 1, 0, %p1957;
	add.s64 	%rd766, %rd10657, %rd5469;
	setp.lt.u64 	%p1958, %rd766, %rd10657;
	selp.u64 	%rd10658, 1, 0, %p1958;
	mov.u64 	%rd10656, %rd765;
	mov.u64 	%rd10657, %rd766;
$L__BB4_219:
	mad.lo.s64 	%rd773, %rd10587, %rd10650, %rd10654;
	setp.lt.u64 	%p1959, %rd773, %rd10654;
	selp.u64 	%rd5470, 1, 0, %p1959;
	add.s64 	%rd5471, %rd10655, %rd755;
	setp.lt.u64 	%p1960, %rd5471, %rd10655;
	add.s64 	%rd10660, %rd5471, %rd5470;
	setp.lt.u64 	%p1961, %rd10660, %rd5471;
	or.pred  	%p1962, %p1960, %p1961;
	selp.u64 	%rd5472, 1, 0, %p1962;
	add.s64 	%rd5473, %rd10656, %rd756;
	setp.lt.u64 	%p1963, %rd5473, %rd10656;
	add.s64 	%rd10661, %rd5473, %rd5472;
	setp.lt.u64 	%p1964, %rd10661, %rd5473;
	or.pred  	%p1965, %p1963, %p1964;
	selp.u64 	%rd5474, 1, 0, %p1965;
	add.s64 	%rd5475, %rd10657, %rd757;
	setp.lt.u64 	%p1966, %rd5475, %rd10657;
	add.s64 	%rd10662, %rd5475, %rd5474;
	setp.lt.u64 	%p1967, %rd10662, %rd5475;
	or.pred  	%p1968, %p1966, %p1967;
	selp.u64 	%rd5476, 1, 0, %p1968;
	add.s64 	%rd777, %rd10658, %rd5476;
	setp.ne.s64 	%p1969, %rd777, 0;
	@%p1969 bra 	$L__BB4_222;
	and.b64  	%rd5477, %rd10662, %rd10661;
	setp.ne.s64 	%p1970, %rd5477, -1;
	mov.u64 	%rd10659, %rd773;
	@%p1970 bra 	$L__BB4_229;
	setp.ne.s64 	%p1971, %rd10660, -1;
	setp.lt.u64 	%p1972, %rd773, -4294968273;
	or.pred  	%p1973, %p1971, %p1972;
	mov.u64 	%rd10659, %rd773;
	@%p1973 bra 	$L__BB4_229;
$L__BB4_222:
	add.s64 	%rd10659, %rd773, 4294968273;
	setp.lt.u64 	%p1974, %rd773, -4294968273;
	selp.u64 	%rd5478, 1, 0, %p1974;
	add.s64 	%rd5479, %rd10660, 1;
	setp.ne.s64 	%p1975, %rd10660, -1;
	selp.s64 	%rd5480, -1, 0, %p1974;
	add.s64 	%rd10660, %rd5479, %rd5480;
	setp.lt.u64 	%p1976, %rd5479, %rd5478;
	or.pred  	%p1977, %p1975, %p1976;
	selp.u64 	%rd5481, 1, 0, %p1977;
	add.s64 	%rd5482, %rd10661, 1;
	setp.ne.s64 	%p1978, %rd10661, -1;
	selp.s64 	%rd5483, -1, 0, %p1977;
	add.s64 	%rd10661, %rd5482, %rd5483;
	setp.lt.u64 	%p1979, %rd5482, %rd5481;
	or.pred  	%p1980, %p1978, %p1979;
	selp.u64 	%rd5484, 1, 0, %p1980;
	add.s64 	%rd5485, %rd10662, 1;
	setp.ne.s64 	%p1981, %rd10662, -1;
	selp.s64 	%rd5486, -1, 0, %p1980;
	add.s64 	%rd10662, %rd5485, %rd5486;
	setp.lt.u64 	%p1982, %rd5485, %rd5484;
	or.pred  	%p1983, %p1981, %p1982;
	selp.s64 	%rd5487, -1, 0, %p1983;
	add.s64 	%rd782, %rd777, %rd5487;
	setp.ne.s64 	%p1984, %rd782, 0;
	@%p1984 bra 	$L__BB4_225;
	and.b64  	%rd5488, %rd10662, %rd10661;
	setp.ne.s64 	%p1985, %rd5488, -1;
	@%p1985 bra 	$L__BB4_229;
	setp.ne.s64 	%p1986, %rd10660, -1;
	setp.lt.u64 	%p1987, %rd10659, -4294968273;
	or.pred  	%p1988, %p1986, %p1987;
	@%p1988 bra 	$L__BB4_229;
$L__BB4_225:
	add.s64 	%rd783, %rd773, 8589936546;
	setp.lt.u64 	%p1989, %rd10659, -4294968273;
	selp.u64 	%rd5489, 1, 0, %p1989;
	add.s64 	%rd5490, %rd10660, 1;
	setp.ne.s64 	%p1990, %rd10660, -1;
	selp.s64 	%rd5491, -1, 0, %p1989;
	add.s64 	%rd10660, %rd5490, %rd5491;
	setp.lt.u64 	%p1991, %rd5490, %rd5489;
	or.pred  	%p1992, %p1990, %p1991;
	selp.u64 	%rd5492, 1, 0, %p1992;
	add.s64 	%rd5493, %rd10661, 1;
	setp.ne.s64 	%p1993, %rd10661, -1;
	selp.s64 	%rd5494, -1, 0, %p1992;
	add.s64 	%rd10661, %rd5493, %rd5494;
	setp.lt.u64 	%p1994, %rd5493, %rd5492;
	or.pred  	%p1995, %p1993, %p1994;
	selp.u64 	%rd5495, 1, 0, %p1995;
	add.s64 	%rd5496, %rd10662, 1;
	setp.ne.s64 	%p1996, %rd10662, -1;
	selp.s64 	%rd5497, -1, 0, %p1995;
	add.s64 	%rd10662, %rd5496, %rd5497;
	setp.lt.u64 	%p1997, %rd5496, %rd5495;
	or.pred  	%p1998, %p1996, %p1997;
	selp.u64 	%rd5498, 1, 0, %p1998;
	setp.ne.s64 	%p1999, %rd782, %rd5498;
	@%p1999 bra 	$L__BB4_228;
	and.b64  	%rd5499, %rd10662, %rd10661;
	setp.ne.s64 	%p2000, %rd5499, -1;
	mov.u64 	%rd10659, %rd783;
	@%p2000 bra 	$L__BB4_229;
	setp.ne.s64 	%p2001, %rd10660, -1;
	setp.lt.u64 	%p2002, %rd783, -4294968273;
	or.pred  	%p2003, %p2001, %p2002;
	mov.u64 	%rd10659, %rd783;
	@%p2003 bra 	$L__BB4_229;
$L__BB4_228:
	setp.lt.u64 	%p2004, %rd783, -4294968273;
	selp.u64 	%rd5500, 1, 0, %p2004;
	add.s64 	%rd5501, %rd10660, 1;
	setp.ne.s64 	%p2005, %rd10660, -1;
	selp.s64 	%rd5502, -1, 0, %p2004;
	add.s64 	%rd10660, %rd5501, %rd5502;
	setp.lt.u64 	%p2006, %rd5501, %rd5500;
	or.pred  	%p2007, %p2005, %p2006;
	selp.u64 	%rd5503, 1, 0, %p2007;
	add.s64 	%rd5504, %rd10661, 1;
	setp.ne.s64 	%p2008, %rd10661, -1;
	selp.s64 	%rd5505, -1, 0, %p2007;
	add.s64 	%rd10661, %rd5504, %rd5505;
	setp.lt.u64 	%p2009, %rd5504, %rd5503;
	or.pred  	%p2010, %p2008, %p2009;
	selp.s64 	%rd5506, -1, 0, %p2010;
	add.s64 	%rd5507, %rd10662, %rd5506;
	add.s64 	%rd10662, %rd5507, 1;
	add.s64 	%rd10659, %rd773, 12884904819;
$L__BB4_229:
	mul.lo.s64 	%rd5509, %rd10660, %rd10659;
	mul.hi.u64 	%rd5510, %rd10659, %rd10660;
	mul.lo.s64 	%rd5511, %rd10661, %rd10659;
	mul.hi.u64 	%rd5512, %rd10659, %rd10661;
	add.s64 	%rd5513, %rd5511, %rd5510;
	setp.lt.u64 	%p2011, %rd5513, %rd5511;
	selp.u64 	%rd5514, 1, 0, %p2011;
	add.s64 	%rd5515, %rd5512, %rd5514;
	mul.lo.s64 	%rd5516, %rd10662, %rd10659;
	mul.hi.u64 	%rd5517, %rd10659, %rd10662;
	add.s64 	%rd5518, %rd5516, %rd5515;
	setp.lt.u64 	%p2012, %rd5518, %rd5516;
	selp.u64 	%rd5519, 1, 0, %p2012;
	add.s64 	%rd5520, %rd5517, %rd5519;
	mul.hi.u64 	%rd5521, %rd10660, %rd10661;
	mad.lo.s64 	%rd5522, %rd10661, %rd10660, %rd5518;
	setp.lt.u64 	%p2013, %rd5522, %rd5518;
	selp.u64 	%rd5523, 1, 0, %p2013;
	add.s64 	%rd5524, %rd5521, %rd5523;
	mul.hi.u64 	%rd5525, %rd10660, %rd10662;
	mad.lo.s64 	%rd5526, %rd10662, %rd10660, %rd5520;
	setp.lt.u64 	%p2014, %rd5526, %rd5520;
	selp.u64 	%rd5527, 1, 0, %p2014;
	add.s64 	%rd5528, %rd5526, %rd5524;
	setp.lt.u64 	%p2015, %rd5528, %rd5526;
	selp.u64 	%rd5529, 1, 0, %p2015;
	add.s64 	%rd5530, %rd5525, %rd5527;
	add.s64 	%rd5531, %rd5530, %rd5529;
	mul.hi.u64 	%rd5532, %rd10661, %rd10662;
	mad.lo.s64 	%rd5533, %rd10662, %rd10661, %rd5531;
	setp.lt.u64 	%p2016, %rd5533, %rd5531;
	selp.u64 	%rd5534, 1, 0, %p2016;
	add.s64 	%rd5535, %rd5532, %rd5534;
	shl.b64 	%rd5536, %rd5509, 1;
	mov.b64 	{%r436, %r437}, %rd5509;
	mov.b64 	{%r438, %r439}, %rd5513;
	shf.l.wrap.b32 	%r440, %r437, %r438, 1;
	shf.l.wrap.b32 	%r441, %r438, %r439, 1;
	mov.b64 	%rd5537, {%r440, %r441};
	mov.b64 	{%r442, %r443}, %rd5522;
	shf.l.wrap.b32 	%r444, %r439, %r442, 1;
	shf.l.wrap.b32 	%r445, %r442, %r443, 1;
	mov.b64 	%rd5538, {%r444, %r445};
	mov.b64 	{%r446, %r447}, %rd5528;
	shf.l.wrap.b32 	%r448, %r443, %r446, 1;
	shf.l.wrap.b32 	%r449, %r446, %r447, 1;
	mov.b64 	%rd5539, {%r448, %r449};
	mov.b64 	{%r450, %r451}, %rd5533;
	shf.l.wrap.b32 	%r452, %r447, %r450, 1;
	shf.l.wrap.b32 	%r453, %r450, %r451, 1;
	mov.b64 	%rd5540, {%r452, %r453};
	shr.u64 	%rd5541, %rd5535, 63;
	mov.b64 	{%r454, %r455}, %rd5535;
	shf.l.wrap.b32 	%r456, %r451, %r454, 1;
	shf.l.wrap.b32 	%r457, %r454, %r455, 1;
	mov.b64 	%rd5542, {%r456, %r457};
	mul.hi.u64 	%rd5543, %rd10659, %rd10659;
	mul.hi.u64 	%rd5544, %rd10660, %rd10660;
	mul.hi.u64 	%rd5545, %rd10661, %rd10661;
	mul.hi.u64 	%rd5546, %rd10662, %rd10662;
	add.s64 	%rd795, %rd5536, %rd5543;
	setp.lt.u64 	%p2017, %rd795, %rd5536;
	selp.u64 	%rd5547, 1, 0, %p2017;
	mad.lo.s64 	%rd5548, %rd10660, %rd10660, %rd5537;
	setp.lt.u64 	%p2018, %rd5548, %rd5537;
	add.s64 	%rd796, %rd5548, %rd5547;
	setp.lt.u64 	%p2019, %rd796, %rd5548;
	or.pred  	%p2020, %p2018, %p2019;
	selp.u64 	%rd5549, 1, 0, %p2020;
	add.s64 	%rd5550, %rd5538, %rd5544;
	setp.lt.u64 	%p2021, %rd5550, %rd5538;
	add.s64 	%rd797, %rd5550, %rd5549;
	setp.lt.u64 	%p2022, %rd797, %rd5550;
	or.pred  	%p2023, %p2021, %p2022;
	selp.u64 	%rd5551, 1, 0, %p2023;
	mad.lo.s64 	%rd5552, %rd10661, %rd10661, %rd5539;
	setp.lt.u64 	%p2024, %rd5552, %rd5539;
	add.s64 	%rd5553, %rd5552, %rd5551;
	setp.lt.u64 	%p2025, %rd5553, %rd5552;
	or.pred  	%p2026, %p2024, %p2025;
	selp.u64 	%rd5554, 1, 0, %p2026;
	add.s64 	%rd5555, %rd5540, %rd5545;
	setp.lt.u64 	%p2027, %rd5555, %rd5540;
	add.s64 	%rd5556, %rd5555, %rd5554;
	setp.lt.u64 	%p2028, %rd5556, %rd5555;
	or.pred  	%p2029, %p2027, %p2028;
	selp.u64 	%rd5557, 1, 0, %p2029;
	mad.lo.s64 	%rd5558, %rd10662, %rd10662, %rd5542;
	setp.lt.u64 	%p2030, %rd5558, %rd5542;
	add.s64 	%rd5559, %rd5558, %rd5557;
	setp.lt.u64 	%p2031, %rd5559, %rd5558;
	or.pred  	%p2032, %p2030, %p2031;
	selp.u64 	%rd5560, 1, 0, %p2032;
	add.s64 	%rd5561, %rd5541, %rd5546;
	add.s64 	%rd5562, %rd5561, %rd5560;
	shl.b64 	%rd5563, %rd5553, 32;
	mov.b64 	{%r458, %r459}, %rd5553;
	mov.b64 	{%r460, %r461}, %rd5556;
	mov.b64 	%rd5564, {%r459, %r460};
	mov.b64 	{%r462, %r463}, %rd5559;
	mov.b64 	%rd5565, {%r461, %r462};
	mov.b64 	{%r464, %r465}, %rd5562;
	mov.b64 	%rd5566, {%r463, %r464};
	shr.u64 	%rd5567, %rd5562, 32;
	mul.lo.s64 	%rd5568, %rd5553, 977;
	mov.b64 	%rd5569, 977;
	mul.hi.u64 	%rd5570, %rd5553, %rd5569;
	mul.lo.s64 	%rd5571, %rd5556, 977;
	mul.hi.u64 	%rd5572, %rd5556, %rd5569;
	add.s64 	%rd5573, %rd5571, %rd5570;
	setp.lt.u64 	%p2033, %rd5573, %rd5571;
	selp.u64 	%rd5574, 1, 0, %p2033;
	add.s64 	%rd5575, %rd5572, %rd5574;
	mul.lo.s64 	%rd5576, %rd5559, 977;
	mul.hi.u64 	%rd5577, %rd5559, %rd5569;
	add.s64 	%rd5578, %rd5576, %rd5575;
	setp.lt.u64 	%p2034, %rd5578, %rd5576;
	selp.u64 	%rd5579, 1, 0, %p2034;
	add.s64 	%rd5580, %rd5577, %rd5579;
	mul.lo.s64 	%rd5581, %rd5562, 977;
	mul.hi.u64 	%rd5582, %rd5562, %rd5569;
	add.s64 	%rd5583, %rd5581, %rd5580;
	setp.lt.u64 	%p2035, %rd5583, %rd5581;
	selp.u64 	%rd5584, 1, 0, %p2035;
	add.s64 	%rd5585, %rd5582, %rd5584;
	add.s64 	%rd10663, %rd5568, %rd5563;
	setp.lt.u64 	%p2036, %rd10663, %rd5568;
	selp.u64 	%rd5586, 1, 0, %p2036;
	add.s64 	%rd5587, %rd5573, %rd5564;
	setp.lt.u64 	%p2037, %rd5587, %rd5573;
	add.s64 	%rd10664, %rd5587, %rd5586;
	setp.lt.u64 	%p2038, %rd10664, %rd5587;
	or.pred  	%p2039, %p2037, %p2038;
	selp.u64 	%rd5588, 1, 0, %p2039;
	add.s64 	%rd5589, %rd5578, %rd5565;
	setp.lt.u64 	%p2040, %rd5589, %rd5578;
	add.s64 	%rd10665, %rd5589, %rd5588;
	setp.lt.u64 	%p2041, %rd10665, %rd5589;
	or.pred  	%p2042, %p2040, %p2041;
	selp.u64 	%rd5590, 1, 0, %p2042;
	add.s64 	%rd5591, %rd5583, %rd5566;
	setp.lt.u64 	%p2043, %rd5591, %rd5583;
	add.s64 	%rd10666, %rd5591, %rd5590;
	setp.lt.u64 	%p2044, %rd10666, %rd5591;
	or.pred  	%p2045, %p2043, %p2044;
	selp.u64 	%rd5592, 1, 0, %p2045;
	add.s64 	%rd5593, %rd5585, %rd5567;
	add.s64 	%rd802, %rd5593, %rd5592;
	setp.eq.s64 	%p2046, %rd802, 0;
	mov.b64 	%rd10667, 0;
	@%p2046 bra 	$L__BB4_231;
	shl.b64 	%rd5594, %rd802, 32;
	shr.u64 	%rd5595, %rd802, 32;
	mov.b64 	%rd5596, 977;
	mul.hi.u64 	%rd5597, %rd802, %rd5596;
	mad.lo.s64 	%rd5598, %rd802, 977, %rd5594;
	setp.lt.u64 	%p2047, %rd5598, %rd5594;
	selp.u64 	%rd5599, 1, 0, %p2047;
	add.s64 	%rd10663, %rd5598, %rd10663;
	setp.lt.u64 	%p2048, %rd10663, %rd5598;
	selp.u64 	%rd5600, 1, 0, %p2048;
	add.s64 	%rd5601, %rd5595, %rd5597;
	setp.lt.u64 	%p2049, %rd5601, %rd5595;
	selp.u64 	%rd5602, 1, 0, %p2049;
	add.s64 	%rd5603, %rd10664, %rd5601;
	setp.lt.u64 	%p2050, %rd5603, %rd10664;
	selp.u64 	%rd5604, 1, 0, %p2050;
	add.s64 	%rd5605, %rd5603, %rd5599;
	add.s64 	%rd10664, %rd5605, %rd5600;
	setp.lt.u64 	%p2051, %rd10664, %rd5603;
	selp.u64 	%rd5606, 1, 0, %p2051;
	add.s64 	%rd5607, %rd10665, %rd5602;
	add.s64 	%rd5608, %rd5607, %rd5604;
	add.s64 	%rd805, %rd5608, %rd5606;
	setp.lt.u64 	%p2052, %rd805, %rd10665;
	selp.u64 	%rd5609, 1, 0, %p2052;
	add.s64 	%rd806, %rd10666, %rd5609;
	setp.lt.u64 	%p2053, %rd806, %rd10666;
	selp.u64 	%rd10667, 1, 0, %p2053;
	mov.u64 	%rd10665, %rd805;
	mov.u64 	%rd10666, %rd806;
$L__BB4_231:
	mad.lo.s64 	%rd813, %rd10659, %rd10659, %rd10663;
	setp.lt.u64 	%p2054, %rd813, %rd10663;
	selp.u64 	%rd5610, 1, 0, %p2054;
	add.s64 	%rd5611, %rd10664, %rd795;
	setp.lt.u64 	%p2055, %rd5611, %rd10664;
	add.s64 	%rd10669, %rd5611, %rd5610;
	setp.lt.u64 	%p2056, %rd10669, %rd5611;
	or.pred  	%p2057, %p2055, %p2056;
	selp.u64 	%rd5612, 1, 0, %p2057;
	add.s64 	%rd5613, %rd10665, %rd796;
	setp.lt.u64 	%p2058, %rd5613, %rd10665;
	add.s64 	%rd10670, %rd5613, %rd5612;
	setp.lt.u64 	%p2059, %rd10670, %rd5613;
	or.pred  	%p2060, %p2058, %p2059;
	selp.u64 	%rd5614, 1, 0, %p2060;
	add.s64 	%rd5615, %rd10666, %rd797;
	setp.lt.u64 	%p2061, %rd5615, %rd10666;
	add.s64 	%rd10671, %rd5615, %rd5614;
	setp.lt.u64 	%p2062, %rd10671, %rd5615;
	or.pred  	%p2063, %p2061, %p2062;
	selp.u64 	%rd5616, 1, 0, %p2063;
	add.s64 	%rd817, %rd10667, %rd5616;
	setp.ne.s64 	%p2064, %rd817, 0;
	@%p2064 bra 	$L__BB4_234;
	and.b64  	%rd5617, %rd10671, %rd10670;
	setp.ne.s64 	%p2065, %rd5617, -1;
	mov.u64 	%rd10668, %rd813;
	@%p2065 bra 	$L__BB4_241;
	setp.ne.s64 	%p2066, %rd10669, -1;
	setp.lt.u64 	%p2067, %rd813, -4294968273;
	or.pred  	%p2068, %p2066, %p2067;
	mov.u64 	%rd10668, %rd813;
	@%p2068 bra 	$L__BB4_241;
$L__BB4_234:
	add.s64 	%rd10668, %rd813, 4294968273;
	setp.lt.u64 	%p2069, %rd813, -4294968273;
	selp.u64 	%rd5618, 1, 0, %p2069;
	add.s64 	%rd5619, %rd10669, 1;
	setp.ne.s64 	%p2070, %rd10669, -1;
	selp.s64 	%rd5620, -1, 0, %p2069;
	add.s64 	%rd10669, %rd5619, %rd5620;
	setp.lt.u64 	%p2071, %rd5619, %rd5618;
	or.pred  	%p2072, %p2070, %p2071;
	selp.u64 	%rd5621, 1, 0, %p2072;
	add.s64 	%rd5622, %rd10670, 1;
	setp.ne.s64 	%p2073, %rd10670, -1;
	selp.s64 	%rd5623, -1, 0, %p2072;
	add.s64 	%rd10670, %rd5622, %rd5623;
	setp.lt.u64 	%p2074, %rd5622, %rd5621;
	or.pred  	%p2075, %p2073, %p2074;
	selp.u64 	%rd5624, 1, 0, %p2075;
	add.s64 	%rd5625, %rd10671, 1;
	setp.ne.s64 	%p2076, %rd10671, -1;
	selp.s64 	%rd5626, -1, 0, %p2075;
	add.s64 	%rd10671, %rd5625, %rd5626;
	setp.lt.u64 	%p2077, %rd5625, %rd5624;
	or.pred  	%p2078, %p2076, %p2077;
	selp.s64 	%rd5627, -1, 0, %p2078;
	add.s64 	%rd822, %rd817, %rd5627;
	setp.ne.s64 	%p2079, %rd822, 0;
	@%p2079 bra 	$L__BB4_237;
	and.b64  	%rd5628, %rd10671, %rd10670;
	setp.ne.s64 	%p2080, %rd5628, -1;
	@%p2080 bra 	$L__BB4_241;
	setp.ne.s64 	%p2081, %rd10669, -1;
	setp.lt.u64 	%p2082, %rd10668, -4294968273;
	or.pred  	%p2083, %p2081, %p2082;
	@%p2083 bra 	$L__BB4_241;
$L__BB4_237:
	add.s64 	%rd823, %rd813, 8589936546;
	setp.lt.u64 	%p2084, %rd10668, -4294968273;
	selp.u64 	%rd5629, 1, 0, %p2084;
	add.s64 	%rd5630, %rd10669, 1;
	setp.ne.s64 	%p2085, %rd10669, -1;
	selp.s64 	%rd5631, -1, 0, %p2084;
	add.s64 	%rd10669, %rd5630, %rd5631;
	setp.lt.u64 	%p2086, %rd5630, %rd5629;
	or.pred  	%p2087, %p2085, %p2086;
	selp.u64 	%rd5632, 1, 0, %p2087;
	add.s64 	%rd5633, %rd10670, 1;
	setp.ne.s64 	%p2088, %rd10670, -1;
	selp.s64 	%rd5634, -1, 0, %p2087;
	add.s64 	%rd10670, %rd5633, %rd5634;
	setp.lt.u64 	%p2089, %rd5633, %rd5632;
	or.pred  	%p2090, %p2088, %p2089;
	selp.u64 	%rd5635, 1, 0, %p2090;
	add.s64 	%rd5636, %rd10671, 1;
	setp.ne.s64 	%p2091, %rd10671, -1;
	selp.s64 	%rd5637, -1, 0, %p2090;
	add.s64 	%rd10671, %rd5636, %rd5637;
	setp.lt.u64 	%p2092, %rd5636, %rd5635;
	or.pred  	%p2093, %p2091, %p2092;
	selp.u64 	%rd5638, 1, 0, %p2093;
	setp.ne.s64 	%p2094, %rd822, %rd5638;
	@%p2094 bra 	$L__BB4_240;
	and.b64  	%rd5639, %rd10671, %rd10670;
	setp.ne.s64 	%p2095, %rd5639, -1;
	mov.u64 	%rd10668, %rd823;
	@%p2095 bra 	$L__BB4_241;
	setp.ne.s64 	%p2096, %rd10669, -1;
	setp.lt.u64 	%p2097, %rd823, -4294968273;
	or.pred  	%p2098, %p2096, %p2097;
	mov.u64 	%rd10668, %rd823;
	@%p2098 bra 	$L__BB4_241;
$L__BB4_240:
	setp.lt.u64 	%p2099, %rd823, -4294968273;
	selp.u64 	%rd5640, 1, 0, %p2099;
	add.s64 	%rd5641, %rd10669, 1;
	setp.ne.s64 	%p2100, %rd10669, -1;
	selp.s64 	%rd5642, -1, 0, %p2099;
	add.s64 	%rd10669, %rd5641, %rd5642;
	setp.lt.u64 	%p2101, %rd5641, %rd5640;
	or.pred  	%p2102, %p2100, %p2101;
	selp.u64 	%rd5643, 1, 0, %p2102;
	add.s64 	%rd5644, %rd10670, 1;
	setp.ne.s64 	%p2103, %rd10670, -1;
	selp.s64 	%rd5645, -1, 0, %p2102;
	add.s64 	%rd10670, %rd5644, %rd5645;
	setp.lt.u64 	%p2104, %rd5644, %rd5643;
	or.pred  	%p2105, %p2103, %p2104;
	selp.s64 	%rd5646, -1, 0, %p2105;
	add.s64 	%rd5647, %rd10671, %rd5646;
	add.s64 	%rd10671, %rd5647, 1;
	add.s64 	%rd10668, %rd813, 12884904819;
$L__BB4_241:
	mul.lo.s64 	%rd5649, %rd10669, %rd10668;
	mul.hi.u64 	%rd5650, %rd10668, %rd10669;
	mul.lo.s64 	%rd5651, %rd10670, %rd10668;
	mul.hi.u64 	%rd5652, %rd10668, %rd10670;
	add.s64 	%rd5653, %rd5651, %rd5650;
	setp.lt.u64 	%p2106, %rd5653, %rd5651;
	selp.u64 	%rd5654, 1, 0, %p2106;
	add.s64 	%rd5655, %rd5652, %rd5654;
	mul.lo.s64 	%rd5656, %rd10671, %rd10668;
	mul.hi.u64 	%rd5657, %rd10668, %rd10671;
	add.s64 	%rd5658, %rd5656, %rd5655;
	setp.lt.u64 	%p2107, %rd5658, %rd5656;
	selp.u64 	%rd5659, 1, 0, %p2107;
	add.s64 	%rd5660, %rd5657, %rd5659;
	mul.hi.u64 	%rd5661, %rd10669, %rd10670;
	mad.lo.s64 	%rd5662, %rd10670, %rd10669, %rd5658;
	setp.lt.u64 	%p2108, %rd5662, %rd5658;
	selp.u64 	%rd5663, 1, 0, %p2108;
	add.s64 	%rd5664, %rd5661, %rd5663;
	mul.hi.u64 	%rd5665, %rd10669, %rd10671;
	mad.lo.s64 	%rd5666, %rd10671, %rd10669, %rd5660;
	setp.lt.u64 	%p2109, %rd5666, %rd5660;
	selp.u64 	%rd5667, 1, 0, %p2109;
	add.s64 	%rd5668, %rd5666, %rd5664;
	setp.lt.u64 	%p2110, %rd5668, %rd5666;
	selp.u64 	%rd5669, 1, 0, %p2110;
	add.s64 	%rd5670, %rd5665, %rd5667;
	add.s64 	%rd5671, %rd5670, %rd5669;
	mul.hi.u64 	%rd5672, %rd10670, %rd10671;
	mad.lo.s64 	%rd5673, %rd10671, %rd10670, %rd5671;
	setp.lt.u64 	%p2111, %rd5673, %rd5671;
	selp.u64 	%rd5674, 1, 0, %p2111;
	add.s64 	%rd5675, %rd5672, %rd5674;
	shl.b64 	%rd5676, %rd5649, 1;
	mov.b64 	{%r466, %r467}, %rd5649;
	mov.b64 	{%r468, %r469}, %rd5653;
	shf.l.wrap.b32 	%r470, %r467, %r468, 1;
	shf.l.wrap.b32 	%r471, %r468, %r469, 1;
	mov.b64 	%rd5677, {%r470, %r471};
	mov.b64 	{%r472, %r473}, %rd5662;
	shf.l.wrap.b32 	%r474, %r469, %r472, 1;
	shf.l.wrap.b32 	%r475, %r472, %r473, 1;
	mov.b64 	%rd5678, {%r474, %r475};
	mov.b64 	{%r476, %r477}, %rd5668;
	shf.l.wrap.b32 	%r478, %r473, %r476, 1;
	shf.l.wrap.b32 	%r479, %r476, %r477, 1;
	mov.b64 	%rd5679, {%r478, %r479};
	mov.b64 	{%r480, %r481}, %rd5673;
	shf.l.wrap.b32 	%r482, %r477, %r480, 1;
	shf.l.wrap.b32 	%r483, %r480, %r481, 1;
	mov.b64 	%rd5680, {%r482, %r483};
	shr.u64 	%rd5681, %rd5675, 63;
	mov.b64 	{%r484, %r485}, %rd5675;
	shf.l.wrap.b32 	%r486, %r481, %r484, 1;
	shf.l.wrap.b32 	%r487, %r484, %r485, 1;
	mov.b64 	%rd5682, {%r486, %r487};
	mul.hi.u64 	%rd5683, %rd10668, %rd10668;
	mul.hi.u64 	%rd5684, %rd10669, %rd10669;
	mul.hi.u64 	%rd5685, %rd10670, %rd10670;
	mul.hi.u64 	%rd5686, %rd10671, %rd10671;
	add.s64 	%rd835, %rd5676, %rd5683;
	setp.lt.u64 	%p2112, %rd835, %rd5676;
	selp.u64 	%rd5687, 1, 0, %p2112;
	mad.lo.s64 	%rd5688, %rd10669, %rd10669, %rd5677;
	setp.lt.u64 	%p2113, %rd5688, %rd5677;
	add.s64 	%rd836, %rd5688, %rd5687;
	setp.lt.u64 	%p2114, %rd836, %rd5688;
	or.pred  	%p2115, %p2113, %p2114;
	selp.u64 	%rd5689, 1, 0, %p2115;
	add.s64 	%rd5690, %rd5678, %rd5684;
	setp.lt.u64 	%p2116, %rd5690, %rd5678;
	add.s64 	%rd837, %rd5690, %rd5689;
	setp.lt.u64 	%p2117, %rd837, %rd5690;
	or.pred  	%p2118, %p2116, %p2117;
	selp.u64 	%rd5691, 1, 0, %p2118;
	mad.lo.s64 	%rd5692, %rd10670, %rd10670, %rd5679;
	setp.lt.u64 	%p2119, %rd5692, %rd5679;
	add.s64 	%rd5693, %rd5692, %rd5691;
	setp.lt.u64 	%p2120, %rd5693, %rd5692;
	or.pred  	%p2121, %p2119, %p2120;
	selp.u64 	%rd5694, 1, 0, %p2121;
	add.s64 	%rd5695, %rd5680, %rd5685;
	setp.lt.u64 	%p2122, %rd5695, %rd5680;
	add.s64 	%rd5696, %rd5695, %rd5694;
	setp.lt.u64 	%p2123, %rd5696, %rd5695;
	or.pred  	%p2124, %p2122, %p2123;
	selp.u64 	%rd5697, 1, 0, %p2124;
	mad.lo.s64 	%rd5698, %rd10671, %rd10671, %rd5682;
	setp.lt.u64 	%p2125, %rd5698, %rd5682;
	add.s64 	%rd5699, %rd5698, %rd5697;
	setp.lt.u64 	%p2126, %rd5699, %rd5698;
	or.pred  	%p2127, %p2125, %p2126;
	selp.u64 	%rd5700, 1, 0, %p2127;
	add.s64 	%rd5701, %rd5681, %rd5686;
	add.s64 	%rd5702, %rd5701, %rd5700;
	shl.b64 	%rd5703, %rd5693, 32;
	mov.b64 	{%r488, %r489}, %rd5693;
	mov.b64 	{%r490, %r491}, %rd5696;
	mov.b64 	%rd5704, {%r489, %r490};
	mov.b64 	{%r492, %r493}, %rd5699;
	mov.b64 	%rd5705, {%r491, %r492};
	mov.b64 	{%r494, %r495}, %rd5702;
	mov.b64 	%rd5706, {%r493, %r494};
	shr.u64 	%rd5707, %rd5702, 32;
	mul.lo.s64 	%rd5708, %rd5693, 977;
	mov.b64 	%rd5709, 977;
	mul.hi.u64 	%rd5710, %rd5693, %rd5709;
	mul.lo.s64 	%rd5711, %rd5696, 977;
	mul.hi.u64 	%rd5712, %rd5696, %rd5709;
	add.s64 	%rd5713, %rd5711, %rd5710;
	setp.lt.u64 	%p2128, %rd5713, %rd5711;
	selp.u64 	%rd5714, 1, 0, %p2128;
	add.s64 	%rd5715, %rd5712, %rd5714;
	mul.lo.s64 	%rd5716, %rd5699, 977;
	mul.hi.u64 	%rd5717, %rd5699, %rd5709;
	add.s64 	%rd5718, %rd5716, %rd5715;
	setp.lt.u64 	%p2129, %rd5718, %rd5716;
	selp.u64 	%rd5719, 1, 0, %p2129;
	add.s64 	%rd5720, %rd5717, %rd5719;
	mul.lo.s64 	%rd5721, %rd5702, 977;
	mul.hi.u64 	%rd5722, %rd5702, %rd5709;
	add.s64 	%rd5723, %rd5721, %rd5720;
	setp.lt.u64 	%p2130, %rd5723, %rd5721;
	selp.u64 	%rd5724, 1, 0, %p2130;
	add.s64 	%rd5725, %rd5722, %rd5724;
	add.s64 	%rd10672, %rd5708, %rd5703;
	setp.lt.u64 	%p2131, %rd10672, %rd5708;
	selp.u64 	%rd5726, 1, 0, %p2131;
	add.s64 	%rd5727, %rd5713, %rd5704;
	setp.lt.u64 	%p2132, %rd5727, %rd5713;
	add.s64 	%rd10673, %rd5727, %rd5726;
	setp.lt.u64 	%p2133, %rd10673, %rd5727;
	or.pred  	%p2134, %p2132, %p2133;
	selp.u64 	%rd5728, 1, 0, %p2134;
	add.s64 	%rd5729, %rd5718, %rd5705;
	setp.lt.u64 	%p2135, %rd5729, %rd5718;
	add.s64 	%rd10674, %rd5729, %rd5728;
	setp.lt.u64 	%p2136, %rd10674, %rd5729;
	or.pred  	%p2137, %p2135, %p2136;
	selp.u64 	%rd5730, 1, 0, %p2137;
	add.s64 	%rd5731, %rd5723, %rd5706;
	setp.lt.u64 	%p2138, %rd5731, %rd5723;
	add.s64 	%rd10675, %rd5731, %rd5730;
	setp.lt.u64 	%p2139, %rd10675, %rd5731;
	or.pred  	%p2140, %p2138, %p2139;
	selp.u64 	%rd5732, 1, 0, %p2140;
	add.s64 	%rd5733, %rd5725, %rd5707;
	add.s64 	%rd842, %rd5733, %rd5732;
	setp.eq.s64 	%p2141, %rd842, 0;
	mov.b64 	%rd10676, 0;
	@%p2141 bra 	$L__BB4_243;
	shl.b64 	%rd5734, %rd842, 32;
	shr.u64 	%rd5735, %rd842, 32;
	mov.b64 	%rd5736, 977;
	mul.hi.u64 	%rd5737, %rd842, %rd5736;
	mad.lo.s64 	%rd5738, %rd842, 977, %rd5734;
	setp.lt.u64 	%p2142, %rd5738, %rd5734;
	selp.u64 	%rd5739, 1, 0, %p2142;
	add.s64 	%rd10672, %rd5738, %rd10672;
	setp.lt.u64 	%p2143, %rd10672, %rd5738;
	selp.u64 	%rd5740, 1, 0, %p2143;
	add.s64 	%rd5741, %rd5735, %rd5737;
	setp.lt.u64 	%p2144, %rd5741, %rd5735;
	selp.u64 	%rd5742, 1, 0, %p2144;
	add.s64 	%rd5743, %rd10673, %rd5741;
	setp.lt.u64 	%p2145, %rd5743, %rd10673;
	selp.u64 	%rd5744, 1, 0, %p2145;
	add.s64 	%rd5745, %rd5743, %rd5739;
	add.s64 	%rd10673, %rd5745, %rd5740;
	setp.lt.u64 	%p2146, %rd10673, %rd5743;
	selp.u64 	%rd5746, 1, 0, %p2146;
	add.s64 	%rd5747, %rd10674, %rd5742;
	add.s64 	%rd5748, %rd5747, %rd5744;
	add.s64 	%rd845, %rd5748, %rd5746;
	setp.lt.u64 	%p2147, %rd845, %rd10674;
	selp.u64 	%rd5749, 1, 0, %p2147;
	add.s64 	%rd846, %rd10675, %rd5749;
	setp.lt.u64 	%p2148, %rd846, %rd10675;
	selp.u64 	%rd10676, 1, 0, %p2148;
	mov.u64 	%rd10674, %rd845;
	mov.u64 	%rd10675, %rd846;
$L__BB4_243:
	mad.lo.s64 	%rd853, %rd10668, %rd10668, %rd10672;
	setp.lt.u64 	%p2149, %rd853, %rd10672;
	selp.u64 	%rd5750, 1, 0, %p2149;
	add.s64 	%rd5751, %rd10673, %rd835;
	setp.lt.u64 	%p2150, %rd5751, %rd10673;
	add.s64 	%rd10678, %rd5751, %rd5750;
	setp.lt.u64 	%p2151, %rd10678, %rd5751;
	or.pred  	%p2152, %p2150, %p2151;
	selp.u64 	%rd5752, 1, 0, %p2152;
	add.s64 	%rd5753, %rd10674, %rd836;
	setp.lt.u64 	%p2153, %rd5753, %rd10674;
	add.s64 	%rd10679, %rd5753, %rd5752;
	setp.lt.u64 	%p2154, %rd10679, %rd5753;
	or.pred  	%p2155, %p2153, %p2154;
	selp.u64 	%rd5754, 1, 0, %p2155;
	add.s64 	%rd5755, %rd10675, %rd837;
	setp.lt.u64 	%p2156, %rd5755, %rd10675;
	add.s64 	%rd10680, %rd5755, %rd5754;
	setp.lt.u64 	%p2157, %rd10680, %rd5755;
	or.pred  	%p2158, %p2156, %p2157;
	selp.u64 	%rd5756, 1, 0, %p2158;
	add.s64 	%rd857, %rd10676, %rd5756;
	setp.ne.s64 	%p2159, %rd857, 0;
	@%p2159 bra 	$L__BB4_246;
	and.b64  	%rd5757, %rd10680, %rd10679;
	setp.ne.s64 	%p2160, %rd5757, -1;
	mov.u64 	%rd10699, %rd853;
	@%p2160 bra 	$L__BB4_253;
	setp.ne.s64 	%p2161, %rd10678, -1;
	setp.lt.u64 	%p2162, %rd853, -4294968273;
	or.pred  	%p2163, %p2161, %p2162;
	mov.u64 	%rd10699, %rd853;
	@%p2163 bra 	$L__BB4_253;
$L__BB4_246:
	add.s64 	%rd10699, %rd853, 4294968273;
	setp.lt.u64 	%p2164, %rd853, -4294968273;
	selp.u64 	%rd5758, 1, 0, %p2164;
	add.s64 	%rd5759, %rd10678, 1;
	setp.ne.s64 	%p2165, %rd10678, -1;
	selp.s64 	%rd5760, -1, 0, %p2164;
	add.s64 	%rd10678, %rd5759, %rd5760;
	setp.lt.u64 	%p2166, %rd5759, %rd5758;
	or.pred  	%p2167, %p2165, %p2166;
	selp.u64 	%rd5761, 1, 0, %p2167;
	add.s64 	%rd5762, %rd10679, 1;
	setp.ne.s64 	%p2168, %rd10679, -1;
	selp.s64 	%rd5763, -1, 0, %p2167;
	add.s64 	%rd10679, %rd5762, %rd5763;
	setp.lt.u64 	%p2169, %rd5762, %rd5761;
	or.pred  	%p2170, %p2168, %p2169;
	selp.u64 	%rd5764, 1, 0, %p2170;
	add.s64 	%rd5765, %rd10680, 1;
	setp.ne.s64 	%p2171, %rd10680, -1;
	selp.s64 	%rd5766, -1, 0, %p2170;
	add.s64 	%rd10680, %rd5765, %rd5766;
	setp.lt.u64 	%p2172, %rd5765, %rd5764;
	or.pred  	%p2173, %p2171, %p2172;
	selp.s64 	%rd5767, -1, 0, %p2173;
	add.s64 	%rd862, %rd857, %rd5767;
	setp.ne.s64 	%p2174, %rd862, 0;
	@%p2174 bra 	$L__BB4_249;
	and.b64  	%rd5768, %rd10680, %rd10679;
	setp.ne.s64 	%p2175, %rd5768, -1;
	@%p2175 bra 	$L__BB4_253;
	setp.ne.s64 	%p2176, %rd10678, -1;
	setp.lt.u64 	%p2177, %rd10699, -4294968273;
	or.pred  	%p2178, %p2176, %p2177;
	@%p2178 bra 	$L__BB4_253;
$L__BB4_249:
	add.s64 	%rd863, %rd853, 8589936546;
	setp.lt.u64 	%p2179, %rd10699, -4294968273;
	selp.u64 	%rd5769, 1, 0, %p2179;
	add.s64 	%rd5770, %rd10678, 1;
	setp.ne.s64 	%p2180, %rd10678, -1;
	selp.s64 	%rd5771, -1, 0, %p2179;
	add.s64 	%rd10678, %rd5770, %rd5771;
	setp.lt.u64 	%p2181, %rd5770, %rd5769;
	or.pred  	%p2182, %p2180, %p2181;
	selp.u64 	%rd5772, 1, 0, %p2182;
	add.s64 	%rd5773, %rd10679, 1;
	setp.ne.s64 	%p2183, %rd10679, -1;
	selp.s64 	%rd5774, -1, 0, %p2182;
	add.s64 	%rd10679, %rd5773, %rd5774;
	setp.lt.u64 	%p2184, %rd5773, %rd5772;
	or.pred  	%p2185, %p2183, %p2184;
	selp.u64 	%rd5775, 1, 0, %p2185;
	add.s64 	%rd5776, %rd10680, 1;
	setp.ne.s64 	%p2186, %rd10680, -1;
	selp.s64 	%rd5777, -1, 0, %p2185;
	add.s64 	%rd10680, %rd5776, %rd5777;
	setp.lt.u64 	%p2187, %rd5776, %rd5775;
	or.pred  	%p2188, %p2186, %p2187;
	selp.u64 	%rd5778, 1, 0, %p2188;
	setp.ne.s64 	%p2189, %rd862, %rd5778;
	@%p2189 bra 	$L__BB4_252;
	and.b64  	%rd5779, %rd10680, %rd10679;
	setp.ne.s64 	%p2190, %rd5779, -1;
	mov.u64 	%rd10699, %rd863;
	@%p2190 bra 	$L__BB4_253;
	setp.ne.s64 	%p2191, %rd10678, -1;
	setp.lt.u64 	%p2192, %rd863, -4294968273;
	or.pred  	%p2193, %p2191, %p2192;
	mov.u64 	%rd10699, %rd863;
	@%p2193 bra 	$L__BB4_253;
$L__BB4_252:
	setp.lt.u64 	%p2194, %rd863, -4294968273;
	selp.u64 	%rd5780, 1, 0, %p2194;
	add.s64 	%rd5781, %rd10678, 1;
	setp.ne.s64 	%p2195, %rd10678, -1;
	selp.s64 	%rd5782, -1, 0, %p2194;
	add.s64 	%rd10678, %rd5781, %rd5782;
	setp.lt.u64 	%p2196, %rd5781, %rd5780;
	or.pred  	%p2197, %p2195, %p2196;
	selp.u64 	%rd5783, 1, 0, %p2197;
	add.s64 	%rd5784, %rd10679, 1;
	setp.ne.s64 	%p2198, %rd10679, -1;
	selp.s64 	%rd5785, -1, 0, %p2197;
	add.s64 	%rd10679, %rd5784, %rd5785;
	setp.lt.u64 	%p2199, %rd5784, %rd5783;
	or.pred  	%p2200, %p2198, %p2199;
	selp.s64 	%rd5786, -1, 0, %p2200;
	add.s64 	%rd5787, %rd10680, %rd5786;
	add.s64 	%rd10680, %rd5787, 1;
	add.s64 	%rd10699, %rd853, 12884904819;
$L__BB4_253:
	mul.hi.u64 	%rd5789, %rd10699, %rd10569;
	mul.lo.s64 	%rd5790, %rd10570, %rd10699;
	mul.hi.u64 	%rd5791, %rd10699, %rd10570;
	add.s64 	%rd5792, %rd5790, %rd5789;
	setp.lt.u64 	%p2201, %rd5792, %rd5790;
	selp.u64 	%rd5793, 1, 0, %p2201;
	add.s64 	%rd5794, %rd5791, %rd5793;
	mul.lo.s64 	%rd5795, %rd10571, %rd10699;
	mul.hi.u64 	%rd5796, %rd10699, %rd10571;
	add.s64 	%rd5797, %rd5795, %rd5794;
	setp.lt.u64 	%p2202, %rd5797, %rd5795;
	selp.u64 	%rd5798, 1, 0, %p2202;
	add.s64 	%rd5799, %rd5796, %rd5798;
	mul.lo.s64 	%rd5800, %rd10572, %rd10699;
	mul.hi.u64 	%rd5801, %rd10699, %rd10572;
	add.s64 	%rd5802, %rd5800, %rd5799;
	setp.lt.u64 	%p2203, %rd5802, %rd5800;
	selp.u64 	%rd5803, 1, 0, %p2203;
	add.s64 	%rd5804, %rd5801, %rd5803;
	mul.hi.u64 	%rd5805, %rd10678, %rd10569;
	mad.lo.s64 	%rd875, %rd10569, %rd10678, %rd5792;
	setp.lt.u64 	%p2204, %rd875, %rd5792;
	selp.u64 	%rd5806, 1, 0, %p2204;
	add.s64 	%rd5807, %rd5805, %rd5806;
	mul.hi.u64 	%rd5808, %rd10678, %rd10570;
	mad.lo.s64 	%rd5809, %rd10570, %rd10678, %rd5797;
	setp.lt.u64 	%p2205, %rd5809, %rd5797;
	selp.u64 	%rd5810, 1, 0, %p2205;
	add.s64 	%rd5811, %rd5809, %rd5807;
	setp.lt.u64 	%p2206, %rd5811, %rd5809;
	selp.u64 	%rd5812, 1, 0, %p2206;
	add.s64 	%rd5813, %rd5808, %rd5810;
	add.s64 	%rd5814, %rd5813, %rd5812;
	mul.hi.u64 	%rd5815, %rd10678, %rd10571;
	mad.lo.s64 	%rd5816, %rd10571, %rd10678, %rd5802;
	setp.lt.u64 	%p2207, %rd5816, %rd5802;
	selp.u64 	%rd5817, 1, 0, %p2207;
	add.s64 	%rd5818, %rd5816, %rd5814;
	setp.lt.u64 	%p2208, %rd5818, %rd5816;
	selp.u64 	%rd5819, 1, 0, %p2208;
	add.s64 	%rd5820, %rd5815, %rd5817;
	add.s64 	%rd5821, %rd5820, %rd5819;
	mul.hi.u64 	%rd5822, %rd10678, %rd10572;
	mad.lo.s64 	%rd5823, %rd10572, %rd10678, %rd5804;
	setp.lt.u64 	%p2209, %rd5823, %rd5804;
	selp.u64 	%rd5824, 1, 0, %p2209;
	add.s64 	%rd5825, %rd5823, %rd5821;
	setp.lt.u64 	%p2210, %rd5825, %rd5823;
	selp.u64 	%rd5826, 1, 0, %p2210;
	add.s64 	%rd5827, %rd5822, %rd5824;
	add.s64 	%rd5828, %rd5827, %rd5826;
	mul.hi.u64 	%rd5829, %rd10679, %rd10569;
	mad.lo.s64 	%rd876, %rd10569, %rd10679, %rd5811;
	setp.lt.u64 	%p2211, %rd876, %rd5811;
	selp.u64 	%rd5830, 1, 0, %p2211;
	add.s64 	%rd5831, %rd5829, %rd5830;
	mul.hi.u64 	%rd5832, %rd10679, %rd10570;
	mad.lo.s64 	%rd5833, %rd10570, %rd10679, %rd5818;
	setp.lt.u64 	%p2212, %rd5833, %rd5818;
	selp.u64 	%rd5834, 1, 0, %p2212;
	add.s64 	%rd5835, %rd5833, %rd5831;
	setp.lt.u64 	%p2213, %rd5835, %rd5833;
	selp.u64 	%rd5836, 1, 0, %p2213;
	add.s64 	%rd5837, %rd5832, %rd5834;
	add.s64 	%rd5838, %rd5837, %rd5836;
	mul.hi.u64 	%rd5839, %rd10679, %rd10571;
	mad.lo.s64 	%rd5840, %rd10571, %rd10679, %rd5825;
	setp.lt.u64 	%p2214, %rd5840, %rd5825;
	selp.u64 	%rd5841, 1, 0, %p2214;
	add.s64 	%rd5842, %rd5840, %rd5838;
	setp.lt.u64 	%p2215, %rd5842, %rd5840;
	selp.u64 	%rd5843, 1, 0, %p2215;
	add.s64 	%rd5844, %rd5839, %rd5841;
	add.s64 	%rd5845, %rd5844, %rd5843;
	mul.hi.u64 	%rd5846, %rd10679, %rd10572;
	mad.lo.s64 	%rd5847, %rd10572, %rd10679, %rd5828;
	setp.lt.u64 	%p2216, %rd5847, %rd5828;
	selp.u64 	%rd5848, 1, 0, %p2216;
	add.s64 	%rd5849, %rd5847, %rd5845;
	setp.lt.u64 	%p2217, %rd5849, %rd5847;
	selp.u64 	%rd5850, 1, 0, %p2217;
	add.s64 	%rd5851, %rd5846, %rd5848;
	add.s64 	%rd5852, %rd5851, %rd5850;
	mul.hi.u64 	%rd5853, %rd10680, %rd10569;
	mad.lo.s64 	%rd877, %rd10569, %rd10680, %rd5835;
	setp.lt.u64 	%p2218, %rd877, %rd5835;
	selp.u64 	%rd5854, 1, 0, %p2218;
	add.s64 	%rd5855, %rd5853, %rd5854;
	mul.hi.u64 	%rd5856, %rd10680, %rd10570;
	mad.lo.s64 	%rd5857, %rd10570, %rd10680, %rd5842;
	setp.lt.u64 	%p2219, %rd5857, %rd5842;
	selp.u64 	%rd5858, 1, 0, %p2219;
	add.s64 	%rd5859, %rd5857, %rd5855;
	setp.lt.u64 	%p2220, %rd5859, %rd5857;
	selp.u64 	%rd5860, 1, 0, %p2220;
	add.s64 	%rd5861, %rd5856, %rd5858;
	add.s64 	%rd5862, %rd5861, %rd5860;
	mul.hi.u64 	%rd5863, %rd10680, %rd10571;
	mad.lo.s64 	%rd5864, %rd10571, %rd10680, %rd5849;
	setp.lt.u64 	%p2221, %rd5864, %rd5849;
	selp.u64 	%rd5865, 1, 0, %p2221;
	add.s64 	%rd5866, %rd5864, %rd5862;
	setp.lt.u64 	%p2222, %rd5866, %rd5864;
	selp.u64 	%rd5867, 1, 0, %p2222;
	add.s64 	%rd5868, %rd5863, %rd5865;
	add.s64 	%rd5869, %rd5868, %rd5867;
	mul.hi.u64 	%rd5870, %rd10680, %rd10572;
	mad.lo.s64 	%rd5871, %rd10572, %rd10680, %rd5852;
	setp.lt.u64 	%p2223, %rd5871, %rd5852;
	selp.u64 	%rd5872, 1, 0, %p2223;
	add.s64 	%rd5873, %rd5871, %rd5869;
	setp.lt.u64 	%p2224, %rd5873, %rd5871;
	selp.u64 	%rd5874, 1, 0, %p2224;
	add.s64 	%rd5875, %rd5870, %rd5872;
	add.s64 	%rd5876, %rd5875, %rd5874;
	shl.b64 	%rd5877, %rd5859, 32;
	mov.b64 	{%r496, %r497}, %rd5859;
	mov.b64 	{%r498, %r499}, %rd5866;
	mov.b64 	%rd5878, {%r497, %r498};
	mov.b64 	{%r500, %r501}, %rd5873;
	mov.b64 	%rd5879, {%r499, %r500};
	mov.b64 	{%r502, %r503}, %rd5876;
	mov.b64 	%rd5880, {%r501, %r502};
	shr.u64 	%rd5881, %rd5876, 32;
	mul.lo.s64 	%rd5882, %rd5859, 977;
	mov.b64 	%rd5883, 977;
	mul.hi.u64 	%rd5884, %rd5859, %rd5883;
	mul.lo.s64 	%rd5885, %rd5866, 977;
	mul.hi.u64 	%rd5886, %rd5866, %rd5883;
	add.s64 	%rd5887, %rd5885, %rd5884;
	setp.lt.u64 	%p2225, %rd5887, %rd5885;
	selp.u64 	%rd5888, 1, 0, %p2225;
	add.s64 	%rd5889, %rd5886, %rd5888;
	mul.lo.s64 	%rd5890, %rd5873, 977;
	mul.hi.u64 	%rd5891, %rd5873, %rd5883;
	add.s64 	%rd5892, %rd5890, %rd5889;
	setp.lt.u64 	%p2226, %rd5892, %rd5890;
	selp.u64 	%rd5893, 1, 0, %p2226;
	add.s64 	%rd5894, %rd5891, %rd5893;
	mul.lo.s64 	%rd5895, %rd5876, 977;
	mul.hi.u64 	%rd5896, %rd5876, %rd5883;
	add.s64 	%rd5897, %rd5895, %rd5894;
	setp.lt.u64 	%p2227, %rd5897, %rd5895;
	selp.u64 	%rd5898, 1, 0, %p2227;
	add.s64 	%rd5899, %rd5896, %rd5898;
	add.s64 	%rd10681, %rd5882, %rd5877;
	setp.lt.u64 	%p2228, %rd10681, %rd5882;
	selp.u64 	%rd5900, 1, 0, %p2228;
	add.s64 	%rd5901, %rd5887, %rd5878;
	setp.lt.u64 	%p2229, %rd5901, %rd5887;
	add.s64 	%rd10682, %rd5901, %rd5900;
	setp.lt.u64 	%p2230, %rd10682, %rd5901;
	or.pred  	%p2231, %p2229, %p2230;
	selp.u64 	%rd5902, 1, 0, %p2231;
	add.s64 	%rd5903, %rd5892, %rd5879;
	setp.lt.u64 	%p2232, %rd5903, %rd5892;
	add.s64 	%rd10683, %rd5903, %rd5902;
	setp.lt.u64 	%p2233, %rd10683, %rd5903;
	or.pred  	%p2234, %p2232, %p2233;
	selp.u64 	%rd5904, 1, 0, %p2234;
	add.s64 	%rd5905, %rd5897, %rd5880;
	setp.lt.u64 	%p2235, %rd5905, %rd5897;
	add.s64 	%rd10684, %rd5905, %rd5904;
	setp.lt.u64 	%p2236, %rd10684, %rd5905;
	or.pred  	%p2237, %p2235, %p2236;
	selp.u64 	%rd5906, 1, 0, %p2237;
	add.s64 	%rd5907, %rd5899, %rd5881;
	add.s64 	%rd882, %rd5907, %rd5906;
	setp.eq.s64 	%p2238, %rd882, 0;
	mov.b64 	%rd10685, 0;
	@%p2238 bra 	$L__BB4_255;
	shl.b64 	%rd5908, %rd882, 32;
	shr.u64 	%rd5909, %rd882, 32;
	mov.b64 	%rd5910, 977;
	mul.hi.u64 	%rd5911, %rd882, %rd5910;
	mad.lo.s64 	%rd5912, %rd882, 977, %rd5908;
	setp.lt.u64 	%p2239, %rd5912, %rd5908;
	selp.u64 	%rd5913, 1, 0, %p2239;
	add.s64 	%rd10681, %rd5912, %rd10681;
	setp.lt.u64 	%p2240, %rd10681, %rd5912;
	selp.u64 	%rd5914, 1, 0, %p2240;
	add.s64 	%rd5915, %rd5909, %rd5911;
	setp.lt.u64 	%p2241, %rd5915, %rd5909;
	selp.u64 	%rd5916, 1, 0, %p2241;
	add.s64 	%rd5917, %rd10682, %rd5915;
	setp.lt.u64 	%p2242, %rd5917, %rd10682;
	selp.u64 	%rd5918, 1, 0, %p2242;
	add.s64 	%rd5919, %rd5917, %rd5913;
	add.s64 	%rd10682, %rd5919, %rd5914;
	setp.lt.u64 	%p2243, %rd10682, %rd5917;
	selp.u64 	%rd5920, 1, 0, %p2243;
	add.s64 	%rd5921, %rd10683, %rd5916;
	add.s64 	%rd5922, %rd5921, %rd5918;
	add.s64 	%rd885, %rd5922, %rd5920;
	setp.lt.u64 	%p2244, %rd885, %rd10683;
	selp.u64 	%rd5923, 1, 0, %p2244;
	add.s64 	%rd886, %rd10684, %rd5923;
	setp.lt.u64 	%p2245, %rd886, %rd10684;
	selp.u64 	%rd10685, 1, 0, %p2245;
	mov.u64 	%rd10683, %rd885;
	mov.u64 	%rd10684, %rd886;
$L__BB4_255:
	mad.lo.s64 	%rd893, %rd10569, %rd10699, %rd10681;
	setp.lt.u64 	%p2246, %rd893, %rd10681;
	selp.u64 	%rd5924, 1, 0, %p2246;
	add.s64 	%rd5925, %rd10682, %rd875;
	setp.lt.u64 	%p2247, %rd5925, %rd10682;
	add.s64 	%rd10687, %rd5925, %rd5924;
	setp.lt.u64 	%p2248, %rd10687, %rd5925;
	or.pred  	%p2249, %p2247, %p2248;
	selp.u64 	%rd5926, 1, 0, %p2249;
	add.s64 	%rd5927, %rd10683, %rd876;
	setp.lt.u64 	%p2250, %rd5927, %rd10683;
	add.s64 	%rd10688, %rd5927, %rd5926;
	setp.lt.u64 	%p2251, %rd10688, %rd5927;
	or.pred  	%p2252, %p2250, %p2251;
	selp.u64 	%rd5928, 1, 0, %p2252;
	add.s64 	%rd5929, %rd10684, %rd877;
	setp.lt.u64 	%p2253, %rd5929, %rd10684;
	add.s64 	%rd10689, %rd5929, %rd5928;
	setp.lt.u64 	%p2254, %rd10689, %rd5929;
	or.pred  	%p2255, %p2253, %p2254;
	selp.u64 	%rd5930, 1, 0, %p2255;
	add.s64 	%rd897, %rd10685, %rd5930;
	setp.ne.s64 	%p2256, %rd897, 0;
	@%p2256 bra 	$L__BB4_258;
	and.b64  	%rd5931, %rd10689, %rd10688;
	setp.ne.s64 	%p2257, %rd5931, -1;
	mov.u64 	%rd10686, %rd893;
	@%p2257 bra 	$L__BB4_265;
	setp.ne.s64 	%p2258, %rd10687, -1;
	setp.lt.u64 	%p2259, %rd893, -4294968273;
	or.pred  	%p2260, %p2258, %p2259;
	mov.u64 	%rd10686, %rd893;
	@%p2260 bra 	$L__BB4_265;
$L__BB4_258:
	add.s64 	%rd10686, %rd893, 4294968273;
	setp.lt.u64 	%p2261, %rd893, -4294968273;
	selp.u64 	%rd5932, 1, 0, %p2261;
	add.s64 	%rd5933, %rd10687, 1;
	setp.ne.s64 	%p2262, %rd10687, -1;
	selp.s64 	%rd5934, -1, 0, %p2261;
	add.s64 	%rd10687, %rd5933, %rd5934;
	setp.lt.u64 	%p2263, %rd5933, %rd5932;
	or.pred  	%p2264, %p2262, %p2263;
	selp.u64 	%rd5935, 1, 0, %p2264;
	add.s64 	%rd5936, %rd10688, 1;
	setp.ne.s64 	%p2265, %rd10688, -1;
	selp.s64 	%rd5937, -1, 0, %p2264;
	add.s64 	%rd10688, %rd5936, %rd5937;
	setp.lt.u64 	%p2266, %rd5936, %rd5935;
	or.pred  	%p2267, %p2265, %p2266;
	selp.u64 	%rd5938, 1, 0, %p2267;
	add.s64 	%rd5939, %rd10689, 1;
	setp.ne.s64 	%p2268, %rd10689, -1;
	selp.s64 	%rd5940, -1, 0, %p2267;
	add.s64 	%rd10689, %rd5939, %rd5940;
	setp.lt.u64 	%p2269, %rd5939, %rd5938;
	or.pred  	%p2270, %p2268, %p2269;
	selp.s64 	%rd5941, -1, 0, %p2270;
	add.s64 	%rd902, %rd897, %rd5941;
	setp.ne.s64 	%p2271, %rd902, 0;
	@%p2271 bra 	$L__BB4_261;
	and.b64  	%rd5942, %rd10689, %rd10688;
	setp.ne.s64 	%p2272, %rd5942, -1;
	@%p2272 bra 	$L__BB4_265;
	setp.ne.s64 	%p2273, %rd10687, -1;
	setp.lt.u64 	%p2274, %rd10686, -4294968273;
	or.pred  	%p2275, %p2273, %p2274;
	@%p2275 bra 	$L__BB4_265;
$L__BB4_261:
	add.s64 	%rd903, %rd893, 8589936546;
	setp.lt.u64 	%p2276, %rd10686, -4294968273;
	selp.u64 	%rd5943, 1, 0, %p2276;
	add.s64 	%rd5944, %rd10687, 1;
	setp.ne.s64 	%p2277, %rd10687, -1;
	selp.s64 	%rd5945, -1, 0, %p2276;
	add.s64 	%rd10687, %rd5944, %rd5945;
	setp.lt.u64 	%p2278, %rd5944, %rd5943;
	or.pred  	%p2279, %p2277, %p2278;
	selp.u64 	%rd5946, 1, 0, %p2279;
	add.s64 	%rd5947, %rd10688, 1;
	setp.ne.s64 	%p2280, %rd10688, -1;
	selp.s64 	%rd5948, -1, 0, %p2279;
	add.s64 	%rd10688, %rd5947, %rd5948;
	setp.lt.u64 	%p2281, %rd5947, %rd5946;
	or.pred  	%p2282, %p2280, %p2281;
	selp.u64 	%rd5949, 1, 0, %p2282;
	add.s64 	%rd5950, %rd10689, 1;
	setp.ne.s64 	%p2283, %rd10689, -1;
	selp.s64 	%rd5951, -1, 0, %p2282;
	add.s64 	%rd10689, %rd5950, %rd5951;
	setp.lt.u64 	%p2284, %rd5950, %rd5949;
	or.pred  	%p2285, %p2283, %p2284;
	selp.u64 	%rd5952, 1, 0, %p2285;
	setp.ne.s64 	%p2286, %rd902, %rd5952;
	@%p2286 bra 	$L__BB4_264;
	and.b64  	%rd5953, %rd10689, %rd10688;
	setp.ne.s64 	%p2287, %rd5953, -1;
	mov.u64 	%rd10686, %rd903;
	@%p2287 bra 	$L__BB4_265;
	setp.ne.s64 	%p2288, %rd10687, -1;
	setp.lt.u64 	%p2289, %rd903, -4294968273;
	or.pred  	%p2290, %p2288, %p2289;
	mov.u64 	%rd10686, %rd903;
	@%p2290 bra 	$L__BB4_265;
$L__BB4_264:
	setp.lt.u64 	%p2291, %rd903, -4294968273;
	selp.u64 	%rd5954, 1, 0, %p2291;
	add.s64 	%rd5955, %rd10687, 1;
	setp.ne.s64 	%p2292, %rd10687, -1;
	selp.s64 	%rd5956, -1, 0, %p2291;
	add.s64 	%rd10687, %rd5955, %rd5956;
	setp.lt.u64 	%p2293, %rd5955, %rd5954;
	or.pred  	%p2294, %p2292, %p2293;
	selp.u64 	%rd5957, 1, 0, %p2294;
	add.s64 	%rd5958, %rd10688, 1;
	setp.ne.s64 	%p2295, %rd10688, -1;
	selp.s64 	%rd5959, -1, 0, %p2294;
	add.s64 	%rd10688, %rd5958, %rd5959;
	setp.lt.u64 	%p2296, %rd5958, %rd5957;
	or.pred  	%p2297, %p2295, %p2296;
	selp.s64 	%rd5960, -1, 0, %p2297;
	add.s64 	%rd5961, %rd10689, %rd5960;
	add.s64 	%rd10689, %rd5961, 1;
	add.s64 	%rd10686, %rd893, 12884904819;
$L__BB4_265:
	mov.b32 	%r1095, 0;
$L__BB4_266:
	setp.eq.s32 	%p2298, %r1095, 0;
	selp.b64 	%rd919, %rd10686, %rd10699, %p2298;
	selp.b64 	%rd5963, %rd10687, %rd10678, %p2298;
	mul.lo.s64 	%rd5964, %rd5963, %rd919;
	mul.hi.u64 	%rd5965, %rd919, %rd5963;
	selp.b64 	%rd5966, %rd10688, %rd10679, %p2298;
	mul.lo.s64 	%rd5967, %rd5966, %rd919;
	mul.hi.u64 	%rd5968, %rd919, %rd5966;
	add.s64 	%rd5969, %rd5967, %rd5965;
	setp.lt.u64 	%p2299, %rd5969, %rd5967;
	selp.u64 	%rd5970, 1, 0, %p2299;
	add.s64 	%rd5971, %rd5968, %rd5970;
	selp.b64 	%rd5972, %rd10689, %rd10680, %p2298;
	mul.lo.s64 	%rd5973, %rd5972, %rd919;
	mul.hi.u64 	%rd5974, %rd919, %rd5972;
	add.s64 	%rd5975, %rd5973, %rd5971;
	setp.lt.u64 	%p2300, %rd5975, %rd5973;
	selp.u64 	%rd5976, 1, 0, %p2300;
	add.s64 	%rd5977, %rd5974, %rd5976;
	mul.hi.u64 	%rd5978, %rd5963, %rd5966;
	mad.lo.s64 	%rd5979, %rd5966, %rd5963, %rd5975;
	setp.lt.u64 	%p2301, %rd5979, %rd5975;
	selp.u64 	%rd5980, 1, 0, %p2301;
	add.s64 	%rd5981, %rd5978, %rd5980;
	mul.hi.u64 	%rd5982, %rd5963, %rd5972;
	mad.lo.s64 	%rd5983, %rd5972, %rd5963, %rd5977;
	setp.lt.u64 	%p2302, %rd5983, %rd5977;
	selp.u64 	%rd5984, 1, 0, %p2302;
	add.s64 	%rd5985, %rd5983, %rd5981;
	setp.lt.u64 	%p2303, %rd5985, %rd5983;
	selp.u64 	%rd5986, 1, 0, %p2303;
	add.s64 	%rd5987, %rd5982, %rd5984;
	add.s64 	%rd5988, %rd5987, %rd5986;
	mul.hi.u64 	%rd5989, %rd5966, %rd5972;
	mad.lo.s64 	%rd5990, %rd5972, %rd5966, %rd5988;
	setp.lt.u64 	%p2304, %rd5990, %rd5988;
	selp.u64 	%rd5991, 1, 0, %p2304;
	add.s64 	%rd5992, %rd5989, %rd5991;
	shl.b64 	%rd5993, %rd5964, 1;
	mov.b64 	{%r505, %r506}, %rd5964;
	mov.b64 	{%r507, %r508}, %rd5969;
	shf.l.wrap.b32 	%r509, %r506, %r507, 1;
	shf.l.wrap.b32 	%r510, %r507, %r508, 1;
	mov.b64 	%rd5994, {%r509, %r510};
	mov.b64 	{%r511, %r512}, %rd5979;
	shf.l.wrap.b32 	%r513, %r508, %r511, 1;
	shf.l.wrap.b32 	%r514, %r511, %r512, 1;
	mov.b64 	%rd5995, {%r513, %r514};
	mov.b64 	{%r515, %r516}, %rd5985;
	shf.l.wrap.b32 	%r517, %r512, %r515, 1;
	shf.l.wrap.b32 	%r518, %r515, %r516, 1;
	mov.b64 	%rd5996, {%r517, %r518};
	mov.b64 	{%r519, %r520}, %rd5990;
	shf.l.wrap.b32 	%r521, %r516, %r519, 1;
	shf.l.wrap.b32 	%r522, %r519, %r520, 1;
	mov.b64 	%rd5997, {%r521, %r522};
	shr.u64 	%rd5998, %rd5992, 63;
	mov.b64 	{%r523, %r524}, %rd5992;
	shf.l.wrap.b32 	%r525, %r520, %r523, 1;
	shf.l.wrap.b32 	%r526, %r523, %r524, 1;
	mov.b64 	%rd5999, {%r525, %r526};
	mul.hi.u64 	%rd6000, %rd919, %rd919;
	mul.hi.u64 	%rd6001, %rd5963, %rd5963;
	mul.hi.u64 	%rd6002, %rd5966, %rd5966;
	mul.hi.u64 	%rd6003, %rd5972, %rd5972;
	add.s64 	%rd920, %rd5993, %rd6000;
	setp.lt.u64 	%p2305, %rd920, %rd5993;
	selp.u64 	%rd6004, 1, 0, %p2305;
	mad.lo.s64 	%rd6005, %rd5963, %rd5963, %rd5994;
	setp.lt.u64 	%p2306, %rd6005, %rd5994;
	add.s64 	%rd921, %rd6005, %rd6004;
	setp.lt.u64 	%p2307, %rd921, %rd6005;
	or.pred  	%p2308, %p2306, %p2307;
	selp.u64 	%rd6006, 1, 0, %p2308;
	add.s64 	%rd6007, %rd5995, %rd6001;
	setp.lt.u64 	%p2309, %rd6007, %rd5995;
	add.s64 	%rd922, %rd6007, %rd6006;
	setp.lt.u64 	%p2310, %rd922, %rd6007;
	or.pred  	%p2311, %p2309, %p2310;
	selp.u64 	%rd6008, 1, 0, %p2311;
	mad.lo.s64 	%rd6009, %rd5966, %rd5966, %rd5996;
	setp.lt.u64 	%p2312, %rd6009, %rd5996;
	add.s64 	%rd6010, %rd6009, %rd6008;
	setp.lt.u64 	%p2313, %rd6010, %rd6009;
	or.pred  	%p2314, %p2312, %p2313;
	selp.u64 	%rd6011, 1, 0, %p2314;
	add.s64 	%rd6012, %rd5997, %rd6002;
	setp.lt.u64 	%p2315, %rd6012, %rd5997;
	add.s64 	%rd6013, %rd6012, %rd6011;
	setp.lt.u64 	%p2316, %rd6013, %rd6012;
	or.pred  	%p2317, %p2315, %p2316;
	selp.u64 	%rd6014, 1, 0, %p2317;
	mad.lo.s64 	%rd6015, %rd5972, %rd5972, %rd5999;
	setp.lt.u64 	%p2318, %rd6015, %rd5999;
	add.s64 	%rd6016, %rd6015, %rd6014;
	setp.lt.u64 	%p2319, %rd6016, %rd6015;
	or.pred  	%p2320, %p2318, %p2319;
	selp.u64 	%rd6017, 1, 0, %p2320;
	add.s64 	%rd6018, %rd5998, %rd6003;
	add.s64 	%rd6019, %rd6018, %rd6017;
	shl.b64 	%rd6020, %rd6010, 32;
	mov.b64 	{%r527, %r528}, %rd6010;
	mov.b64 	{%r529, %r530}, %rd6013;
	mov.b64 	%rd6021, {%r528, %r529};
	mov.b64 	{%r531, %r532}, %rd6016;
	mov.b64 	%rd6022, {%r530, %r531};
	mov.b64 	{%r533, %r534}, %rd6019;
	mov.b64 	%rd6023, {%r532, %r533};
	shr.u64 	%rd6024, %rd6019, 32;
	mul.lo.s64 	%rd6025, %rd6010, 977;
	mov.b64 	%rd6026, 977;
	mul.hi.u64 	%rd6027, %rd6010, %rd6026;
	mul.lo.s64 	%rd6028, %rd6013, 977;
	mul.hi.u64 	%rd6029, %rd6013, %rd6026;
	add.s64 	%rd6030, %rd6028, %rd6027;
	setp.lt.u64 	%p2321, %rd6030, %rd6028;
	selp.u64 	%rd6031, 1, 0, %p2321;
	add.s64 	%rd6032, %rd6029, %rd6031;
	mul.lo.s64 	%rd6033, %rd6016, 977;
	mul.hi.u64 	%rd6034, %rd6016, %rd6026;
	add.s64 	%rd6035, %rd6033, %rd6032;
	setp.lt.u64 	%p2322, %rd6035, %rd6033;
	selp.u64 	%rd6036, 1, 0, %p2322;
	add.s64 	%rd6037, %rd6034, %rd6036;
	mul.lo.s64 	%rd6038, %rd6019, 977;
	mul.hi.u64 	%rd6039, %rd6019, %rd6026;
	add.s64 	%rd6040, %rd6038, %rd6037;
	setp.lt.u64 	%p2323, %rd6040, %rd6038;
	selp.u64 	%rd6041, 1, 0, %p2323;
	add.s64 	%rd6042, %rd6039, %rd6041;
	add.s64 	%rd10694, %rd6025, %rd6020;
	setp.lt.u64 	%p2324, %rd10694, %rd6025;
	selp.u64 	%rd6043, 1, 0, %p2324;
	add.s64 	%rd6044, %rd6030, %rd6021;
	setp.lt.u64 	%p2325, %rd6044, %rd6030;
	add.s64 	%rd10695, %rd6044, %rd6043;
	setp.lt.u64 	%p2326, %rd10695, %rd6044;
	or.pred  	%p2327, %p2325, %p2326;
	selp.u64 	%rd6045, 1, 0, %p2327;
	add.s64 	%rd6046, %rd6035, %rd6022;
	setp.lt.u64 	%p2328, %rd6046, %rd6035;
	add.s64 	%rd10696, %rd6046, %rd6045;
	setp.lt.u64 	%p2329, %rd10696, %rd6046;
	or.pred  	%p2330, %p2328, %p2329;
	selp.u64 	%rd6047, 1, 0, %p2330;
	add.s64 	%rd6048, %rd6040, %rd6023;
	setp.lt.u64 	%p2331, %rd6048, %rd6040;
	add.s64 	%rd10697, %rd6048, %rd6047;
	setp.lt.u64 	%p2332, %rd10697, %rd6048;
	or.pred  	%p2333, %p2331, %p2332;
	selp.u64 	%rd6049, 1, 0, %p2333;
	add.s64 	%rd6050, %rd6042, %rd6024;
	add.s64 	%rd927, %rd6050, %rd6049;
	setp.eq.s64 	%p2334, %rd927, 0;
	mov.b64 	%rd10698, 0;
	@%p2334 bra 	$L__BB4_268;
	shl.b64 	%rd6051, %rd927, 32;
	shr.u64 	%rd6052, %rd927, 32;
	mov.b64 	%rd6053, 977;
	mul.hi.u64 	%rd6054, %rd927, %rd6053;
	mad.lo.s64 	%rd6055, %rd927, 977, %rd6051;
	setp.lt.u64 	%p2335, %rd6055, %rd6051;
	selp.u64 	%rd6056, 1, 0, %p2335;
	add.s64 	%rd10694, %rd6055, %rd10694;
	setp.lt.u64 	%p2336, %rd10694, %rd6055;
	selp.u64 	%rd6057, 1, 0, %p2336;
	add.s64 	%rd6058, %rd6052, %rd6054;
	setp.lt.u64 	%p2337, %rd6058, %rd6052;
	selp.u64 	%rd6059, 1, 0, %p2337;
	add.s64 	%rd6060, %rd10695, %rd6058;
	setp.lt.u64 	%p2338, %rd6060, %rd10695;
	selp.u64 	%rd6061, 1, 0, %p2338;
	add.s64 	%rd6062, %rd6060, %rd6056;
	add.s64 	%rd10695, %rd6062, %rd6057;
	setp.lt.u64 	%p2339, %rd10695, %rd6060;
	selp.u64 	%rd6063, 1, 0, %p2339;
	add.s64 	%rd6064, %rd10696, %rd6059;
	add.s64 	%rd6065, %rd6064, %rd6061;
	add.s64 	%rd930, %rd6065, %rd6063;
	setp.lt.u64 	%p2340, %rd930, %rd10696;
	selp.u64 	%rd6066, 1, 0, %p2340;
	add.s64 	%rd931, %rd10697, %rd6066;
	setp.lt.u64 	%p2341, %rd931, %rd10697;
	selp.u64 	%rd10698, 1, 0, %p2341;
	mov.u64 	%rd10696, %rd930;
	mov.u64 	%rd10697, %rd931;
$L__BB4_268:
	mad.lo.s64 	%rd938, %rd919, %rd919, %rd10694;
	setp.lt.u64 	%p2342, %rd938, %rd10694;
	selp.u64 	%rd6067, 1, 0, %p2342;
	add.s64 	%rd6068, %rd10695, %rd920;
	setp.lt.u64 	%p2343, %rd6068, %rd10695;
	add.s64 	%rd10678, %rd6068, %rd6067;
	setp.lt.u64 	%p2344, %rd10678, %rd6068;
	or.pred  	%p2345, %p2343, %p2344;
	selp.u64 	%rd6069, 1, 0, %p2345;
	add.s64 	%rd6070, %rd10696, %rd921;
	setp.lt.u64 	%p2346, %rd6070, %rd10696;
	add.s64 	%rd10679, %rd6070, %rd6069;
	setp.lt.u64 	%p2347, %rd10679, %rd6070;
	or.pred  	%p2348, %p2346, %p2347;
	selp.u64 	%rd6071, 1, 0, %p2348;
	add.s64 	%rd6072, %rd10697, %rd922;
	setp.lt.u64 	%p2349, %rd6072, %rd10697;
	add.s64 	%rd10680, %rd6072, %rd6071;
	setp.lt.u64 	%p2350, %rd10680, %rd6072;
	or.pred  	%p2351, %p2349, %p2350;
	selp.u64 	%rd6073, 1, 0, %p2351;
	add.s64 	%rd942, %rd10698, %rd6073;
	setp.ne.s64 	%p2352, %rd942, 0;
	@%p2352 bra 	$L__BB4_271;
	and.b64  	%rd6074, %rd10680, %rd10679;
	setp.ne.s64 	%p2353, %rd6074, -1;
	mov.u64 	%rd10699, %rd938;
	@%p2353 bra 	$L__BB4_278;
	setp.ne.s64 	%p2354, %rd10678, -1;
	setp.lt.u64 	%p2355, %rd938, -4294968273;
	or.pred  	%p2356, %p2354, %p2355;
	mov.u64 	%rd10699, %rd938;
	@%p2356 bra 	$L__BB4_278;
$L__BB4_271:
	add.s64 	%rd10699, %rd938, 4294968273;
	setp.lt.u64 	%p2357, %rd938, -4294968273;
	selp.u64 	%rd6075, 1, 0, %p2357;
	add.s64 	%rd6076, %rd10678, 1;
	setp.ne.s64 	%p2358, %rd10678, -1;
	selp.s64 	%rd6077, -1, 0, %p2357;
	add.s64 	%rd10678, %rd6076, %rd6077;
	setp.lt.u64 	%p2359, %rd6076, %rd6075;
	or.pred  	%p2360, %p2358, %p2359;
	selp.u64 	%rd6078, 1, 0, %p2360;
	add.s64 	%rd6079, %rd10679, 1;
	setp.ne.s64 	%p2361, %rd10679, -1;
	selp.s64 	%rd6080, -1, 0, %p2360;
	add.s64 	%rd10679, %rd6079, %rd6080;
	setp.lt.u64 	%p2362, %rd6079, %rd6078;
	or.pred  	%p2363, %p2361, %p2362;
	selp.u64 	%rd6081, 1, 0, %p2363;
	add.s64 	%rd6082, %rd10680, 1;
	setp.ne.s64 	%p2364, %rd10680, -1;
	selp.s64 	%rd6083, -1, 0, %p2363;
	add.s64 	%rd10680, %rd6082, %rd6083;
	setp.lt.u64 	%p2365, %rd6082, %rd6081;
	or.pred  	%p2366, %p2364, %p2365;
	selp.s64 	%rd6084, -1, 0, %p2366;
	add.s64 	%rd947, %rd942, %rd6084;
	setp.ne.s64 	%p2367, %rd947, 0;
	@%p2367 bra 	$L__BB4_274;
	and.b64  	%rd6085, %rd10680, %rd10679;
	setp.ne.s64 	%p2368, %rd6085, -1;
	@%p2368 bra 	$L__BB4_278;
	setp.ne.s64 	%p2369, %rd10678, -1;
	setp.lt.u64 	%p2370, %rd10699, -4294968273;
	or.pred  	%p2371, %p2369, %p2370;
	@%p2371 bra 	$L__BB4_278;
$L__BB4_274:
	add.s64 	%rd948, %rd938, 8589936546;
	setp.lt.u64 	%p2372, %rd10699, -4294968273;
	selp.u64 	%rd6086, 1, 0, %p2372;
	add.s64 	%rd6087, %rd10678, 1;
	setp.ne.s64 	%p2373, %rd10678, -1;
	selp.s64 	%rd6088, -1, 0, %p2372;
	add.s64 	%rd10678, %rd6087, %rd6088;
	setp.lt.u64 	%p2374, %rd6087, %rd6086;
	or.pred  	%p2375, %p2373, %p2374;
	selp.u64 	%rd6089, 1, 0, %p2375;
	add.s64 	%rd6090, %rd10679, 1;
	setp.ne.s64 	%p2376, %rd10679, -1;
	selp.s64 	%rd6091, -1, 0, %p2375;
	add.s64 	%rd10679, %rd6090, %rd6091;
	setp.lt.u64 	%p2377, %rd6090, %rd6089;
	or.pred  	%p2378, %p2376, %p2377;
	selp.u64 	%rd6092, 1, 0, %p2378;
	add.s64 	%rd6093, %rd10680, 1;
	setp.ne.s64 	%p2379, %rd10680, -1;
	selp.s64 	%rd6094, -1, 0, %p2378;
	add.s64 	%rd10680, %rd6093, %rd6094;
	setp.lt.u64 	%p2380, %rd6093, %rd6092;
	or.pred  	%p2381, %p2379, %p2380;
	selp.u64 	%rd6095, 1, 0, %p2381;
	setp.ne.s64 	%p2382, %rd947, %rd6095;
	@%p2382 bra 	$L__BB4_277;
	and.b64  	%rd6096, %rd10680, %rd10679;
	setp.ne.s64 	%p2383, %rd6096, -1;
	mov.u64 	%rd10699, %rd948;
	@%p2383 bra 	$L__BB4_278;
	setp.ne.s64 	%p2384, %rd10678, -1;
	setp.lt.u64 	%p2385, %rd948, -4294968273;
	or.pred  	%p2386, %p2384, %p2385;
	mov.u64 	%rd10699, %rd948;
	@%p2386 bra 	$L__BB4_278;
$L__BB4_277:
	setp.lt.u64 	%p2387, %rd948, -4294968273;
	selp.u64 	%rd6097, 1, 0, %p2387;
	add.s64 	%rd6098, %rd10678, 1;
	setp.ne.s64 	%p2388, %rd10678, -1;
	selp.s64 	%rd6099, -1, 0, %p2387;
	add.s64 	%rd10678, %rd6098, %rd6099;
	setp.lt.u64 	%p2389, %rd6098, %rd6097;
	or.pred  	%p2390, %p2388, %p2389;
	selp.u64 	%rd6100, 1, 0, %p2390;
	add.s64 	%rd6101, %rd10679, 1;
	setp.ne.s64 	%p2391, %rd10679, -1;
	selp.s64 	%rd6102, -1, 0, %p2390;
	add.s64 	%rd10679, %rd6101, %rd6102;
	setp.lt.u64 	%p2392, %rd6101, %rd6100;
	or.pred  	%p2393, %p2391, %p2392;
	selp.s64 	%rd6103, -1, 0, %p2393;
	add.s64 	%rd6104, %rd10680, %rd6103;
	add.s64 	%rd10680, %rd6104, 1;
	add.s64 	%rd10699, %rd938, 12884904819;
$L__BB4_278:
	add.s32 	%r1095, %r1095, 1;
	setp.ne.s32 	%p2394, %r1095, 11;
	@%p2394 bra 	$L__BB4_266;
	mul.hi.u64 	%rd6106, %rd10699, %rd10686;
	mul.lo.s64 	%rd6107, %rd10687, %rd10699;
	mul.hi.u64 	%rd6108, %rd10699, %rd10687;
	add.s64 	%rd6109, %rd6107, %rd6106;
	setp.lt.u64 	%p2395, %rd6109, %rd6107;
	selp.u64 	%rd6110, 1, 0, %p2395;
	add.s64 	%rd6111, %rd6108, %rd6110;
	mul.lo.s64 	%rd6112, %rd10688, %rd10699;
	mul.hi.u64 	%rd6113, %rd10699, %rd10688;
	add.s64 	%rd6114, %rd6112, %rd6111;
	setp.lt.u64 	%p2396, %rd6114, %rd6112;
	selp.u64 	%rd6115, 1, 0, %p2396;
	add.s64 	%rd6116, %rd6113, %rd6115;
	mul.lo.s64 	%rd6117, %rd10689, %rd10699;
	mul.hi.u64 	%rd6118, %rd10699, %rd10689;
	add.s64 	%rd6119, %rd6117, %rd6116;
	setp.lt.u64 	%p2397, %rd6119, %rd6117;
	selp.u64 	%rd6120, 1, 0, %p2397;
	add.s64 	%rd6121, %rd6118, %rd6120;
	mul.hi.u64 	%rd6122, %rd10678, %rd10686;
	mad.lo.s64 	%rd960, %rd10686, %rd10678, %rd6109;
	setp.lt.u64 	%p2398, %rd960, %rd6109;
	selp.u64 	%rd6123, 1, 0, %p2398;
	add.s64 	%rd6124, %rd6122, %rd6123;
	mul.hi.u64 	%rd6125, %rd10678, %rd10687;
	mad.lo.s64 	%rd6126, %rd10687, %rd10678, %rd6114;
	setp.lt.u64 	%p2399, %rd6126, %rd6114;
	selp.u64 	%rd6127, 1, 0, %p2399;
	add.s64 	%rd6128, %rd6126, %rd6124;
	setp.lt.u64 	%p2400, %rd6128, %rd6126;
	selp.u64 	%rd6129, 1, 0, %p2400;
	add.s64 	%rd6130, %rd6125, %rd6127;
	add.s64 	%rd6131, %rd6130, %rd6129;
	mul.hi.u64 	%rd6132, %rd10678, %rd10688;
	mad.lo.s64 	%rd6133, %rd10688, %rd10678, %rd6119;
	setp.lt.u64 	%p2401, %rd6133, %rd6119;
	selp.u64 	%rd6134, 1, 0, %p2401;
	add.s64 	%rd6135, %rd6133, %rd6131;
	setp.lt.u64 	%p2402, %rd6135, %rd6133;
	selp.u64 	%rd6136, 1, 0, %p2402;
	add.s64 	%rd6137, %rd6132, %rd6134;
	add.s64 	%rd6138, %rd6137, %rd6136;
	mul.hi.u64 	%rd6139, %rd10678, %rd10689;
	mad.lo.s64 	%rd6140, %rd10689, %rd10678, %rd6121;
	setp.lt.u64 	%p2403, %rd6140, %rd6121;
	selp.u64 	%rd6141, 1, 0, %p2403;
	add.s64 	%rd6142, %rd6140, %rd6138;
	setp.lt.u64 	%p2404, %rd6142, %rd6140;
	selp.u64 	%rd6143, 1, 0, %p2404;
	add.s64 	%rd6144, %rd6139, %rd6141;
	add.s64 	%rd6145, %rd6144, %rd6143;
	mul.hi.u64 	%rd6146, %rd10679, %rd10686;
	mad.lo.s64 	%rd961, %rd10686, %rd10679, %rd6128;
	setp.lt.u64 	%p2405, %rd961, %rd6128;
	selp.u64 	%rd6147, 1, 0, %p2405;
	add.s64 	%rd6148, %rd6146, %rd6147;
	mul.hi.u64 	%rd6149, %rd10679, %rd10687;
	mad.lo.s64 	%rd6150, %rd10687, %rd10679, %rd6135;
	setp.lt.u64 	%p2406, %rd6150, %rd6135;
	selp.u64 	%rd6151, 1, 0, %p2406;
	add.s64 	%rd6152, %rd6150, %rd6148;
	setp.lt.u64 	%p2407, %rd6152, %rd6150;
	selp.u64 	%rd6153, 1, 0, %p2407;
	add.s64 	%rd6154, %rd6149, %rd6151;
	add.s64 	%rd6155, %rd6154, %rd6153;
	mul.hi.u64 	%rd6156, %rd10679, %rd10688;
	mad.lo.s64 	%rd6157, %rd10688, %rd10679, %rd6142;
	setp.lt.u64 	%p2408, %rd6157, %rd6142;
	selp.u64 	%rd6158, 1, 0, %p2408;
	add.s64 	%rd6159, %rd6157, %rd6155;
	setp.lt.u64 	%p2409, %rd6159, %rd6157;
	selp.u64 	%rd6160, 1, 0, %p2409;
	add.s64 	%rd6161, %rd6156, %rd6158;
	add.s64 	%rd6162, %rd6161, %rd6160;
	mul.hi.u64 	%rd6163, %rd10679, %rd10689;
	mad.lo.s64 	%rd6164, %rd10689, %rd10679, %rd6145;
	setp.lt.u64 	%p2410, %rd6164, %rd6145;
	selp.u64 	%rd6165, 1, 0, %p2410;
	add.s64 	%rd6166, %rd6164, %rd6162;
	setp.lt.u64 	%p2411, %rd6166, %rd6164;
	selp.u64 	%rd6167, 1, 0, %p2411;
	add.s64 	%rd6168, %rd6163, %rd6165;
	add.s64 	%rd6169, %rd6168, %rd6167;
	mul.hi.u64 	%rd6170, %rd10680, %rd10686;
	mad.lo.s64 	%rd962, %rd10686, %rd10680, %rd6152;
	setp.lt.u64 	%p2412, %rd962, %rd6152;
	selp.u64 	%rd6171, 1, 0, %p2412;
	add.s64 	%rd6172, %rd6170, %rd6171;
	mul.hi.u64 	%rd6173, %rd10680, %rd10687;
	mad.lo.s64 	%rd6174, %rd10687, %rd10680, %rd6159;
	setp.lt.u64 	%p2413, %rd6174, %rd6159;
	selp.u64 	%rd6175, 1, 0, %p2413;
	add.s64 	%rd6176, %rd6174, %rd6172;
	setp.lt.u64 	%p2414, %rd6176, %rd6174;
	selp.u64 	%rd6177, 1, 0, %p2414;
	add.s64 	%rd6178, %rd6173, %rd6175;
	add.s64 	%rd6179, %rd6178, %rd6177;
	mul.hi.u64 	%rd6180, %rd10680, %rd10688;
	mad.lo.s64 	%rd6181, %rd10688, %rd10680, %rd6166;
	setp.lt.u64 	%p2415, %rd6181, %rd6166;
	selp.u64 	%rd6182, 1, 0, %p2415;
	add.s64 	%rd6183, %rd6181, %rd6179;
	setp.lt.u64 	%p2416, %rd6183, %rd6181;
	selp.u64 	%rd6184, 1, 0, %p2416;
	add.s64 	%rd6185, %rd6180, %rd6182;
	add.s64 	%rd6186, %rd6185, %rd6184;
	mul.hi.u64 	%rd6187, %rd10680, %rd10689;
	mad.lo.s64 	%rd6188, %rd10689, %rd10680, %rd6169;
	setp.lt.u64 	%p2417, %rd6188, %rd6169;
	selp.u64 	%rd6189, 1, 0, %p2417;
	add.s64 	%rd6190, %rd6188, %rd6186;
	setp.lt.u64 	%p2418, %rd6190, %rd6188;
	selp.u64 	%rd6191, 1, 0, %p2418;
	add.s64 	%rd6192, %rd6187, %rd6189;
	add.s64 	%rd6193, %rd6192, %rd6191;
	shl.b64 	%rd6194, %rd6176, 32;
	mov.b64 	{%r535, %r536}, %rd6176;
	mov.b64 	{%r537, %r538}, %rd6183;
	mov.b64 	%rd6195, {%r536, %r537};
	mov.b64 	{%r539, %r540}, %rd6190;
	mov.b64 	%rd6196, {%r538, %r539};
	mov.b64 	{%r541, %r542}, %rd6193;
	mov.b64 	%rd6197, {%r540, %r541};
	shr.u64 	%rd6198, %rd6193, 32;
	mul.lo.s64 	%rd6199, %rd6176, 977;
	mov.b64 	%rd6200, 977;
	mul.hi.u64 	%rd6201, %rd6176, %rd6200;
	mul.lo.s64 	%rd6202, %rd6183, 977;
	mul.hi.u64 	%rd6203, %rd6183, %rd6200;
	add.s64 	%rd6204, %rd6202, %rd6201;
	setp.lt.u64 	%p2419, %rd6204, %rd6202;
	selp.u64 	%rd6205, 1, 0, %p2419;
	add.s64 	%rd6206, %rd6203, %rd6205;
	mul.lo.s64 	%rd6207, %rd6190, 977;
	mul.hi.u64 	%rd6208, %rd6190, %rd6200;
	add.s64 	%rd6209, %rd6207, %rd6206;
	setp.lt.u64 	%p2420, %rd6209, %rd6207;
	selp.u64 	%rd6210, 1, 0, %p2420;
	add.s64 	%rd6211, %rd6208, %rd6210;
	mul.lo.s64 	%rd6212, %rd6193, 977;
	mul.hi.u64 	%rd6213, %rd6193, %rd6200;
	add.s64 	%rd6214, %rd6212, %rd6211;
	setp.lt.u64 	%p2421, %rd6214, %rd6212;
	selp.u64 	%rd6215, 1, 0, %p2421;
	add.s64 	%rd6216, %rd6213, %rd6215;
	add.s64 	%rd10703, %rd6199, %rd6194;
	setp.lt.u64 	%p2422, %rd10703, %rd6199;
	selp.u64 	%rd6217, 1, 0, %p2422;
	add.s64 	%rd6218, %rd6204, %rd6195;
	setp.lt.u64 	%p2423, %rd6218, %rd6204;
	add.s64 	%rd10704, %rd6218, %rd6217;
	setp.lt.u64 	%p2424, %rd10704, %rd6218;
	or.pred  	%p2425, %p2423, %p2424;
	selp.u64 	%rd6219, 1, 0, %p2425;
	add.s64 	%rd6220, %rd6209, %rd6196;
	setp.lt.u64 	%p2426, %rd6220, %rd6209;
	add.s64 	%rd10705, %rd6220, %rd6219;
	setp.lt.u64 	%p2427, %rd10705, %rd6220;
	or.pred  	%p2428, %p2426, %p2427;
	selp.u64 	%rd6221, 1, 0, %p2428;
	add.s64 	%rd6222, %rd6214, %rd6197;
	setp.lt.u64 	%p2429, %rd6222, %rd6214;
	add.s64 	%rd10706, %rd6222, %rd6221;
	setp.lt.u64 	%p2430, %rd10706, %rd6222;
	or.pred  	%p2431, %p2429, %p2430;
	selp.u64 	%rd6223, 1, 0, %p2431;
	add.s64 	%rd6224, %rd6216, %rd6198;
	add.s64 	%rd967, %rd6224, %rd6223;
	setp.eq.s64 	%p2432, %rd967, 0;
	mov.b64 	%rd10707, 0;
	@%p2432 bra 	$L__BB4_281;
	shl.b64 	%rd6225, %rd967, 32;
	shr.u64 	%rd6226, %rd967, 32;
	mov.b64 	%rd6227, 977;
	mul.hi.u64 	%rd6228, %rd967, %rd6227;
	mad.lo.s64 	%rd6229, %rd967, 977, %rd6225;
	setp.lt.u64 	%p2433, %rd6229, %rd6225;
	selp.u64 	%rd6230, 1, 0, %p2433;
	add.s64 	%rd10703, %rd6229, %rd10703;
	setp.lt.u64 	%p2434, %rd10703, %rd6229;
	selp.u64 	%rd6231, 1, 0, %p2434;
	add.s64 	%rd6232, %rd6226, %rd6228;
	setp.lt.u64 	%p2435, %rd6232, %rd6226;
	selp.u64 	%rd6233, 1, 0, %p2435;
	add.s64 	%rd6234, %rd10704, %rd6232;
	setp.lt.u64 	%p2436, %rd6234, %rd10704;
	selp.u64 	%rd6235, 1, 0, %p2436;
	add.s64 	%rd6236, %rd6234, %rd6230;
	add.s64 	%rd10704, %rd6236, %rd6231;
	setp.lt.u64 	%p2437, %rd10704, %rd6234;
	selp.u64 	%rd6237, 1, 0, %p2437;
	add.s64 	%rd6238, %rd10705, %rd6233;
	add.s64 	%rd6239, %rd6238, %rd6235;
	add.s64 	%rd970, %rd6239, %rd6237;
	setp.lt.u64 	%p2438, %rd970, %rd10705;
	selp.u64 	%rd6240, 1, 0, %p2438;
	add.s64 	%rd971, %rd10706, %rd6240;
	setp.lt.u64 	%p2439, %rd971, %rd10706;
	selp.u64 	%rd10707, 1, 0, %p2439;
	mov.u64 	%rd10705, %rd970;
	mov.u64 	%rd10706, %rd971;
$L__BB4_281:
	mad.lo.s64 	%rd978, %rd10686, %rd10699, %rd10703;
	setp.lt.u64 	%p2440, %rd978, %rd10703;
	selp.u64 	%rd6241, 1, 0, %p2440;
	add.s64 	%rd6242, %rd10704, %rd960;
	setp.lt.u64 	%p2441, %rd6242, %rd10704;
	add.s64 	%rd10709, %rd6242, %rd6241;
	setp.lt.u64 	%p2442, %rd10709, %rd6242;
	or.pred  	%p2443, %p2441, %p2442;
	selp.u64 	%rd6243, 1, 0, %p2443;
	add.s64 	%rd6244, %rd10705, %rd961;
	setp.lt.u64 	%p2444, %rd6244, %rd10705;
	add.s64 	%rd10710, %rd6244, %rd6243;
	setp.lt.u64 	%p2445, %rd10710, %rd6244;
	or.pred  	%p2446, %p2444, %p2445;
	selp.u64 	%rd6245, 1, 0, %p2446;
	add.s64 	%rd6246, %rd10706, %rd962;
	setp.lt.u64 	%p2447, %rd6246, %rd10706;
	add.s64 	%rd10711, %rd6246, %rd6245;
	setp.lt.u64 	%p2448, %rd10711, %rd6246;
	or.pred  	%p2449, %p2447, %p2448;
	selp.u64 	%rd6247, 1, 0, %p2449;
	add.s64 	%rd982, %rd10707, %rd6247;
	setp.ne.s64 	%p2450, %rd982, 0;
	@%p2450 bra 	$L__BB4_284;
	and.b64  	%rd6248, %rd10711, %rd10710;
	setp.ne.s64 	%p2451, %rd6248, -1;
	mov.u64 	%rd10708, %rd978;
	@%p2451 bra 	$L__BB4_291;
	setp.ne.s64 	%p2452, %rd10709, -1;
	setp.lt.u64 	%p2453, %rd978, -4294968273;
	or.pred  	%p2454, %p2452, %p2453;
	mov.u64 	%rd10708, %rd978;
	@%p2454 bra 	$L__BB4_291;
$L__BB4_284:
	add.s64 	%rd10708, %rd978, 4294968273;
	setp.lt.u64 	%p2455, %rd978, -4294968273;
	selp.u64 	%rd6249, 1, 0, %p2455;
	add.s64 	%rd6250, %rd10709, 1;
	setp.ne.s64 	%p2456, %rd10709, -1;
	selp.s64 	%rd6251, -1, 0, %p2455;
	add.s64 	%rd10709, %rd6250, %rd6251;
	setp.lt.u64 	%p2457, %rd6250, %rd6249;
	or.pred  	%p2458, %p2456, %p2457;
	selp.u64 	%rd6252, 1, 0, %p2458;
	add.s64 	%rd6253, %rd10710, 1;
	setp.ne.s64 	%p2459, %rd10710, -1;
	selp.s64 	%rd6254, -1, 0, %p2458;
	add.s64 	%rd10710, %rd6253, %rd6254;
	setp.lt.u64 	%p2460, %rd6253, %rd6252;
	or.pred  	%p2461, %p2459, %p2460;
	selp.u64 	%rd6255, 1, 0, %p2461;
	add.s64 	%rd6256, %rd10711, 1;
	setp.ne.s64 	%p2462, %rd10711, -1;
	selp.s64 	%rd6257, -1, 0, %p2461;
	add.s64 	%rd10711, %rd6256, %rd6257;
	setp.lt.u64 	%p2463, %rd6256, %rd6255;
	or.pred  	%p2464, %p2462, %p2463;
	selp.s64 	%rd6258, -1, 0, %p2464;
	add.s64 	%rd987, %rd982, %rd6258;
	setp.ne.s64 	%p2465, %rd987, 0;
	@%p2465 bra 	$L__BB4_287;
	and.b64  	%rd6259, %rd10711, %rd10710;
	setp.ne.s64 	%p2466, %rd6259, -1;
	@%p2466 bra 	$L__BB4_291;
	setp.ne.s64 	%p2467, %rd10709, -1;
	setp.lt.u64 	%p2468, %rd10708, -4294968273;
	or.pred  	%p2469, %p2467, %p2468;
	@%p2469 bra 	$L__BB4_291;
$L__BB4_287:
	add.s64 	%rd988, %rd978, 8589936546;
	setp.lt.u64 	%p2470, %rd10708, -4294968273;
	selp.u64 	%rd6260, 1, 0, %p2470;
	add.s64 	%rd6261, %rd10709, 1;
	setp.ne.s64 	%p2471, %rd10709, -1;
	selp.s64 	%rd6262, -1, 0, %p2470;
	add.s64 	%rd10709, %rd6261, %rd6262;
	setp.lt.u64 	%p2472, %rd6261, %rd6260;
	or.pred  	%p2473, %p2471, %p2472;
	selp.u64 	%rd6263, 1, 0, %p2473;
	add.s64 	%rd6264, %rd10710, 1;
	setp.ne.s64 	%p2474, %rd10710, -1;
	selp.s64 	%rd6265, -1, 0, %p2473;
	add.s64 	%rd10710, %rd6264, %rd6265;
	setp.lt.u64 	%p2475, %rd6264, %rd6263;
	or.pred  	%p2476, %p2474, %p2475;
	selp.u64 	%rd6266, 1, 0, %p2476;
	add.s64 	%rd6267, %rd10711, 1;
	setp.ne.s64 	%p2477, %rd10711, -1;
	selp.s64 	%rd6268, -1, 0, %p2476;
	add.s64 	%rd10711, %rd6267, %rd6268;
	setp.lt.u64 	%p2478, %rd6267, %rd6266;
	or.pred  	%p2479, %p2477, %p2478;
	selp.u64 	%rd6269, 1, 0, %p2479;
	setp.ne.s64 	%p2480, %rd987, %rd6269;
	@%p2480 bra 	$L__BB4_290;
	and.b64  	%rd6270, %rd10711, %rd10710;
	setp.ne.s64 	%p2481, %rd6270, -1;
	mov.u64 	%rd10708, %rd988;
	@%p2481 bra 	$L__BB4_291;
	setp.ne.s64 	%p2482, %rd10709, -1;
	setp.lt.u64 	%p2483, %rd988, -4294968273;
	or.pred  	%p2484, %p2482, %p2483;
	mov.u64 	%rd10708, %rd988;
	@%p2484 bra 	$L__BB4_291;
$L__BB4_290:
	setp.lt.u64 	%p2485, %rd988, -4294968273;
	selp.u64 	%rd6271, 1, 0, %p2485;
	add.s64 	%rd6272, %rd10709, 1;
	setp.ne.s64 	%p2486, %rd10709, -1;
	selp.s64 	%rd6273, -1, 0, %p2485;
	add.s64 	%rd10709, %rd6272, %rd6273;
	setp.lt.u64 	%p2487, %rd6272, %rd6271;
	or.pred  	%p2488, %p2486, %p2487;
	selp.u64 	%rd6274, 1, 0, %p2488;
	add.s64 	%rd6275, %rd10710, 1;
	setp.ne.s64 	%p2489, %rd10710, -1;
	selp.s64 	%rd6276, -1, 0, %p2488;
	add.s64 	%rd10710, %rd6275, %rd6276;
	setp.lt.u64 	%p2490, %rd6275, %rd6274;
	or.pred  	%p2491, %p2489, %p2490;
	selp.s64 	%rd6277, -1, 0, %p2491;
	add.s64 	%rd6278, %rd10711, %rd6277;
	add.s64 	%rd10711, %rd6278, 1;
	add.s64 	%rd10708, %rd978, 12884904819;
$L__BB4_291:
	mov.b32 	%r1096, 0;
$L__BB4_292:
	setp.eq.s32 	%p2492, %r1096, 0;
	selp.b64 	%rd1004, %rd10708, %rd10699, %p2492;
	selp.b64 	%rd6280, %rd10709, %rd10678, %p2492;
	mul.lo.s64 	%rd6281, %rd6280, %rd1004;
	mul.hi.u64 	%rd6282, %rd1004, %rd6280;
	selp.b64 	%rd6283, %rd10710, %rd10679, %p2492;
	mul.lo.s64 	%rd6284, %rd6283, %rd1004;
	mul.hi.u64 	%rd6285, %rd1004, %rd6283;
	add.s64 	%rd6286, %rd6284, %rd6282;
	setp.lt.u64 	%p2493, %rd6286, %rd6284;
	selp.u64 	%rd6287, 1, 0, %p2493;
	add.s64 	%rd6288, %rd6285, %rd6287;
	selp.b64 	%rd6289, %rd10711, %rd10680, %p2492;
	mul.lo.s64 	%rd6290, %rd6289, %rd1004;
	mul.hi.u64 	%rd6291, %rd1004, %rd6289;
	add.s64 	%rd6292, %rd6290, %rd6288;
	setp.lt.u64 	%p2494, %rd6292, %rd6290;
	selp.u64 	%rd6293, 1, 0, %p2494;
	add.s64 	%rd6294, %rd6291, %rd6293;
	mul.hi.u64 	%rd6295, %rd6280, %rd6283;
	mad.lo.s64 	%rd6296, %rd6283, %rd6280, %rd6292;
	setp.lt.u64 	%p2495, %rd6296, %rd6292;
	selp.u64 	%rd6297, 1, 0, %p2495;
	add.s64 	%rd6298, %rd6295, %rd6297;
	mul.hi.u64 	%rd6299, %rd6280, %rd6289;
	mad.lo.s64 	%rd6300, %rd6289, %rd6280, %rd6294;
	setp.lt.u64 	%p2496, %rd6300, %rd6294;
	selp.u64 	%rd6301, 1, 0, %p2496;
	add.s64 	%rd6302, %rd6300, %rd6298;
	setp.lt.u64 	%p2497, %rd6302, %rd6300;
	selp.u64 	%rd6303, 1, 0, %p2497;
	add.s64 	%rd6304, %rd6299, %rd6301;
	add.s64 	%rd6305, %rd6304, %rd6303;
	mul.hi.u64 	%rd6306, %rd6283, %rd6289;
	mad.lo.s64 	%rd6307, %rd6289, %rd6283, %rd6305;
	setp.lt.u64 	%p2498, %rd6307, %rd6305;
	selp.u64 	%rd6308, 1, 0, %p2498;
	add.s64 	%rd6309, %rd6306, %rd6308;
	shl.b64 	%rd6310, %rd6281, 1;
	mov.b64 	{%r544, %r545}, %rd6281;
	mov.b64 	{%r546, %r547}, %rd6286;
	shf.l.wrap.b32 	%r548, %r545, %r546, 1;
	shf.l.wrap.b32 	%r549, %r546, %r547, 1;
	mov.b64 	%rd6311, {%r548, %r549};
	mov.b64 	{%r550, %r551}, %rd6296;
	shf.l.wrap.b32 	%r552, %r547, %r550, 1;
	shf.l.wrap.b32 	%r553, %r550, %r551, 1;
	mov.b64 	%rd6312, {%r552, %r553};
	mov.b64 	{%r554, %r555}, %rd6302;
	shf.l.wrap.b32 	%r556, %r551, %r554, 1;
	shf.l.wrap.b32 	%r557, %r554, %r555, 1;
	mov.b64 	%rd6313, {%r556, %r557};
	mov.b64 	{%r558, %r559}, %rd6307;
	shf.l.wrap.b32 	%r560, %r555, %r558, 1;
	shf.l.wrap.b32 	%r561, %r558, %r559, 1;
	mov.b64 	%rd6314, {%r560, %r561};
	shr.u64 	%rd6315, %rd6309, 63;
	mov.b64 	{%r562, %r563}, %rd6309;
	shf.l.wrap.b32 	%r564, %r559, %r562, 1;
	shf.l.wrap.b32 	%r565, %r562, %r563, 1;
	mov.b64 	%rd6316, {%r564, %r565};
	mul.hi.u64 	%rd6317, %rd1004, %rd1004;
	mul.hi.u64 	%rd6318, %rd6280, %rd6280;
	mul.hi.u64 	%rd6319, %rd6283, %rd6283;
	mul.hi.u64 	%rd6320, %rd6289, %rd6289;
	add.s64 	%rd1005, %rd6310, %rd6317;
	setp.lt.u64 	%p2499, %rd1005, %rd6310;
	selp.u64 	%rd6321, 1, 0, %p2499;
	mad.lo.s64 	%rd6322, %rd6280, %rd6280, %rd6311;
	setp.lt.u64 	%p2500, %rd6322, %rd6311;
	add.s64 	%rd1006, %rd6322, %rd6321;
	setp.lt.u64 	%p2501, %rd1006, %rd6322;
	or.pred  	%p2502, %p2500, %p2501;
	selp.u64 	%rd6323, 1, 0, %p2502;
	add.s64 	%rd6324, %rd6312, %rd6318;
	setp.lt.u64 	%p2503, %rd6324, %rd6312;
	add.s64 	%rd1007, %rd6324, %rd6323;
	setp.lt.u64 	%p2504, %rd1007, %rd6324;
	or.pred  	%p2505, %p2503, %p2504;
	selp.u64 	%rd6325, 1, 0, %p2505;
	mad.lo.s64 	%rd6326, %rd6283, %rd6283, %rd6313;
	setp.lt.u64 	%p2506, %rd6326, %rd6313;
	add.s64 	%rd6327, %rd6326, %rd6325;
	setp.lt.u64 	%p2507, %rd6327, %rd6326;
	or.pred  	%p2508, %p2506, %p2507;
	selp.u64 	%rd6328, 1, 0, %p2508;
	add.s64 	%rd6329, %rd6314, %rd6319;
	setp.lt.u64 	%p2509, %rd6329, %rd6314;
	add.s64 	%rd6330, %rd6329, %rd6328;
	setp.lt.u64 	%p2510, %rd6330, %rd6329;
	or.pred  	%p2511, %p2509, %p2510;
	selp.u64 	%rd6331, 1, 0, %p2511;
	mad.lo.s64 	%rd6332, %rd6289, %rd6289, %rd6316;
	setp.lt.u64 	%p2512, %rd6332, %rd6316;
	add.s64 	%rd6333, %rd6332, %rd6331;
	setp.lt.u64 	%p2513, %rd6333, %rd6332;
	or.pred  	%p2514, %p2512, %p2513;
	selp.u64 	%rd6334, 1, 0, %p2514;
	add.s64 	%rd6335, %rd6315, %rd6320;
	add.s64 	%rd6336, %rd6335, %rd6334;
	shl.b64 	%rd6337, %rd6327, 32;
	mov.b64 	{%r566, %r567}, %rd6327;
	mov.b64 	{%r568, %r569}, %rd6330;
	mov.b64 	%rd6338, {%r567, %r568};
	mov.b64 	{%r570, %r571}, %rd6333;
	mov.b64 	%rd6339, {%r569, %r570};
	mov.b64 	{%r572, %r573}, %rd6336;
	mov.b64 	%rd6340, {%r571, %r572};
	shr.u64 	%rd6341, %rd6336, 32;
	mul.lo.s64 	%rd6342, %rd6327, 977;
	mov.b64 	%rd6343, 977;
	mul.hi.u64 	%rd6344, %rd6327, %rd6343;
	mul.lo.s64 	%rd6345, %rd6330, 977;
	mul.hi.u64 	%rd6346, %rd6330, %rd6343;
	add.s64 	%rd6347, %rd6345, %rd6344;
	setp.lt.u64 	%p2515, %rd6347, %rd6345;
	selp.u64 	%rd6348, 1, 0, %p2515;
	add.s64 	%rd6349, %rd6346, %rd6348;
	mul.lo.s64 	%rd6350, %rd6333, 977;
	mul.hi.u64 	%rd6351, %rd6333, %rd6343;
	add.s64 	%rd6352, %rd6350, %rd6349;
	setp.lt.u64 	%p2516, %rd6352, %rd6350;
	selp.u64 	%rd6353, 1, 0, %p2516;
	add.s64 	%rd6354, %rd6351, %rd6353;
	mul.lo.s64 	%rd6355, %rd6336, 977;
	mul.hi.u64 	%rd6356, %rd6336, %rd6343;
	add.s64 	%rd6357, %rd6355, %rd6354;
	setp.lt.u64 	%p2517, %rd6357, %rd6355;
	selp.u64 	%rd6358, 1, 0, %p2517;
	add.s64 	%rd6359, %rd6356, %rd6358;
	add.s64 	%rd10716, %rd6342, %rd6337;
	setp.lt.u64 	%p2518, %rd10716, %rd6342;
	selp.u64 	%rd6360, 1, 0, %p2518;
	add.s64 	%rd6361, %rd6347, %rd6338;
	setp.lt.u64 	%p2519, %rd6361, %rd6347;
	add.s64 	%rd10717, %rd6361, %rd6360;
	setp.lt.u64 	%p2520, %rd10717, %rd6361;
	or.pred  	%p2521, %p2519, %p2520;
	selp.u64 	%rd6362, 1, 0, %p2521;
	add.s64 	%rd6363, %rd6352, %rd6339;
	setp.lt.u64 	%p2522, %rd6363, %rd6352;
	add.s64 	%rd10718, %rd6363, %rd6362;
	setp.lt.u64 	%p2523, %rd10718, %rd6363;
	or.pred  	%p2524, %p2522, %p2523;
	selp.u64 	%rd6364, 1, 0, %p2524;
	add.s64 	%rd6365, %rd6357, %rd6340;
	setp.lt.u64 	%p2525, %rd6365, %rd6357;
	add.s64 	%rd10719, %rd6365, %rd6364;
	setp.lt.u64 	%p2526, %rd10719, %rd6365;
	or.pred  	%p2527, %p2525, %p2526;
	selp.u64 	%rd6366, 1, 0, %p2527;
	add.s64 	%rd6367, %rd6359, %rd6341;
	add.s64 	%rd1012, %rd6367, %rd6366;
	setp.eq.s64 	%p2528, %rd1012, 0;
	mov.b64 	%rd10720, 0;
	@%p2528 bra 	$L__BB4_294;
	shl.b64 	%rd6368, %rd1012, 32;
	shr.u64 	%rd6369, %rd1012, 32;
	mov.b64 	%rd6370, 977;
	mul.hi.u64 	%rd6371, %rd1012, %rd6370;
	mad.lo.s64 	%rd6372, %rd1012, 977, %rd6368;
	setp.lt.u64 	%p2529, %rd6372, %rd6368;
	selp.u64 	%rd6373, 1, 0, %p2529;
	add.s64 	%rd10716, %rd6372, %rd10716;
	setp.lt.u64 	%p2530, %rd10716, %rd6372;
	selp.u64 	%rd6374, 1, 0, %p2530;
	add.s64 	%rd6375, %rd6369, %rd6371;
	setp.lt.u64 	%p2531, %rd6375, %rd6369;
	selp.u64 	%rd6376, 1, 0, %p2531;
	add.s64 	%rd6377, %rd10717, %rd6375;
	setp.lt.u64 	%p2532, %rd6377, %rd10717;
	selp.u64 	%rd6378, 1, 0, %p2532;
	add.s64 	%rd6379, %rd6377, %rd6373;
	add.s64 	%rd10717, %rd6379, %rd6374;
	setp.lt.u64 	%p2533, %rd10717, %rd6377;
	selp.u64 	%rd6380, 1, 0, %p2533;
	add.s64 	%rd6381, %rd10718, %rd6376;
	add.s64 	%rd6382, %rd6381, %rd6378;
	add.s64 	%rd1015, %rd6382, %rd6380;
	setp.lt.u64 	%p2534, %rd1015, %rd10718;
	selp.u64 	%rd6383, 1, 0, %p2534;
	add.s64 	%rd1016, %rd10719, %rd6383;
	setp.lt.u64 	%p2535, %rd1016, %rd10719;
	selp.u64 	%rd10720, 1, 0, %p2535;
	mov.u64 	%rd10718, %rd1015;
	mov.u64 	%rd10719, %rd1016;
$L__BB4_294:
	mad.lo.s64 	%rd1023, %rd1004, %rd1004, %rd10716;
	setp.lt.u64 	%p2536, %rd1023, %rd10716;
	selp.u64 	%rd6384, 1, 0, %p2536;
	add.s64 	%rd6385, %rd10717, %rd1005;
	setp.lt.u64 	%p2537, %rd6385, %rd10717;
	add.s64 	%rd10678, %rd6385, %rd6384;
	setp.lt.u64 	%p2538, %rd10678, %rd6385;
	or.pred  	%p2539, %p2537, %p2538;
	selp.u64 	%rd6386, 1, 0, %p2539;
	add.s64 	%rd6387, %rd10718, %rd1006;
	setp.lt.u64 	%p2540, %rd6387, %rd10718;
	add.s64 	%rd10679, %rd6387, %rd6386;
	setp.lt.u64 	%p2541, %rd10679, %rd6387;
	or.pred  	%p2542, %p2540, %p2541;
	selp.u64 	%rd6388, 1, 0, %p2542;
	add.s64 	%rd6389, %rd10719, %rd1007;
	setp.lt.u64 	%p2543, %rd6389, %rd10719;
	add.s64 	%rd10680, %rd6389, %rd6388;
	setp.lt.u64 	%p2544, %rd10680, %rd6389;
	or.pred  	%p2545, %p2543, %p2544;
	selp.u64 	%rd6390, 1, 0, %p2545;
	add.s64 	%rd1027, %rd10720, %rd6390;
	setp.ne.s64 	%p2546, %rd1027, 0;
	@%p2546 bra 	$L__BB4_297;
	and.b64  	%rd6391, %rd10680, %rd10679;
	setp.ne.s64 	%p2547, %rd6391, -1;
	mov.u64 	%rd10699, %rd1023;
	@%p2547 bra 	$L__BB4_304;
	setp.ne.s64 	%p2548, %rd10678, -1;
	setp.lt.u64 	%p2549, %rd1023, -4294968273;
	or.pred  	%p2550, %p2548, %p2549;
	mov.u64 	%rd10699, %rd1023;
	@%p2550 bra 	$L__BB4_304;
$L__BB4_297:
	add.s64 	%rd10699, %rd1023, 4294968273;
	setp.lt.u64 	%p2551, %rd1023, -4294968273;
	selp.u64 	%rd6392, 1, 0, %p2551;
	add.s64 	%rd6393, %rd10678, 1;
	setp.ne.s64 	%p2552, %rd10678, -1;
	selp.s64 	%rd6394, -1, 0, %p2551;
	add.s64 	%rd10678, %rd6393, %rd6394;
	setp.lt.u64 	%p2553, %rd6393, %rd6392;
	or.pred  	%p2554, %p2552, %p2553;
	selp.u64 	%rd6395, 1, 0, %p2554;
	add.s64 	%rd6396, %rd10679, 1;
	setp.ne.s64 	%p2555, %rd10679, -1;
	selp.s64 	%rd6397, -1, 0, %p2554;
	add.s64 	%rd10679, %rd6396, %rd6397;
	setp.lt.u64 	%p2556, %rd6396, %rd6395;
	or.pred  	%p2557, %p2555, %p2556;
	selp.u64 	%rd6398, 1, 0, %p2557;
	add.s64 	%rd6399, %rd10680, 1;
	setp.ne.s64 	%p2558, %rd10680, -1;
	selp.s64 	%rd6400, -1, 0, %p2557;
	add.s64 	%rd10680, %rd6399, %rd6400;
	setp.lt.u64 	%p2559, %rd6399, %rd6398;
	or.pred  	%p2560, %p2558, %p2559;
	selp.s64 	%rd6401, -1, 0, %p2560;
	add.s64 	%rd1032, %rd1027, %rd6401;
	setp.ne.s64 	%p2561, %rd1032, 0;
	@%p2561 bra 	$L__BB4_300;
	and.b64  	%rd6402, %rd10680, %rd10679;
	setp.ne.s64 	%p2562, %rd6402, -1;
	@%p2562 bra 	$L__BB4_304;
	setp.ne.s64 	%p2563, %rd10678, -1;
	setp.lt.u64 	%p2564, %rd10699, -4294968273;
	or.pred  	%p2565, %p2563, %p2564;
	@%p2565 bra 	$L__BB4_304;
$L__BB4_300:
	add.s64 	%rd1033, %rd1023, 8589936546;
	setp.lt.u64 	%p2566, %rd10699, -4294968273;
	selp.u64 	%rd6403, 1, 0, %p2566;
	add.s64 	%rd6404, %rd10678, 1;
	setp.ne.s64 	%p2567, %rd10678, -1;
	selp.s64 	%rd6405, -1, 0, %p2566;
	add.s64 	%rd10678, %rd6404, %rd6405;
	setp.lt.u64 	%p2568, %rd6404, %rd6403;
	or.pred  	%p2569, %p2567, %p2568;
	selp.u64 	%rd6406, 1, 0, %p2569;
	add.s64 	%rd6407, %rd10679, 1;
	setp.ne.s64 	%p2570, %rd10679, -1;
	selp.s64 	%rd6408, -1, 0, %p2569;
	add.s64 	%rd10679, %rd6407, %rd6408;
	setp.lt.u64 	%p2571, %rd6407, %rd6406;
	or.pred  	%p2572, %p2570, %p2571;
	selp.u64 	%rd6409, 1, 0, %p2572;
	add.s64 	%rd6410, %rd10680, 1;
	setp.ne.s64 	%p2573, %rd10680, -1;
	selp.s64 	%rd6411, -1, 0, %p2572;
	add.s64 	%rd10680, %rd6410, %rd6411;
	setp.lt.u64 	%p2574, %rd6410, %rd6409;
	or.pred  	%p2575, %p2573, %p2574;
	selp.u64 	%rd6412, 1, 0, %p2575;
	setp.ne.s64 	%p2576, %rd1032, %rd6412;
	@%p2576 bra 	$L__BB4_303;
	and.b64  	%rd6413, %rd10680, %rd10679;
	setp.ne.s64 	%p2577, %rd6413, -1;
	mov.u64 	%rd10699, %rd1033;
	@%p2577 bra 	$L__BB4_304;
	setp.ne.s64 	%p2578, %rd10678, -1;
	setp.lt.u64 	%p2579, %rd1033, -4294968273;
	or.pred  	%p2580, %p2578, %p2579;
	mov.u64 	%rd10699, %rd1033;
	@%p2580 bra 	$L__BB4_304;
$L__BB4_303:
	setp.lt.u64 	%p2581, %rd1033, -4294968273;
	selp.u64 	%rd6414, 1, 0, %p2581;
	add.s64 	%rd6415, %rd10678, 1;
	setp.ne.s64 	%p2582, %rd10678, -1;
	selp.s64 	%rd6416, -1, 0, %p2581;
	add.s64 	%rd10678, %rd6415, %rd6416;
	setp.lt.u64 	%p2583, %rd6415, %rd6414;
	or.pred  	%p2584, %p2582, %p2583;
	selp.u64 	%rd6417, 1, 0, %p2584;
	add.s64 	%rd6418, %rd10679, 1;
	setp.ne.s64 	%p2585, %rd10679, -1;
	selp.s64 	%rd6419, -1, 0, %p2584;
	add.s64 	%rd10679, %rd6418, %rd6419;
	setp.lt.u64 	%p2586, %rd6418, %rd6417;
	or.pred  	%p2587, %p2585, %p2586;
	selp.s64 	%rd6420, -1, 0, %p2587;
	add.s64 	%rd6421, %rd10680, %rd6420;
	add.s64 	%rd10680, %rd6421, 1;
	add.s64 	%rd10699, %rd1023, 12884904819;
$L__BB4_304:
	add.s32 	%r1096, %r1096, 1;
	setp.ne.s32 	%p2588, %r1096, 22;
	@%p2588 bra 	$L__BB4_292;
	mul.hi.u64 	%rd6423, %rd10699, %rd10708;
	mul.lo.s64 	%rd6424, %rd10709, %rd10699;
	mul.hi.u64 	%rd6425, %rd10699, %rd10709;
	add.s64 	%rd6426, %rd6424, %rd6423;
	setp.lt.u64 	%p2589, %rd6426, %rd6424;
	selp.u64 	%rd6427, 1, 0, %p2589;
	add.s64 	%rd6428, %rd6425, %rd6427;
	mul.lo.s64 	%rd6429, %rd10710, %rd10699;
	mul.hi.u64 	%rd6430, %rd10699, %rd10710;
	add.s64 	%rd6431, %rd6429, %rd6428;
	setp.lt.u64 	%p2590, %rd6431, %rd6429;
	selp.u64 	%rd6432, 1, 0, %p2590;
	add.s64 	%rd6433, %rd6430, %rd6432;
	mul.lo.s64 	%rd6434, %rd10711, %rd10699;
	mul.hi.u64 	%rd6435, %rd10699, %rd10711;
	add.s64 	%rd6436, %rd6434, %rd6433;
	setp.lt.u64 	%p2591, %rd6436, %rd6434;
	selp.u64 	%rd6437, 1, 0, %p2591;
	add.s64 	%rd6438, %rd6435, %rd6437;
	mul.hi.u64 	%rd6439, %rd10678, %rd10708;
	mad.lo.s64 	%rd1045, %rd10708, %rd10678, %rd6426;
	setp.lt.u64 	%p2592, %rd1045, %rd6426;
	selp.u64 	%rd6440, 1, 0, %p2592;
	add.s64 	%rd6441, %rd6439, %rd6440;
	mul.hi.u64 	%rd6442, %rd10678, %rd10709;
	mad.lo.s64 	%rd6443, %rd10709, %rd10678, %rd6431;
	setp.lt.u64 	%p2593, %rd6443, %rd6431;
	selp.u64 	%rd6444, 1, 0, %p2593;
	add.s64 	%rd6445, %rd6443, %rd6441;
	setp.lt.u64 	%p2594, %rd6445, %rd6443;
	selp.u64 	%rd6446, 1, 0, %p2594;
	add.s64 	%rd6447, %rd6442, %rd6444;
	add.s64 	%rd6448, %rd6447, %rd6446;
	mul.hi.u64 	%rd6449, %rd10678, %rd10710;
	mad.lo.s64 	%rd6450, %rd10710, %rd10678, %rd6436;
	setp.lt.u64 	%p2595, %rd6450, %rd6436;
	selp.u64 	%rd6451, 1, 0, %p2595;
	add.s64 	%rd6452, %rd6450, %rd6448;
	setp.lt.u64 	%p2596, %rd6452, %rd6450;
	selp.u64 	%rd6453, 1, 0, %p2596;
	add.s64 	%rd6454, %rd6449, %rd6451;
	add.s64 	%rd6455, %rd6454, %rd6453;
	mul.hi.u64 	%rd6456, %rd10678, %rd10711;
	mad.lo.s64 	%rd6457, %rd10711, %rd10678, %rd6438;
	setp.lt.u64 	%p2597, %rd6457, %rd6438;
	selp.u64 	%rd6458, 1, 0, %p2597;
	add.s64 	%rd6459, %rd6457, %rd6455;
	setp.lt.u64 	%p2598, %rd6459, %rd6457;
	selp.u64 	%rd6460, 1, 0, %p2598;
	add.s64 	%rd6461, %rd6456, %rd6458;
	add.s64 	%rd6462, %rd6461, %rd6460;
	mul.hi.u64 	%rd6463, %rd10679, %rd10708;
	mad.lo.s64 	%rd1046, %rd10708, %rd10679, %rd6445;
	setp.lt.u64 	%p2599, %rd1046, %rd6445;
	selp.u64 	%rd6464, 1, 0, %p2599;
	add.s64 	%rd6465, %rd6463, %rd6464;
	mul.hi.u64 	%rd6466, %rd10679, %rd10709;
	mad.lo.s64 	%rd6467, %rd10709, %rd10679, %rd6452;
	setp.lt.u64 	%p2600, %rd6467, %rd6452;
	selp.u64 	%rd6468, 1, 0, %p2600;
	add.s64 	%rd6469, %rd6467, %rd6465;
	setp.lt.u64 	%p2601, %rd6469, %rd6467;
	selp.u64 	%rd6470, 1, 0, %p2601;
	add.s64 	%rd6471, %rd6466, %rd6468;
	add.s64 	%rd6472, %rd6471, %rd6470;
	mul.hi.u64 	%rd6473, %rd10679, %rd10710;
	mad.lo.s64 	%rd6474, %rd10710, %rd10679, %rd6459;
	setp.lt.u64 	%p2602, %rd6474, %rd6459;
	selp.u64 	%rd6475, 1, 0, %p2602;
	add.s64 	%rd6476, %rd6474, %rd6472;
	setp.lt.u64 	%p2603, %rd6476, %rd6474;
	selp.u64 	%rd6477, 1, 0, %p2603;
	add.s64 	%rd6478, %rd6473, %rd6475;
	add.s64 	%rd6479, %rd6478, %rd6477;
	mul.hi.u64 	%rd6480, %rd10679, %rd10711;
	mad.lo.s64 	%rd6481, %rd10711, %rd10679, %rd6462;
	setp.lt.u64 	%p2604, %rd6481, %rd6462;
	selp.u64 	%rd6482, 1, 0, %p2604;
	add.s64 	%rd6483, %rd6481, %rd6479;
	setp.lt.u64 	%p2605, %rd6483, %rd6481;
	selp.u64 	%rd6484, 1, 0, %p2605;
	add.s64 	%rd6485, %rd6480, %rd6482;
	add.s64 	%rd6486, %rd6485, %rd6484;
	mul.hi.u64 	%rd6487, %rd10680, %rd10708;
	mad.lo.s64 	%rd1047, %rd10708, %rd10680, %rd6469;
	setp.lt.u64 	%p2606, %rd1047, %rd6469;
	selp.u64 	%rd6488, 1, 0, %p2606;
	add.s64 	%rd6489, %rd6487, %rd6488;
	mul.hi.u64 	%rd6490, %rd10680, %rd10709;
	mad.lo.s64 	%rd6491, %rd10709, %rd10680, %rd6476;
	setp.lt.u64 	%p2607, %rd6491, %rd6476;
	selp.u64 	%rd6492, 1, 0, %p2607;
	add.s64 	%rd6493, %rd6491, %rd6489;
	setp.lt.u64 	%p2608, %rd6493, %rd6491;
	selp.u64 	%rd6494, 1, 0, %p2608;
	add.s64 	%rd6495, %rd6490, %rd6492;
	add.s64 	%rd6496, %rd6495, %rd6494;
	mul.hi.u64 	%rd6497, %rd10680, %rd10710;
	mad.lo.s64 	%rd6498, %rd10710, %rd10680, %rd6483;
	setp.lt.u64 	%p2609, %rd6498, %rd6483;
	selp.u64 	%rd6499, 1, 0, %p2609;
	add.s64 	%rd6500, %rd6498, %rd6496;
	setp.lt.u64 	%p2610, %rd6500, %rd6498;
	selp.u64 	%rd6501, 1, 0, %p2610;
	add.s64 	%rd6502, %rd6497, %rd6499;
	add.s64 	%rd6503, %rd6502, %rd6501;
	mul.hi.u64 	%rd6504, %rd10680, %rd10711;
	mad.lo.s64 	%rd6505, %rd10711, %rd10680, %rd6486;
	setp.lt.u64 	%p2611, %rd6505, %rd6486;
	selp.u64 	%rd6506, 1, 0, %p2611;
	add.s64 	%rd6507, %rd6505, %rd6503;
	setp.lt.u64 	%p2612, %rd6507, %rd6505;
	selp.u64 	%rd6508, 1, 0, %p2612;
	add.s64 	%rd6509, %rd6504, %rd6506;
	add.s64 	%rd6510, %rd6509, %rd6508;
	shl.b64 	%rd6511, %rd6493, 32;
	mov.b64 	{%r574, %r575}, %rd6493;
	mov.b64 	{%r576, %r577}, %rd6500;
	mov.b64 	%rd6512, {%r575, %r576};
	mov.b64 	{%r578, %r579}, %rd6507;
	mov.b64 	%rd6513, {%r577, %r578};
	mov.b64 	{%r580, %r581}, %rd6510;
	mov.b64 	%rd6514, {%r579, %r580};
	shr.u64 	%rd6515, %rd6510, 32;
	mul.lo.s64 	%rd6516, %rd6493, 977;
	mov.b64 	%rd6517, 977;
	mul.hi.u64 	%rd6518, %rd6493, %rd6517;
	mul.lo.s64 	%rd6519, %rd6500, 977;
	mul.hi.u64 	%rd6520, %rd6500, %rd6517;
	add.s64 	%rd6521, %rd6519, %rd6518;
	setp.lt.u64 	%p2613, %rd6521, %rd6519;
	selp.u64 	%rd6522, 1, 0, %p2613;
	add.s64 	%rd6523, %rd6520, %rd6522;
	mul.lo.s64 	%rd6524, %rd6507, 977;
	mul.hi.u64 	%rd6525, %rd6507, %rd6517;
	add.s64 	%rd6526, %rd6524, %rd6523;
	setp.lt.u64 	%p2614, %rd6526, %rd6524;
	selp.u64 	%rd6527, 1, 0, %p2614;
	add.s64 	%rd6528, %rd6525, %rd6527;
	mul.lo.s64 	%rd6529, %rd6510, 977;
	mul.hi.u64 	%rd6530, %rd6510, %rd6517;
	add.s64 	%rd6531, %rd6529, %rd6528;
	setp.lt.u64 	%p2615, %rd6531, %rd6529;
	selp.u64 	%rd6532, 1, 0, %p2615;
	add.s64 	%rd6533, %rd6530, %rd6532;
	add.s64 	%rd10725, %rd6516, %rd6511;
	setp.lt.u64 	%p2616, %rd10725, %rd6516;
	selp.u64 	%rd6534, 1, 0, %p2616;
	add.s64 	%rd6535, %rd6521, %rd6512;
	setp.lt.u64 	%p2617, %rd6535, %rd6521;
	add.s64 	%rd10726, %rd6535, %rd6534;
	setp.lt.u64 	%p2618, %rd10726, %rd6535;
	or.pred  	%p2619, %p2617, %p2618;
	selp.u64 	%rd6536, 1, 0, %p2619;
	add.s64 	%rd6537, %rd6526, %rd6513;
	setp.lt.u64 	%p2620, %rd6537, %rd6526;
	add.s64 	%rd10727, %rd6537, %rd6536;
	setp.lt.u64 	%p2621, %rd10727, %rd6537;
	or.pred  	%p2622, %p2620, %p2621;
	selp.u64 	%rd6538, 1, 0, %p2622;
	add.s64 	%rd6539, %rd6531, %rd6514;
	setp.lt.u64 	%p2623, %rd6539, %rd6531;
	add.s64 	%rd10728, %rd6539, %rd6538;
	setp.lt.u64 	%p2624, %rd10728, %rd6539;
	or.pred  	%p2625, %p2623, %p2624;
	selp.u64 	%rd6540, 1, 0, %p2625;
	add.s64 	%rd6541, %rd6533, %rd6515;
	add.s64 	%rd1052, %rd6541, %rd6540;
	setp.eq.s64 	%p2626, %rd1052, 0;
	mov.b64 	%rd10729, 0;
	@%p2626 bra 	$L__BB4_307;
	shl.b64 	%rd6542, %rd1052, 32;
	shr.u64 	%rd6543, %rd1052, 32;
	mov.b64 	%rd6544, 977;
	mul.hi.u64 	%rd6545, %rd1052, %rd6544;
	mad.lo.s64 	%rd6546, %rd1052, 977, %rd6542;
	setp.lt.u64 	%p2627, %rd6546, %rd6542;
	selp.u64 	%rd6547, 1, 0, %p2627;
	add.s64 	%rd10725, %rd6546, %rd10725;
	setp.lt.u64 	%p2628, %rd10725, %rd6546;
	selp.u64 	%rd6548, 1, 0, %p2628;
	add.s64 	%rd6549, %rd6543, %rd6545;
	setp.lt.u64 	%p2629, %rd6549, %rd6543;
	selp.u64 	%rd6550, 1, 0, %p2629;
	add.s64 	%rd6551, %rd10726, %rd6549;
	setp.lt.u64 	%p2630, %rd6551, %rd10726;
	selp.u64 	%rd6552, 1, 0, %p2630;
	add.s64 	%rd6553, %rd6551, %rd6547;
	add.s64 	%rd10726, %rd6553, %rd6548;
	setp.lt.u64 	%p2631, %rd10726, %rd6551;
	selp.u64 	%rd6554, 1, 0, %p2631;
	add.s64 	%rd6555, %rd10727, %rd6550;
	add.s64 	%rd6556, %rd6555, %rd6552;
	add.s64 	%rd1055, %rd6556, %rd6554;
	setp.lt.u64 	%p2632, %rd1055, %rd10727;
	selp.u64 	%rd6557, 1, 0, %p2632;
	add.s64 	%rd1056, %rd10728, %rd6557;
	setp.lt.u64 	%p2633, %rd1056, %rd10728;
	selp.u64 	%rd10729, 1, 0, %p2633;
	mov.u64 	%rd10727, %rd1055;
	mov.u64 	%rd10728, %rd1056;
$L__BB4_307:
	mad.lo.s64 	%rd1063, %rd10708, %rd10699, %rd10725;
	setp.lt.u64 	%p2634, %rd1063, %rd10725;
	selp.u64 	%rd6558, 1, 0, %p2634;
	add.s64 	%rd6559, %rd10726, %rd1045;
	setp.lt.u64 	%p2635, %rd6559, %rd10726;
	add.s64 	%rd10731, %rd6559, %rd6558;
	setp.lt.u64 	%p2636, %rd10731, %rd6559;
	or.pred  	%p2637, %p2635, %p2636;
	selp.u64 	%rd6560, 1, 0, %p2637;
	add.s64 	%rd6561, %rd10727, %rd1046;
	setp.lt.u64 	%p2638, %rd6561, %rd10727;
	add.s64 	%rd10732, %rd6561, %rd6560;
	setp.lt.u64 	%p2639, %rd10732, %rd6561;
	or.pred  	%p2640, %p2638, %p2639;
	selp.u64 	%rd6562, 1, 0, %p2640;
	add.s64 	%rd6563, %rd10728, %rd1047;
	setp.lt.u64 	%p2641, %rd6563, %rd10728;
	add.s64 	%rd10733, %rd6563, %rd6562;
	setp.lt.u64 	%p2642, %rd10733, %rd6563;
	or.pred  	%p2643, %p2641, %p2642;
	selp.u64 	%rd6564, 1, 0, %p2643;
	add.s64 	%rd1067, %rd10729, %rd6564;
	setp.ne.s64 	%p2644, %rd1067, 0;
	@%p2644 bra 	$L__BB4_310;
	and.b64  	%rd6565, %rd10733, %rd10732;
	setp.ne.s64 	%p2645, %rd6565, -1;
	mov.u64 	%rd10730, %rd1063;
	@%p2645 bra 	$L__BB4_317;
	setp.ne.s64 	%p2646, %rd10731, -1;
	setp.lt.u64 	%p2647, %rd1063, -4294968273;
	or.pred  	%p2648, %p2646, %p2647;
	mov.u64 	%rd10730, %rd1063;
	@%p2648 bra 	$L__BB4_317;
$L__BB4_310:
	add.s64 	%rd10730, %rd1063, 4294968273;
	setp.lt.u64 	%p2649, %rd1063, -4294968273;
	selp.u64 	%rd6566, 1, 0, %p2649;
	add.s64 	%rd6567, %rd10731, 1;
	setp.ne.s64 	%p2650, %rd10731, -1;
	selp.s64 	%rd6568, -1, 0, %p2649;
	add.s64 	%rd10731, %rd6567, %rd6568;
	setp.lt.u64 	%p2651, %rd6567, %rd6566;
	or.pred  	%p2652, %p2650, %p2651;
	selp.u64 	%rd6569, 1, 0, %p2652;
	add.s64 	%rd6570, %rd10732, 1;
	setp.ne.s64 	%p2653, %rd10732, -1;
	selp.s64 	%rd6571, -1, 0, %p2652;
	add.s64 	%rd10732, %rd6570, %rd6571;
	setp.lt.u64 	%p2654, %rd6570, %rd6569;
	or.pred  	%p2655, %p2653, %p2654;
	selp.u64 	%rd6572, 1, 0, %p2655;
	add.s64 	%rd6573, %rd10733, 1;
	setp.ne.s64 	%p2656, %rd10733, -1;
	selp.s64 	%rd6574, -1, 0, %p2655;
	add.s64 	%rd10733, %rd6573, %rd6574;
	setp.lt.u64 	%p2657, %rd6573, %rd6572;
	or.pred  	%p2658, %p2656, %p2657;
	selp.s64 	%rd6575, -1, 0, %p2658;
	add.s64 	%rd1072, %rd1067, %rd6575;
	setp.ne.s64 	%p2659, %rd1072, 0;
	@%p2659 bra 	$L__BB4_313;
	and.b64  	%rd6576, %rd10733, %rd10732;
	setp.ne.s64 	%p2660, %rd6576, -1;
	@%p2660 bra 	$L__BB4_317;
	setp.ne.s64 	%p2661, %rd10731, -1;
	setp.lt.u64 	%p2662, %rd10730, -4294968273;
	or.pred  	%p2663, %p2661, %p2662;
	@%p2663 bra 	$L__BB4_317;
$L__BB4_313:
	add.s64 	%rd1073, %rd1063, 8589936546;
	setp.lt.u64 	%p2664, %rd10730, -4294968273;
	selp.u64 	%rd6577, 1, 0, %p2664;
	add.s64 	%rd6578, %rd10731, 1;
	setp.ne.s64 	%p2665, %rd10731, -1;
	selp.s64 	%rd6579, -1, 0, %p2664;
	add.s64 	%rd10731, %rd6578, %rd6579;
	setp.lt.u64 	%p2666, %rd6578, %rd6577;
	or.pred  	%p2667, %p2665, %p2666;
	selp.u64 	%rd6580, 1, 0, %p2667;
	add.s64 	%rd6581, %rd10732, 1;
	setp.ne.s64 	%p2668, %rd10732, -1;
	selp.s64 	%rd6582, -1, 0, %p2667;
	add.s64 	%rd10732, %rd6581, %rd6582;
	setp.lt.u64 	%p2669, %rd6581, %rd6580;
	or.pred  	%p2670, %p2668, %p2669;
	selp.u64 	%rd6583, 1, 0, %p2670;
	add.s64 	%rd6584, %rd10733, 1;
	setp.ne.s64 	%p2671, %rd10733, -1;
	selp.s64 	%rd6585, -1, 0, %p2670;
	add.s64 	%rd10733, %rd6584, %rd6585;
	setp.lt.u64 	%p2672, %rd6584, %rd6583;
	or.pred  	%p2673, %p2671, %p2672;
	selp.u64 	%rd6586, 1, 0, %p2673;
	setp.ne.s64 	%p2674, %rd1072, %rd6586;
	@%p2674 bra 	$L__BB4_316;
	and.b64  	%rd6587, %rd10733, %rd10732;
	setp.ne.s64 	%p2675, %rd6587, -1;
	mov.u64 	%rd10730, %rd1073;
	@%p2675 bra 	$L__BB4_317;
	setp.ne.s64 	%p2676, %rd10731, -1;
	setp.lt.u64 	%p2677, %rd1073, -4294968273;
	or.pred  	%p2678, %p2676, %p2677;
	mov.u64 	%rd10730, %rd1073;
	@%p2678 bra 	$L__BB4_317;
$L__BB4_316:
	setp.lt.u64 	%p2679, %rd1073, -4294968273;
	selp.u64 	%rd6588, 1, 0, %p2679;
	add.s64 	%rd6589, %rd10731, 1;
	setp.ne.s64 	%p2680, %rd10731, -1;
	selp.s64 	%rd6590, -1, 0, %p2679;
	add.s64 	%rd10731, %rd6589, %rd6590;
	setp.lt.u64 	%p2681, %rd6589, %rd6588;
	or.pred  	%p2682, %p2680, %p2681;
	selp.u64 	%rd6591, 1, 0, %p2682;
	add.s64 	%rd6592, %rd10732, 1;
	setp.ne.s64 	%p2683, %rd10732, -1;
	selp.s64 	%rd6593, -1, 0, %p2682;
	add.s64 	%rd10732, %rd6592, %rd6593;
	setp.lt.u64 	%p2684, %rd6592, %rd6591;
	or.pred  	%p2685, %p2683, %p2684;
	selp.s64 	%rd6594, -1, 0, %p2685;
	add.s64 	%rd6595, %rd10733, %rd6594;
	add.s64 	%rd10733, %rd6595, 1;
	add.s64 	%rd10730, %rd1063, 12884904819;
$L__BB4_317:
	mov.b32 	%r1097, 0;
$L__BB4_318:
	setp.eq.s32 	%p2686, %r1097, 0;
	selp.b64 	%rd1089, %rd10730, %rd10699, %p2686;
	selp.b64 	%rd6597, %rd10731, %rd10678, %p2686;
	mul.lo.s64 	%rd6598, %rd6597, %rd1089;
	mul.hi.u64 	%rd6599, %rd1089, %rd6597;
	selp.b64 	%rd6600, %rd10732, %rd10679, %p2686;
	mul.lo.s64 	%rd6601, %rd6600, %rd1089;
	mul.hi.u64 	%rd6602, %rd1089, %rd6600;
	add.s64 	%rd6603, %rd6601, %rd6599;
	setp.lt.u64 	%p2687, %rd6603, %rd6601;
	selp.u64 	%rd6604, 1, 0, %p2687;
	add.s64 	%rd6605, %rd6602, %rd6604;
	selp.b64 	%rd6606, %rd10733, %rd10680, %p2686;
	mul.lo.s64 	%rd6607, %rd6606, %rd1089;
	mul.hi.u64 	%rd6608, %rd1089, %rd6606;
	add.s64 	%rd6609, %rd6607, %rd6605;
	setp.lt.u64 	%p2688, %rd6609, %rd6607;
	selp.u64 	%rd6610, 1, 0, %p2688;
	add.s64 	%rd6611, %rd6608, %rd6610;
	mul.hi.u64 	%rd6612, %rd6597, %rd6600;
	mad.lo.s64 	%rd6613, %rd6600, %rd6597, %rd6609;
	setp.lt.u64 	%p2689, %rd6613, %rd6609;
	selp.u64 	%rd6614, 1, 0, %p2689;
	add.s64 	%rd6615, %rd6612, %rd6614;
	mul.hi.u64 	%rd6616, %rd6597, %rd6606;
	mad.lo.s64 	%rd6617, %rd6606, %rd6597, %rd6611;
	setp.lt.u64 	%p2690, %rd6617, %rd6611;
	selp.u64 	%rd6618, 1, 0, %p2690;
	add.s64 	%rd6619, %rd6617, %rd6615;
	setp.lt.u64 	%p2691, %rd6619, %rd6617;
	selp.u64 	%rd6620, 1, 0, %p2691;
	add.s64 	%rd6621, %rd6616, %rd6618;
	add.s64 	%rd6622, %rd6621, %rd6620;
	mul.hi.u64 	%rd6623, %rd6600, %rd6606;
	mad.lo.s64 	%rd6624, %rd6606, %rd6600, %rd6622;
	setp.lt.u64 	%p2692, %rd6624, %rd6622;
	selp.u64 	%rd6625, 1, 0, %p2692;
	add.s64 	%rd6626, %rd6623, %rd6625;
	shl.b64 	%rd6627, %rd6598, 1;
	mov.b64 	{%r583, %r584}, %rd6598;
	mov.b64 	{%r585, %r586}, %rd6603;
	shf.l.wrap.b32 	%r587, %r584, %r585, 1;
	shf.l.wrap.b32 	%r588, %r585, %r586, 1;
	mov.b64 	%rd6628, {%r587, %r588};
	mov.b64 	{%r589, %r590}, %rd6613;
	shf.l.wrap.b32 	%r591, %r586, %r589, 1;
	shf.l.wrap.b32 	%r592, %r589, %r590, 1;
	mov.b64 	%rd6629, {%r591, %r592};
	mov.b64 	{%r593, %r594}, %rd6619;
	shf.l.wrap.b32 	%r595, %r590, %r593, 1;
	shf.l.wrap.b32 	%r596, %r593, %r594, 1;
	mov.b64 	%rd6630, {%r595, %r596};
	mov.b64 	{%r597, %r598}, %rd6624;
	shf.l.wrap.b32 	%r599, %r594, %r597, 1;
	shf.l.wrap.b32 	%r600, %r597, %r598, 1;
	mov.b64 	%rd6631, {%r599, %r600};
	shr.u64 	%rd6632, %rd6626, 63;
	mov.b64 	{%r601, %r602}, %rd6626;
	shf.l.wrap.b32 	%r603, %r598, %r601, 1;
	shf.l.wrap.b32 	%r604, %r601, %r602, 1;
	mov.b64 	%rd6633, {%r603, %r604};
	mul.hi.u64 	%rd6634, %rd1089, %rd1089;
	mul.hi.u64 	%rd6635, %rd6597, %rd6597;
	mul.hi.u64 	%rd6636, %rd6600, %rd6600;
	mul.hi.u64 	%rd6637, %rd6606, %rd6606;
	add.s64 	%rd1090, %rd6627, %rd6634;
	setp.lt.u64 	%p2693, %rd1090, %rd6627;
	selp.u64 	%rd6638, 1, 0, %p2693;
	mad.lo.s64 	%rd6639, %rd6597, %rd6597, %rd6628;
	setp.lt.u64 	%p2694, %rd6639, %rd6628;
	add.s64 	%rd1091, %rd6639, %rd6638;
	setp.lt.u64 	%p2695, %rd1091, %rd6639;
	or.pred  	%p2696, %p2694, %p2695;
	selp.u64 	%rd6640, 1, 0, %p2696;
	add.s64 	%rd6641, %rd6629, %rd6635;
	setp.lt.u64 	%p2697, %rd6641, %rd6629;
	add.s64 	%rd1092, %rd6641, %rd6640;
	setp.lt.u64 	%p2698, %rd1092, %rd6641;
	or.pred  	%p2699, %p2697, %p2698;
	selp.u64 	%rd6642, 1, 0, %p2699;
	mad.lo.s64 	%rd6643, %rd6600, %rd6600, %rd6630;
	setp.lt.u64 	%p2700, %rd6643, %rd6630;
	add.s64 	%rd6644, %rd6643, %rd6642;
	setp.lt.u64 	%p2701, %rd6644, %rd6643;
	or.pred  	%p2702, %p2700, %p2701;
	selp.u64 	%rd6645, 1, 0, %p2702;
	add.s64 	%rd6646, %rd6631, %rd6636;
	setp.lt.u64 	%p2703, %rd6646, %rd6631;
	add.s64 	%rd6647, %rd6646, %rd6645;
	setp.lt.u64 	%p2704, %rd6647, %rd6646;
	or.pred  	%p2705, %p2703, %p2704;
	selp.u64 	%rd6648, 1, 0, %p2705;
	mad.lo.s64 	%rd6649, %rd6606, %rd6606, %rd6633;
	setp.lt.u64 	%p2706, %rd6649, %rd6633;
	add.s64 	%rd6650, %rd6649, %rd6648;
	setp.lt.u64 	%p2707, %rd6650, %rd6649;
	or.pred  	%p2708, %p2706, %p2707;
	selp.u64 	%rd6651, 1, 0, %p2708;
	add.s64 	%rd6652, %rd6632, %rd6637;
	add.s64 	%rd6653, %rd6652, %rd6651;
	shl.b64 	%rd6654, %rd6644, 32;
	mov.b64 	{%r605, %r606}, %rd6644;
	mov.b64 	{%r607, %r608}, %rd6647;
	mov.b64 	%rd6655, {%r606, %r607};
	mov.b64 	{%r609, %r610}, %rd6650;
	mov.b64 	%rd6656, {%r608, %r609};
	mov.b64 	{%r611, %r612}, %rd6653;
	mov.b64 	%rd6657, {%r610, %r611};
	shr.u64 	%rd6658, %rd6653, 32;
	mul.lo.s64 	%rd6659, %rd6644, 977;
	mov.b64 	%rd6660, 977;
	mul.hi.u64 	%rd6661, %rd6644, %rd6660;
	mul.lo.s64 	%rd6662, %rd6647, 977;
	mul.hi.u64 	%rd6663, %rd6647, %rd6660;
	add.s64 	%rd6664, %rd6662, %rd6661;
	setp.lt.u64 	%p2709, %rd6664, %rd6662;
	selp.u64 	%rd6665, 1, 0, %p2709;
	add.s64 	%rd6666, %rd6663, %rd6665;
	mul.lo.s64 	%rd6667, %rd6650, 977;
	mul.hi.u64 	%rd6668, %rd6650, %rd6660;
	add.s64 	%rd6669, %rd6667, %rd6666;
	setp.lt.u64 	%p2710, %rd6669, %rd6667;
	selp.u64 	%rd6670, 1, 0, %p2710;
	add.s64 	%rd6671, %rd6668, %rd6670;
	mul.lo.s64 	%rd6672, %rd6653, 977;
	mul.hi.u64 	%rd6673, %rd6653, %rd6660;
	add.s64 	%rd6674, %rd6672, %rd6671;
	setp.lt.u64 	%p2711, %rd6674, %rd6672;
	selp.u64 	%rd6675, 1, 0, %p2711;
	add.s64 	%rd6676, %rd6673, %rd6675;
	add.s64 	%rd10738, %rd6659, %rd6654;
	setp.lt.u64 	%p2712, %rd10738, %rd6659;
	selp.u64 	%rd6677, 1, 0, %p2712;
	add.s64 	%rd6678, %rd6664, %rd6655;
	setp.lt.u64 	%p2713, %rd6678, %rd6664;
	add.s64 	%rd10739, %rd6678, %rd6677;
	setp.lt.u64 	%p2714, %rd10739, %rd6678;
	or.pred  	%p2715, %p2713, %p2714;
	selp.u64 	%rd6679, 1, 0, %p2715;
	add.s64 	%rd6680, %rd6669, %rd6656;
	setp.lt.u64 	%p2716, %rd6680, %rd6669;
	add.s64 	%rd10740, %rd6680, %rd6679;
	setp.lt.u64 	%p2717, %rd10740, %rd6680;
	or.pred  	%p2718, %p2716, %p2717;
	selp.u64 	%rd6681, 1, 0, %p2718;
	add.s64 	%rd6682, %rd6674, %rd6657;
	setp.lt.u64 	%p2719, %rd6682, %rd6674;
	add.s64 	%rd10741, %rd6682, %rd6681;
	setp.lt.u64 	%p2720, %rd10741, %rd6682;
	or.pred  	%p2721, %p2719, %p2720;
	selp.u64 	%rd6683, 1, 0, %p2721;
	add.s64 	%rd6684, %rd6676, %rd6658;
	add.s64 	%rd1097, %rd6684, %rd6683;
	setp.eq.s64 	%p2722, %rd1097, 0;
	mov.b64 	%rd10742, 0;
	@%p2722 bra 	$L__BB4_320;
	shl.b64 	%rd6685, %rd1097, 32;
	shr.u64 	%rd6686, %rd1097, 32;
	mov.b64 	%rd6687, 977;
	mul.hi.u64 	%rd6688, %rd1097, %rd6687;
	mad.lo.s64 	%rd6689, %rd1097, 977, %rd6685;
	setp.lt.u64 	%p2723, %rd6689, %rd6685;
	selp.u64 	%rd6690, 1, 0, %p2723;
	add.s64 	%rd10738, %rd6689, %rd10738;
	setp.lt.u64 	%p2724, %rd10738, %rd6689;
	selp.u64 	%rd6691, 1, 0, %p2724;
	add.s64 	%rd6692, %rd6686, %rd6688;
	setp.lt.u64 	%p2725, %rd6692, %rd6686;
	selp.u64 	%rd6693, 1, 0, %p2725;
	add.s64 	%rd6694, %rd10739, %rd6692;
	setp.lt.u64 	%p2726, %rd6694, %rd10739;
	selp.u64 	%rd6695, 1, 0, %p2726;
	add.s64 	%rd6696, %rd6694, %rd6690;
	add.s64 	%rd10739, %rd6696, %rd6691;
	setp.lt.u64 	%p2727, %rd10739, %rd6694;
	selp.u64 	%rd6697, 1, 0, %p2727;
	add.s64 	%rd6698, %rd10740, %rd6693;
	add.s64 	%rd6699, %rd6698, %rd6695;
	add.s64 	%rd1100, %rd6699, %rd6697;
	setp.lt.u64 	%p2728, %rd1100, %rd10740;
	selp.u64 	%rd6700, 1, 0, %p2728;
	add.s64 	%rd1101, %rd10741, %rd6700;
	setp.lt.u64 	%p2729, %rd1101, %rd10741;
	selp.u64 	%rd10742, 1, 0, %p2729;
	mov.u64 	%rd10740, %rd1100;
	mov.u64 	%rd10741, %rd1101;
$L__BB4_320:
	mad.lo.s64 	%rd1108, %rd1089, %rd1089, %rd10738;
	setp.lt.u64 	%p2730, %rd1108, %rd10738;
	selp.u64 	%rd6701, 1, 0, %p2730;
	add.s64 	%rd6702, %rd10739, %rd1090;
	setp.lt.u64 	%p2731, %rd6702, %rd10739;
	add.s64 	%rd10678, %rd6702, %rd6701;
	setp.lt.u64 	%p2732, %rd10678, %rd6702;
	or.pred  	%p2733, %p2731, %p2732;
	selp.u64 	%rd6703, 1, 0, %p2733;
	add.s64 	%rd6704, %rd10740, %rd1091;
	setp.lt.u64 	%p2734, %rd6704, %rd10740;
	add.s64 	%rd10679, %rd6704, %rd6703;
	setp.lt.u64 	%p2735, %rd10679, %rd6704;
	or.pred  	%p2736, %p2734, %p2735;
	selp.u64 	%rd6705, 1, 0, %p2736;
	add.s64 	%rd6706, %rd10741, %rd1092;
	setp.lt.u64 	%p2737, %rd6706, %rd10741;
	add.s64 	%rd10680, %rd6706, %rd6705;
	setp.lt.u64 	%p2738, %rd10680, %rd6706;
	or.pred  	%p2739, %p2737, %p2738;
	selp.u64 	%rd6707, 1, 0, %p2739;
	add.s64 	%rd1112, %rd10742, %rd6707;
	setp.ne.s64 	%p2740, %rd1112, 0;
	@%p2740 bra 	$L__BB4_323;
	and.b64  	%rd6708, %rd10680, %rd10679;
	setp.ne.s64 	%p2741, %rd6708, -1;
	mov.u64 	%rd10699, %rd1108;
	@%p2741 bra 	$L__BB4_330;
	setp.ne.s64 	%p2742, %rd10678, -1;
	setp.lt.u64 	%p2743, %rd1108, -4294968273;
	or.pred  	%p2744, %p2742, %p2743;
	mov.u64 	%rd10699, %rd1108;
	@%p2744 bra 	$L__BB4_330;
$L__BB4_323:
	add.s64 	%rd10699, %rd1108, 4294968273;
	setp.lt.u64 	%p2745, %rd1108, -4294968273;
	selp.u64 	%rd6709, 1, 0, %p2745;
	add.s64 	%rd6710, %rd10678, 1;
	setp.ne.s64 	%p2746, %rd10678, -1;
	selp.s64 	%rd6711, -1, 0, %p2745;
	add.s64 	%rd10678, %rd6710, %rd6711;
	setp.lt.u64 	%p2747, %rd6710, %rd6709;
	or.pred  	%p2748, %p2746, %p2747;
	selp.u64 	%rd6712, 1, 0, %p2748;
	add.s64 	%rd6713, %rd10679, 1;
	setp.ne.s64 	%p2749, %rd10679, -1;
	selp.s64 	%rd6714, -1, 0, %p2748;
	add.s64 	%rd10679, %rd6713, %rd6714;
	setp.lt.u64 	%p2750, %rd6713, %rd6712;
	or.pred  	%p2751, %p2749, %p2750;
	selp.u64 	%rd6715, 1, 0, %p2751;
	add.s64 	%rd6716, %rd10680, 1;
	setp.ne.s64 	%p2752, %rd10680, -1;
	selp.s64 	%rd6717, -1, 0, %p2751;
	add.s64 	%rd10680, %rd6716, %rd6717;
	setp.lt.u64 	%p2753, %rd6716, %rd6715;
	or.pred  	%p2754, %p2752, %p2753;
	selp.s64 	%rd6718, -1, 0, %p2754;
	add.s64 	%rd1117, %rd1112, %rd6718;
	setp.ne.s64 	%p2755, %rd1117, 0;
	@%p2755 bra 	$L__BB4_326;
	and.b64  	%rd6719, %rd10680, %rd10679;
	setp.ne.s64 	%p2756, %rd6719, -1;
	@%p2756 bra 	$L__BB4_330;
	setp.ne.s64 	%p2757, %rd10678, -1;
	setp.lt.u64 	%p2758, %rd10699, -4294968273;
	or.pred  	%p2759, %p2757, %p2758;
	@%p2759 bra 	$L__BB4_330;
$L__BB4_326:
	add.s64 	%rd1118, %rd1108, 8589936546;
	setp.lt.u64 	%p2760, %rd10699, -4294968273;
	selp.u64 	%rd6720, 1, 0, %p2760;
	add.s64 	%rd6721, %rd10678, 1;
	setp.ne.s64 	%p2761, %rd10678, -1;
	selp.s64 	%rd6722, -1, 0, %p2760;
	add.s64 	%rd10678, %rd6721, %rd6722;
	setp.lt.u64 	%p2762, %rd6721, %rd6720;
	or.pred  	%p2763, %p2761, %p2762;
	selp.u64 	%rd6723, 1, 0, %p2763;
	add.s64 	%rd6724, %rd10679, 1;
	setp.ne.s64 	%p2764, %rd10679, -1;
	selp.s64 	%rd6725, -1, 0, %p2763;
	add.s64 	%rd10679, %rd6724, %rd6725;
	setp.lt.u64 	%p2765, %rd6724, %rd6723;
	or.pred  	%p2766, %p2764, %p2765;
	selp.u64 	%rd6726, 1, 0, %p2766;
	add.s64 	%rd6727, %rd10680, 1;
	setp.ne.s64 	%p2767, %rd10680, -1;
	selp.s64 	%rd6728, -1, 0, %p2766;
	add.s64 	%rd10680, %rd6727, %rd6728;
	setp.lt.u64 	%p2768, %rd6727, %rd6726;
	or.pred  	%p2769, %p2767, %p2768;
	selp.u64 	%rd6729, 1, 0, %p2769;
	setp.ne.s64 	%p2770, %rd1117, %rd6729;
	@%p2770 bra 	$L__BB4_329;
	and.b64  	%rd6730, %rd10680, %rd10679;
	setp.ne.s64 	%p2771, %rd6730, -1;
	mov.u64 	%rd10699, %rd1118;
	@%p2771 bra 	$L__BB4_330;
	setp.ne.s64 	%p2772, %rd10678, -1;
	setp.lt.u64 	%p2773, %rd1118, -4294968273;
	or.pred  	%p2774, %p2772, %p2773;
	mov.u64 	%rd10699, %rd1118;
	@%p2774 bra 	$L__BB4_330;
$L__BB4_329:
	setp.lt.u64 	%p2775, %rd1118, -4294968273;
	selp.u64 	%rd6731, 1, 0, %p2775;
	add.s64 	%rd6732, %rd10678, 1;
	setp.ne.s64 	%p2776, %rd10678, -1;
	selp.s64 	%rd6733, -1, 0, %p2775;
	add.s64 	%rd10678, %rd6732, %rd6733;
	setp.lt.u64 	%p2777, %rd6732, %rd6731;
	or.pred  	%p2778, %p2776, %p2777;
	selp.u64 	%rd6734, 1, 0, %p2778;
	add.s64 	%rd6735, %rd10679, 1;
	setp.ne.s64 	%p2779, %rd10679, -1;
	selp.s64 	%rd6736, -1, 0, %p2778;
	add.s64 	%rd10679, %rd6735, %rd6736;
	setp.lt.u64 	%p2780, %rd6735, %rd6734;
	or.pred  	%p2781, %p2779, %p2780;
	selp.s64 	%rd6737, -1, 0, %p2781;
	add.s64 	%rd6738, %rd10680, %rd6737;
	add.s64 	%rd10680, %rd6738, 1;
	add.s64 	%rd10699, %rd1108, 12884904819;
$L__BB4_330:
	add.s32 	%r1097, %r1097, 1;
	setp.ne.s32 	%p2782, %r1097, 44;
	@%p2782 bra 	$L__BB4_318;
	mul.hi.u64 	%rd6740, %rd10699, %rd10730;
	mul.lo.s64 	%rd6741, %rd10731, %rd10699;
	mul.hi.u64 	%rd6742, %rd10699, %rd10731;
	add.s64 	%rd6743, %rd6741, %rd6740;
	setp.lt.u64 	%p2783, %rd6743, %rd6741;
	selp.u64 	%rd6744, 1, 0, %p2783;
	add.s64 	%rd6745, %rd6742, %rd6744;
	mul.lo.s64 	%rd6746, %rd10732, %rd10699;
	mul.hi.u64 	%rd6747, %rd10699, %rd10732;
	add.s64 	%rd6748, %rd6746, %rd6745;
	setp.lt.u64 	%p2784, %rd6748, %rd6746;
	selp.u64 	%rd6749, 1, 0, %p2784;
	add.s64 	%rd6750, %rd6747, %rd6749;
	mul.lo.s64 	%rd6751, %rd10733, %rd10699;
	mul.hi.u64 	%rd6752, %rd10699, %rd10733;
	add.s64 	%rd6753, %rd6751, %rd6750;
	setp.lt.u64 	%p2785, %rd6753, %rd6751;
	selp.u64 	%rd6754, 1, 0, %p2785;
	add.s64 	%rd6755, %rd6752, %rd6754;
	mul.hi.u64 	%rd6756, %rd10678, %rd10730;
	mad.lo.s64 	%rd1130, %rd10730, %rd10678, %rd6743;
	setp.lt.u64 	%p2786, %rd1130, %rd6743;
	selp.u64 	%rd6757, 1, 0, %p2786;
	add.s64 	%rd6758, %rd6756, %rd6757;
	mul.hi.u64 	%rd6759, %rd10678, %rd10731;
	mad.lo.s64 	%rd6760, %rd10731, %rd10678, %rd6748;
	setp.lt.u64 	%p2787, %rd6760, %rd6748;
	selp.u64 	%rd6761, 1, 0, %p2787;
	add.s64 	%rd6762, %rd6760, %rd6758;
	setp.lt.u64 	%p2788, %rd6762, %rd6760;
	selp.u64 	%rd6763, 1, 0, %p2788;
	add.s64 	%rd6764, %rd6759, %rd6761;
	add.s64 	%rd6765, %rd6764, %rd6763;
	mul.hi.u64 	%rd6766, %rd10678, %rd10732;
	mad.lo.s64 	%rd6767, %rd10732, %rd10678, %rd6753;
	setp.lt.u64 	%p2789, %rd6767, %rd6753;
	selp.u64 	%rd6768, 1, 0, %p2789;
	add.s64 	%rd6769, %rd6767, %rd6765;
	setp.lt.u64 	%p2790, %rd6769, %rd6767;
	selp.u64 	%rd6770, 1, 0, %p2790;
	add.s64 	%rd6771, %rd6766, %rd6768;
	add.s64 	%rd6772, %rd6771, %rd6770;
	mul.hi.u64 	%rd6773, %rd10678, %rd10733;
	mad.lo.s64 	%rd6774, %rd10733, %rd10678, %rd6755;
	setp.lt.u64 	%p2791, %rd6774, %rd6755;
	selp.u64 	%rd6775, 1, 0, %p2791;
	add.s64 	%rd6776, %rd6774, %rd6772;
	setp.lt.u64 	%p2792, %rd6776, %rd6774;
	selp.u64 	%rd6777, 1, 0, %p2792;
	add.s64 	%rd6778, %rd6773, %rd6775;
	add.s64 	%rd6779, %rd6778, %rd6777;
	mul.hi.u64 	%rd6780, %rd10679, %rd10730;
	mad.lo.s64 	%rd1131, %rd10730, %rd10679, %rd6762;
	setp.lt.u64 	%p2793, %rd1131, %rd6762;
	selp.u64 	%rd6781, 1, 0, %p2793;
	add.s64 	%rd6782, %rd6780, %rd6781;
	mul.hi.u64 	%rd6783, %rd10679, %rd10731;
	mad.lo.s64 	%rd6784, %rd10731, %rd10679, %rd6769;
	setp.lt.u64 	%p2794, %rd6784, %rd6769;
	selp.u64 	%rd6785, 1, 0, %p2794;
	add.s64 	%rd6786, %rd6784, %rd6782;
	setp.lt.u64 	%p2795, %rd6786, %rd6784;
	selp.u64 	%rd6787, 1, 0, %p2795;
	add.s64 	%rd6788, %rd6783, %rd6785;
	add.s64 	%rd6789, %rd6788, %rd6787;
	mul.hi.u64 	%rd6790, %rd10679, %rd10732;
	mad.lo.s64 	%rd6791, %rd10732, %rd10679, %rd6776;
	setp.lt.u64 	%p2796, %rd6791, %rd6776;
	selp.u64 	%rd6792, 1, 0, %p2796;
	add.s64 	%rd6793, %rd6791, %rd6789;
	setp.lt.u64 	%p2797, %rd6793, %rd6791;
	selp.u64 	%rd6794, 1, 0, %p2797;
	add.s64 	%rd6795, %rd6790, %rd6792;
	add.s64 	%rd6796, %rd6795, %rd6794;
	mul.hi.u64 	%rd6797, %rd10679, %rd10733;
	mad.lo.s64 	%rd6798, %rd10733, %rd10679, %rd6779;
	setp.lt.u64 	%p2798, %rd6798, %rd6779;
	selp.u64 	%rd6799, 1, 0, %p2798;
	add.s64 	%rd6800, %rd6798, %rd6796;
	setp.lt.u64 	%p2799, %rd6800, %rd6798;
	selp.u64 	%rd6801, 1, 0, %p2799;
	add.s64 	%rd6802, %rd6797, %rd6799;
	add.s64 	%rd6803, %rd6802, %rd6801;
	mul.hi.u64 	%rd6804, %rd10680, %rd10730;
	mad.lo.s64 	%rd1132, %rd10730, %rd10680, %rd6786;
	setp.lt.u64 	%p2800, %rd1132, %rd6786;
	selp.u64 	%rd6805, 1, 0, %p2800;
	add.s64 	%rd6806, %rd6804, %rd6805;
	mul.hi.u64 	%rd6807, %rd10680, %rd10731;
	mad.lo.s64 	%rd6808, %rd10731, %rd10680, %rd6793;
	setp.lt.u64 	%p2801, %rd6808, %rd6793;
	selp.u64 	%rd6809, 1, 0, %p2801;
	add.s64 	%rd6810, %rd6808, %rd6806;
	setp.lt.u64 	%p2802, %rd6810, %rd6808;
	selp.u64 	%rd6811, 1, 0, %p2802;
	add.s64 	%rd6812, %rd6807, %rd6809;
	add.s64 	%rd6813, %rd6812, %rd6811;
	mul.hi.u64 	%rd6814, %rd10680, %rd10732;
	mad.lo.s64 	%rd6815, %rd10732, %rd10680, %rd6800;
	setp.lt.u64 	%p2803, %rd6815, %rd6800;
	selp.u64 	%rd6816, 1, 0, %p2803;
	add.s64 	%rd6817, %rd6815, %rd6813;
	setp.lt.u64 	%p2804, %rd6817, %rd6815;
	selp.u64 	%rd6818, 1, 0, %p2804;
	add.s64 	%rd6819, %rd6814, %rd6816;
	add.s64 	%rd6820, %rd6819, %rd6818;
	mul.hi.u64 	%rd6821, %rd10680, %rd10733;
	mad.lo.s64 	%rd6822, %rd10733, %rd10680, %rd6803;
	setp.lt.u64 	%p2805, %rd6822, %rd6803;
	selp.u64 	%rd6823, 1, 0, %p2805;
	add.s64 	%rd6824, %rd6822, %rd6820;
	setp.lt.u64 	%p2806, %rd6824, %rd6822;
	selp.u64 	%rd6825, 1, 0, %p2806;
	add.s64 	%rd6826, %rd6821, %rd6823;
	add.s64 	%rd6827, %rd6826, %rd6825;
	shl.b64 	%rd6828, %rd6810, 32;
	mov.b64 	{%r613, %r614}, %rd6810;
	mov.b64 	{%r615, %r616}, %rd6817;
	mov.b64 	%rd6829, {%r614, %r615};
	mov.b64 	{%r617, %r618}, %rd6824;
	mov.b64 	%rd6830, {%r616, %r617};
	mov.b64 	{%r619, %r620}, %rd6827;
	mov.b64 	%rd6831, {%r618, %r619};
	shr.u64 	%rd6832, %rd6827, 32;
	mul.lo.s64 	%rd6833, %rd6810, 977;
	mov.b64 	%rd6834, 977;
	mul.hi.u64 	%rd6835, %rd6810, %rd6834;
	mul.lo.s64 	%rd6836, %rd6817, 977;
	mul.hi.u64 	%rd6837, %rd6817, %rd6834;
	add.s64 	%rd6838, %rd6836, %rd6835;
	setp.lt.u64 	%p2807, %rd6838, %rd6836;
	selp.u64 	%rd6839, 1, 0, %p2807;
	add.s64 	%rd6840, %rd6837, %rd6839;
	mul.lo.s64 	%rd6841, %rd6824, 977;
	mul.hi.u64 	%rd6842, %rd6824, %rd6834;
	add.s64 	%rd6843, %rd6841, %rd6840;
	setp.lt.u64 	%p2808, %rd6843, %rd6841;
	selp.u64 	%rd6844, 1, 0, %p2808;
	add.s64 	%rd6845, %rd6842, %rd6844;
	mul.lo.s64 	%rd6846, %rd6827, 977;
	mul.hi.u64 	%rd6847, %rd6827, %rd6834;
	add.s64 	%rd6848, %rd6846, %rd6845;
	setp.lt.u64 	%p2809, %rd6848, %rd6846;
	selp.u64 	%rd6849, 1, 0, %p2809;
	add.s64 	%rd6850, %rd6847, %rd6849;
	add.s64 	%rd10747, %rd6833, %rd6828;
	setp.lt.u64 	%p2810, %rd10747, %rd6833;
	selp.u64 	%rd6851, 1, 0, %p2810;
	add.s64 	%rd6852, %rd6838, %rd6829;
	setp.lt.u64 	%p2811, %rd6852, %rd6838;
	add.s64 	%rd10748, %rd6852, %rd6851;
	setp.lt.u64 	%p2812, %rd10748, %rd6852;
	or.pred  	%p2813, %p2811, %p2812;
	selp.u64 	%rd6853, 1, 0, %p2813;
	add.s64 	%rd6854, %rd6843, %rd6830;
	setp.lt.u64 	%p2814, %rd6854, %rd6843;
	add.s64 	%rd10749, %rd6854, %rd6853;
	setp.lt.u64 	%p2815, %rd10749, %rd6854;
	or.pred  	%p2816, %p2814, %p2815;
	selp.u64 	%rd6855, 1, 0, %p2816;
	add.s64 	%rd6856, %rd6848, %rd6831;
	setp.lt.u64 	%p2817, %rd6856, %rd6848;
	add.s64 	%rd10750, %rd6856, %rd6855;
	setp.lt.u64 	%p2818, %rd10750, %rd6856;
	or.pred  	%p2819, %p2817, %p2818;
	selp.u64 	%rd6857, 1, 0, %p2819;
	add.s64 	%rd6858, %rd6850, %rd6832;
	add.s64 	%rd1137, %rd6858, %rd6857;
	setp.eq.s64 	%p2820, %rd1137, 0;
	mov.b64 	%rd10751, 0;
	@%p2820 bra 	$L__BB4_333;
	shl.b64 	%rd6859, %rd1137, 32;
	shr.u64 	%rd6860, %rd1137, 32;
	mov.b64 	%rd6861, 977;
	mul.hi.u64 	%rd6862, %rd1137, %rd6861;
	mad.lo.s64 	%rd6863, %rd1137, 977, %rd6859;
	setp.lt.u64 	%p2821, %rd6863, %rd6859;
	selp.u64 	%rd6864, 1, 0, %p2821;
	add.s64 	%rd10747, %rd6863, %rd10747;
	setp.lt.u64 	%p2822, %rd10747, %rd6863;
	selp.u64 	%rd6865, 1, 0, %p2822;
	add.s64 	%rd6866, %rd6860, %rd6862;
	setp.lt.u64 	%p2823, %rd6866, %rd6860;
	selp.u64 	%rd6867, 1, 0, %p2823;
	add.s64 	%rd6868, %rd10748, %rd6866;
	setp.lt.u64 	%p2824, %rd6868, %rd10748;
	selp.u64 	%rd6869, 1, 0, %p2824;
	add.s64 	%rd6870, %rd6868, %rd6864;
	add.s64 	%rd10748, %rd6870, %rd6865;
	setp.lt.u64 	%p2825, %rd10748, %rd6868;
	selp.u64 	%rd6871, 1, 0, %p2825;
	add.s64 	%rd6872, %rd10749, %rd6867;
	add.s64 	%rd6873, %rd6872, %rd6869;
	add.s64 	%rd1140, %rd6873, %rd6871;
	setp.lt.u64 	%p2826, %rd1140, %rd10749;
	selp.u64 	%rd6874, 1, 0, %p2826;
	add.s64 	%rd1141, %rd10750, %rd6874;
	setp.lt.u64 	%p2827, %rd1141, %rd10750;
	selp.u64 	%rd10751, 1, 0, %p2827;
	mov.u64 	%rd10749, %rd1140;
	mov.u64 	%rd10750, %rd1141;
$L__BB4_333:
	mad.lo.s64 	%rd1148, %rd10730, %rd10699, %rd10747;
	setp.lt.u64 	%p2828, %rd1148, %rd10747;
	selp.u64 	%rd6875, 1, 0, %p2828;
	add.s64 	%rd6876, %rd10748, %rd1130;
	setp.lt.u64 	%p2829, %rd6876, %rd10748;
	add.s64 	%rd10753, %rd6876, %rd6875;
	setp.lt.u64 	%p2830, %rd10753, %rd6876;
	or.pred  	%p2831, %p2829, %p2830;
	selp.u64 	%rd6877, 1, 0, %p2831;
	add.s64 	%rd6878, %rd10749, %rd1131;
	setp.lt.u64 	%p2832, %rd6878, %rd10749;
	add.s64 	%rd10754, %rd6878, %rd6877;
	setp.lt.u64 	%p2833, %rd10754, %rd6878;
	or.pred  	%p2834, %p2832, %p2833;
	selp.u64 	%rd6879, 1, 0, %p2834;
	add.s64 	%rd6880, %rd10750, %rd1132;
	setp.lt.u64 	%p2835, %rd6880, %rd10750;
	add.s64 	%rd10755, %rd6880, %rd6879;
	setp.lt.u64 	%p2836, %rd10755, %rd6880;
	or.pred  	%p2837, %p2835, %p2836;
	selp.u64 	%rd6881, 1, 0, %p2837;
	add.s64 	%rd1152, %rd10751, %rd6881;
	setp.ne.s64 	%p2838, %rd1152, 0;
	@%p2838 bra 	$L__BB4_336;
	and.b64  	%rd6882, %rd10755, %rd10754;
	setp.ne.s64 	%p2839, %rd6882, -1;
	mov.u64 	%rd10752, %rd1148;
	@%p2839 bra 	$L__BB4_343;
	setp.ne.s64 	%p2840, %rd10753, -1;
	setp.lt.u64 	%p2841, %rd1148, -4294968273;
	or.pred  	%p2842, %p2840, %p2841;
	mov.u64 	%rd10752, %rd1148;
	@%p2842 bra 	$L__BB4_343;
$L__BB4_336:
	setp.lt.u64 	%p2843, %rd1148, -4294968273;
	selp.u64 	%rd6883, 1, 0, %p2843;
	add.s64 	%rd6884, %rd10753, 1;
	setp.ne.s64 	%p2844, %rd10753, -1;
	selp.s64 	%rd6885, -1, 0, %p2843;
	add.s64 	%rd10753, %rd6884, %rd6885;
	setp.lt.u64 	%p2845, %rd6884, %rd6883;
	or.pred  	%p2846, %p2844, %p2845;
	selp.u64 	%rd6886, 1, 0, %p2846;
	add.s64 	%rd6887, %rd10754, 1;
	setp.ne.s64 	%p2847, %rd10754, -1;
	selp.s64 	%rd6888, -1, 0, %p2846;
	add.s64 	%rd10754, %rd6887, %rd6888;
	setp.lt.u64 	%p2848, %rd6887, %rd6886;
	or.pred  	%p2849, %p2847, %p2848;
	selp.u64 	%rd6889, 1, 0, %p2849;
	add.s64 	%rd6890, %rd10755, 1;
	setp.ne.s64 	%p2850, %rd10755, -1;
	selp.s64 	%rd6891, -1, 0, %p2849;
	add.s64 	%rd10755, %rd6890, %rd6891;
	setp.lt.u64 	%p2851, %rd6890, %rd6889;
	or.pred  	%p2852, %p2850, %p2851;
	selp.s64 	%rd6892, -1, 0, %p2852;
	add.s64 	%rd1156, %rd1152, %rd6892;
	setp.ne.s64 	%p2853, %rd1156, 0;
	@%p2853 bra 	$L__BB4_339;
	add.s64 	%rd10752, %rd1148, 4294968273;
	and.b64  	%rd6893, %rd10755, %rd10754;
	setp.ne.s64 	%p2854, %rd6893, -1;
	@%p2854 bra 	$L__BB4_343;
	setp.ne.s64 	%p2855, %rd10753, -1;
	add.s64 	%rd10752, %rd1148, 4294968273;
	setp.lt.u64 	%p2856, %rd10752, -4294968273;
	or.pred  	%p2857, %p2855, %p2856;
	@%p2857 bra 	$L__BB4_343;
$L__BB4_339:
	add.s64 	%rd10752, %rd1148, 8589936546;
	add.s64 	%rd6894, %rd1148, 4294968273;
	setp.lt.u64 	%p2858, %rd6894, -4294968273;
	selp.u64 	%rd6895, 1, 0, %p2858;
	add.s64 	%rd6896, %rd10753, 1;
	setp.ne.s64 	%p2859, %rd10753, -1;
	selp.s64 	%rd6897, -1, 0, %p2858;
	add.s64 	%rd10753, %rd6896, %rd6897;
	setp.lt.u64 	%p2860, %rd6896, %rd6895;
	or.pred  	%p2861, %p2859, %p2860;
	selp.u64 	%rd6898, 1, 0, %p2861;
	add.s64 	%rd6899, %rd10754, 1;
	setp.ne.s64 	%p2862, %rd10754, -1;
	selp.s64 	%rd6900, -1, 0, %p2861;
	add.s64 	%rd10754, %rd6899, %rd6900;
	setp.lt.u64 	%p2863, %rd6899, %rd6898;
	or.pred  	%p2864, %p2862, %p2863;
	selp.u64 	%rd6901, 1, 0, %p2864;
	add.s64 	%rd6902, %rd10755, 1;
	setp.ne.s64 	%p2865, %rd10755, -1;
	selp.s64 	%rd6903, -1, 0, %p2864;
	add.s64 	%rd10755, %rd6902, %rd6903;
	setp.lt.u64 	%p2866, %rd6902, %rd6901;
	or.pred  	%p2867, %p2865, %p2866;
	selp.u64 	%rd6904, 1, 0, %p2867;
	setp.ne.s64 	%p2868, %rd1156, %rd6904;
	@%p2868 bra 	$L__BB4_342;
	and.b64  	%rd6905, %rd10755, %rd10754;
	setp.ne.s64 	%p2869, %rd6905, -1;
	@%p2869 bra 	$L__BB4_343;
	setp.ne.s64 	%p2870, %rd10753, -1;
	setp.lt.u64 	%p2871, %rd10752, -4294968273;
	or.pred  	%p2872, %p2870, %p2871;
	@%p2872 bra 	$L__BB4_343;
$L__BB4_342:
	setp.lt.u64 	%p2873, %rd10752, -4294968273;
	selp.u64 	%rd6906, 1, 0, %p2873;
	add.s64 	%rd6907, %rd10753, 1;
	setp.ne.s64 	%p2874, %rd10753, -1;
	selp.s64 	%rd6908, -1, 0, %p2873;
	add.s64 	%rd10753, %rd6907, %rd6908;
	setp.lt.u64 	%p2875, %rd6907, %rd6906;
	or.pred  	%p2876, %p2874, %p2875;
	selp.u64 	%rd6909, 1, 0, %p2876;
	add.s64 	%rd6910, %rd10754, 1;
	setp.ne.s64 	%p2877, %rd10754, -1;
	selp.s64 	%rd6911, -1, 0, %p2876;
	add.s64 	%rd10754, %rd6910, %rd6911;
	setp.lt.u64 	%p2878, %rd6910, %rd6909;
	or.pred  	%p2879, %p2877, %p2878;
	selp.s64 	%rd6912, -1, 0, %p2879;
	add.s64 	%rd6913, %rd10755, %rd6912;
	add.s64 	%rd10755, %rd6913, 1;
	add.s64 	%rd10752, %rd1148, 12884904819;
$L__BB4_343:
	mov.b32 	%r1098, 0;
$L__BB4_344:
	setp.eq.s32 	%p2880, %r1098, 0;
	selp.b64 	%rd1175, %rd10752, %rd10699, %p2880;
	selp.b64 	%rd6915, %rd10753, %rd10678, %p2880;
	mul.lo.s64 	%rd6916, %rd6915, %rd1175;
	mul.hi.u64 	%rd6917, %rd1175, %rd6915;
	selp.b64 	%rd6918, %rd10754, %rd10679, %p2880;
	mul.lo.s64 	%rd6919, %rd6918, %rd1175;
	mul.hi.u64 	%rd6920, %rd1175, %rd6918;
	add.s64 	%rd6921, %rd6919, %rd6917;
	setp.lt.u64 	%p2881, %rd6921, %rd6919;
	selp.u64 	%rd6922, 1, 0, %p2881;
	add.s64 	%rd6923, %rd6920, %rd6922;
	selp.b64 	%rd6924, %rd10755, %rd10680, %p2880;
	mul.lo.s64 	%rd6925, %rd6924, %rd1175;
	mul.hi.u64 	%rd6926, %rd1175, %rd6924;
	add.s64 	%rd6927, %rd6925, %rd6923;
	setp.lt.u64 	%p2882, %rd6927, %rd6925;
	selp.u64 	%rd6928, 1, 0, %p2882;
	add.s64 	%rd6929, %rd6926, %rd6928;
	mul.hi.u64 	%rd6930, %rd6915, %rd6918;
	mad.lo.s64 	%rd6931, %rd6918, %rd6915, %rd6927;
	setp.lt.u64 	%p2883, %rd6931, %rd6927;
	selp.u64 	%rd6932, 1, 0, %p2883;
	add.s64 	%rd6933, %rd6930, %rd6932;
	mul.hi.u64 	%rd6934, %rd6915, %rd6924;
	mad.lo.s64 	%rd6935, %rd6924, %rd6915, %rd6929;
	setp.lt.u64 	%p2884, %rd6935, %rd6929;
	selp.u64 	%rd6936, 1, 0, %p2884;
	add.s64 	%rd6937, %rd6935, %rd6933;
	setp.lt.u64 	%p2885, %rd6937, %rd6935;
	selp.u64 	%rd6938, 1, 0, %p2885;
	add.s64 	%rd6939, %rd6934, %rd6936;
	add.s64 	%rd6940, %rd6939, %rd6938;
	mul.hi.u64 	%rd6941, %rd6918, %rd6924;
	mad.lo.s64 	%rd6942, %rd6924, %rd6918, %rd6940;
	setp.lt.u64 	%p2886, %rd6942, %rd6940;
	selp.u64 	%rd6943, 1, 0, %p2886;
	add.s64 	%rd6944, %rd6941, %rd6943;
	shl.b64 	%rd6945, %rd6916, 1;
	mov.b64 	{%r622, %r623}, %rd6916;
	mov.b64 	{%r624, %r625}, %rd6921;
	shf.l.wrap.b32 	%r626, %r623, %r624, 1;
	shf.l.wrap.b32 	%r627, %r624, %r625, 1;
	mov.b64 	%rd6946, {%r626, %r627};
	mov.b64 	{%r628, %r629}, %rd6931;
	shf.l.wrap.b32 	%r630, %r625, %r628, 1;
	shf.l.wrap.b32 	%r631, %r628, %r629, 1;
	mov.b64 	%rd6947, {%r630, %r631};
	mov.b64 	{%r632, %r633}, %rd6937;
	shf.l.wrap.b32 	%r634, %r629, %r632, 1;
	shf.l.wrap.b32 	%r635, %r632, %r633, 1;
	mov.b64 	%rd6948, {%r634, %r635};
	mov.b64 	{%r636, %r637}, %rd6942;
	shf.l.wrap.b32 	%r638, %r633, %r636, 1;
	shf.l.wrap.b32 	%r639, %r636, %r637, 1;
	mov.b64 	%rd6949, {%r638, %r639};
	shr.u64 	%rd6950, %rd6944, 63;
	mov.b64 	{%r640, %r641}, %rd6944;
	shf.l.wrap.b32 	%r642, %r637, %r640, 1;
	shf.l.wrap.b32 	%r643, %r640, %r641, 1;
	mov.b64 	%rd6951, {%r642, %r643};
	mul.hi.u64 	%rd6952, %rd1175, %rd1175;
	mul.hi.u64 	%rd6953, %rd6915, %rd6915;
	mul.hi.u64 	%rd6954, %rd6918, %rd6918;
	mul.hi.u64 	%rd6955, %rd6924, %rd6924;
	add.s64 	%rd1176, %rd6945, %rd6952;
	setp.lt.u64 	%p2887, %rd1176, %rd6945;
	selp.u64 	%rd6956, 1, 0, %p2887;
	mad.lo.s64 	%rd6957, %rd6915, %rd6915, %rd6946;
	setp.lt.u64 	%p2888, %rd6957, %rd6946;
	add.s64 	%rd1177, %rd6957, %rd6956;
	setp.lt.u64 	%p2889, %rd1177, %rd6957;
	or.pred  	%p2890, %p2888, %p2889;
	selp.u64 	%rd6958, 1, 0, %p2890;
	add.s64 	%rd6959, %rd6947, %rd6953;
	setp.lt.u64 	%p2891, %rd6959, %rd6947;
	add.s64 	%rd1178, %rd6959, %rd6958;
	setp.lt.u64 	%p2892, %rd1178, %rd6959;
	or.pred  	%p2893, %p2891, %p2892;
	selp.u64 	%rd6960, 1, 0, %p2893;
	mad.lo.s64 	%rd6961, %rd6918, %rd6918, %rd6948;
	setp.lt.u64 	%p2894, %rd6961, %rd6948;
	add.s64 	%rd6962, %rd6961, %rd6960;
	setp.lt.u64 	%p2895, %rd6962, %rd6961;
	or.pred  	%p2896, %p2894, %p2895;
	selp.u64 	%rd6963, 1, 0, %p2896;
	add.s64 	%rd6964, %rd6949, %rd6954;
	setp.lt.u64 	%p2897, %rd6964, %rd6949;
	add.s64 	%rd6965, %rd6964, %rd6963;
	setp.lt.u64 	%p2898, %rd6965, %rd6964;
	or.pred  	%p2899, %p2897, %p2898;
	selp.u64 	%rd6966, 1, 0, %p2899;
	mad.lo.s64 	%rd6967, %rd6924, %rd6924, %rd6951;
	setp.lt.u64 	%p2900, %rd6967, %rd6951;
	add.s64 	%rd6968, %rd6967, %rd6966;
	setp.lt.u64 	%p2901, %rd6968, %rd6967;
	or.pred  	%p2902, %p2900, %p2901;
	selp.u64 	%rd6969, 1, 0, %p2902;
	add.s64 	%rd6970, %rd6950, %rd6955;
	add.s64 	%rd6971, %rd6970, %rd6969;
	shl.b64 	%rd6972, %rd6962, 32;
	mov.b64 	{%r644, %r645}, %rd6962;
	mov.b64 	{%r646, %r647}, %rd6965;
	mov.b64 	%rd6973, {%r645, %r646};
	mov.b64 	{%r648, %r649}, %rd6968;
	mov.b64 	%rd6974, {%r647, %r648};
	mov.b64 	{%r650, %r651}, %rd6971;
	mov.b64 	%rd6975, {%r649, %r650};
	shr.u64 	%rd6976, %rd6971, 32;
	mul.lo.s64 	%rd6977, %rd6962, 977;
	mov.b64 	%rd6978, 977;
	mul.hi.u64 	%rd6979, %rd6962, %rd6978;
	mul.lo.s64 	%rd6980, %rd6965, 977;
	mul.hi.u64 	%rd6981, %rd6965, %rd6978;
	add.s64 	%rd6982, %rd6980, %rd6979;
	setp.lt.u64 	%p2903, %rd6982, %rd6980;
	selp.u64 	%rd6983, 1, 0, %p2903;
	add.s64 	%rd6984, %rd6981, %rd6983;
	mul.lo.s64 	%rd6985, %rd6968, 977;
	mul.hi.u64 	%rd6986, %rd6968, %rd6978;
	add.s64 	%rd6987, %rd6985, %rd6984;
	setp.lt.u64 	%p2904, %rd6987, %rd6985;
	selp.u64 	%rd6988, 1, 0, %p2904;
	add.s64 	%rd6989, %rd6986, %rd6988;
	mul.lo.s64 	%rd6990, %rd6971, 977;
	mul.hi.u64 	%rd6991, %rd6971, %rd6978;
	add.s64 	%rd6992, %rd6990, %rd6989;
	setp.lt.u64 	%p2905, %rd6992, %rd6990;
	selp.u64 	%rd6993, 1, 0, %p2905;
	add.s64 	%rd6994, %rd6991, %rd6993;
	add.s64 	%rd10760, %rd6977, %rd6972;
	setp.lt.u64 	%p2906, %rd10760, %rd6977;
	selp.u64 	%rd6995, 1, 0, %p2906;
	add.s64 	%rd6996, %rd6982, %rd6973;
	setp.lt.u64 	%p2907, %rd6996, %rd6982;
	add.s64 	%rd10761, %rd6996, %rd6995;
	setp.lt.u64 	%p2908, %rd10761, %rd6996;
	or.pred  	%p2909, %p2907, %p2908;
	selp.u64 	%rd6997, 1, 0, %p2909;
	add.s64 	%rd6998, %rd6987, %rd6974;
	setp.lt.u64 	%p2910, %rd6998, %rd6987;
	add.s64 	%rd10762, %rd6998, %rd6997;
	setp.lt.u64 	%p2911, %rd10762, %rd6998;
	or.pred  	%p2912, %p2910, %p2911;
	selp.u64 	%rd6999, 1, 0, %p2912;
	add.s64 	%rd7000, %rd6992, %rd6975;
	setp.lt.u64 	%p2913, %rd7000, %rd6992;
	add.s64 	%rd10763, %rd7000, %rd6999;
	setp.lt.u64 	%p2914, %rd10763, %rd7000;
	or.pred  	%p2915, %p2913, %p2914;
	selp.u64 	%rd7001, 1, 0, %p2915;
	add.s64 	%rd7002, %rd6994, %rd6976;
	add.s64 	%rd1183, %rd7002, %rd7001;
	setp.eq.s64 	%p2916, %rd1183, 0;
	mov.b64 	%rd10764, 0;
	@%p2916 bra 	$L__BB4_346;
	shl.b64 	%rd7003, %rd1183, 32;
	shr.u64 	%rd7004, %rd1183, 32;
	mov.b64 	%rd7005, 977;
	mul.hi.u64 	%rd7006, %rd1183, %rd7005;
	mad.lo.s64 	%rd7007, %rd1183, 977, %rd7003;
	setp.lt.u64 	%p2917, %rd7007, %rd7003;
	selp.u64 	%rd7008, 1, 0, %p2917;
	add.s64 	%rd10760, %rd7007, %rd10760;
	setp.lt.u64 	%p2918, %rd10760, %rd7007;
	selp.u64 	%rd7009, 1, 0, %p2918;
	add.s64 	%rd7010, %rd7004, %rd7006;
	setp.lt.u64 	%p2919, %rd7010, %rd7004;
	selp.u64 	%rd7011, 1, 0, %p2919;
	add.s64 	%rd7012, %rd10761, %rd7010;
	setp.lt.u64 	%p2920, %rd7012, %rd10761;
	selp.u64 	%rd7013, 1, 0, %p2920;
	add.s64 	%rd7014, %rd7012, %rd7008;
	add.s64 	%rd10761, %rd7014, %rd7009;
	setp.lt.u64 	%p2921, %rd10761, %rd7012;
	selp.u64 	%rd7015, 1, 0, %p2921;
	add.s64 	%rd7016, %rd10762, %rd7011;
	add.s64 	%rd7017, %rd7016, %rd7013;
	add.s64 	%rd1186, %rd7017, %rd7015;
	setp.lt.u64 	%p2922, %rd1186, %rd10762;
	selp.u64 	%rd7018, 1, 0, %p2922;
	add.s64 	%rd1187, %rd10763, %rd7018;
	setp.lt.u64 	%p2923, %rd1187, %rd10763;
	selp.u64 	%rd10764, 1, 0, %p2923;
	mov.u64 	%rd10762, %rd1186;
	mov.u64 	%rd10763, %rd1187;
$L__BB4_346:
	mad.lo.s64 	%rd1194, %rd1175, %rd1175, %rd10760;
	setp.lt.u64 	%p2924, %rd1194, %rd10760;
	selp.u64 	%rd7019, 1, 0, %p2924;
	add.s64 	%rd7020, %rd10761, %rd1176;
	setp.lt.u64 	%p2925, %rd7020, %rd10761;
	add.s64 	%rd10678, %rd7020, %rd7019;
	setp.lt.u64 	%p2926, %rd10678, %rd7020;
	or.pred  	%p2927, %p2925, %p2926;
	selp.u64 	%rd7021, 1, 0, %p2927;
	add.s64 	%rd7022, %rd10762, %rd1177;
	setp.lt.u64 	%p2928, %rd7022, %rd10762;
	add.s64 	%rd10679, %rd7022, %rd7021;
	setp.lt.u64 	%p2929, %rd10679, %rd7022;
	or.pred  	%p2930, %p2928, %p2929;
	selp.u64 	%rd7023, 1, 0, %p2930;
	add.s64 	%rd7024, %rd10763, %rd1178;
	setp.lt.u64 	%p2931, %rd7024, %rd10763;
	add.s64 	%rd10680, %rd7024, %rd7023;
	setp.lt.u64 	%p2932, %rd10680, %rd7024;
	or.pred  	%p2933, %p2931, %p2932;
	selp.u64 	%rd7025, 1, 0, %p2933;
	add.s64 	%rd1198, %rd10764, %rd7025;
	setp.ne.s64 	%p2934, %rd1198, 0;
	@%p2934 bra 	$L__BB4_349;
	and.b64  	%rd7026, %rd10680, %rd10679;
	setp.ne.s64 	%p2935, %rd7026, -1;
	mov.u64 	%rd10699, %rd1194;
	@%p2935 bra 	$L__BB4_356;
	setp.ne.s64 	%p2936, %rd10678, -1;
	setp.lt.u64 	%p2937, %rd1194, -4294968273;
	or.pred  	%p2938, %p2936, %p2937;
	mov.u64 	%rd10699, %rd1194;
	@%p2938 bra 	$L__BB4_356;
$L__BB4_349:
	setp.lt.u64 	%p2939, %rd1194, -4294968273;
	selp.u64 	%rd7027, 1, 0, %p2939;
	add.s64 	%rd7028, %rd10678, 1;
	setp.ne.s64 	%p2940, %rd10678, -1;
	selp.s64 	%rd7029, -1, 0, %p2939;
	add.s64 	%rd10678, %rd7028, %rd7029;
	setp.lt.u64 	%p2941, %rd7028, %rd7027;
	or.pred  	%p2942, %p2940, %p2941;
	selp.u64 	%rd7030, 1, 0, %p2942;
	add.s64 	%rd7031, %rd10679, 1;
	setp.ne.s64 	%p2943, %rd10679, -1;
	selp.s64 	%rd7032, -1, 0, %p2942;
	add.s64 	%rd10679, %rd7031, %rd7032;
	setp.lt.u64 	%p2944, %rd7031, %rd7030;
	or.pred  	%p2945, %p2943, %p2944;
	selp.u64 	%rd7033, 1, 0, %p2945;
	add.s64 	%rd7034, %rd10680, 1;
	setp.ne.s64 	%p2946, %rd10680, -1;
	selp.s64 	%rd7035, -1, 0, %p2945;
	add.s64 	%rd10680, %rd7034, %rd7035;
	setp.lt.u64 	%p2947, %rd7034, %rd7033;
	or.pred  	%p2948, %p2946, %p2947;
	selp.s64 	%rd7036, -1, 0, %p2948;
	add.s64 	%rd1202, %rd1198, %rd7036;
	setp.ne.s64 	%p2949, %rd1202, 0;
	@%p2949 bra 	$L__BB4_352;
	add.s64 	%rd10699, %rd1194, 4294968273;
	and.b64  	%rd7037, %rd10680, %rd10679;
	setp.ne.s64 	%p2950, %rd7037, -1;
	@%p2950 bra 	$L__BB4_356;
	setp.ne.s64 	%p2951, %rd10678, -1;
	add.s64 	%rd10699, %rd1194, 4294968273;
	setp.lt.u64 	%p2952, %rd10699, -4294968273;
	or.pred  	%p2953, %p2951, %p2952;
	@%p2953 bra 	$L__BB4_356;
$L__BB4_352:
	add.s64 	%rd7038, %rd1194, 4294968273;
	setp.lt.u64 	%p2954, %rd7038, -4294968273;
	selp.u64 	%rd7039, 1, 0, %p2954;
	add.s64 	%rd7040, %rd10678, 1;
	setp.ne.s64 	%p2955, %rd10678, -1;
	selp.s64 	%rd7041, -1, 0, %p2954;
	add.s64 	%rd10678, %rd7040, %rd7041;
	setp.lt.u64 	%p2956, %rd7040, %rd7039;
	or.pred  	%p2957, %p2955, %p2956;
	selp.u64 	%rd7042, 1, 0, %p2957;
	add.s64 	%rd7043, %rd10679, 1;
	setp.ne.s64 	%p2958, %rd10679, -1;
	selp.s64 	%rd7044, -1, 0, %p2957;
	add.s64 	%rd10679, %rd7043, %rd7044;
	setp.lt.u64 	%p2959, %rd7043, %rd7042;
	or.pred  	%p2960, %p2958, %p2959;
	selp.u64 	%rd7045, 1, 0, %p2960;
	add.s64 	%rd7046, %rd10680, 1;
	setp.ne.s64 	%p2961, %rd10680, -1;
	selp.s64 	%rd7047, -1, 0, %p2960;
	add.s64 	%rd10680, %rd7046, %rd7047;
	setp.lt.u64 	%p2962, %rd7046, %rd7045;
	or.pred  	%p2963, %p2961, %p2962;
	selp.u64 	%rd7048, 1, 0, %p2963;
	setp.ne.s64 	%p2964, %rd1202, %rd7048;
	@%p2964 bra 	$L__BB4_355;
	add.s64 	%rd10699, %rd1194, 8589936546;
	and.b64  	%rd7049, %rd10680, %rd10679;
	setp.ne.s64 	%p2965, %rd7049, -1;
	@%p2965 bra 	$L__BB4_356;
	setp.ne.s64 	%p2966, %rd10678, -1;
	add.s64 	%rd10699, %rd1194, 8589936546;
	setp.lt.u64 	%p2967, %rd10699, -4294968273;
	or.pred  	%p2968, %p2966, %p2967;
	@%p2968 bra 	$L__BB4_356;
$L__BB4_355:
	add.s64 	%rd7050, %rd1194, 8589936546;
	setp.lt.u64 	%p2969, %rd7050, -4294968273;
	selp.u64 	%rd7051, 1, 0, %p2969;
	add.s64 	%rd7052, %rd10678, 1;
	setp.ne.s64 	%p2970, %rd10678, -1;
	selp.s64 	%rd7053, -1, 0, %p2969;
	add.s64 	%rd10678, %rd7052, %rd7053;
	setp.lt.u64 	%p2971, %rd7052, %rd7051;
	or.pred  	%p2972, %p2970, %p2971;
	selp.u64 	%rd7054, 1, 0, %p2972;
	add.s64 	%rd7055, %rd10679, 1;
	setp.ne.s64 	%p2973, %rd10679, -1;
	selp.s64 	%rd7056, -1, 0, %p2972;
	add.s64 	%rd10679, %rd7055, %rd7056;
	setp.lt.u64 	%p2974, %rd7055, %rd7054;
	or.pred  	%p2975, %p2973, %p2974;
	selp.s64 	%rd7057, -1, 0, %p2975;
	add.s64 	%rd7058, %rd10680, %rd7057;
	add.s64 	%rd10680, %rd7058, 1;
	add.s64 	%rd10699, %rd1194, 12884904819;
$L__BB4_356:
	add.s32 	%r1098, %r1098, 1;
	setp.ne.s32 	%p2976, %r1098, 88;
	@%p2976 bra 	$L__BB4_344;
	mul.hi.u64 	%rd7060, %rd10699, %rd10752;
	mul.lo.s64 	%rd7061, %rd10753, %rd10699;
	mul.hi.u64 	%rd7062, %rd10699, %rd10753;
	add.s64 	%rd7063, %rd7061, %rd7060;
	setp.lt.u64 	%p2977, %rd7063, %rd7061;
	selp.u64 	%rd7064, 1, 0, %p2977;
	add.s64 	%rd7065, %rd7062, %rd7064;
	mul.lo.s64 	%rd7066, %rd10754, %rd10699;
	mul.hi.u64 	%rd7067, %rd10699, %rd10754;
	add.s64 	%rd7068, %rd7066, %rd7065;
	setp.lt.u64 	%p2978, %rd7068, %rd7066;
	selp.u64 	%rd7069, 1, 0, %p2978;
	add.s64 	%rd7070, %rd7067, %rd7069;
	mul.lo.s64 	%rd7071, %rd10755, %rd10699;
	mul.hi.u64 	%rd7072, %rd10699, %rd10755;
	add.s64 	%rd7073, %rd7071, %rd7070;
	setp.lt.u64 	%p2979, %rd7073, %rd7071;
	selp.u64 	%rd7074, 1, 0, %p2979;
	add.s64 	%rd7075, %rd7072, %rd7074;
	mul.hi.u64 	%rd7076, %rd10678, %rd10752;
	mad.lo.s64 	%rd1218, %rd10752, %rd10678, %rd7063;
	setp.lt.u64 	%p2980, %rd1218, %rd7063;
	selp.u64 	%rd7077, 1, 0, %p2980;
	add.s64 	%rd7078, %rd7076, %rd7077;
	mul.hi.u64 	%rd7079, %rd10678, %rd10753;
	mad.lo.s64 	%rd7080, %rd10753, %rd10678, %rd7068;
	setp.lt.u64 	%p2981, %rd7080, %rd7068;
	selp.u64 	%rd7081, 1, 0, %p2981;
	add.s64 	%rd7082, %rd7080, %rd7078;
	setp.lt.u64 	%p2982, %rd7082, %rd7080;
	selp.u64 	%rd7083, 1, 0, %p2982;
	add.s64 	%rd7084, %rd7079, %rd7081;
	add.s64 	%rd7085, %rd7084, %rd7083;
	mul.hi.u64 	%rd7086, %rd10678, %rd10754;
	mad.lo.s64 	%rd7087, %rd10754, %rd10678, %rd7073;
	setp.lt.u64 	%p2983, %rd7087, %rd7073;
	selp.u64 	%rd7088, 1, 0, %p2983;
	add.s64 	%rd7089, %rd7087, %rd7085;
	setp.lt.u64 	%p2984, %rd7089, %rd7087;
	selp.u64 	%rd7090, 1, 0, %p2984;
	add.s64 	%rd7091, %rd7086, %rd7088;
	add.s64 	%rd7092, %rd7091, %rd7090;
	mul.hi.u64 	%rd7093, %rd10678, %rd10755;
	mad.lo.s64 	%rd7094, %rd10755, %rd10678, %rd7075;
	setp.lt.u64 	%p2985, %rd7094, %rd7075;
	selp.u64 	%rd7095, 1, 0, %p2985;
	add.s64 	%rd7096, %rd7094, %rd7092;
	setp.lt.u64 	%p2986, %rd7096, %rd7094;
	selp.u64 	%rd7097, 1, 0, %p2986;
	add.s64 	%rd7098, %rd7093, %rd7095;
	add.s64 	%rd7099, %rd7098, %rd7097;
	mul.hi.u64 	%rd7100, %rd10679, %rd10752;
	mad.lo.s64 	%rd1219, %rd10752, %rd10679, %rd7082;
	setp.lt.u64 	%p2987, %rd1219, %rd7082;
	selp.u64 	%rd7101, 1, 0, %p2987;
	add.s64 	%rd7102, %rd7100, %rd7101;
	mul.hi.u64 	%rd7103, %rd10679, %rd10753;
	mad.lo.s64 	%rd7104, %rd10753, %rd10679, %rd7089;
	setp.lt.u64 	%p2988, %rd7104, %rd7089;
	selp.u64 	%rd7105, 1, 0, %p2988;
	add.s64 	%rd7106, %rd7104, %rd7102;
	setp.lt.u64 	%p2989, %rd7106, %rd7104;
	selp.u64 	%rd7107, 1, 0, %p2989;
	add.s64 	%rd7108, %rd7103, %rd7105;
	add.s64 	%rd7109, %rd7108, %rd7107;
	mul.hi.u64 	%rd7110, %rd10679, %rd10754;
	mad.lo.s64 	%rd7111, %rd10754, %rd10679, %rd7096;
	setp.lt.u64 	%p2990, %rd7111, %rd7096;
	selp.u64 	%rd7112, 1, 0, %p2990;
	add.s64 	%rd7113, %rd7111, %rd7109;
	setp.lt.u64 	%p2991, %rd7113, %rd7111;
	selp.u64 	%rd7114, 1, 0, %p2991;
	add.s64 	%rd7115, %rd7110, %rd7112;
	add.s64 	%rd7116, %rd7115, %rd7114;
	mul.hi.u64 	%rd7117, %rd10679, %rd10755;
	mad.lo.s64 	%rd7118, %rd10755, %rd10679, %rd7099;
	setp.lt.u64 	%p2992, %rd7118, %rd7099;
	selp.u64 	%rd7119, 1, 0, %p2992;
	add.s64 	%rd7120, %rd7118, %rd7116;
	setp.lt.u64 	%p2993, %rd7120, %rd7118;
	selp.u64 	%rd7121, 1, 0, %p2993;
	add.s64 	%rd7122, %rd7117, %rd7119;
	add.s64 	%rd7123, %rd7122, %rd7121;
	mul.hi.u64 	%rd7124, %rd10680, %rd10752;
	mad.lo.s64 	%rd1220, %rd10752, %rd10680, %rd7106;
	setp.lt.u64 	%p2994, %rd1220, %rd7106;
	selp.u64 	%rd7125, 1, 0, %p2994;
	add.s64 	%rd7126, %rd7124, %rd7125;
	mul.hi.u64 	%rd7127, %rd10680, %rd10753;
	mad.lo.s64 	%rd7128, %rd10753, %rd10680, %rd7113;
	setp.lt.u64 	%p2995, %rd7128, %rd7113;
	selp.u64 	%rd7129, 1, 0, %p2995;
	add.s64 	%rd7130, %rd7128, %rd7126;
	setp.lt.u64 	%p2996, %rd7130, %rd7128;
	selp.u64 	%rd7131, 1, 0, %p2996;
	add.s64 	%rd7132, %rd7127, %rd7129;
	add.s64 	%rd7133, %rd7132, %rd7131;
	mul.hi.u64 	%rd7134, %rd10680, %rd10754;
	mad.lo.s64 	%rd7135, %rd10754, %rd10680, %rd7120;
	setp.lt.u64 	%p2997, %rd7135, %rd7120;
	selp.u64 	%rd7136, 1, 0, %p2997;
	add.s64 	%rd7137, %rd7135, %rd7133;
	setp.lt.u64 	%p2998, %rd7137, %rd7135;
	selp.u64 	%rd7138, 1, 0, %p2998;
	add.s64 	%rd7139, %rd7134, %rd7136;
	add.s64 	%rd7140, %rd7139, %rd7138;
	mul.hi.u64 	%rd7141, %rd10680, %rd10755;
	mad.lo.s64 	%rd7142, %rd10755, %rd10680, %rd7123;
	setp.lt.u64 	%p2999, %rd7142, %rd7123;
	selp.u64 	%rd7143, 1, 0, %p2999;
	add.s64 	%rd7144, %rd7142, %rd7140;
	setp.lt.u64 	%p3000, %rd7144, %rd7142;
	selp.u64 	%rd7145, 1, 0, %p3000;
	add.s64 	%rd7146, %rd7141, %rd7143;
	add.s64 	%rd7147, %rd7146, %rd7145;
	shl.b64 	%rd7148, %rd7130, 32;
	mov.b64 	{%r652, %r653}, %rd7130;
	mov.b64 	{%r654, %r655}, %rd7137;
	mov.b64 	%rd7149, {%r653, %r654};
	mov.b64 	{%r656, %r657}, %rd7144;
	mov.b64 	%rd7150, {%r655, %r656};
	mov.b64 	{%r658, %r659}, %rd7147;
	mov.b64 	%rd7151, {%r657, %r658};
	shr.u64 	%rd7152, %rd7147, 32;
	mul.lo.s64 	%rd7153, %rd7130, 977;
	mov.b64 	%rd7154, 977;
	mul.hi.u64 	%rd7155, %rd7130, %rd7154;
	mul.lo.s64 	%rd7156, %rd7137, 977;
	mul.hi.u64 	%rd7157, %rd7137, %rd7154;
	add.s64 	%rd7158, %rd7156, %rd7155;
	setp.lt.u64 	%p3001, %rd7158, %rd7156;
	selp.u64 	%rd7159, 1, 0, %p3001;
	add.s64 	%rd7160, %rd7157, %rd7159;
	mul.lo.s64 	%rd7161, %rd7144, 977;
	mul.hi.u64 	%rd7162, %rd7144, %rd7154;
	add.s64 	%rd7163, %rd7161, %rd7160;
	setp.lt.u64 	%p3002, %rd7163, %rd7161;
	selp.u64 	%rd7164, 1, 0, %p3002;
	add.s64 	%rd7165, %rd7162, %rd7164;
	mul.lo.s64 	%rd7166, %rd7147, 977;
	mul.hi.u64 	%rd7167, %rd7147, %rd7154;
	add.s64 	%rd7168, %rd7166, %rd7165;
	setp.lt.u64 	%p3003, %rd7168, %rd7166;
	selp.u64 	%rd7169, 1, 0, %p3003;
	add.s64 	%rd7170, %rd7167, %rd7169;
	add.s64 	%rd10769, %rd7153, %rd7148;
	setp.lt.u64 	%p3004, %rd10769, %rd7153;
	selp.u64 	%rd7171, 1, 0, %p3004;
	add.s64 	%rd7172, %rd7158, %rd7149;
	setp.lt.u64 	%p3005, %rd7172, %rd7158;
	add.s64 	%rd10770, %rd7172, %rd7171;
	setp.lt.u64 	%p3006, %rd10770, %rd7172;
	or.pred  	%p3007, %p3005, %p3006;
	selp.u64 	%rd7173, 1, 0, %p3007;
	add.s64 	%rd7174, %rd7163, %rd7150;
	setp.lt.u64 	%p3008, %rd7174, %rd7163;
	add.s64 	%rd10771, %rd7174, %rd7173;
	setp.lt.u64 	%p3009, %rd10771, %rd7174;
	or.pred  	%p3010, %p3008, %p3009;
	selp.u64 	%rd7175, 1, 0, %p3010;
	add.s64 	%rd7176, %rd7168, %rd7151;
	setp.lt.u64 	%p3011, %rd7176, %rd7168;
	add.s64 	%rd10772, %rd7176, %rd7175;
	setp.lt.u64 	%p3012, %rd10772, %rd7176;
	or.pred  	%p3013, %p3011, %p3012;
	selp.u64 	%rd7177, 1, 0, %p3013;
	add.s64 	%rd7178, %rd7170, %rd7152;
	add.s64 	%rd1225, %rd7178, %rd7177;
	setp.eq.s64 	%p3014, %rd1225, 0;
	mov.b64 	%rd10773, 0;
	@%p3014 bra 	$L__BB4_359;
	shl.b64 	%rd7179, %rd1225, 32;
	shr.u64 	%rd7180, %rd1225, 32;
	mov.b64 	%rd7181, 977;
	mul.hi.u64 	%rd7182, %rd1225, %rd7181;
	mad.lo.s64 	%rd7183, %rd1225, 977, %rd7179;
	setp.lt.u64 	%p3015, %rd7183, %rd7179;
	selp.u64 	%rd7184, 1, 0, %p3015;
	add.s64 	%rd10769, %rd7183, %rd10769;
	setp.lt.u64 	%p3016, %rd10769, %rd7183;
	selp.u64 	%rd7185, 1, 0, %p3016;
	add.s64 	%rd7186, %rd7180, %rd7182;
	setp.lt.u64 	%p3017, %rd7186, %rd7180;
	selp.u64 	%rd7187, 1, 0, %p3017;
	add.s64 	%rd7188, %rd10770, %rd7186;
	setp.lt.u64 	%p3018, %rd7188, %rd10770;
	selp.u64 	%rd7189, 1, 0, %p3018;
	add.s64 	%rd7190, %rd7188, %rd7184;
	add.s64 	%rd10770, %rd7190, %rd7185;
	setp.lt.u64 	%p3019, %rd10770, %rd7188;
	selp.u64 	%rd7191, 1, 0, %p3019;
	add.s64 	%rd7192, %rd10771, %rd7187;
	add.s64 	%rd7193, %rd7192, %rd7189;
	add.s64 	%rd1228, %rd7193, %rd7191;
	setp.lt.u64 	%p3020, %rd1228, %rd10771;
	selp.u64 	%rd7194, 1, 0, %p3020;
	add.s64 	%rd1229, %rd10772, %rd7194;
	setp.lt.u64 	%p3021, %rd1229, %rd10772;
	selp.u64 	%rd10773, 1, 0, %p3021;
	mov.u64 	%rd10771, %rd1228;
	mov.u64 	%rd10772, %rd1229;
$L__BB4_359:
	mad.lo.s64 	%rd1236, %rd10752, %rd10699, %rd10769;
	setp.lt.u64 	%p3022, %rd1236, %rd10769;
	selp.u64 	%rd7195, 1, 0, %p3022;
	add.s64 	%rd7196, %rd10770, %rd1218;
	setp.lt.u64 	%p3023, %rd7196, %rd10770;
	add.s64 	%rd10775, %rd7196, %rd7195;
	setp.lt.u64 	%p3024, %rd10775, %rd7196;
	or.pred  	%p3025, %p3023, %p3024;
	selp.u64 	%rd7197, 1, 0, %p3025;
	add.s64 	%rd7198, %rd10771, %rd1219;
	setp.lt.u64 	%p3026, %rd7198, %rd10771;
	add.s64 	%rd10776, %rd7198, %rd7197;
	setp.lt.u64 	%p3027, %rd10776, %rd7198;
	or.pred  	%p3028, %p3026, %p3027;
	selp.u64 	%rd7199, 1, 0, %p3028;
	add.s64 	%rd7200, %rd10772, %rd1220;
	setp.lt.u64 	%p3029, %rd7200, %rd10772;
	add.s64 	%rd10777, %rd7200, %rd7199;
	setp.lt.u64 	%p3030, %rd10777, %rd7200;
	or.pred  	%p3031, %p3029, %p3030;
	selp.u64 	%rd7201, 1, 0, %p3031;
	add.s64 	%rd1240, %rd10773, %rd7201;
	setp.ne.s64 	%p3032, %rd1240, 0;
	@%p3032 bra 	$L__BB4_362;
	and.b64  	%rd7202, %rd10777, %rd10776;
	setp.ne.s64 	%p3033, %rd7202, -1;
	mov.u64 	%rd10774, %rd1236;
	@%p3033 bra 	$L__BB4_369;
	setp.ne.s64 	%p3034, %rd10775, -1;
	setp.lt.u64 	%p3035, %rd1236, -4294968273;
	or.pred  	%p3036, %p3034, %p3035;
	mov.u64 	%rd10774, %rd1236;
	@%p3036 bra 	$L__BB4_369;
$L__BB4_362:
	setp.lt.u64 	%p3037, %rd1236, -4294968273;
	selp.u64 	%rd7203, 1, 0, %p3037;
	add.s64 	%rd7204, %rd10775, 1;
	setp.ne.s64 	%p3038, %rd10775, -1;
	selp.s64 	%rd7205, -1, 0, %p3037;
	add.s64 	%rd10775, %rd7204, %rd7205;
	setp.lt.u64 	%p3039, %rd7204, %rd7203;
	or.pred  	%p3040, %p3038, %p3039;
	selp.u64 	%rd7206, 1, 0, %p3040;
	add.s64 	%rd7207, %rd10776, 1;
	setp.ne.s64 	%p3041, %rd10776, -1;
	selp.s64 	%rd7208, -1, 0, %p3040;
	add.s64 	%rd10776, %rd7207, %rd7208;
	setp.lt.u64 	%p3042, %rd7207, %rd7206;
	or.pred  	%p3043, %p3041, %p3042;
	selp.u64 	%rd7209, 1, 0, %p3043;
	add.s64 	%rd7210, %rd10777, 1;
	setp.ne.s64 	%p3044, %rd10777, -1;
	selp.s64 	%rd7211, -1, 0, %p3043;
	add.s64 	%rd10777, %rd7210, %rd7211;
	setp.lt.u64 	%p3045, %rd7210, %rd7209;
	or.pred  	%p3046, %p3044, %p3045;
	selp.s64 	%rd7212, -1, 0, %p3046;
	add.s64 	%rd1244, %rd1240, %rd7212;
	setp.ne.s64 	%p3047, %rd1244, 0;
	@%p3047 bra 	$L__BB4_365;
	add.s64 	%rd10774, %rd1236, 4294968273;
	and.b64  	%rd7213, %rd10777, %rd10776;
	setp.ne.s64 	%p3048, %rd7213, -1;
	@%p3048 bra 	$L__BB4_369;
	setp.ne.s64 	%p3049, %rd10775, -1;
	add.s64 	%rd10774, %rd1236, 4294968273;
	setp.lt.u64 	%p3050, %rd10774, -4294968273;
	or.pred  	%p3051, %p3049, %p3050;
	@%p3051 bra 	$L__BB4_369;
$L__BB4_365:
	add.s64 	%rd10774, %rd1236, 8589936546;
	add.s64 	%rd7214, %rd1236, 4294968273;
	setp.lt.u64 	%p3052, %rd7214, -4294968273;
	selp.u64 	%rd7215, 1, 0, %p3052;
	add.s64 	%rd7216, %rd10775, 1;
	setp.ne.s64 	%p3053, %rd10775, -1;
	selp.s64 	%rd7217, -1, 0, %p3052;
	add.s64 	%rd10775, %rd7216, %rd7217;
	setp.lt.u64 	%p3054, %rd7216, %rd7215;
	or.pred  	%p3055, %p3053, %p3054;
	selp.u64 	%rd7218, 1, 0, %p3055;
	add.s64 	%rd7219, %rd10776, 1;
	setp.ne.s64 	%p3056, %rd10776, -1;
	selp.s64 	%rd7220, -1, 0, %p3055;
	add.s64 	%rd10776, %rd7219, %rd7220;
	setp.lt.u64 	%p3057, %rd7219, %rd7218;
	or.pred  	%p3058, %p3056, %p3057;
	selp.u64 	%rd7221, 1, 0, %p3058;
	add.s64 	%rd7222, %rd10777, 1;
	setp.ne.s64 	%p3059, %rd10777, -1;
	selp.s64 	%rd7223, -1, 0, %p3058;
	add.s64 	%rd10777, %rd7222, %rd7223;
	setp.lt.u64 	%p3060, %rd7222, %rd7221;
	or.pred  	%p3061, %p3059, %p3060;
	selp.u64 	%rd7224, 1, 0, %p3061;
	setp.ne.s64 	%p3062, %rd1244, %rd7224;
	@%p3062 bra 	$L__BB4_368;
	and.b64  	%rd7225, %rd10777, %rd10776;
	setp.ne.s64 	%p3063, %rd7225, -1;
	@%p3063 bra 	$L__BB4_369;
	setp.ne.s64 	%p3064, %rd10775, -1;
	setp.lt.u64 	%p3065, %rd10774, -4294968273;
	or.pred  	%p3066, %p3064, %p3065;
	@%p3066 bra 	$L__BB4_369;
$L__BB4_368:
	setp.lt.u64 	%p3067, %rd10774, -4294968273;
	selp.u64 	%rd7226, 1, 0, %p3067;
	add.s64 	%rd7227, %rd10775, 1;
	setp.ne.s64 	%p3068, %rd10775, -1;
	selp.s64 	%rd7228, -1, 0, %p3067;
	add.s64 	%rd10775, %rd7227, %rd7228;
	setp.lt.u64 	%p3069, %rd7227, %rd7226;
	or.pred  	%p3070, %p3068, %p3069;
	selp.u64 	%rd7229, 1, 0, %p3070;
	add.s64 	%rd7230, %rd10776, 1;
	setp.ne.s64 	%p3071, %rd10776, -1;
	selp.s64 	%rd7231, -1, 0, %p3070;
	add.s64 	%rd10776, %rd7230, %rd7231;
	setp.lt.u64 	%p3072, %rd7230, %rd7229;
	or.pred  	%p3073, %p3071, %p3072;
	selp.s64 	%rd7232, -1, 0, %p3073;
	add.s64 	%rd7233, %rd10777, %rd7232;
	add.s64 	%rd10777, %rd7233, 1;
	add.s64 	%rd10774, %rd1236, 12884904819;
$L__BB4_369:
	mov.b32 	%r1099, 0;
$L__BB4_370:
	setp.eq.s32 	%p3074, %r1099, 0;
	selp.b64 	%rd1263, %rd10774, %rd10699, %p3074;
	selp.b64 	%rd7235, %rd10775, %rd10678, %p3074;
	mul.lo.s64 	%rd7236, %rd7235, %rd1263;
	mul.hi.u64 	%rd7237, %rd1263, %rd7235;
	selp.b64 	%rd7238, %rd10776, %rd10679, %p3074;
	mul.lo.s64 	%rd7239, %rd7238, %rd1263;
	mul.hi.u64 	%rd7240, %rd1263, %rd7238;
	add.s64 	%rd7241, %rd7239, %rd7237;
	setp.lt.u64 	%p3075, %rd7241, %rd7239;
	selp.u64 	%rd7242, 1, 0, %p3075;
	add.s64 	%rd7243, %rd7240, %rd7242;
	selp.b64 	%rd7244, %rd10777, %rd10680, %p3074;
	mul.lo.s64 	%rd7245, %rd7244, %rd1263;
	mul.hi.u64 	%rd7246, %rd1263, %rd7244;
	add.s64 	%rd7247, %rd7245, %rd7243;
	setp.lt.u64 	%p3076, %rd7247, %rd7245;
	selp.u64 	%rd7248, 1, 0, %p3076;
	add.s64 	%rd7249, %rd7246, %rd7248;
	mul.hi.u64 	%rd7250, %rd7235, %rd7238;
	mad.lo.s64 	%rd7251, %rd7238, %rd7235, %rd7247;
	setp.lt.u64 	%p3077, %rd7251, %rd7247;
	selp.u64 	%rd7252, 1, 0, %p3077;
	add.s64 	%rd7253, %rd7250, %rd7252;
	mul.hi.u64 	%rd7254, %rd7235, %rd7244;
	mad.lo.s64 	%rd7255, %rd7244, %rd7235, %rd7249;
	setp.lt.u64 	%p3078, %rd7255, %rd7249;
	selp.u64 	%rd7256, 1, 0, %p3078;
	add.s64 	%rd7257, %rd7255, %rd7253;
	setp.lt.u64 	%p3079, %rd7257, %rd7255;
	selp.u64 	%rd7258, 1, 0, %p3079;
	add.s64 	%rd7259, %rd7254, %rd7256;
	add.s64 	%rd7260, %rd7259, %rd7258;
	mul.hi.u64 	%rd7261, %rd7238, %rd7244;
	mad.lo.s64 	%rd7262, %rd7244, %rd7238, %rd7260;
	setp.lt.u64 	%p3080, %rd7262, %rd7260;
	selp.u64 	%rd7263, 1, 0, %p3080;
	add.s64 	%rd7264, %rd7261, %rd7263;
	shl.b64 	%rd7265, %rd7236, 1;
	mov.b64 	{%r661, %r662}, %rd7236;
	mov.b64 	{%r663, %r664}, %rd7241;
	shf.l.wrap.b32 	%r665, %r662, %r663, 1;
	shf.l.wrap.b32 	%r666, %r663, %r664, 1;
	mov.b64 	%rd7266, {%r665, %r666};
	mov.b64 	{%r667, %r668}, %rd7251;
	shf.l.wrap.b32 	%r669, %r664, %r667, 1;
	shf.l.wrap.b32 	%r670, %r667, %r668, 1;
	mov.b64 	%rd7267, {%r669, %r670};
	mov.b64 	{%r671, %r672}, %rd7257;
	shf.l.wrap.b32 	%r673, %r668, %r671, 1;
	shf.l.wrap.b32 	%r674, %r671, %r672, 1;
	mov.b64 	%rd7268, {%r673, %r674};
	mov.b64 	{%r675, %r676}, %rd7262;
	shf.l.wrap.b32 	%r677, %r672, %r675, 1;
	shf.l.wrap.b32 	%r678, %r675, %r676, 1;
	mov.b64 	%rd7269, {%r677, %r678};
	shr.u64 	%rd7270, %rd7264, 63;
	mov.b64 	{%r679, %r680}, %rd7264;
	shf.l.wrap.b32 	%r681, %r676, %r679, 1;
	shf.l.wrap.b32 	%r682, %r679, %r680, 1;
	mov.b64 	%rd7271, {%r681, %r682};
	mul.hi.u64 	%rd7272, %rd1263, %rd1263;
	mul.hi.u64 	%rd7273, %rd7235, %rd7235;
	mul.hi.u64 	%rd7274, %rd7238, %rd7238;
	mul.hi.u64 	%rd7275, %rd7244, %rd7244;
	add.s64 	%rd1264, %rd7265, %rd7272;
	setp.lt.u64 	%p3081, %rd1264, %rd7265;
	selp.u64 	%rd7276, 1, 0, %p3081;
	mad.lo.s64 	%rd7277, %rd7235, %rd7235, %rd7266;
	setp.lt.u64 	%p3082, %rd7277, %rd7266;
	add.s64 	%rd1265, %rd7277, %rd7276;
	setp.lt.u64 	%p3083, %rd1265, %rd7277;
	or.pred  	%p3084, %p3082, %p3083;
	selp.u64 	%rd7278, 1, 0, %p3084;
	add.s64 	%rd7279, %rd7267, %rd7273;
	setp.lt.u64 	%p3085, %rd7279, %rd7267;
	add.s64 	%rd1266, %rd7279, %rd7278;
	setp.lt.u64 	%p3086, %rd1266, %rd7279;
	or.pred  	%p3087, %p3085, %p3086;
	selp.u64 	%rd7280, 1, 0, %p3087;
	mad.lo.s64 	%rd7281, %rd7238, %rd7238, %rd7268;
	setp.lt.u64 	%p3088, %rd7281, %rd7268;
	add.s64 	%rd7282, %rd7281, %rd7280;
	setp.lt.u64 	%p3089, %rd7282, %rd7281;
	or.pred  	%p3090, %p3088, %p3089;
	selp.u64 	%rd7283, 1, 0, %p3090;
	add.s64 	%rd7284, %rd7269, %rd7274;
	setp.lt.u64 	%p3091, %rd7284, %rd7269;
	add.s64 	%rd7285, %rd7284, %rd7283;
	setp.lt.u64 	%p3092, %rd7285, %rd7284;
	or.pred  	%p3093, %p3091, %p3092;
	selp.u64 	%rd7286, 1, 0, %p3093;
	mad.lo.s64 	%rd7287, %rd7244, %rd7244, %rd7271;
	setp.lt.u64 	%p3094, %rd7287, %rd7271;
	add.s64 	%rd7288, %rd7287, %rd7286;
	setp.lt.u64 	%p3095, %rd7288, %rd7287;
	or.pred  	%p3096, %p3094, %p3095;
	selp.u64 	%rd7289, 1, 0, %p3096;
	add.s64 	%rd7290, %rd7270, %rd7275;
	add.s64 	%rd7291, %rd7290, %rd7289;
	shl.b64 	%rd7292, %rd7282, 32;
	mov.b64 	{%r683, %r684}, %rd7282;
	mov.b64 	{%r685, %r686}, %rd7285;
	mov.b64 	%rd7293, {%r684, %r685};
	mov.b64 	{%r687, %r688}, %rd7288;
	mov.b64 	%rd7294, {%r686, %r687};
	mov.b64 	{%r689, %r690}, %rd7291;
	mov.b64 	%rd7295, {%r688, %r689};
	shr.u64 	%rd7296, %rd7291, 32;
	mul.lo.s64 	%rd7297, %rd7282, 977;
	mov.b64 	%rd7298, 977;
	mul.hi.u64 	%rd7299, %rd7282, %rd7298;
	mul.lo.s64 	%rd7300, %rd7285, 977;
	mul.hi.u64 	%rd7301, %rd7285, %rd7298;
	add.s64 	%rd7302, %rd7300, %rd7299;
	setp.lt.u64 	%p3097, %rd7302, %rd7300;
	selp.u64 	%rd7303, 1, 0, %p3097;
	add.s64 	%rd7304, %rd7301, %rd7303;
	mul.lo.s64 	%rd7305, %rd7288, 977;
	mul.hi.u64 	%rd7306, %rd7288, %rd7298;
	add.s64 	%rd7307, %rd7305, %rd7304;
	setp.lt.u64 	%p3098, %rd7307, %rd7305;
	selp.u64 	%rd7308, 1, 0, %p3098;
	add.s64 	%rd7309, %rd7306, %rd7308;
	mul.lo.s64 	%rd7310, %rd7291, 977;
	mul.hi.u64 	%rd7311, %rd7291, %rd7298;
	add.s64 	%rd7312, %rd7310, %rd7309;
	setp.lt.u64 	%p3099, %rd7312, %rd7310;
	selp.u64 	%rd7313, 1, 0, %p3099;
	add.s64 	%rd7314, %rd7311, %rd7313;
	add.s64 	%rd10782, %rd7297, %rd7292;
	setp.lt.u64 	%p3100, %rd10782, %rd7297;
	selp.u64 	%rd7315, 1, 0, %p3100;
	add.s64 	%rd7316, %rd7302, %rd7293;
	setp.lt.u64 	%p3101, %rd7316, %rd7302;
	add.s64 	%rd10783, %rd7316, %rd7315;
	setp.lt.u64 	%p3102, %rd10783, %rd7316;
	or.pred  	%p3103, %p3101, %p3102;
	selp.u64 	%rd7317, 1, 0, %p3103;
	add.s64 	%rd7318, %rd7307, %rd7294;
	setp.lt.u64 	%p3104, %rd7318, %rd7307;
	add.s64 	%rd10784, %rd7318, %rd7317;
	setp.lt.u64 	%p3105, %rd10784, %rd7318;
	or.pred  	%p3106, %p3104, %p3105;
	selp.u64 	%rd7319, 1, 0, %p3106;
	add.s64 	%rd7320, %rd7312, %rd7295;
	setp.lt.u64 	%p3107, %rd7320, %rd7312;
	add.s64 	%rd10785, %rd7320, %rd7319;
	setp.lt.u64 	%p3108, %rd10785, %rd7320;
	or.pred  	%p3109, %p3107, %p3108;
	selp.u64 	%rd7321, 1, 0, %p3109;
	add.s64 	%rd7322, %rd7314, %rd7296;
	add.s64 	%rd1271, %rd7322, %rd7321;
	setp.eq.s64 	%p3110, %rd1271, 0;
	mov.b64 	%rd10786, 0;
	@%p3110 bra 	$L__BB4_372;
	shl.b64 	%rd7323, %rd1271, 32;
	shr.u64 	%rd7324, %rd1271, 32;
	mov.b64 	%rd7325, 977;
	mul.hi.u64 	%rd7326, %rd1271, %rd7325;
	mad.lo.s64 	%rd7327, %rd1271, 977, %rd7323;
	setp.lt.u64 	%p3111, %rd7327, %rd7323;
	selp.u64 	%rd7328, 1, 0, %p3111;
	add.s64 	%rd10782, %rd7327, %rd10782;
	setp.lt.u64 	%p3112, %rd10782, %rd7327;
	selp.u64 	%rd7329, 1, 0, %p3112;
	add.s64 	%rd7330, %rd7324, %rd7326;
	setp.lt.u64 	%p3113, %rd7330, %rd7324;
	selp.u64 	%rd7331, 1, 0, %p3113;
	add.s64 	%rd7332, %rd10783, %rd7330;
	setp.lt.u64 	%p3114, %rd7332, %rd10783;
	selp.u64 	%rd7333, 1, 0, %p3114;
	add.s64 	%rd7334, %rd7332, %rd7328;
	add.s64 	%rd10783, %rd7334, %rd7329;
	setp.lt.u64 	%p3115, %rd10783, %rd7332;
	selp.u64 	%rd7335, 1, 0, %p3115;
	add.s64 	%rd7336, %rd10784, %rd7331;
	add.s64 	%rd7337, %rd7336, %rd7333;
	add.s64 	%rd1274, %rd7337, %rd7335;
	setp.lt.u64 	%p3116, %rd1274, %rd10784;
	selp.u64 	%rd7338, 1, 0, %p3116;
	add.s64 	%rd1275, %rd10785, %rd7338;
	setp.lt.u64 	%p3117, %rd1275, %rd10785;
	selp.u64 	%rd10786, 1, 0, %p3117;
	mov.u64 	%rd10784, %rd1274;
	mov.u64 	%rd10785, %rd1275;
$L__BB4_372:
	mad.lo.s64 	%rd1282, %rd1263, %rd1263, %rd10782;
	setp.lt.u64 	%p3118, %rd1282, %rd10782;
	selp.u64 	%rd7339, 1, 0, %p3118;
	add.s64 	%rd7340, %rd10783, %rd1264;
	setp.lt.u64 	%p3119, %rd7340, %rd10783;
	add.s64 	%rd10678, %rd7340, %rd7339;
	setp.lt.u64 	%p3120, %rd10678, %rd7340;
	or.pred  	%p3121, %p3119, %p3120;
	selp.u64 	%rd7341, 1, 0, %p3121;
	add.s64 	%rd7342, %rd10784, %rd1265;
	setp.lt.u64 	%p3122, %rd7342, %rd10784;
	add.s64 	%rd10679, %rd7342, %rd7341;
	setp.lt.u64 	%p3123, %rd10679, %rd7342;
	or.pred  	%p3124, %p3122, %p3123;
	selp.u64 	%rd7343, 1, 0, %p3124;
	add.s64 	%rd7344, %rd10785, %rd1266;
	setp.lt.u64 	%p3125, %rd7344, %rd10785;
	add.s64 	%rd10680, %rd7344, %rd7343;
	setp.lt.u64 	%p3126, %rd10680, %rd7344;
	or.pred  	%p3127, %p3125, %p3126;
	selp.u64 	%rd7345, 1, 0, %p3127;
	add.s64 	%rd1286, %rd10786, %rd7345;
	setp.ne.s64 	%p3128, %rd1286, 0;
	@%p3128 bra 	$L__BB4_375;
	and.b64  	%rd7346, %rd10680, %rd10679;
	setp.ne.s64 	%p3129, %rd7346, -1;
	mov.u64 	%rd10699, %rd1282;
	@%p3129 bra 	$L__BB4_382;
	setp.ne.s64 	%p3130, %rd10678, -1;
	setp.lt.u64 	%p3131, %rd1282, -4294968273;
	or.pred  	%p3132, %p3130, %p3131;
	mov.u64 	%rd10699, %rd1282;
	@%p3132 bra 	$L__BB4_382;
$L__BB4_375:
	setp.lt.u64 	%p3133, %rd1282, -4294968273;
	selp.u64 	%rd7347, 1, 0, %p3133;
	add.s64 	%rd7348, %rd10678, 1;
	setp.ne.s64 	%p3134, %rd10678, -1;
	selp.s64 	%rd7349, -1, 0, %p3133;
	add.s64 	%rd10678, %rd7348, %rd7349;
	setp.lt.u64 	%p3135, %rd7348, %rd7347;
	or.pred  	%p3136, %p3134, %p3135;
	selp.u64 	%rd7350, 1, 0, %p3136;
	add.s64 	%rd7351, %rd10679, 1;
	setp.ne.s64 	%p3137, %rd10679, -1;
	selp.s64 	%rd7352, -1, 0, %p3136;
	add.s64 	%rd10679, %rd7351, %rd7352;
	setp.lt.u64 	%p3138, %rd7351, %rd7350;
	or.pred  	%p3139, %p3137, %p3138;
	selp.u64 	%rd7353, 1, 0, %p3139;
	add.s64 	%rd7354, %rd10680, 1;
	setp.ne.s64 	%p3140, %rd10680, -1;
	selp.s64 	%rd7355, -1, 0, %p3139;
	add.s64 	%rd10680, %rd7354, %rd7355;
	setp.lt.u64 	%p3141, %rd7354, %rd7353;
	or.pred  	%p3142, %p3140, %p3141;
	selp.s64 	%rd7356, -1, 0, %p3142;
	add.s64 	%rd1290, %rd1286, %rd7356;
	setp.ne.s64 	%p3143, %rd1290, 0;
	@%p3143 bra 	$L__BB4_378;
	add.s64 	%rd10699, %rd1282, 4294968273;
	and.b64  	%rd7357, %rd10680, %rd10679;
	setp.ne.s64 	%p3144, %rd7357, -1;
	@%p3144 bra 	$L__BB4_382;
	setp.ne.s64 	%p3145, %rd10678, -1;
	add.s64 	%rd10699, %rd1282, 4294968273;
	setp.lt.u64 	%p3146, %rd10699, -4294968273;
	or.pred  	%p3147, %p3145, %p3146;
	@%p3147 bra 	$L__BB4_382;
$L__BB4_378:
	add.s64 	%rd7358, %rd1282, 4294968273;
	setp.lt.u64 	%p3148, %rd7358, -4294968273;
	selp.u64 	%rd7359, 1, 0, %p3148;
	add.s64 	%rd7360, %rd10678, 1;
	setp.ne.s64 	%p3149, %rd10678, -1;
	selp.s64 	%rd7361, -1, 0, %p3148;
	add.s64 	%rd10678, %rd7360, %rd7361;
	setp.lt.u64 	%p3150, %rd7360, %rd7359;
	or.pred  	%p3151, %p3149, %p3150;
	selp.u64 	%rd7362, 1, 0, %p3151;
	add.s64 	%rd7363, %rd10679, 1;
	setp.ne.s64 	%p3152, %rd10679, -1;
	selp.s64 	%rd7364, -1, 0, %p3151;
	add.s64 	%rd10679, %rd7363, %rd7364;
	setp.lt.u64 	%p3153, %rd7363, %rd7362;
	or.pred  	%p3154, %p3152, %p3153;
	selp.u64 	%rd7365, 1, 0, %p3154;
	add.s64 	%rd7366, %rd10680, 1;
	setp.ne.s64 	%p3155, %rd10680, -1;
	selp.s64 	%rd7367, -1, 0, %p3154;
	add.s64 	%rd10680, %rd7366, %rd7367;
	setp.lt.u64 	%p3156, %rd7366, %rd7365;
	or.pred  	%p3157, %p3155, %p3156;
	selp.u64 	%rd7368, 1, 0, %p3157;
	setp.ne.s64 	%p3158, %rd1290, %rd7368;
	@%p3158 bra 	$L__BB4_381;
	add.s64 	%rd10699, %rd1282, 8589936546;
	and.b64  	%rd7369, %rd10680, %rd10679;
	setp.ne.s64 	%p3159, %rd7369, -1;
	@%p3159 bra 	$L__BB4_382;
	setp.ne.s64 	%p3160, %rd10678, -1;
	add.s64 	%rd10699, %rd1282, 8589936546;
	setp.lt.u64 	%p3161, %rd10699, -4294968273;
	or.pred  	%p3162, %p3160, %p3161;
	@%p3162 bra 	$L__BB4_382;
$L__BB4_381:
	add.s64 	%rd7370, %rd1282, 8589936546;
	setp.lt.u64 	%p3163, %rd7370, -4294968273;
	selp.u64 	%rd7371, 1, 0, %p3163;
	add.s64 	%rd7372, %rd10678, 1;
	setp.ne.s64 	%p3164, %rd10678, -1;
	selp.s64 	%rd7373, -1, 0, %p3163;
	add.s64 	%rd10678, %rd7372, %rd7373;
	setp.lt.u64 	%p3165, %rd7372, %rd7371;
	or.pred  	%p3166, %p3164, %p3165;
	selp.u64 	%rd7374, 1, 0, %p3166;
	add.s64 	%rd7375, %rd10679, 1;
	setp.ne.s64 	%p3167, %rd10679, -1;
	selp.s64 	%rd7376, -1, 0, %p3166;
	add.s64 	%rd10679, %rd7375, %rd7376;
	setp.lt.u64 	%p3168, %rd7375, %rd7374;
	or.pred  	%p3169, %p3167, %p3168;
	selp.s64 	%rd7377, -1, 0, %p3169;
	add.s64 	%rd7378, %rd10680, %rd7377;
	add.s64 	%rd10680, %rd7378, 1;
	add.s64 	%rd10699, %rd1282, 12884904819;
$L__BB4_382:
	add.s32 	%r1099, %r1099, 1;
	setp.ne.s32 	%p3170, %r1099, 44;
	@%p3170 bra 	$L__BB4_370;
	mul.lo.s64 	%rd1306, %rd10730, %rd10699;
	mul.hi.u64 	%rd7380, %rd10699, %rd10730;
	mul.lo.s64 	%rd7381, %rd10731, %rd10699;
	mul.hi.u64 	%rd7382, %rd10699, %rd10731;
	add.s64 	%rd7383, %rd7381, %rd7380;
	setp.lt.u64 	%p3171, %rd7383, %rd7381;
	selp.u64 	%rd7384, 1, 0, %p3171;
	add.s64 	%rd7385, %rd7382, %rd7384;
	mul.lo.s64 	%rd7386, %rd10732, %rd10699;
	mul.hi.u64 	%rd7387, %rd10699, %rd10732;
	add.s64 	%rd7388, %rd7386, %rd7385;
	setp.lt.u64 	%p3172, %rd7388, %rd7386;
	selp.u64 	%rd7389, 1, 0, %p3172;
	add.s64 	%rd7390, %rd7387, %rd7389;
	mul.lo.s64 	%rd7391, %rd10733, %rd10699;
	mul.hi.u64 	%rd7392, %rd10699, %rd10733;
	add.s64 	%rd7393, %rd7391, %rd7390;
	setp.lt.u64 	%p3173, %rd7393, %rd7391;
	selp.u64 	%rd7394, 1, 0, %p3173;
	add.s64 	%rd7395, %rd7392, %rd7394;
	mul.hi.u64 	%rd7396, %rd10678, %rd10730;
	mad.lo.s64 	%rd1307, %rd10730, %rd10678, %rd7383;
	setp.lt.u64 	%p3174, %rd1307, %rd7383;
	selp.u64 	%rd7397, 1, 0, %p3174;
	add.s64 	%rd7398, %rd7396, %rd7397;
	mul.hi.u64 	%rd7399, %rd10678, %rd10731;
	mad.lo.s64 	%rd7400, %rd10731, %rd10678, %rd7388;
	setp.lt.u64 	%p3175, %rd7400, %rd7388;
	selp.u64 	%rd7401, 1, 0, %p3175;
	add.s64 	%rd7402, %rd7400, %rd7398;
	setp.lt.u64 	%p3176, %rd7402, %rd7400;
	selp.u64 	%rd7403, 1, 0, %p3176;
	add.s64 	%rd7404, %rd7399, %rd7401;
	add.s64 	%rd7405, %rd7404, %rd7403;
	mul.hi.u64 	%rd7406, %rd10678, %rd10732;
	mad.lo.s64 	%rd7407, %rd10732, %rd10678, %rd7393;
	setp.lt.u64 	%p3177, %rd7407, %rd7393;
	selp.u64 	%rd7408, 1, 0, %p3177;
	add.s64 	%rd7409, %rd7407, %rd7405;
	setp.lt.u64 	%p3178, %rd7409, %rd7407;
	selp.u64 	%rd7410, 1, 0, %p3178;
	add.s64 	%rd7411, %rd7406, %rd7408;
	add.s64 	%rd7412, %rd7411, %rd7410;
	mul.hi.u64 	%rd7413, %rd10678, %rd10733;
	mad.lo.s64 	%rd7414, %rd10733, %rd10678, %rd7395;
	setp.lt.u64 	%p3179, %rd7414, %rd7395;
	selp.u64 	%rd7415, 1, 0, %p3179;
	add.s64 	%rd7416, %rd7414, %rd7412;
	setp.lt.u64 	%p3180, %rd7416, %rd7414;
	selp.u64 	%rd7417, 1, 0, %p3180;
	add.s64 	%rd7418, %rd7413, %rd7415;
	add.s64 	%rd7419, %rd7418, %rd7417;
	mul.hi.u64 	%rd7420, %rd10679, %rd10730;
	mad.lo.s64 	%rd1308, %rd10730, %rd10679, %rd7402;
	setp.lt.u64 	%p3181, %rd1308, %rd7402;
	selp.u64 	%rd7421, 1, 0, %p3181;
	add.s64 	%rd7422, %rd7420, %rd7421;
	mul.hi.u64 	%rd7423, %rd10679, %rd10731;
	mad.lo.s64 	%rd7424, %rd10731, %rd10679, %rd7409;
	setp.lt.u64 	%p3182, %rd7424, %rd7409;
	selp.u64 	%rd7425, 1, 0, %p3182;
	add.s64 	%rd7426, %rd7424, %rd7422;
	setp.lt.u64 	%p3183, %rd7426, %rd7424;
	selp.u64 	%rd7427, 1, 0, %p3183;
	add.s64 	%rd7428, %rd7423, %rd7425;
	add.s64 	%rd7429, %rd7428, %rd7427;
	mul.hi.u64 	%rd7430, %rd10679, %rd10732;
	mad.lo.s64 	%rd7431, %rd10732, %rd10679, %rd7416;
	setp.lt.u64 	%p3184, %rd7431, %rd7416;
	selp.u64 	%rd7432, 1, 0, %p3184;
	add.s64 	%rd7433, %rd7431, %rd7429;
	setp.lt.u64 	%p3185, %rd7433, %rd7431;
	selp.u64 	%rd7434, 1, 0, %p3185;
	add.s64 	%rd7435, %rd7430, %rd7432;
	add.s64 	%rd7436, %rd7435, %rd7434;
	mul.hi.u64 	%rd7437, %rd10679, %rd10733;
	mad.lo.s64 	%rd7438, %rd10733, %rd10679, %rd7419;
	setp.lt.u64 	%p3186, %rd7438, %rd7419;
	selp.u64 	%rd7439, 1, 0, %p3186;
	add.s64 	%rd7440, %rd7438, %rd7436;
	setp.lt.u64 	%p3187, %rd7440, %rd7438;
	selp.u64 	%rd7441, 1, 0, %p3187;
	add.s64 	%rd7442, %rd7437, %rd7439;
	add.s64 	%rd7443, %rd7442, %rd7441;
	mul.hi.u64 	%rd7444, %rd10680, %rd10730;
	mad.lo.s64 	%rd1309, %rd10730, %rd10680, %rd7426;
	setp.lt.u64 	%p3188, %rd1309, %rd7426;
	selp.u64 	%rd7445, 1, 0, %p3188;
	add.s64 	%rd7446, %rd7444, %rd7445;
	mul.hi.u64 	%rd7447, %rd10680, %rd10731;
	mad.lo.s64 	%rd7448, %rd10731, %rd10680, %rd7433;
	setp.lt.u64 	%p3189, %rd7448, %rd7433;
	selp.u64 	%rd7449, 1, 0, %p3189;
	add.s64 	%rd7450, %rd7448, %rd7446;
	setp.lt.u64 	%p3190, %rd7450, %rd7448;
	selp.u64 	%rd7451, 1, 0, %p3190;
	add.s64 	%rd7452, %rd7447, %rd7449;
	add.s64 	%rd7453, %rd7452, %rd7451;
	mul.hi.u64 	%rd7454, %rd10680, %rd10732;
	mad.lo.s64 	%rd7455, %rd10732, %rd10680, %rd7440;
	setp.lt.u64 	%p3191, %rd7455, %rd7440;
	selp.u64 	%rd7456, 1, 0, %p3191;
	add.s64 	%rd7457, %rd7455, %rd7453;
	setp.lt.u64 	%p3192, %rd7457, %rd7455;
	selp.u64 	%rd7458, 1, 0, %p3192;
	add.s64 	%rd7459, %rd7454, %rd7456;
	add.s64 	%rd7460, %rd7459, %rd7458;
	mul.hi.u64 	%rd7461, %rd10680, %rd10733;
	mad.lo.s64 	%rd7462, %rd10733, %rd10680, %rd7443;
	setp.lt.u64 	%p3193, %rd7462, %rd7443;
	selp.u64 	%rd7463, 1, 0, %p3193;
	add.s64 	%rd7464, %rd7462, %rd7460;
	setp.lt.u64 	%p3194, %rd7464, %rd7462;
	selp.u64 	%rd7465, 1, 0, %p3194;
	add.s64 	%rd7466, %rd7461, %rd7463;
	add.s64 	%rd7467, %rd7466, %rd7465;
	shl.b64 	%rd7468, %rd7450, 32;
	mov.b64 	{%r691, %r692}, %rd7450;
	mov.b64 	{%r693, %r694}, %rd7457;
	mov.b64 	%rd7469, {%r692, %r693};
	mov.b64 	{%r695, %r696}, %rd7464;
	mov.b64 	%rd7470, {%r694, %r695};
	mov.b64 	{%r697, %r698}, %rd7467;
	mov.b64 	%rd7471, {%r696, %r697};
	shr.u64 	%rd7472, %rd7467, 32;
	mul.lo.s64 	%rd7473, %rd7450, 977;
	mov.b64 	%rd7474, 977;
	mul.hi.u64 	%rd7475, %rd7450, %rd7474;
	mul.lo.s64 	%rd7476, %rd7457, 977;
	mul.hi.u64 	%rd7477, %rd7457, %rd7474;
	add.s64 	%rd7478, %rd7476, %rd7475;
	setp.lt.u64 	%p3195, %rd7478, %rd7476;
	selp.u64 	%rd7479, 1, 0, %p3195;
	add.s64 	%rd7480, %rd7477, %rd7479;
	mul.lo.s64 	%rd7481, %rd7464, 977;
	mul.hi.u64 	%rd7482, %rd7464, %rd7474;
	add.s64 	%rd7483, %rd7481, %rd7480;
	setp.lt.u64 	%p3196, %rd7483, %rd7481;
	selp.u64 	%rd7484, 1, 0, %p3196;
	add.s64 	%rd7485, %rd7482, %rd7484;
	mul.lo.s64 	%rd7486, %rd7467, 977;
	mul.hi.u64 	%rd7487, %rd7467, %rd7474;
	add.s64 	%rd7488, %rd7486, %rd7485;
	setp.lt.u64 	%p3197, %rd7488, %rd7486;
	selp.u64 	%rd7489, 1, 0, %p3197;
	add.s64 	%rd7490, %rd7487, %rd7489;
	add.s64 	%rd10791, %rd7473, %rd7468;
	setp.lt.u64 	%p3198, %rd10791, %rd7473;
	selp.u64 	%rd7491, 1, 0, %p3198;
	add.s64 	%rd7492, %rd7478, %rd7469;
	setp.lt.u64 	%p3199, %rd7492, %rd7478;
	add.s64 	%rd10792, %rd7492, %rd7491;
	setp.lt.u64 	%p3200, %rd10792, %rd7492;
	or.pred  	%p3201, %p3199, %p3200;
	selp.u64 	%rd7493, 1, 0, %p3201;
	add.s64 	%rd7494, %rd7483, %rd7470;
	setp.lt.u64 	%p3202, %rd7494, %rd7483;
	add.s64 	%rd10793, %rd7494, %rd7493;
	setp.lt.u64 	%p3203, %rd10793, %rd7494;
	or.pred  	%p3204, %p3202, %p3203;
	selp.u64 	%rd7495, 1, 0, %p3204;
	add.s64 	%rd7496, %rd7488, %rd7471;
	setp.lt.u64 	%p3205, %rd7496, %rd7488;
	add.s64 	%rd10794, %rd7496, %rd7495;
	setp.lt.u64 	%p3206, %rd10794, %rd7496;
	or.pred  	%p3207, %p3205, %p3206;
	selp.u64 	%rd7497, 1, 0, %p3207;
	add.s64 	%rd7498, %rd7490, %rd7472;
	add.s64 	%rd1314, %rd7498, %rd7497;
	setp.eq.s64 	%p3208, %rd1314, 0;
	mov.b64 	%rd10795, 0;
	@%p3208 bra 	$L__BB4_385;
	shl.b64 	%rd7499, %rd1314, 32;
	shr.u64 	%rd7500, %rd1314, 32;
	mov.b64 	%rd7501, 977;
	mul.hi.u64 	%rd7502, %rd1314, %rd7501;
	mad.lo.s64 	%rd7503, %rd1314, 977, %rd7499;
	setp.lt.u64 	%p3209, %rd7503, %rd7499;
	selp.u64 	%rd7504, 1, 0, %p3209;
	add.s64 	%rd10791, %rd7503, %rd10791;
	setp.lt.u64 	%p3210, %rd10791, %rd7503;
	selp.u64 	%rd7505, 1, 0, %p3210;
	add.s64 	%rd7506, %rd7500, %rd7502;
	setp.lt.u64 	%p3211, %rd7506, %rd7500;
	selp.u64 	%rd7507, 1, 0, %p3211;
	add.s64 	%rd7508, %rd10792, %rd7506;
	setp.lt.u64 	%p3212, %rd7508, %rd10792;
	selp.u64 	%rd7509, 1, 0, %p3212;
	add.s64 	%rd7510, %rd7508, %rd7504;
	add.s64 	%rd10792, %rd7510, %rd7505;
	setp.lt.u64 	%p3213, %rd10792, %rd7508;
	selp.u64 	%rd7511, 1, 0, %p3213;
	add.s64 	%rd7512, %rd10793, %rd7507;
	add.s64 	%rd7513, %rd7512, %rd7509;
	add.s64 	%rd1317, %rd7513, %rd7511;
	setp.lt.u64 	%p3214, %rd1317, %rd10793;
	selp.u64 	%rd7514, 1, 0, %p3214;
	add.s64 	%rd1318, %rd10794, %rd7514;
	setp.lt.u64 	%p3215, %rd1318, %rd10794;
	selp.u64 	%rd10795, 1, 0, %p3215;
	mov.u64 	%rd10793, %rd1317;
	mov.u64 	%rd10794, %rd1318;
$L__BB4_385:
	add.s64 	%rd1325, %rd10791, %rd1306;
	setp.lt.u64 	%p3216, %rd1325, %rd10791;
	selp.u64 	%rd7515, 1, 0, %p3216;
	add.s64 	%rd7516, %rd10792, %rd1307;
	setp.lt.u64 	%p3217, %rd7516, %rd10792;
	add.s64 	%rd10797, %rd7516, %rd7515;
	setp.lt.u64 	%p3218, %rd10797, %rd7516;
	or.pred  	%p3219, %p3217, %p3218;
	selp.u64 	%rd7517, 1, 0, %p3219;
	add.s64 	%rd7518, %rd10793, %rd1308;
	setp.lt.u64 	%p3220, %rd7518, %rd10793;
	add.s64 	%rd10798, %rd7518, %rd7517;
	setp.lt.u64 	%p3221, %rd10798, %rd7518;
	or.pred  	%p3222, %p3220, %p3221;
	selp.u64 	%rd7519, 1, 0, %p3222;
	add.s64 	%rd7520, %rd10794, %rd1309;
	setp.lt.u64 	%p3223, %rd7520, %rd10794;
	add.s64 	%rd10799, %rd7520, %rd7519;
	setp.lt.u64 	%p3224, %rd10799, %rd7520;
	or.pred  	%p3225, %p3223, %p3224;
	selp.u64 	%rd7521, 1, 0, %p3225;
	add.s64 	%rd1329, %rd10795, %rd7521;
	setp.ne.s64 	%p3226, %rd1329, 0;
	@%p3226 bra 	$L__BB4_388;
	and.b64  	%rd7522, %rd10799, %rd10798;
	setp.ne.s64 	%p3227, %rd7522, -1;
	mov.u64 	%rd10796, %rd1325;
	@%p3227 bra 	$L__BB4_395;
	setp.ne.s64 	%p3228, %rd10797, -1;
	setp.lt.u64 	%p3229, %rd1325, -4294968273;
	or.pred  	%p3230, %p3228, %p3229;
	mov.u64 	%rd10796, %rd1325;
	@%p3230 bra 	$L__BB4_395;
$L__BB4_388:
	add.s64 	%rd10796, %rd1325, 4294968273;
	setp.lt.u64 	%p3231, %rd1325, -4294968273;
	selp.u64 	%rd7523, 1, 0, %p3231;
	add.s64 	%rd7524, %rd10797, 1;
	setp.ne.s64 	%p3232, %rd10797, -1;
	selp.s64 	%rd7525, -1, 0, %p3231;
	add.s64 	%rd10797, %rd7524, %rd7525;
	setp.lt.u64 	%p3233, %rd7524, %rd7523;
	or.pred  	%p3234, %p3232, %p3233;
	selp.u64 	%rd7526, 1, 0, %p3234;
	add.s64 	%rd7527, %rd10798, 1;
	setp.ne.s64 	%p3235, %rd10798, -1;
	selp.s64 	%rd7528, -1, 0, %p3234;
	add.s64 	%rd10798, %rd7527, %rd7528;
	setp.lt.u64 	%p3236, %rd7527, %rd7526;
	or.pred  	%p3237, %p3235, %p3236;
	selp.u64 	%rd7529, 1, 0, %p3237;
	add.s64 	%rd7530, %rd10799, 1;
	setp.ne.s64 	%p3238, %rd10799, -1;
	selp.s64 	%rd7531, -1, 0, %p3237;
	add.s64 	%rd10799, %rd7530, %rd7531;
	setp.lt.u64 	%p3239, %rd7530, %rd7529;
	or.pred  	%p3240, %p3238, %p3239;
	selp.s64 	%rd7532, -1, 0, %p3240;
	add.s64 	%rd1334, %rd1329, %rd7532;
	setp.ne.s64 	%p3241, %rd1334, 0;
	@%p3241 bra 	$L__BB4_391;
	and.b64  	%rd7533, %rd10799, %rd10798;
	setp.ne.s64 	%p3242, %rd7533, -1;
	@%p3242 bra 	$L__BB4_395;
	setp.ne.s64 	%p3243, %rd10797, -1;
	setp.lt.u64 	%p3244, %rd10796, -4294968273;
	or.pred  	%p3245, %p3243, %p3244;
	@%p3245 bra 	$L__BB4_395;
$L__BB4_391:
	add.s64 	%rd1335, %rd1325, 8589936546;
	setp.lt.u64 	%p3246, %rd10796, -4294968273;
	selp.u64 	%rd7534, 1, 0, %p3246;
	add.s64 	%rd7535, %rd10797, 1;
	setp.ne.s64 	%p3247, %rd10797, -1;
	selp.s64 	%rd7536, -1, 0, %p3246;
	add.s64 	%rd10797, %rd7535, %rd7536;
	setp.lt.u64 	%p3248, %rd7535, %rd7534;
	or.pred  	%p3249, %p3247, %p3248;
	selp.u64 	%rd7537, 1, 0, %p3249;
	add.s64 	%rd7538, %rd10798, 1;
	setp.ne.s64 	%p3250, %rd10798, -1;
	selp.s64 	%rd7539, -1, 0, %p3249;
	add.s64 	%rd10798, %rd7538, %rd7539;
	setp.lt.u64 	%p3251, %rd7538, %rd7537;
	or.pred  	%p3252, %p3250, %p3251;
	selp.u64 	%rd7540, 1, 0, %p3252;
	add.s64 	%rd7541, %rd10799, 1;
	setp.ne.s64 	%p3253, %rd10799, -1;
	selp.s64 	%rd7542, -1, 0, %p3252;
	add.s64 	%rd10799, %rd7541, %rd7542;
	setp.lt.u64 	%p3254, %rd7541, %rd7540;
	or.pred  	%p3255, %p3253, %p3254;
	selp.u64 	%rd7543, 1, 0, %p3255;
	setp.ne.s64 	%p3256, %rd1334, %rd7543;
	@%p3256 bra 	$L__BB4_394;
	and.b64  	%rd7544, %rd10799, %rd10798;
	setp.ne.s64 	%p3257, %rd7544, -1;
	mov.u64 	%rd10796, %rd1335;
	@%p3257 bra 	$L__BB4_395;
	setp.ne.s64 	%p3258, %rd10797, -1;
	setp.lt.u64 	%p3259, %rd1335, -4294968273;
	or.pred  	%p3260, %p3258, %p3259;
	mov.u64 	%rd10796, %rd1335;
	@%p3260 bra 	$L__BB4_395;
$L__BB4_394:
	setp.lt.u64 	%p3261, %rd1335, -4294968273;
	selp.u64 	%rd7545, 1, 0, %p3261;
	add.s64 	%rd7546, %rd10797, 1;
	setp.ne.s64 	%p3262, %rd10797, -1;
	selp.s64 	%rd7547, -1, 0, %p3261;
	add.s64 	%rd10797, %rd7546, %rd7547;
	setp.lt.u64 	%p3263, %rd7546, %rd7545;
	or.pred  	%p3264, %p3262, %p3263;
	selp.u64 	%rd7548, 1, 0, %p3264;
	add.s64 	%rd7549, %rd10798, 1;
	setp.ne.s64 	%p3265, %rd10798, -1;
	selp.s64 	%rd7550, -1, 0, %p3264;
	add.s64 	%rd10798, %rd7549, %rd7550;
	setp.lt.u64 	%p3266, %rd7549, %rd7548;
	or.pred  	%p3267, %p3265, %p3266;
	selp.s64 	%rd7551, -1, 0, %p3267;
	add.s64 	%rd7552, %rd10799, %rd7551;
	add.s64 	%rd10799, %rd7552, 1;
	add.s64 	%rd10796, %rd1325, 12884904819;
$L__BB4_395:
	mul.lo.s64 	%rd7554, %rd10797, %rd10796;
	mul.hi.u64 	%rd7555, %rd10796, %rd10797;
	mul.lo.s64 	%rd7556, %rd10798, %rd10796;
	mul.hi.u64 	%rd7557, %rd10796, %rd10798;
	add.s64 	%rd7558, %rd7556, %rd7555;
	setp.lt.u64 	%p3268, %rd7558, %rd7556;
	selp.u64 	%rd7559, 1, 0, %p3268;
	add.s64 	%rd7560, %rd7557, %rd7559;
	mul.lo.s64 	%rd7561, %rd10799, %rd10796;
	mul.hi.u64 	%rd7562, %rd10796, %rd10799;
	add.s64 	%rd7563, %rd7561, %rd7560;
	setp.lt.u64 	%p3269, %rd7563, %rd7561;
	selp.u64 	%rd7564, 1, 0, %p3269;
	add.s64 	%rd7565, %rd7562, %rd7564;
	mul.hi.u64 	%rd7566, %rd10797, %rd10798;
	mad.lo.s64 	%rd7567, %rd10798, %rd10797, %rd7563;
	setp.lt.u64 	%p3270, %rd7567, %rd7563;
	selp.u64 	%rd7568, 1, 0, %p3270;
	add.s64 	%rd7569, %rd7566, %rd7568;
	mul.hi.u64 	%rd7570, %rd10797, %rd10799;
	mad.lo.s64 	%rd7571, %rd10799, %rd10797, %rd7565;
	setp.lt.u64 	%p3271, %rd7571, %rd7565;
	selp.u64 	%rd7572, 1, 0, %p3271;
	add.s64 	%rd7573, %rd7571, %rd7569;
	setp.lt.u64 	%p3272, %rd7573, %rd7571;
	selp.u64 	%rd7574, 1, 0, %p3272;
	add.s64 	%rd7575, %rd7570, %rd7572;
	add.s64 	%rd7576, %rd7575, %rd7574;
	mul.hi.u64 	%rd7577, %rd10798, %rd10799;
	mad.lo.s64 	%rd7578, %rd10799, %rd10798, %rd7576;
	setp.lt.u64 	%p3273, %rd7578, %rd7576;
	selp.u64 	%rd7579, 1, 0, %p3273;
	add.s64 	%rd7580, %rd7577, %rd7579;
	shl.b64 	%rd7581, %rd7554, 1;
	mov.b64 	{%r699, %r700}, %rd7554;
	mov.b64 	{%r701, %r702}, %rd7558;
	shf.l.wrap.b32 	%r703, %r700, %r701, 1;
	shf.l.wrap.b32 	%r704, %r701, %r702, 1;
	mov.b64 	%rd7582, {%r703, %r704};
	mov.b64 	{%r705, %r706}, %rd7567;
	shf.l.wrap.b32 	%r707, %r702, %r705, 1;
	shf.l.wrap.b32 	%r708, %r705, %r706, 1;
	mov.b64 	%rd7583, {%r707, %r708};
	mov.b64 	{%r709, %r710}, %rd7573;
	shf.l.wrap.b32 	%r711, %r706, %r709, 1;
	shf.l.wrap.b32 	%r712, %r709, %r710, 1;
	mov.b64 	%rd7584, {%r711, %r712};
	mov.b64 	{%r713, %r714}, %rd7578;
	shf.l.wrap.b32 	%r715, %r710, %r713, 1;
	shf.l.wrap.b32 	%r716, %r713, %r714, 1;
	mov.b64 	%rd7585, {%r715, %r716};
	shr.u64 	%rd7586, %rd7580, 63;
	mov.b64 	{%r717, %r718}, %rd7580;
	shf.l.wrap.b32 	%r719, %r714, %r717, 1;
	shf.l.wrap.b32 	%r720, %r717, %r718, 1;
	mov.b64 	%rd7587, {%r719, %r720};
	mul.hi.u64 	%rd7588, %rd10796, %rd10796;
	mul.hi.u64 	%rd7589, %rd10797, %rd10797;
	mul.hi.u64 	%rd7590, %rd10798, %rd10798;
	mul.hi.u64 	%rd7591, %rd10799, %rd10799;
	add.s64 	%rd1347, %rd7581, %rd7588;
	setp.lt.u64 	%p3274, %rd1347, %rd7581;
	selp.u64 	%rd7592, 1, 0, %p3274;
	mad.lo.s64 	%rd7593, %rd10797, %rd10797, %rd7582;
	setp.lt.u64 	%p3275, %rd7593, %rd7582;
	add.s64 	%rd1348, %rd7593, %rd7592;
	setp.lt.u64 	%p3276, %rd1348, %rd7593;
	or.pred  	%p3277, %p3275, %p3276;
	selp.u64 	%rd7594, 1, 0, %p3277;
	add.s64 	%rd7595, %rd7583, %rd7589;
	setp.lt.u64 	%p3278, %rd7595, %rd7583;
	add.s64 	%rd1349, %rd7595, %rd7594;
	setp.lt.u64 	%p3279, %rd1349, %rd7595;
	or.pred  	%p3280, %p3278, %p3279;
	selp.u64 	%rd7596, 1, 0, %p3280;
	mad.lo.s64 	%rd7597, %rd10798, %rd10798, %rd7584;
	setp.lt.u64 	%p3281, %rd7597, %rd7584;
	add.s64 	%rd7598, %rd7597, %rd7596;
	setp.lt.u64 	%p3282, %rd7598, %rd7597;
	or.pred  	%p3283, %p3281, %p3282;
	selp.u64 	%rd7599, 1, 0, %p3283;
	add.s64 	%rd7600, %rd7585, %rd7590;
	setp.lt.u64 	%p3284, %rd7600, %rd7585;
	add.s64 	%rd7601, %rd7600, %rd7599;
	setp.lt.u64 	%p3285, %rd7601, %rd7600;
	or.pred  	%p3286, %p3284, %p3285;
	selp.u64 	%rd7602, 1, 0, %p3286;
	mad.lo.s64 	%rd7603, %rd10799, %rd10799, %rd7587;
	setp.lt.u64 	%p3287, %rd7603, %rd7587;
	add.s64 	%rd7604, %rd7603, %rd7602;
	setp.lt.u64 	%p3288, %rd7604, %rd7603;
	or.pred  	%p3289, %p3287, %p3288;
	selp.u64 	%rd7605, 1, 0, %p3289;
	add.s64 	%rd7606, %rd7586, %rd7591;
	add.s64 	%rd7607, %rd7606, %rd7605;
	shl.b64 	%rd7608, %rd7598, 32;
	mov.b64 	{%r721, %r722}, %rd7598;
	mov.b64 	{%r723, %r724}, %rd7601;
	mov.b64 	%rd7609, {%r722, %r723};
	mov.b64 	{%r725, %r726}, %rd7604;
	mov.b64 	%rd7610, {%r724, %r725};
	mov.b64 	{%r727, %r728}, %rd7607;
	mov.b64 	%rd7611, {%r726, %r727};
	shr.u64 	%rd7612, %rd7607, 32;
	mul.lo.s64 	%rd7613, %rd7598, 977;
	mov.b64 	%rd7614, 977;
	mul.hi.u64 	%rd7615, %rd7598, %rd7614;
	mul.lo.s64 	%rd7616, %rd7601, 977;
	mul.hi.u64 	%rd7617, %rd7601, %rd7614;
	add.s64 	%rd7618, %rd7616, %rd7615;
	setp.lt.u64 	%p3290, %rd7618, %rd7616;
	selp.u64 	%rd7619, 1, 0, %p3290;
	add.s64 	%rd7620, %rd7617, %rd7619;
	mul.lo.s64 	%rd7621, %rd7604, 977;
	mul.hi.u64 	%rd7622, %rd7604, %rd7614;
	add.s64 	%rd7623, %rd7621, %rd7620;
	setp.lt.u64 	%p3291, %rd7623, %rd7621;
	selp.u64 	%rd7624, 1, 0, %p3291;
	add.s64 	%rd7625, %rd7622, %rd7624;
	mul.lo.s64 	%rd7626, %rd7607, 977;
	mul.hi.u64 	%rd7627, %rd7607, %rd7614;
	add.s64 	%rd7628, %rd7626, %rd7625;
	setp.lt.u64 	%p3292, %rd7628, %rd7626;
	selp.u64 	%rd7629, 1, 0, %p3292;
	add.s64 	%rd7630, %rd7627, %rd7629;
	add.s64 	%rd10800, %rd7613, %rd7608;
	setp.lt.u64 	%p3293, %rd10800, %rd7613;
	selp.u64 	%rd7631, 1, 0, %p3293;
	add.s64 	%rd7632, %rd7618, %rd7609;
	setp.lt.u64 	%p3294, %rd7632, %rd7618;
	add.s64 	%rd10801, %rd7632, %rd7631;
	setp.lt.u64 	%p3295, %rd10801, %rd7632;
	or.pred  	%p3296, %p3294, %p3295;
	selp.u64 	%rd7633, 1, 0, %p3296;
	add.s64 	%rd7634, %rd7623, %rd7610;
	setp.lt.u64 	%p3297, %rd7634, %rd7623;
	add.s64 	%rd10802, %rd7634, %rd7633;
	setp.lt.u64 	%p3298, %rd10802, %rd7634;
	or.pred  	%p3299, %p3297, %p3298;
	selp.u64 	%rd7635, 1, 0, %p3299;
	add.s64 	%rd7636, %rd7628, %rd7611;
	setp.lt.u64 	%p3300, %rd7636, %rd7628;
	add.s64 	%rd10803, %rd7636, %rd7635;
	setp.lt.u64 	%p3301, %rd10803, %rd7636;
	or.pred  	%p3302, %p3300, %p3301;
	selp.u64 	%rd7637, 1, 0, %p3302;
	add.s64 	%rd7638, %rd7630, %rd7612;
	add.s64 	%rd1354, %rd7638, %rd7637;
	setp.eq.s64 	%p3303, %rd1354, 0;
	mov.b64 	%rd10804, 0;
	@%p3303 bra 	$L__BB4_397;
	shl.b64 	%rd7639, %rd1354, 32;
	shr.u64 	%rd7640, %rd1354, 32;
	mov.b64 	%rd7641, 977;
	mul.hi.u64 	%rd7642, %rd1354, %rd7641;
	mad.lo.s64 	%rd7643, %rd1354, 977, %rd7639;
	setp.lt.u64 	%p3304, %rd7643, %rd7639;
	selp.u64 	%rd7644, 1, 0, %p3304;
	add.s64 	%rd10800, %rd7643, %rd10800;
	setp.lt.u64 	%p3305, %rd10800, %rd7643;
	selp.u64 	%rd7645, 1, 0, %p3305;
	add.s64 	%rd7646, %rd7640, %rd7642;
	setp.lt.u64 	%p3306, %rd7646, %rd7640;
	selp.u64 	%rd7647, 1, 0, %p3306;
	add.s64 	%rd7648, %rd10801, %rd7646;
	setp.lt.u64 	%p3307, %rd7648, %rd10801;
	selp.u64 	%rd7649, 1, 0, %p3307;
	add.s64 	%rd7650, %rd7648, %rd7644;
	add.s64 	%rd10801, %rd7650, %rd7645;
	setp.lt.u64 	%p3308, %rd10801, %rd7648;
	selp.u64 	%rd7651, 1, 0, %p3308;
	add.s64 	%rd7652, %rd10802, %rd7647;
	add.s64 	%rd7653, %rd7652, %rd7649;
	add.s64 	%rd1357, %rd7653, %rd7651;
	setp.lt.u64 	%p3309, %rd1357, %rd10802;
	selp.u64 	%rd7654, 1, 0, %p3309;
	add.s64 	%rd1358, %rd10803, %rd7654;
	setp.lt.u64 	%p3310, %rd1358, %rd10803;
	selp.u64 	%rd10804, 1, 0, %p3310;
	mov.u64 	%rd10802, %rd1357;
	mov.u64 	%rd10803, %rd1358;
$L__BB4_397:
	mad.lo.s64 	%rd1365, %rd10796, %rd10796, %rd10800;
	setp.lt.u64 	%p3311, %rd1365, %rd10800;
	selp.u64 	%rd7655, 1, 0, %p3311;
	add.s64 	%rd7656, %rd10801, %rd1347;
	setp.lt.u64 	%p3312, %rd7656, %rd10801;
	add.s64 	%rd10806, %rd7656, %rd7655;
	setp.lt.u64 	%p3313, %rd10806, %rd7656;
	or.pred  	%p3314, %p3312, %p3313;
	selp.u64 	%rd7657, 1, 0, %p3314;
	add.s64 	%rd7658, %rd10802, %rd1348;
	setp.lt.u64 	%p3315, %rd7658, %rd10802;
	add.s64 	%rd10807, %rd7658, %rd7657;
	setp.lt.u64 	%p3316, %rd10807, %rd7658;
	or.pred  	%p3317, %p3315, %p3316;
	selp.u64 	%rd7659, 1, 0, %p3317;
	add.s64 	%rd7660, %rd10803, %rd1349;
	setp.lt.u64 	%p3318, %rd7660, %rd10803;
	add.s64 	%rd10808, %rd7660, %rd7659;
	setp.lt.u64 	%p3319, %rd10808, %rd7660;
	or.pred  	%p3320, %p3318, %p3319;
	selp.u64 	%rd7661, 1, 0, %p3320;
	add.s64 	%rd1369, %rd10804, %rd7661;
	setp.ne.s64 	%p3321, %rd1369, 0;
	@%p3321 bra 	$L__BB4_400;
	and.b64  	%rd7662, %rd10808, %rd10807;
	setp.ne.s64 	%p3322, %rd7662, -1;
	mov.u64 	%rd10805, %rd1365;
	@%p3322 bra 	$L__BB4_407;
	setp.ne.s64 	%p3323, %rd10806, -1;
	setp.lt.u64 	%p3324, %rd1365, -4294968273;
	or.pred  	%p3325, %p3323, %p3324;
	mov.u64 	%rd10805, %rd1365;
	@%p3325 bra 	$L__BB4_407;
$L__BB4_400:
	add.s64 	%rd10805, %rd1365, 4294968273;
	setp.lt.u64 	%p3326, %rd1365, -4294968273;
	selp.u64 	%rd7663, 1, 0, %p3326;
	add.s64 	%rd7664, %rd10806, 1;
	setp.ne.s64 	%p3327, %rd10806, -1;
	selp.s64 	%rd7665, -1, 0, %p3326;
	add.s64 	%rd10806, %rd7664, %rd7665;
	setp.lt.u64 	%p3328, %rd7664, %rd7663;
	or.pred  	%p3329, %p3327, %p3328;
	selp.u64 	%rd7666, 1, 0, %p3329;
	add.s64 	%rd7667, %rd10807, 1;
	setp.ne.s64 	%p3330, %rd10807, -1;
	selp.s64 	%rd7668, -1, 0, %p3329;
	add.s64 	%rd10807, %rd7667, %rd7668;
	setp.lt.u64 	%p3331, %rd7667, %rd7666;
	or.pred  	%p3332, %p3330, %p3331;
	selp.u64 	%rd7669, 1, 0, %p3332;
	add.s64 	%rd7670, %rd10808, 1;
	setp.ne.s64 	%p3333, %rd10808, -1;
	selp.s64 	%rd7671, -1, 0, %p3332;
	add.s64 	%rd10808, %rd7670, %rd7671;
	setp.lt.u64 	%p3334, %rd7670, %rd7669;
	or.pred  	%p3335, %p3333, %p3334;
	selp.s64 	%rd7672, -1, 0, %p3335;
	add.s64 	%rd1374, %rd1369, %rd7672;
	setp.ne.s64 	%p3336, %rd1374, 0;
	@%p3336 bra 	$L__BB4_403;
	and.b64  	%rd7673, %rd10808, %rd10807;
	setp.ne.s64 	%p3337, %rd7673, -1;
	@%p3337 bra 	$L__BB4_407;
	setp.ne.s64 	%p3338, %rd10806, -1;
	setp.lt.u64 	%p3339, %rd10805, -4294968273;
	or.pred  	%p3340, %p3338, %p3339;
	@%p3340 bra 	$L__BB4_407;
$L__BB4_403:
	add.s64 	%rd1375, %rd1365, 8589936546;
	setp.lt.u64 	%p3341, %rd10805, -4294968273;
	selp.u64 	%rd7674, 1, 0, %p3341;
	add.s64 	%rd7675, %rd10806, 1;
	setp.ne.s64 	%p3342, %rd10806, -1;
	selp.s64 	%rd7676, -1, 0, %p3341;
	add.s64 	%rd10806, %rd7675, %rd7676;
	setp.lt.u64 	%p3343, %rd7675, %rd7674;
	or.pred  	%p3344, %p3342, %p3343;
	selp.u64 	%rd7677, 1, 0, %p3344;
	add.s64 	%rd7678, %rd10807, 1;
	setp.ne.s64 	%p3345, %rd10807, -1;
	selp.s64 	%rd7679, -1, 0, %p3344;
	add.s64 	%rd10807, %rd7678, %rd7679;
	setp.lt.u64 	%p3346, %rd7678, %rd7677;
	or.pred  	%p3347, %p3345, %p3346;
	selp.u64 	%rd7680, 1, 0, %p3347;
	add.s64 	%rd7681, %rd10808, 1;
	setp.ne.s64 	%p3348, %rd10808, -1;
	selp.s64 	%rd7682, -1, 0, %p3347;
	add.s64 	%rd10808, %rd7681, %rd7682;
	setp.lt.u64 	%p3349, %rd7681, %rd7680;
	or.pred  	%p3350, %p3348, %p3349;
	selp.u64 	%rd7683, 1, 0, %p3350;
	setp.ne.s64 	%p3351, %rd1374, %rd7683;
	@%p3351 bra 	$L__BB4_406;
	and.b64  	%rd7684, %rd10808, %rd10807;
	setp.ne.s64 	%p3352, %rd7684, -1;
	mov.u64 	%rd10805, %rd1375;
	@%p3352 bra 	$L__BB4_407;
	setp.ne.s64 	%p3353, %rd10806, -1;
	setp.lt.u64 	%p3354, %rd1375, -4294968273;
	or.pred  	%p3355, %p3353, %p3354;
	mov.u64 	%rd10805, %rd1375;
	@%p3355 bra 	$L__BB4_407;
$L__BB4_406:
	setp.lt.u64 	%p3356, %rd1375, -4294968273;
	selp.u64 	%rd7685, 1, 0, %p3356;
	add.s64 	%rd7686, %rd10806, 1;
	setp.ne.s64 	%p3357, %rd10806, -1;
	selp.s64 	%rd7687, -1, 0, %p3356;
	add.s64 	%rd10806, %rd7686, %rd7687;
	setp.lt.u64 	%p3358, %rd7686, %rd7685;
	or.pred  	%p3359, %p3357, %p3358;
	selp.u64 	%rd7688, 1, 0, %p3359;
	add.s64 	%rd7689, %rd10807, 1;
	setp.ne.s64 	%p3360, %rd10807, -1;
	selp.s64 	%rd7690, -1, 0, %p3359;
	add.s64 	%rd10807, %rd7689, %rd7690;
	setp.lt.u64 	%p3361, %rd7689, %rd7688;
	or.pred  	%p3362, %p3360, %p3361;
	selp.s64 	%rd7691, -1, 0, %p3362;
	add.s64 	%rd7692, %rd10808, %rd7691;
	add.s64 	%rd10808, %rd7692, 1;
	add.s64 	%rd10805, %rd1365, 12884904819;
$L__BB4_407:
	mul.lo.s64 	%rd7694, %rd10806, %rd10805;
	mul.hi.u64 	%rd7695, %rd10805, %rd10806;
	mul.lo.s64 	%rd7696, %rd10807, %rd10805;
	mul.hi.u64 	%rd7697, %rd10805, %rd10807;
	add.s64 	%rd7698, %rd7696, %rd7695;
	setp.lt.u64 	%p3363, %rd7698, %rd7696;
	selp.u64 	%rd7699, 1, 0, %p3363;
	add.s64 	%rd7700, %rd7697, %rd7699;
	mul.lo.s64 	%rd7701, %rd10808, %rd10805;
	mul.hi.u64 	%rd7702, %rd10805, %rd10808;
	add.s64 	%rd7703, %rd7701, %rd7700;
	setp.lt.u64 	%p3364, %rd7703, %rd7701;
	selp.u64 	%rd7704, 1, 0, %p3364;
	add.s64 	%rd7705, %rd7702, %rd7704;
	mul.hi.u64 	%rd7706, %rd10806, %rd10807;
	mad.lo.s64 	%rd7707, %rd10807, %rd10806, %rd7703;
	setp.lt.u64 	%p3365, %rd7707, %rd7703;
	selp.u64 	%rd7708, 1, 0, %p3365;
	add.s64 	%rd7709, %rd7706, %rd7708;
	mul.hi.u64 	%rd7710, %rd10806, %rd10808;
	mad.lo.s64 	%rd7711, %rd10808, %rd10806, %rd7705;
	setp.lt.u64 	%p3366, %rd7711, %rd7705;
	selp.u64 	%rd7712, 1, 0, %p3366;
	add.s64 	%rd7713, %rd7711, %rd7709;
	setp.lt.u64 	%p3367, %rd7713, %rd7711;
	selp.u64 	%rd7714, 1, 0, %p3367;
	add.s64 	%rd7715, %rd7710, %rd7712;
	add.s64 	%rd7716, %rd7715, %rd7714;
	mul.hi.u64 	%rd7717, %rd10807, %rd10808;
	mad.lo.s64 	%rd7718, %rd10808, %rd10807, %rd7716;
	setp.lt.u64 	%p3368, %rd7718, %rd7716;
	selp.u64 	%rd7719, 1, 0, %p3368;
	add.s64 	%rd7720, %rd7717, %rd7719;
	shl.b64 	%rd7721, %rd7694, 1;
	mov.b64 	{%r729, %r730}, %rd7694;
	mov.b64 	{%r731, %r732}, %rd7698;
	shf.l.wrap.b32 	%r733, %r730, %r731, 1;
	shf.l.wrap.b32 	%r734, %r731, %r732, 1;
	mov.b64 	%rd7722, {%r733, %r734};
	mov.b64 	{%r735, %r736}, %rd7707;
	shf.l.wrap.b32 	%r737, %r732, %r735, 1;
	shf.l.wrap.b32 	%r738, %r735, %r736, 1;
	mov.b64 	%rd7723, {%r737, %r738};
	mov.b64 	{%r739, %r740}, %rd7713;
	shf.l.wrap.b32 	%r741, %r736, %r739, 1;
	shf.l.wrap.b32 	%r742, %r739, %r740, 1;
	mov.b64 	%rd7724, {%r741, %r742};
	mov.b64 	{%r743, %r744}, %rd7718;
	shf.l.wrap.b32 	%r745, %r740, %r743, 1;
	shf.l.wrap.b32 	%r746, %r743, %r744, 1;
	mov.b64 	%rd7725, {%r745, %r746};
	shr.u64 	%rd7726, %rd7720, 63;
	mov.b64 	{%r747, %r748}, %rd7720;
	shf.l.wrap.b32 	%r749, %r744, %r747, 1;
	shf.l.wrap.b32 	%r750, %r747, %r748, 1;
	mov.b64 	%rd7727, {%r749, %r750};
	mul.hi.u64 	%rd7728, %rd10805, %rd10805;
	mul.hi.u64 	%rd7729, %rd10806, %rd10806;
	mul.hi.u64 	%rd7730, %rd10807, %rd10807;
	mul.hi.u64 	%rd7731, %rd10808, %rd10808;
	add.s64 	%rd1387, %rd7721, %rd7728;
	setp.lt.u64 	%p3369, %rd1387, %rd7721;
	selp.u64 	%rd7732, 1, 0, %p3369;
	mad.lo.s64 	%rd7733, %rd10806, %rd10806, %rd7722;
	setp.lt.u64 	%p3370, %rd7733, %rd7722;
	add.s64 	%rd1388, %rd7733, %rd7732;
	setp.lt.u64 	%p3371, %rd1388, %rd7733;
	or.pred  	%p3372, %p3370, %p3371;
	selp.u64 	%rd7734, 1, 0, %p3372;
	add.s64 	%rd7735, %rd7723, %rd7729;
	setp.lt.u64 	%p3373, %rd7735, %rd7723;
	add.s64 	%rd1389, %rd7735, %rd7734;
	setp.lt.u64 	%p3374, %rd1389, %rd7735;
	or.pred  	%p3375, %p3373, %p3374;
	selp.u64 	%rd7736, 1, 0, %p3375;
	mad.lo.s64 	%rd7737, %rd10807, %rd10807, %rd7724;
	setp.lt.u64 	%p3376, %rd7737, %rd7724;
	add.s64 	%rd7738, %rd7737, %rd7736;
	setp.lt.u64 	%p3377, %rd7738, %rd7737;
	or.pred  	%p3378, %p3376, %p3377;
	selp.u64 	%rd7739, 1, 0, %p3378;
	add.s64 	%rd7740, %rd7725, %rd7730;
	setp.lt.u64 	%p3379, %rd7740, %rd7725;
	add.s64 	%rd7741, %rd7740, %rd7739;
	setp.lt.u64 	%p3380, %rd7741, %rd7740;
	or.pred  	%p3381, %p3379, %p3380;
	selp.u64 	%rd7742, 1, 0, %p3381;
	mad.lo.s64 	%rd7743, %rd10808, %rd10808, %rd7727;
	setp.lt.u64 	%p3382, %rd7743, %rd7727;
	add.s64 	%rd7744, %rd7743, %rd7742;
	setp.lt.u64 	%p3383, %rd7744, %rd7743;
	or.pred  	%p3384, %p3382, %p3383;
	selp.u64 	%rd7745, 1, 0, %p3384;
	add.s64 	%rd7746, %rd7726, %rd7731;
	add.s64 	%rd7747, %rd7746, %rd7745;
	shl.b64 	%rd7748, %rd7738, 32;
	mov.b64 	{%r751, %r752}, %rd7738;
	mov.b64 	{%r753, %r754}, %rd7741;
	mov.b64 	%rd7749, {%r752, %r753};
	mov.b64 	{%r755, %r756}, %rd7744;
	mov.b64 	%rd7750, {%r754, %r755};
	mov.b64 	{%r757, %r758}, %rd7747;
	mov.b64 	%rd7751, {%r756, %r757};
	shr.u64 	%rd7752, %rd7747, 32;
	mul.lo.s64 	%rd7753, %rd7738, 977;
	mov.b64 	%rd7754, 977;
	mul.hi.u64 	%rd7755, %rd7738, %rd7754;
	mul.lo.s64 	%rd7756, %rd7741, 977;
	mul.hi.u64 	%rd7757, %rd7741, %rd7754;
	add.s64 	%rd7758, %rd7756, %rd7755;
	setp.lt.u64 	%p3385, %rd7758, %rd7756;
	selp.u64 	%rd7759, 1, 0, %p3385;
	add.s64 	%rd7760, %rd7757, %rd7759;
	mul.lo.s64 	%rd7761, %rd7744, 977;
	mul.hi.u64 	%rd7762, %rd7744, %rd7754;
	add.s64 	%rd7763, %rd7761, %rd7760;
	setp.lt.u64 	%p3386, %rd7763, %rd7761;
	selp.u64 	%rd7764, 1, 0, %p3386;
	add.s64 	%rd7765, %rd7762, %rd7764;
	mul.lo.s64 	%rd7766, %rd7747, 977;
	mul.hi.u64 	%rd7767, %rd7747, %rd7754;
	add.s64 	%rd7768, %rd7766, %rd7765;
	setp.lt.u64 	%p3387, %rd7768, %rd7766;
	selp.u64 	%rd7769, 1, 0, %p3387;
	add.s64 	%rd7770, %rd7767, %rd7769;
	add.s64 	%rd10809, %rd7753, %rd7748;
	setp.lt.u64 	%p3388, %rd10809, %rd7753;
	selp.u64 	%rd7771, 1, 0, %p3388;
	add.s64 	%rd7772, %rd7758, %rd7749;
	setp.lt.u64 	%p3389, %rd7772, %rd7758;
	add.s64 	%rd10810, %rd7772, %rd7771;
	setp.lt.u64 	%p3390, %rd10810, %rd7772;
	or.pred  	%p3391, %p3389, %p3390;
	selp.u64 	%rd7773, 1, 0, %p3391;
	add.s64 	%rd7774, %rd7763, %rd7750;
	setp.lt.u64 	%p3392, %rd7774, %rd7763;
	add.s64 	%rd10811, %rd7774, %rd7773;
	setp.lt.u64 	%p3393, %rd10811, %rd7774;
	or.pred  	%p3394, %p3392, %p3393;
	selp.u64 	%rd7775, 1, 0, %p3394;
	add.s64 	%rd7776, %rd7768, %rd7751;
	setp.lt.u64 	%p3395, %rd7776, %rd7768;
	add.s64 	%rd10812, %rd7776, %rd7775;
	setp.lt.u64 	%p3396, %rd10812, %rd7776;
	or.pred  	%p3397, %p3395, %p3396;
	selp.u64 	%rd7777, 1, 0, %p3397;
	add.s64 	%rd7778, %rd7770, %rd7752;
	add.s64 	%rd1394, %rd7778, %rd7777;
	setp.eq.s64 	%p3398, %rd1394, 0;
	mov.b64 	%rd10813, 0;
	@%p3398 bra 	$L__BB4_409;
	shl.b64 	%rd7779, %rd1394, 32;
	shr.u64 	%rd7780, %rd1394, 32;
	mov.b64 	%rd7781, 977;
	mul.hi.u64 	%rd7782, %rd1394, %rd7781;
	mad.lo.s64 	%rd7783, %rd1394, 977, %rd7779;
	setp.lt.u64 	%p3399, %rd7783, %rd7779;
	selp.u64 	%rd7784, 1, 0, %p3399;
	add.s64 	%rd10809, %rd7783, %rd10809;
	setp.lt.u64 	%p3400, %rd10809, %rd7783;
	selp.u64 	%rd7785, 1, 0, %p3400;
	add.s64 	%rd7786, %rd7780, %rd7782;
	setp.lt.u64 	%p3401, %rd7786, %rd7780;
	selp.u64 	%rd7787, 1, 0, %p3401;
	add.s64 	%rd7788, %rd10810, %rd7786;
	setp.lt.u64 	%p3402, %rd7788, %rd10810;
	selp.u64 	%rd7789, 1, 0, %p3402;
	add.s64 	%rd7790, %rd7788, %rd7784;
	add.s64 	%rd10810, %rd7790, %rd7785;
	setp.lt.u64 	%p3403, %rd10810, %rd7788;
	selp.u64 	%rd7791, 1, 0, %p3403;
	add.s64 	%rd7792, %rd10811, %rd7787;
	add.s64 	%rd7793, %rd7792, %rd7789;
	add.s64 	%rd1397, %rd7793, %rd7791;
	setp.lt.u64 	%p3404, %rd1397, %rd10811;
	selp.u64 	%rd7794, 1, 0, %p3404;
	add.s64 	%rd1398, %rd10812, %rd7794;
	setp.lt.u64 	%p3405, %rd1398, %rd10812;
	selp.u64 	%rd10813, 1, 0, %p3405;
	mov.u64 	%rd10811, %rd1397;
	mov.u64 	%rd10812, %rd1398;
$L__BB4_409:
	mad.lo.s64 	%rd1405, %rd10805, %rd10805, %rd10809;
	setp.lt.u64 	%p3406, %rd1405, %rd10809;
	selp.u64 	%rd7795, 1, 0, %p3406;
	add.s64 	%rd7796, %rd10810, %rd1387;
	setp.lt.u64 	%p3407, %rd7796, %rd10810;
	add.s64 	%rd10815, %rd7796, %rd7795;
	setp.lt.u64 	%p3408, %rd10815, %rd7796;
	or.pred  	%p3409, %p3407, %p3408;
	selp.u64 	%rd7797, 1, 0, %p3409;
	add.s64 	%rd7798, %rd10811, %rd1388;
	setp.lt.u64 	%p3410, %rd7798, %rd10811;
	add.s64 	%rd10816, %rd7798, %rd7797;
	setp.lt.u64 	%p3411, %rd10816, %rd7798;
	or.pred  	%p3412, %p3410, %p3411;
	selp.u64 	%rd7799, 1, 0, %p3412;
	add.s64 	%rd7800, %rd10812, %rd1389;
	setp.lt.u64 	%p3413, %rd7800, %rd10812;
	add.s64 	%rd10817, %rd7800, %rd7799;
	setp.lt.u64 	%p3414, %rd10817, %rd7800;
	or.pred  	%p3415, %p3413, %p3414;
	selp.u64 	%rd7801, 1, 0, %p3415;
	add.s64 	%rd1409, %rd10813, %rd7801;
	setp.ne.s64 	%p3416, %rd1409, 0;
	@%p3416 bra 	$L__BB4_412;
	and.b64  	%rd7802, %rd10817, %rd10816;
	setp.ne.s64 	%p3417, %rd7802, -1;
	mov.u64 	%rd10814, %rd1405;
	@%p3417 bra 	$L__BB4_419;
	setp.ne.s64 	%p3418, %rd10815, -1;
	setp.lt.u64 	%p3419, %rd1405, -4294968273;
	or.pred  	%p3420, %p3418, %p3419;
	mov.u64 	%rd10814, %rd1405;
	@%p3420 bra 	$L__BB4_419;
$L__BB4_412:
	add.s64 	%rd10814, %rd1405, 4294968273;
	setp.lt.u64 	%p3421, %rd1405, -4294968273;
	selp.u64 	%rd7803, 1, 0, %p3421;
	add.s64 	%rd7804, %rd10815, 1;
	setp.ne.s64 	%p3422, %rd10815, -1;
	selp.s64 	%rd7805, -1, 0, %p3421;
	add.s64 	%rd10815, %rd7804, %rd7805;
	setp.lt.u64 	%p3423, %rd7804, %rd7803;
	or.pred  	%p3424, %p3422, %p3423;
	selp.u64 	%rd7806, 1, 0, %p3424;
	add.s64 	%rd7807, %rd10816, 1;
	setp.ne.s64 	%p3425, %rd10816, -1;
	selp.s64 	%rd7808, -1, 0, %p3424;
	add.s64 	%rd10816, %rd7807, %rd7808;
	setp.lt.u64 	%p3426, %rd7807, %rd7806;
	or.pred  	%p3427, %p3425, %p3426;
	selp.u64 	%rd7809, 1, 0, %p3427;
	add.s64 	%rd7810, %rd10817, 1;
	setp.ne.s64 	%p3428, %rd10817, -1;
	selp.s64 	%rd7811, -1, 0, %p3427;
	add.s64 	%rd10817, %rd7810, %rd7811;
	setp.lt.u64 	%p3429, %rd7810, %rd7809;
	or.pred  	%p3430, %p3428, %p3429;
	selp.s64 	%rd7812, -1, 0, %p3430;
	add.s64 	%rd1414, %rd1409, %rd7812;
	setp.ne.s64 	%p3431, %rd1414, 0;
	@%p3431 bra 	$L__BB4_415;
	and.b64  	%rd7813, %rd10817, %rd10816;
	setp.ne.s64 	%p3432, %rd7813, -1;
	@%p3432 bra 	$L__BB4_419;
	setp.ne.s64 	%p3433, %rd10815, -1;
	setp.lt.u64 	%p3434, %rd10814, -4294968273;
	or.pred  	%p3435, %p3433, %p3434;
	@%p3435 bra 	$L__BB4_419;
$L__BB4_415:
	add.s64 	%rd1415, %rd1405, 8589936546;
	setp.lt.u64 	%p3436, %rd10814, -4294968273;
	selp.u64 	%rd7814, 1, 0, %p3436;
	add.s64 	%rd7815, %rd10815, 1;
	setp.ne.s64 	%p3437, %rd10815, -1;
	selp.s64 	%rd7816, -1, 0, %p3436;
	add.s64 	%rd10815, %rd7815, %rd7816;
	setp.lt.u64 	%p3438, %rd7815, %rd7814;
	or.pred  	%p3439, %p3437, %p3438;
	selp.u64 	%rd7817, 1, 0, %p3439;
	add.s64 	%rd7818, %rd10816, 1;
	setp.ne.s64 	%p3440, %rd10816, -1;
	selp.s64 	%rd7819, -1, 0, %p3439;
	add.s64 	%rd10816, %rd7818, %rd7819;
	setp.lt.u64 	%p3441, %rd7818, %rd7817;
	or.pred  	%p3442, %p3440, %p3441;
	selp.u64 	%rd7820, 1, 0, %p3442;
	add.s64 	%rd7821, %rd10817, 1;
	setp.ne.s64 	%p3443, %rd10817, -1;
	selp.s64 	%rd7822, -1, 0, %p3442;
	add.s64 	%rd10817, %rd7821, %rd7822;
	setp.lt.u64 	%p3444, %rd7821, %rd7820;
	or.pred  	%p3445, %p3443, %p3444;
	selp.u64 	%rd7823, 1, 0, %p3445;
	setp.ne.s64 	%p3446, %rd1414, %rd7823;
	@%p3446 bra 	$L__BB4_418;
	and.b64  	%rd7824, %rd10817, %rd10816;
	setp.ne.s64 	%p3447, %rd7824, -1;
	mov.u64 	%rd10814, %rd1415;
	@%p3447 bra 	$L__BB4_419;
	setp.ne.s64 	%p3448, %rd10815, -1;
	setp.lt.u64 	%p3449, %rd1415, -4294968273;
	or.pred  	%p3450, %p3448, %p3449;
	mov.u64 	%rd10814, %rd1415;
	@%p3450 bra 	$L__BB4_419;
$L__BB4_418:
	setp.lt.u64 	%p3451, %rd1415, -4294968273;
	selp.u64 	%rd7825, 1, 0, %p3451;
	add.s64 	%rd7826, %rd10815, 1;
	setp.ne.s64 	%p3452, %rd10815, -1;
	selp.s64 	%rd7827, -1, 0, %p3451;
	add.s64 	%rd10815, %rd7826, %rd7827;
	setp.lt.u64 	%p3453, %rd7826, %rd7825;
	or.pred  	%p3454, %p3452, %p3453;
	selp.u64 	%rd7828, 1, 0, %p3454;
	add.s64 	%rd7829, %rd10816, 1;
	setp.ne.s64 	%p3455, %rd10816, -1;
	selp.s64 	%rd7830, -1, 0, %p3454;
	add.s64 	%rd10816, %rd7829, %rd7830;
	setp.lt.u64 	%p3456, %rd7829, %rd7828;
	or.pred  	%p3457, %p3455, %p3456;
	selp.s64 	%rd7831, -1, 0, %p3457;
	add.s64 	%rd7832, %rd10817, %rd7831;
	add.s64 	%rd10817, %rd7832, 1;
	add.s64 	%rd10814, %rd1405, 12884904819;
$L__BB4_419:
	mul.lo.s64 	%rd7834, %rd10815, %rd10814;
	mul.hi.u64 	%rd7835, %rd10814, %rd10815;
	mul.lo.s64 	%rd7836, %rd10816, %rd10814;
	mul.hi.u64 	%rd7837, %rd10814, %rd10816;
	add.s64 	%rd7838, %rd7836, %rd7835;
	setp.lt.u64 	%p3458, %rd7838, %rd7836;
	selp.u64 	%rd7839, 1, 0, %p3458;
	add.s64 	%rd7840, %rd7837, %rd7839;
	mul.lo.s64 	%rd7841, %rd10817, %rd10814;
	mul.hi.u64 	%rd7842, %rd10814, %rd10817;
	add.s64 	%rd7843, %rd7841, %rd7840;
	setp.lt.u64 	%p3459, %rd7843, %rd7841;
	selp.u64 	%rd7844, 1, 0, %p3459;
	add.s64 	%rd7845, %rd7842, %rd7844;
	mul.hi.u64 	%rd7846, %rd10815, %rd10816;
	mad.lo.s64 	%rd7847, %rd10816, %rd10815, %rd7843;
	setp.lt.u64 	%p3460, %rd7847, %rd7843;
	selp.u64 	%rd7848, 1, 0, %p3460;
	add.s64 	%rd7849, %rd7846, %rd7848;
	mul.hi.u64 	%rd7850, %rd10815, %rd10817;
	mad.lo.s64 	%rd7851, %rd10817, %rd10815, %rd7845;
	setp.lt.u64 	%p3461, %rd7851, %rd7845;
	selp.u64 	%rd7852, 1, 0, %p3461;
	add.s64 	%rd7853, %rd7851, %rd7849;
	setp.lt.u64 	%p3462, %rd7853, %rd7851;
	selp.u64 	%rd7854, 1, 0, %p3462;
	add.s64 	%rd7855, %rd7850, %rd7852;
	add.s64 	%rd7856, %rd7855, %rd7854;
	mul.hi.u64 	%rd7857, %rd10816, %rd10817;
	mad.lo.s64 	%rd7858, %rd10817, %rd10816, %rd7856;
	setp.lt.u64 	%p3463, %rd7858, %rd7856;
	selp.u64 	%rd7859, 1, 0, %p3463;
	add.s64 	%rd7860, %rd7857, %rd7859;
	shl.b64 	%rd7861, %rd7834, 1;
	mov.b64 	{%r759, %r760}, %rd7834;
	mov.b64 	{%r761, %r762}, %rd7838;
	shf.l.wrap.b32 	%r763, %r760, %r761, 1;
	shf.l.wrap.b32 	%r764, %r761, %r762, 1;
	mov.b64 	%rd7862, {%r763, %r764};
	mov.b64 	{%r765, %r766}, %rd7847;
	shf.l.wrap.b32 	%r767, %r762, %r765, 1;
	shf.l.wrap.b32 	%r768, %r765, %r766, 1;
	mov.b64 	%rd7863, {%r767, %r768};
	mov.b64 	{%r769, %r770}, %rd7853;
	shf.l.wrap.b32 	%r771, %r766, %r769, 1;
	shf.l.wrap.b32 	%r772, %r769, %r770, 1;
	mov.b64 	%rd7864, {%r771, %r772};
	mov.b64 	{%r773, %r774}, %rd7858;
	shf.l.wrap.b32 	%r775, %r770, %r773, 1;
	shf.l.wrap.b32 	%r776, %r773, %r774, 1;
	mov.b64 	%rd7865, {%r775, %r776};
	shr.u64 	%rd7866, %rd7860, 63;
	mov.b64 	{%r777, %r778}, %rd7860;
	shf.l.wrap.b32 	%r779, %r774, %r777, 1;
	shf.l.wrap.b32 	%r780, %r777, %r778, 1;
	mov.b64 	%rd7867, {%r779, %r780};
	mul.hi.u64 	%rd7868, %rd10814, %rd10814;
	mul.hi.u64 	%rd7869, %rd10815, %rd10815;
	mul.hi.u64 	%rd7870, %rd10816, %rd10816;
	mul.hi.u64 	%rd7871, %rd10817, %rd10817;
	add.s64 	%rd1427, %rd7861, %rd7868;
	setp.lt.u64 	%p3464, %rd1427, %rd7861;
	selp.u64 	%rd7872, 1, 0, %p3464;
	mad.lo.s64 	%rd7873, %rd10815, %rd10815, %rd7862;
	setp.lt.u64 	%p3465, %rd7873, %rd7862;
	add.s64 	%rd1428, %rd7873, %rd7872;
	setp.lt.u64 	%p3466, %rd1428, %rd7873;
	or.pred  	%p3467, %p3465, %p3466;
	selp.u64 	%rd7874, 1, 0, %p3467;
	add.s64 	%rd7875, %rd7863, %rd7869;
	setp.lt.u64 	%p3468, %rd7875, %rd7863;
	add.s64 	%rd1429, %rd7875, %rd7874;
	setp.lt.u64 	%p3469, %rd1429, %rd7875;
	or.pred  	%p3470, %p3468, %p3469;
	selp.u64 	%rd7876, 1, 0, %p3470;
	mad.lo.s64 	%rd7877, %rd10816, %rd10816, %rd7864;
	setp.lt.u64 	%p3471, %rd7877, %rd7864;
	add.s64 	%rd7878, %rd7877, %rd7876;
	setp.lt.u64 	%p3472, %rd7878, %rd7877;
	or.pred  	%p3473, %p3471, %p3472;
	selp.u64 	%rd7879, 1, 0, %p3473;
	add.s64 	%rd7880, %rd7865, %rd7870;
	setp.lt.u64 	%p3474, %rd7880, %rd7865;
	add.s64 	%rd7881, %rd7880, %rd7879;
	setp.lt.u64 	%p3475, %rd7881, %rd7880;
	or.pred  	%p3476, %p3474, %p3475;
	selp.u64 	%rd7882, 1, 0, %p3476;
	mad.lo.s64 	%rd7883, %rd10817, %rd10817, %rd7867;
	setp.lt.u64 	%p3477, %rd7883, %rd7867;
	add.s64 	%rd7884, %rd7883, %rd7882;
	setp.lt.u64 	%p3478, %rd7884, %rd7883;
	or.pred  	%p3479, %p3477, %p3478;
	selp.u64 	%rd7885, 1, 0, %p3479;
	add.s64 	%rd7886, %rd7866, %rd7871;
	add.s64 	%rd7887, %rd7886, %rd7885;
	shl.b64 	%rd7888, %rd7878, 32;
	mov.b64 	{%r781, %r782}, %rd7878;
	mov.b64 	{%r783, %r784}, %rd7881;
	mov.b64 	%rd7889, {%r782, %r783};
	mov.b64 	{%r785, %r786}, %rd7884;
	mov.b64 	%rd7890, {%r784, %r785};
	mov.b64 	{%r787, %r788}, %rd7887;
	mov.b64 	%rd7891, {%r786, %r787};
	shr.u64 	%rd7892, %rd7887, 32;
	mul.lo.s64 	%rd7893, %rd7878, 977;
	mov.b64 	%rd7894, 977;
	mul.hi.u64 	%rd7895, %rd7878, %rd7894;
	mul.lo.s64 	%rd7896, %rd7881, 977;
	mul.hi.u64 	%rd7897, %rd7881, %rd7894;
	add.s64 	%rd7898, %rd7896, %rd7895;
	setp.lt.u64 	%p3480, %rd7898, %rd7896;
	selp.u64 	%rd7899, 1, 0, %p3480;
	add.s64 	%rd7900, %rd7897, %rd7899;
	mul.lo.s64 	%rd7901, %rd7884, 977;
	mul.hi.u64 	%rd7902, %rd7884, %rd7894;
	add.s64 	%rd7903, %rd7901, %rd7900;
	setp.lt.u64 	%p3481, %rd7903, %rd7901;
	selp.u64 	%rd7904, 1, 0, %p3481;
	add.s64 	%rd7905, %rd7902, %rd7904;
	mul.lo.s64 	%rd7906, %rd7887, 977;
	mul.hi.u64 	%rd7907, %rd7887, %rd7894;
	add.s64 	%rd7908, %rd7906, %rd7905;
	setp.lt.u64 	%p3482, %rd7908, %rd7906;
	selp.u64 	%rd7909, 1, 0, %p3482;
	add.s64 	%rd7910, %rd7907, %rd7909;
	add.s64 	%rd10818, %rd7893, %rd7888;
	setp.lt.u64 	%p3483, %rd10818, %rd7893;
	selp.u64 	%rd7911, 1, 0, %p3483;
	add.s64 	%rd7912, %rd7898, %rd7889;
	setp.lt.u64 	%p3484, %rd7912, %rd7898;
	add.s64 	%rd10819, %rd7912, %rd7911;
	setp.lt.u64 	%p3485, %rd10819, %rd7912;
	or.pred  	%p3486, %p3484, %p3485;
	selp.u64 	%rd7913, 1, 0, %p3486;
	add.s64 	%rd7914, %rd7903, %rd7890;
	setp.lt.u64 	%p3487, %rd7914, %rd7903;
	add.s64 	%rd10820, %rd7914, %rd7913;
	setp.lt.u64 	%p3488, %rd10820, %rd7914;
	or.pred  	%p3489, %p3487, %p3488;
	selp.u64 	%rd7915, 1, 0, %p3489;
	add.s64 	%rd7916, %rd7908, %rd7891;
	setp.lt.u64 	%p3490, %rd7916, %rd7908;
	add.s64 	%rd10821, %rd7916, %rd7915;
	setp.lt.u64 	%p3491, %rd10821, %rd7916;
	or.pred  	%p3492, %p3490, %p3491;
	selp.u64 	%rd7917, 1, 0, %p3492;
	add.s64 	%rd7918, %rd7910, %rd7892;
	add.s64 	%rd1434, %rd7918, %rd7917;
	setp.eq.s64 	%p3493, %rd1434, 0;
	mov.b64 	%rd10822, 0;
	@%p3493 bra 	$L__BB4_421;
	shl.b64 	%rd7919, %rd1434, 32;
	shr.u64 	%rd7920, %rd1434, 32;
	mov.b64 	%rd7921, 977;
	mul.hi.u64 	%rd7922, %rd1434, %rd7921;
	mad.lo.s64 	%rd7923, %rd1434, 977, %rd7919;
	setp.lt.u64 	%p3494, %rd7923, %rd7919;
	selp.u64 	%rd7924, 1, 0, %p3494;
	add.s64 	%rd10818, %rd7923, %rd10818;
	setp.lt.u64 	%p3495, %rd10818, %rd7923;
	selp.u64 	%rd7925, 1, 0, %p3495;
	add.s64 	%rd7926, %rd7920, %rd7922;
	setp.lt.u64 	%p3496, %rd7926, %rd7920;
	selp.u64 	%rd7927, 1, 0, %p3496;
	add.s64 	%rd7928, %rd10819, %rd7926;
	setp.lt.u64 	%p3497, %rd7928, %rd10819;
	selp.u64 	%rd7929, 1, 0, %p3497;
	add.s64 	%rd7930, %rd7928, %rd7924;
	add.s64 	%rd10819, %rd7930, %rd7925;
	setp.lt.u64 	%p3498, %rd10819, %rd7928;
	selp.u64 	%rd7931, 1, 0, %p3498;
	add.s64 	%rd7932, %rd10820, %rd7927;
	add.s64 	%rd7933, %rd7932, %rd7929;
	add.s64 	%rd1437, %rd7933, %rd7931;
	setp.lt.u64 	%p3499, %rd1437, %rd10820;
	selp.u64 	%rd7934, 1, 0, %p3499;
	add.s64 	%rd1438, %rd10821, %rd7934;
	setp.lt.u64 	%p3500, %rd1438, %rd10821;
	selp.u64 	%rd10822, 1, 0, %p3500;
	mov.u64 	%rd10820, %rd1437;
	mov.u64 	%rd10821, %rd1438;
$L__BB4_421:
	mad.lo.s64 	%rd1445, %rd10814, %rd10814, %rd10818;
	setp.lt.u64 	%p3501, %rd1445, %rd10818;
	selp.u64 	%rd7935, 1, 0, %p3501;
	add.s64 	%rd7936, %rd10819, %rd1427;
	setp.lt.u64 	%p3502, %rd7936, %rd10819;
	add.s64 	%rd10824, %rd7936, %rd7935;
	setp.lt.u64 	%p3503, %rd10824, %rd7936;
	or.pred  	%p3504, %p3502, %p3503;
	selp.u64 	%rd7937, 1, 0, %p3504;
	add.s64 	%rd7938, %rd10820, %rd1428;
	setp.lt.u64 	%p3505, %rd7938, %rd10820;
	add.s64 	%rd10825, %rd7938, %rd7937;
	setp.lt.u64 	%p3506, %rd10825, %rd7938;
	or.pred  	%p3507, %p3505, %p3506;
	selp.u64 	%rd7939, 1, 0, %p3507;
	add.s64 	%rd7940, %rd10821, %rd1429;
	setp.lt.u64 	%p3508, %rd7940, %rd10821;
	add.s64 	%rd10826, %rd7940, %rd7939;
	setp.lt.u64 	%p3509, %rd10826, %rd7940;
	or.pred  	%p3510, %p3508, %p3509;
	selp.u64 	%rd7941, 1, 0, %p3510;
	add.s64 	%rd1449, %rd10822, %rd7941;
	setp.ne.s64 	%p3511, %rd1449, 0;
	@%p3511 bra 	$L__BB4_424;
	and.b64  	%rd7942, %rd10826, %rd10825;
	setp.ne.s64 	%p3512, %rd7942, -1;
	mov.u64 	%rd10845, %rd1445;
	@%p3512 bra 	$L__BB4_431;
	setp.ne.s64 	%p3513, %rd10824, -1;
	setp.lt.u64 	%p3514, %rd1445, -4294968273;
	or.pred  	%p3515, %p3513, %p3514;
	mov.u64 	%rd10845, %rd1445;
	@%p3515 bra 	$L__BB4_431;
$L__BB4_424:
	add.s64 	%rd10845, %rd1445, 4294968273;
	setp.lt.u64 	%p3516, %rd1445, -4294968273;
	selp.u64 	%rd7943, 1, 0, %p3516;
	add.s64 	%rd7944, %rd10824, 1;
	setp.ne.s64 	%p3517, %rd10824, -1;
	selp.s64 	%rd7945, -1, 0, %p3516;
	add.s64 	%rd10824, %rd7944, %rd7945;
	setp.lt.u64 	%p3518, %rd7944, %rd7943;
	or.pred  	%p3519, %p3517, %p3518;
	selp.u64 	%rd7946, 1, 0, %p3519;
	add.s64 	%rd7947, %rd10825, 1;
	setp.ne.s64 	%p3520, %rd10825, -1;
	selp.s64 	%rd7948, -1, 0, %p3519;
	add.s64 	%rd10825, %rd7947, %rd7948;
	setp.lt.u64 	%p3521, %rd7947, %rd7946;
	or.pred  	%p3522, %p3520, %p3521;
	selp.u64 	%rd7949, 1, 0, %p3522;
	add.s64 	%rd7950, %rd10826, 1;
	setp.ne.s64 	%p3523, %rd10826, -1;
	selp.s64 	%rd7951, -1, 0, %p3522;
	add.s64 	%rd10826, %rd7950, %rd7951;
	setp.lt.u64 	%p3524, %rd7950, %rd7949;
	or.pred  	%p3525, %p3523, %p3524;
	selp.s64 	%rd7952, -1, 0, %p3525;
	add.s64 	%rd1454, %rd1449, %rd7952;
	setp.ne.s64 	%p3526, %rd1454, 0;
	@%p3526 bra 	$L__BB4_427;
	and.b64  	%rd7953, %rd10826, %rd10825;
	setp.ne.s64 	%p3527, %rd7953, -1;
	@%p3527 bra 	$L__BB4_431;
	setp.ne.s64 	%p3528, %rd10824, -1;
	setp.lt.u64 	%p3529, %rd10845, -4294968273;
	or.pred  	%p3530, %p3528, %p3529;
	@%p3530 bra 	$L__BB4_431;
$L__BB4_427:
	add.s64 	%rd1455, %rd1445, 8589936546;
	setp.lt.u64 	%p3531, %rd10845, -4294968273;
	selp.u64 	%rd7954, 1, 0, %p3531;
	add.s64 	%rd7955, %rd10824, 1;
	setp.ne.s64 	%p3532, %rd10824, -1;
	selp.s64 	%rd7956, -1, 0, %p3531;
	add.s64 	%rd10824, %rd7955, %rd7956;
	setp.lt.u64 	%p3533, %rd7955, %rd7954;
	or.pred  	%p3534, %p3532, %p3533;
	selp.u64 	%rd7957, 1, 0, %p3534;
	add.s64 	%rd7958, %rd10825, 1;
	setp.ne.s64 	%p3535, %rd10825, -1;
	selp.s64 	%rd7959, -1, 0, %p3534;
	add.s64 	%rd10825, %rd7958, %rd7959;
	setp.lt.u64 	%p3536, %rd7958, %rd7957;
	or.pred  	%p3537, %p3535, %p3536;
	selp.u64 	%rd7960, 1, 0, %p3537;
	add.s64 	%rd7961, %rd10826, 1;
	setp.ne.s64 	%p3538, %rd10826, -1;
	selp.s64 	%rd7962, -1, 0, %p3537;
	add.s64 	%rd10826, %rd7961, %rd7962;
	setp.lt.u64 	%p3539, %rd7961, %rd7960;
	or.pred  	%p3540, %p3538, %p3539;
	selp.u64 	%rd7963, 1, 0, %p3540;
	setp.ne.s64 	%p3541, %rd1454, %rd7963;
	@%p3541 bra 	$L__BB4_430;
	and.b64  	%rd7964, %rd10826, %rd10825;
	setp.ne.s64 	%p3542, %rd7964, -1;
	mov.u64 	%rd10845, %rd1455;
	@%p3542 bra 	$L__BB4_431;
	setp.ne.s64 	%p3543, %rd10824, -1;
	setp.lt.u64 	%p3544, %rd1455, -4294968273;
	or.pred  	%p3545, %p3543, %p3544;
	mov.u64 	%rd10845, %rd1455;
	@%p3545 bra 	$L__BB4_431;
$L__BB4_430:
	setp.lt.u64 	%p3546, %rd1455, -4294968273;
	selp.u64 	%rd7965, 1, 0, %p3546;
	add.s64 	%rd7966, %rd10824, 1;
	setp.ne.s64 	%p3547, %rd10824, -1;
	selp.s64 	%rd7967, -1, 0, %p3546;
	add.s64 	%rd10824, %rd7966, %rd7967;
	setp.lt.u64 	%p3548, %rd7966, %rd7965;
	or.pred  	%p3549, %p3547, %p3548;
	selp.u64 	%rd7968, 1, 0, %p3549;
	add.s64 	%rd7969, %rd10825, 1;
	setp.ne.s64 	%p3550, %rd10825, -1;
	selp.s64 	%rd7970, -1, 0, %p3549;
	add.s64 	%rd10825, %rd7969, %rd7970;
	setp.lt.u64 	%p3551, %rd7969, %rd7968;
	or.pred  	%p3552, %p3550, %p3551;
	selp.s64 	%rd7971, -1, 0, %p3552;
	add.s64 	%rd7972, %rd10826, %rd7971;
	add.s64 	%rd10826, %rd7972, 1;
	add.s64 	%rd10845, %rd1445, 12884904819;
$L__BB4_431:
	mul.hi.u64 	%rd7974, %rd10845, %rd10587;
	mul.lo.s64 	%rd7975, %rd10588, %rd10845;
	mul.hi.u64 	%rd7976, %rd10845, %rd10588;
	add.s64 	%rd7977, %rd7975, %rd7974;
	setp.lt.u64 	%p3553, %rd7977, %rd7975;
	selp.u64 	%rd7978, 1, 0, %p3553;
	add.s64 	%rd7979, %rd7976, %rd7978;
	mul.lo.s64 	%rd7980, %rd10589, %rd10845;
	mul.hi.u64 	%rd7981, %rd10845, %rd10589;
	add.s64 	%rd7982, %rd7980, %rd7979;
	setp.lt.u64 	%p3554, %rd7982, %rd7980;
	selp.u64 	%rd7983, 1, 0, %p3554;
	add.s64 	%rd7984, %rd7981, %rd7983;
	mul.lo.s64 	%rd7985, %rd10590, %rd10845;
	mul.hi.u64 	%rd7986, %rd10845, %rd10590;
	add.s64 	%rd7987, %rd7985, %rd7984;
	setp.lt.u64 	%p3555, %rd7987, %rd7985;
	selp.u64 	%rd7988, 1, 0, %p3555;
	add.s64 	%rd7989, %rd7986, %rd7988;
	mul.hi.u64 	%rd7990, %rd10824, %rd10587;
	mad.lo.s64 	%rd1467, %rd10587, %rd10824, %rd7977;
	setp.lt.u64 	%p3556, %rd1467, %rd7977;
	selp.u64 	%rd7991, 1, 0, %p3556;
	add.s64 	%rd7992, %rd7990, %rd7991;
	mul.hi.u64 	%rd7993, %rd10824, %rd10588;
	mad.lo.s64 	%rd7994, %rd10588, %rd10824, %rd7982;
	setp.lt.u64 	%p3557, %rd7994, %rd7982;
	selp.u64 	%rd7995, 1, 0, %p3557;
	add.s64 	%rd7996, %rd7994, %rd7992;
	setp.lt.u64 	%p3558, %rd7996, %rd7994;
	selp.u64 	%rd7997, 1, 0, %p3558;
	add.s64 	%rd7998, %rd7993, %rd7995;
	add.s64 	%rd7999, %rd7998, %rd7997;
	mul.hi.u64 	%rd8000, %rd10824, %rd10589;
	mad.lo.s64 	%rd8001, %rd10589, %rd10824, %rd7987;
	setp.lt.u64 	%p3559, %rd8001, %rd7987;
	selp.u64 	%rd8002, 1, 0, %p3559;
	add.s64 	%rd8003, %rd8001, %rd7999;
	setp.lt.u64 	%p3560, %rd8003, %rd8001;
	selp.u64 	%rd8004, 1, 0, %p3560;
	add.s64 	%rd8005, %rd8000, %rd8002;
	add.s64 	%rd8006, %rd8005, %rd8004;
	mul.hi.u64 	%rd8007, %rd10824, %rd10590;
	mad.lo.s64 	%rd8008, %rd10590, %rd10824, %rd7989;
	setp.lt.u64 	%p3561, %rd8008, %rd7989;
	selp.u64 	%rd8009, 1, 0, %p3561;
	add.s64 	%rd8010, %rd8008, %rd8006;
	setp.lt.u64 	%p3562, %rd8010, %rd8008;
	selp.u64 	%rd8011, 1, 0, %p3562;
	add.s64 	%rd8012, %rd8007, %rd8009;
	add.s64 	%rd8013, %rd8012, %rd8011;
	mul.hi.u64 	%rd8014, %rd10825, %rd10587;
	mad.lo.s64 	%rd1468, %rd10587, %rd10825, %rd7996;
	setp.lt.u64 	%p3563, %rd1468, %rd7996;
	selp.u64 	%rd8015, 1, 0, %p3563;
	add.s64 	%rd8016, %rd8014, %rd8015;
	mul.hi.u64 	%rd8017, %rd10825, %rd10588;
	mad.lo.s64 	%rd8018, %rd10588, %rd10825, %rd8003;
	setp.lt.u64 	%p3564, %rd8018, %rd8003;
	selp.u64 	%rd8019, 1, 0, %p3564;
	add.s64 	%rd8020, %rd8018, %rd8016;
	setp.lt.u64 	%p3565, %rd8020, %rd8018;
	selp.u64 	%rd8021, 1, 0, %p3565;
	add.s64 	%rd8022, %rd8017, %rd8019;
	add.s64 	%rd8023, %rd8022, %rd8021;
	mul.hi.u64 	%rd8024, %rd10825, %rd10589;
	mad.lo.s64 	%rd8025, %rd10589, %rd10825, %rd8010;
	setp.lt.u64 	%p3566, %rd8025, %rd8010;
	selp.u64 	%rd8026, 1, 0, %p3566;
	add.s64 	%rd8027, %rd8025, %rd8023;
	setp.lt.u64 	%p3567, %rd8027, %rd8025;
	selp.u64 	%rd8028, 1, 0, %p3567;
	add.s64 	%rd8029, %rd8024, %rd8026;
	add.s64 	%rd8030, %rd8029, %rd8028;
	mul.hi.u64 	%rd8031, %rd10825, %rd10590;
	mad.lo.s64 	%rd8032, %rd10590, %rd10825, %rd8013;
	setp.lt.u64 	%p3568, %rd8032, %rd8013;
	selp.u64 	%rd8033, 1, 0, %p3568;
	add.s64 	%rd8034, %rd8032, %rd8030;
	setp.lt.u64 	%p3569, %rd8034, %rd8032;
	selp.u64 	%rd8035, 1, 0, %p3569;
	add.s64 	%rd8036, %rd8031, %rd8033;
	add.s64 	%rd8037, %rd8036, %rd8035;
	mul.hi.u64 	%rd8038, %rd10826, %rd10587;
	mad.lo.s64 	%rd1469, %rd10587, %rd10826, %rd8020;
	setp.lt.u64 	%p3570, %rd1469, %rd8020;
	selp.u64 	%rd8039, 1, 0, %p3570;
	add.s64 	%rd8040, %rd8038, %rd8039;
	mul.hi.u64 	%rd8041, %rd10826, %rd10588;
	mad.lo.s64 	%rd8042, %rd10588, %rd10826, %rd8027;
	setp.lt.u64 	%p3571, %rd8042, %rd8027;
	selp.u64 	%rd8043, 1, 0, %p3571;
	add.s64 	%rd8044, %rd8042, %rd8040;
	setp.lt.u64 	%p3572, %rd8044, %rd8042;
	selp.u64 	%rd8045, 1, 0, %p3572;
	add.s64 	%rd8046, %rd8041, %rd8043;
	add.s64 	%rd8047, %rd8046, %rd8045;
	mul.hi.u64 	%rd8048, %rd10826, %rd10589;
	mad.lo.s64 	%rd8049, %rd10589, %rd10826, %rd8034;
	setp.lt.u64 	%p3573, %rd8049, %rd8034;
	selp.u64 	%rd8050, 1, 0, %p3573;
	add.s64 	%rd8051, %rd8049, %rd8047;
	setp.lt.u64 	%p3574, %rd8051, %rd8049;
	selp.u64 	%rd8052, 1, 0, %p3574;
	add.s64 	%rd8053, %rd8048, %rd8050;
	add.s64 	%rd8054, %rd8053, %rd8052;
	mul.hi.u64 	%rd8055, %rd10826, %rd10590;
	mad.lo.s64 	%rd8056, %rd10590, %rd10826, %rd8037;
	setp.lt.u64 	%p3575, %rd8056, %rd8037;
	selp.u64 	%rd8057, 1, 0, %p3575;
	add.s64 	%rd8058, %rd8056, %rd8054;
	setp.lt.u64 	%p3576, %rd8058, %rd8056;
	selp.u64 	%rd8059, 1, 0, %p3576;
	add.s64 	%rd8060, %rd8055, %rd8057;
	add.s64 	%rd8061, %rd8060, %rd8059;
	shl.b64 	%rd8062, %rd8044, 32;
	mov.b64 	{%r789, %r790}, %rd8044;
	mov.b64 	{%r791, %r792}, %rd8051;
	mov.b64 	%rd8063, {%r790, %r791};
	mov.b64 	{%r793, %r794}, %rd8058;
	mov.b64 	%rd8064, {%r792, %r793};
	mov.b64 	{%r795, %r796}, %rd8061;
	mov.b64 	%rd8065, {%r794, %r795};
	shr.u64 	%rd8066, %rd8061, 32;
	mul.lo.s64 	%rd8067, %rd8044, 977;
	mov.b64 	%rd8068, 977;
	mul.hi.u64 	%rd8069, %rd8044, %rd8068;
	mul.lo.s64 	%rd8070, %rd8051, 977;
	mul.hi.u64 	%rd8071, %rd8051, %rd8068;
	add.s64 	%rd8072, %rd8070, %rd8069;
	setp.lt.u64 	%p3577, %rd8072, %rd8070;
	selp.u64 	%rd8073, 1, 0, %p3577;
	add.s64 	%rd8074, %rd8071, %rd8073;
	mul.lo.s64 	%rd8075, %rd8058, 977;
	mul.hi.u64 	%rd8076, %rd8058, %rd8068;
	add.s64 	%rd8077, %rd8075, %rd8074;
	setp.lt.u64 	%p3578, %rd8077, %rd8075;
	selp.u64 	%rd8078, 1, 0, %p3578;
	add.s64 	%rd8079, %rd8076, %rd8078;
	mul.lo.s64 	%rd8080, %rd8061, 977;
	mul.hi.u64 	%rd8081, %rd8061, %rd8068;
	add.s64 	%rd8082, %rd8080, %rd8079;
	setp.lt.u64 	%p3579, %rd8082, %rd8080;
	selp.u64 	%rd8083, 1, 0, %p3579;
	add.s64 	%rd8084, %rd8081, %rd8083;
	add.s64 	%rd10827, %rd8067, %rd8062;
	setp.lt.u64 	%p3580, %rd10827, %rd8067;
	selp.u64 	%rd8085, 1, 0, %p3580;
	add.s64 	%rd8086, %rd8072, %rd8063;
	setp.lt.u64 	%p3581, %rd8086, %rd8072;
	add.s64 	%rd10828, %rd8086, %rd8085;
	setp.lt.u64 	%p3582, %rd10828, %rd8086;
	or.pred  	%p3583, %p3581, %p3582;
	selp.u64 	%rd8087, 1, 0, %p3583;
	add.s64 	%rd8088, %rd8077, %rd8064;
	setp.lt.u64 	%p3584, %rd8088, %rd8077;
	add.s64 	%rd10829, %rd8088, %rd8087;
	setp.lt.u64 	%p3585, %rd10829, %rd8088;
	or.pred  	%p3586, %p3584, %p3585;
	selp.u64 	%rd8089, 1, 0, %p3586;
	add.s64 	%rd8090, %rd8082, %rd8065;
	setp.lt.u64 	%p3587, %rd8090, %rd8082;
	add.s64 	%rd10830, %rd8090, %rd8089;
	setp.lt.u64 	%p3588, %rd10830, %rd8090;
	or.pred  	%p3589, %p3587, %p3588;
	selp.u64 	%rd8091, 1, 0, %p3589;
	add.s64 	%rd8092, %rd8084, %rd8066;
	add.s64 	%rd1474, %rd8092, %rd8091;
	setp.eq.s64 	%p3590, %rd1474, 0;
	mov.b64 	%rd10831, 0;
	@%p3590 bra 	$L__BB4_433;
	shl.b64 	%rd8093, %rd1474, 32;
	shr.u64 	%rd8094, %rd1474, 32;
	mov.b64 	%rd8095, 977;
	mul.hi.u64 	%rd8096, %rd1474, %rd8095;
	mad.lo.s64 	%rd8097, %rd1474, 977, %rd8093;
	setp.lt.u64 	%p3591, %rd8097, %rd8093;
	selp.u64 	%rd8098, 1, 0, %p3591;
	add.s64 	%rd10827, %rd8097, %rd10827;
	setp.lt.u64 	%p3592, %rd10827, %rd8097;
	selp.u64 	%rd8099, 1, 0, %p3592;
	add.s64 	%rd8100, %rd8094, %rd8096;
	setp.lt.u64 	%p3593, %rd8100, %rd8094;
	selp.u64 	%rd8101, 1, 0, %p3593;
	add.s64 	%rd8102, %rd10828, %rd8100;
	setp.lt.u64 	%p3594, %rd8102, %rd10828;
	selp.u64 	%rd8103, 1, 0, %p3594;
	add.s64 	%rd8104, %rd8102, %rd8098;
	add.s64 	%rd10828, %rd8104, %rd8099;
	setp.lt.u64 	%p3595, %rd10828, %rd8102;
	selp.u64 	%rd8105, 1, 0, %p3595;
	add.s64 	%rd8106, %rd10829, %rd8101;
	add.s64 	%rd8107, %rd8106, %rd8103;
	add.s64 	%rd1477, %rd8107, %rd8105;
	setp.lt.u64 	%p3596, %rd1477, %rd10829;
	selp.u64 	%rd8108, 1, 0, %p3596;
	add.s64 	%rd1478, %rd10830, %rd8108;
	setp.lt.u64 	%p3597, %rd1478, %rd10830;
	selp.u64 	%rd10831, 1, 0, %p3597;
	mov.u64 	%rd10829, %rd1477;
	mov.u64 	%rd10830, %rd1478;
$L__BB4_433:
	mad.lo.s64 	%rd1485, %rd10587, %rd10845, %rd10827;
	setp.lt.u64 	%p3598, %rd1485, %rd10827;
	selp.u64 	%rd8109, 1, 0, %p3598;
	add.s64 	%rd8110, %rd10828, %rd1467;
	setp.lt.u64 	%p3599, %rd8110, %rd10828;
	add.s64 	%rd10833, %rd8110, %rd8109;
	setp.lt.u64 	%p3600, %rd10833, %rd8110;
	or.pred  	%p3601, %p3599, %p3600;
	selp.u64 	%rd8111, 1, 0, %p3601;
	add.s64 	%rd8112, %rd10829, %rd1468;
	setp.lt.u64 	%p3602, %rd8112, %rd10829;
	add.s64 	%rd10834, %rd8112, %rd8111;
	setp.lt.u64 	%p3603, %rd10834, %rd8112;
	or.pred  	%p3604, %p3602, %p3603;
	selp.u64 	%rd8113, 1, 0, %p3604;
	add.s64 	%rd8114, %rd10830, %rd1469;
	setp.lt.u64 	%p3605, %rd8114, %rd10830;
	add.s64 	%rd10835, %rd8114, %rd8113;
	setp.lt.u64 	%p3606, %rd10835, %rd8114;
	or.pred  	%p3607, %p3605, %p3606;
	selp.u64 	%rd8115, 1, 0, %p3607;
	add.s64 	%rd1489, %rd10831, %rd8115;
	setp.ne.s64 	%p3608, %rd1489, 0;
	@%p3608 bra 	$L__BB4_436;
	and.b64  	%rd8116, %rd10835, %rd10834;
	setp.ne.s64 	%p3609, %rd8116, -1;
	mov.u64 	%rd10832, %rd1485;
	@%p3609 bra 	$L__BB4_443;
	setp.ne.s64 	%p3610, %rd10833, -1;
	setp.lt.u64 	%p3611, %rd1485, -4294968273;
	or.pred  	%p3612, %p3610, %p3611;
	mov.u64 	%rd10832, %rd1485;
	@%p3612 bra 	$L__BB4_443;
$L__BB4_436:
	add.s64 	%rd10832, %rd1485, 4294968273;
	setp.lt.u64 	%p3613, %rd1485, -4294968273;
	selp.u64 	%rd8117, 1, 0, %p3613;
	add.s64 	%rd8118, %rd10833, 1;
	setp.ne.s64 	%p3614, %rd10833, -1;
	selp.s64 	%rd8119, -1, 0, %p3613;
	add.s64 	%rd10833, %rd8118, %rd8119;
	setp.lt.u64 	%p3615, %rd8118, %rd8117;
	or.pred  	%p3616, %p3614, %p3615;
	selp.u64 	%rd8120, 1, 0, %p3616;
	add.s64 	%rd8121, %rd10834, 1;
	setp.ne.s64 	%p3617, %rd10834, -1;
	selp.s64 	%rd8122, -1, 0, %p3616;
	add.s64 	%rd10834, %rd8121, %rd8122;
	setp.lt.u64 	%p3618, %rd8121, %rd8120;
	or.pred  	%p3619, %p3617, %p3618;
	selp.u64 	%rd8123, 1, 0, %p3619;
	add.s64 	%rd8124, %rd10835, 1;
	setp.ne.s64 	%p3620, %rd10835, -1;
	selp.s64 	%rd8125, -1, 0, %p3619;
	add.s64 	%rd10835, %rd8124, %rd8125;
	setp.lt.u64 	%p3621, %rd8124, %rd8123;
	or.pred  	%p3622, %p3620, %p3621;
	selp.s64 	%rd8126, -1, 0, %p3622;
	add.s64 	%rd1494, %rd1489, %rd8126;
	setp.ne.s64 	%p3623, %rd1494, 0;
	@%p3623 bra 	$L__BB4_439;
	and.b64  	%rd8127, %rd10835, %rd10834;
	setp.ne.s64 	%p3624, %rd8127, -1;
	@%p3624 bra 	$L__BB4_443;
	setp.ne.s64 	%p3625, %rd10833, -1;
	setp.lt.u64 	%p3626, %rd10832, -4294968273;
	or.pred  	%p3627, %p3625, %p3626;
	@%p3627 bra 	$L__BB4_443;
$L__BB4_439:
	add.s64 	%rd1495, %rd1485, 8589936546;
	setp.lt.u64 	%p3628, %rd10832, -4294968273;
	selp.u64 	%rd8128, 1, 0, %p3628;
	add.s64 	%rd8129, %rd10833, 1;
	setp.ne.s64 	%p3629, %rd10833, -1;
	selp.s64 	%rd8130, -1, 0, %p3628;
	add.s64 	%rd10833, %rd8129, %rd8130;
	setp.lt.u64 	%p3630, %rd8129, %rd8128;
	or.pred  	%p3631, %p3629, %p3630;
	selp.u64 	%rd8131, 1, 0, %p3631;
	add.s64 	%rd8132, %rd10834, 1;
	setp.ne.s64 	%p3632, %rd10834, -1;
	selp.s64 	%rd8133, -1, 0, %p3631;
	add.s64 	%rd10834, %rd8132, %rd8133;
	setp.lt.u64 	%p3633, %rd8132, %rd8131;
	or.pred  	%p3634, %p3632, %p3633;
	selp.u64 	%rd8134, 1, 0, %p3634;
	add.s64 	%rd8135, %rd10835, 1;
	setp.ne.s64 	%p3635, %rd10835, -1;
	selp.s64 	%rd8136, -1, 0, %p3634;
	add.s64 	%rd10835, %rd8135, %rd8136;
	setp.lt.u64 	%p3636, %rd8135, %rd8134;
	or.pred  	%p3637, %p3635, %p3636;
	selp.u64 	%rd8137, 1, 0, %p3637;
	setp.ne.s64 	%p3638, %rd1494, %rd8137;
	@%p3638 bra 	$L__BB4_442;
	and.b64  	%rd8138, %rd10835, %rd10834;
	setp.ne.s64 	%p3639, %rd8138, -1;
	mov.u64 	%rd10832, %rd1495;
	@%p3639 bra 	$L__BB4_443;
	setp.ne.s64 	%p3640, %rd10833, -1;
	setp.lt.u64 	%p3641, %rd1495, -4294968273;
	or.pred  	%p3642, %p3640, %p3641;
	mov.u64 	%rd10832, %rd1495;
	@%p3642 bra 	$L__BB4_443;
$L__BB4_442:
	setp.lt.u64 	%p3643, %rd1495, -4294968273;
	selp.u64 	%rd8139, 1, 0, %p3643;
	add.s64 	%rd8140, %rd10833, 1;
	setp.ne.s64 	%p3644, %rd10833, -1;
	selp.s64 	%rd8141, -1, 0, %p3643;
	add.s64 	%rd10833, %rd8140, %rd8141;
	setp.lt.u64 	%p3645, %rd8140, %rd8139;
	or.pred  	%p3646, %p3644, %p3645;
	selp.u64 	%rd8142, 1, 0, %p3646;
	add.s64 	%rd8143, %rd10834, 1;
	setp.ne.s64 	%p3647, %rd10834, -1;
	selp.s64 	%rd8144, -1, 0, %p3646;
	add.s64 	%rd10834, %rd8143, %rd8144;
	setp.lt.u64 	%p3648, %rd8143, %rd8142;
	or.pred  	%p3649, %p3647, %p3648;
	selp.s64 	%rd8145, -1, 0, %p3649;
	add.s64 	%rd8146, %rd10835, %rd8145;
	add.s64 	%rd10835, %rd8146, 1;
	add.s64 	%rd10832, %rd1485, 12884904819;
$L__BB4_443:
	mov.b32 	%r1100, 0;
$L__BB4_444:
	setp.eq.s32 	%p3650, %r1100, 0;
	selp.b64 	%rd1511, %rd10832, %rd10845, %p3650;
	selp.b64 	%rd8148, %rd10833, %rd10824, %p3650;
	mul.lo.s64 	%rd8149, %rd8148, %rd1511;
	mul.hi.u64 	%rd8150, %rd1511, %rd8148;
	selp.b64 	%rd8151, %rd10834, %rd10825, %p3650;
	mul.lo.s64 	%rd8152, %rd8151, %rd1511;
	mul.hi.u64 	%rd8153, %rd1511, %rd8151;
	add.s64 	%rd8154, %rd8152, %rd8150;
	setp.lt.u64 	%p3651, %rd8154, %rd8152;
	selp.u64 	%rd8155, 1, 0, %p3651;
	add.s64 	%rd8156, %rd8153, %rd8155;
	selp.b64 	%rd8157, %rd10835, %rd10826, %p3650;
	mul.lo.s64 	%rd8158, %rd8157, %rd1511;
	mul.hi.u64 	%rd8159, %rd1511, %rd8157;
	add.s64 	%rd8160, %rd8158, %rd8156;
	setp.lt.u64 	%p3652, %rd8160, %rd8158;
	selp.u64 	%rd8161, 1, 0, %p3652;
	add.s64 	%rd8162, %rd8159, %rd8161;
	mul.hi.u64 	%rd8163, %rd8148, %rd8151;
	mad.lo.s64 	%rd8164, %rd8151, %rd8148, %rd8160;
	setp.lt.u64 	%p3653, %rd8164, %rd8160;
	selp.u64 	%rd8165, 1, 0, %p3653;
	add.s64 	%rd8166, %rd8163, %rd8165;
	mul.hi.u64 	%rd8167, %rd8148, %rd8157;
	mad.lo.s64 	%rd8168, %rd8157, %rd8148, %rd8162;
	setp.lt.u64 	%p3654, %rd8168, %rd8162;
	selp.u64 	%rd8169, 1, 0, %p3654;
	add.s64 	%rd8170, %rd8168, %rd8166;
	setp.lt.u64 	%p3655, %rd8170, %rd8168;
	selp.u64 	%rd8171, 1, 0, %p3655;
	add.s64 	%rd8172, %rd8167, %rd8169;
	add.s64 	%rd8173, %rd8172, %rd8171;
	mul.hi.u64 	%rd8174, %rd8151, %rd8157;
	mad.lo.s64 	%rd8175, %rd8157, %rd8151, %rd8173;
	setp.lt.u64 	%p3656, %rd8175, %rd8173;
	selp.u64 	%rd8176, 1, 0, %p3656;
	add.s64 	%rd8177, %rd8174, %rd8176;
	shl.b64 	%rd8178, %rd8149, 1;
	mov.b64 	{%r798, %r799}, %rd8149;
	mov.b64 	{%r800, %r801}, %rd8154;
	shf.l.wrap.b32 	%r802, %r799, %r800, 1;
	shf.l.wrap.b32 	%r803, %r800, %r801, 1;
	mov.b64 	%rd8179, {%r802, %r803};
	mov.b64 	{%r804, %r805}, %rd8164;
	shf.l.wrap.b32 	%r806, %r801, %r804, 1;
	shf.l.wrap.b32 	%r807, %r804, %r805, 1;
	mov.b64 	%rd8180, {%r806, %r807};
	mov.b64 	{%r808, %r809}, %rd8170;
	shf.l.wrap.b32 	%r810, %r805, %r808, 1;
	shf.l.wrap.b32 	%r811, %r808, %r809, 1;
	mov.b64 	%rd8181, {%r810, %r811};
	mov.b64 	{%r812, %r813}, %rd8175;
	shf.l.wrap.b32 	%r814, %r809, %r812, 1;
	shf.l.wrap.b32 	%r815, %r812, %r813, 1;
	mov.b64 	%rd8182, {%r814, %r815};
	shr.u64 	%rd8183, %rd8177, 63;
	mov.b64 	{%r816, %r817}, %rd8177;
	shf.l.wrap.b32 	%r818, %r813, %r816, 1;
	shf.l.wrap.b32 	%r819, %r816, %r817, 1;
	mov.b64 	%rd8184, {%r818, %r819};
	mul.hi.u64 	%rd8185, %rd1511, %rd1511;
	mul.hi.u64 	%rd8186, %rd8148, %rd8148;
	mul.hi.u64 	%rd8187, %rd8151, %rd8151;
	mul.hi.u64 	%rd8188, %rd8157, %rd8157;
	add.s64 	%rd1512, %rd8178, %rd8185;
	setp.lt.u64 	%p3657, %rd1512, %rd8178;
	selp.u64 	%rd8189, 1, 0, %p3657;
	mad.lo.s64 	%rd8190, %rd8148, %rd8148, %rd8179;
	setp.lt.u64 	%p3658, %rd8190, %rd8179;
	add.s64 	%rd1513, %rd8190, %rd8189;
	setp.lt.u64 	%p3659, %rd1513, %rd8190;
	or.pred  	%p3660, %p3658, %p3659;
	selp.u64 	%rd8191, 1, 0, %p3660;
	add.s64 	%rd8192, %rd8180, %rd8186;
	setp.lt.u64 	%p3661, %rd8192, %rd8180;
	add.s64 	%rd1514, %rd8192, %rd8191;
	setp.lt.u64 	%p3662, %rd1514, %rd8192;
	or.pred  	%p3663, %p3661, %p3662;
	selp.u64 	%rd8193, 1, 0, %p3663;
	mad.lo.s64 	%rd8194, %rd8151, %rd8151, %rd8181;
	setp.lt.u64 	%p3664, %rd8194, %rd8181;
	add.s64 	%rd8195, %rd8194, %rd8193;
	setp.lt.u64 	%p3665, %rd8195, %rd8194;
	or.pred  	%p3666, %p3664, %p3665;
	selp.u64 	%rd8196, 1, 0, %p3666;
	add.s64 	%rd8197, %rd8182, %rd8187;
	setp.lt.u64 	%p3667, %rd8197, %rd8182;
	add.s64 	%rd8198, %rd8197, %rd8196;
	setp.lt.u64 	%p3668, %rd8198, %rd8197;
	or.pred  	%p3669, %p3667, %p3668;
	selp.u64 	%rd8199, 1, 0, %p3669;
	mad.lo.s64 	%rd8200, %rd8157, %rd8157, %rd8184;
	setp.lt.u64 	%p3670, %rd8200, %rd8184;
	add.s64 	%rd8201, %rd8200, %rd8199;
	setp.lt.u64 	%p3671, %rd8201, %rd8200;
	or.pred  	%p3672, %p3670, %p3671;
	selp.u64 	%rd8202, 1, 0, %p3672;
	add.s64 	%rd8203, %rd8183, %rd8188;
	add.s64 	%rd8204, %rd8203, %rd8202;
	shl.b64 	%rd8205, %rd8195, 32;
	mov.b64 	{%r820, %r821}, %rd8195;
	mov.b64 	{%r822, %r823}, %rd8198;
	mov.b64 	%rd8206, {%r821, %r822};
	mov.b64 	{%r824, %r825}, %rd8201;
	mov.b64 	%rd8207, {%r823, %r824};
	mov.b64 	{%r826, %r827}, %rd8204;
	mov.b64 	%rd8208, {%r825, %r826};
	shr.u64 	%rd8209, %rd8204, 32;
	mul.lo.s64 	%rd8210, %rd8195, 977;
	mov.b64 	%rd8211, 977;
	mul.hi.u64 	%rd8212, %rd8195, %rd8211;
	mul.lo.s64 	%rd8213, %rd8198, 977;
	mul.hi.u64 	%rd8214, %rd8198, %rd8211;
	add.s64 	%rd8215, %rd8213, %rd8212;
	setp.lt.u64 	%p3673, %rd8215, %rd8213;
	selp.u64 	%rd8216, 1, 0, %p3673;
	add.s64 	%rd8217, %rd8214, %rd8216;
	mul.lo.s64 	%rd8218, %rd8201, 977;
	mul.hi.u64 	%rd8219, %rd8201, %rd8211;
	add.s64 	%rd8220, %rd8218, %rd8217;
	setp.lt.u64 	%p3674, %rd8220, %rd8218;
	selp.u64 	%rd8221, 1, 0, %p3674;
	add.s64 	%rd8222, %rd8219, %rd8221;
	mul.lo.s64 	%rd8223, %rd8204, 977;
	mul.hi.u64 	%rd8224, %rd8204, %rd8211;
	add.s64 	%rd8225, %rd8223, %rd8222;
	setp.lt.u64 	%p3675, %rd8225, %rd8223;
	selp.u64 	%rd8226, 1, 0, %p3675;
	add.s64 	%rd8227, %rd8224, %rd8226;
	add.s64 	%rd10840, %rd8210, %rd8205;
	setp.lt.u64 	%p3676, %rd10840, %rd8210;
	selp.u64 	%rd8228, 1, 0, %p3676;
	add.s64 	%rd8229, %rd8215, %rd8206;
	setp.lt.u64 	%p3677, %rd8229, %rd8215;
	add.s64 	%rd10841, %rd8229, %rd8228;
	setp.lt.u64 	%p3678, %rd10841, %rd8229;
	or.pred  	%p3679, %p3677, %p3678;
	selp.u64 	%rd8230, 1, 0, %p3679;
	add.s64 	%rd8231, %rd8220, %rd8207;
	setp.lt.u64 	%p3680, %rd8231, %rd8220;
	add.s64 	%rd10842, %rd8231, %rd8230;
	setp.lt.u64 	%p3681, %rd10842, %rd8231;
	or.pred  	%p3682, %p3680, %p3681;
	selp.u64 	%rd8232, 1, 0, %p3682;
	add.s64 	%rd8233, %rd8225, %rd8208;
	setp.lt.u64 	%p3683, %rd8233, %rd8225;
	add.s64 	%rd10843, %rd8233, %rd8232;
	setp.lt.u64 	%p3684, %rd10843, %rd8233;
	or.pred  	%p3685, %p3683, %p3684;
	selp.u64 	%rd8234, 1, 0, %p3685;
	add.s64 	%rd8235, %rd8227, %rd8209;
	add.s64 	%rd1519, %rd8235, %rd8234;
	setp.eq.s64 	%p3686, %rd1519, 0;
	mov.b64 	%rd10844, 0;
	@%p3686 bra 	$L__BB4_446;
	shl.b64 	%rd8236, %rd1519, 32;
	shr.u64 	%rd8237, %rd1519, 32;
	mov.b64 	%rd8238, 977;
	mul.hi.u64 	%rd8239, %rd1519, %rd8238;
	mad.lo.s64 	%rd8240, %rd1519, 977, %rd8236;
	setp.lt.u64 	%p3687, %rd8240, %rd8236;
	selp.u64 	%rd8241, 1, 0, %p3687;
	add.s64 	%rd10840, %rd8240, %rd10840;
	setp.lt.u64 	%p3688, %rd10840, %rd8240;
	selp.u64 	%rd8242, 1, 0, %p3688;
	add.s64 	%rd8243, %rd8237, %rd8239;
	setp.lt.u64 	%p3689, %rd8243, %rd8237;
	selp.u64 	%rd8244, 1, 0, %p3689;
	add.s64 	%rd8245, %rd10841, %rd8243;
	setp.lt.u64 	%p3690, %rd8245, %rd10841;
	selp.u64 	%rd8246, 1, 0, %p3690;
	add.s64 	%rd8247, %rd8245, %rd8241;
	add.s64 	%rd10841, %rd8247, %rd8242;
	setp.lt.u64 	%p3691, %rd10841, %rd8245;
	selp.u64 	%rd8248, 1, 0, %p3691;
	add.s64 	%rd8249, %rd10842, %rd8244;
	add.s64 	%rd8250, %rd8249, %rd8246;
	add.s64 	%rd1522, %rd8250, %rd8248;
	setp.lt.u64 	%p3692, %rd1522, %rd10842;
	selp.u64 	%rd8251, 1, 0, %p3692;
	add.s64 	%rd1523, %rd10843, %rd8251;
	setp.lt.u64 	%p3693, %rd1523, %rd10843;
	selp.u64 	%rd10844, 1, 0, %p3693;
	mov.u64 	%rd10842, %rd1522;
	mov.u64 	%rd10843, %rd1523;
$L__BB4_446:
	mad.lo.s64 	%rd1530, %rd1511, %rd1511, %rd10840;
	setp.lt.u64 	%p3694, %rd1530, %rd10840;
	selp.u64 	%rd8252, 1, 0, %p3694;
	add.s64 	%rd8253, %rd10841, %rd1512;
	setp.lt.u64 	%p3695, %rd8253, %rd10841;
	add.s64 	%rd10824, %rd8253, %rd8252;
	setp.lt.u64 	%p3696, %rd10824, %rd8253;
	or.pred  	%p3697, %p3695, %p3696;
	selp.u64 	%rd8254, 1, 0, %p3697;
	add.s64 	%rd8255, %rd10842, %rd1513;
	setp.lt.u64 	%p3698, %rd8255, %rd10842;
	add.s64 	%rd10825, %rd8255, %rd8254;
	setp.lt.u64 	%p3699, %rd10825, %rd8255;
	or.pred  	%p3700, %p3698, %p3699;
	selp.u64 	%rd8256, 1, 0, %p3700;
	add.s64 	%rd8257, %rd10843, %rd1514;
	setp.lt.u64 	%p3701, %rd8257, %rd10843;
	add.s64 	%rd10826, %rd8257, %rd8256;
	setp.lt.u64 	%p3702, %rd10826, %rd8257;
	or.pred  	%p3703, %p3701, %p3702;
	selp.u64 	%rd8258, 1, 0, %p3703;
	add.s64 	%rd1534, %rd10844, %rd8258;
	setp.ne.s64 	%p3704, %rd1534, 0;
	@%p3704 bra 	$L__BB4_449;
	and.b64  	%rd8259, %rd10826, %rd10825;
	setp.ne.s64 	%p3705, %rd8259, -1;
	mov.u64 	%rd10845, %rd1530;
	@%p3705 bra 	$L__BB4_456;
	setp.ne.s64 	%p3706, %rd10824, -1;
	setp.lt.u64 	%p3707, %rd1530, -4294968273;
	or.pred  	%p3708, %p3706, %p3707;
	mov.u64 	%rd10845, %rd1530;
	@%p3708 bra 	$L__BB4_456;
$L__BB4_449:
	add.s64 	%rd10845, %rd1530, 4294968273;
	setp.lt.u64 	%p3709, %rd1530, -4294968273;
	selp.u64 	%rd8260, 1, 0, %p3709;
	add.s64 	%rd8261, %rd10824, 1;
	setp.ne.s64 	%p3710, %rd10824, -1;
	selp.s64 	%rd8262, -1, 0, %p3709;
	add.s64 	%rd10824, %rd8261, %rd8262;
	setp.lt.u64 	%p3711, %rd8261, %rd8260;
	or.pred  	%p3712, %p3710, %p3711;
	selp.u64 	%rd8263, 1, 0, %p3712;
	add.s64 	%rd8264, %rd10825, 1;
	setp.ne.s64 	%p3713, %rd10825, -1;
	selp.s64 	%rd8265, -1, 0, %p3712;
	add.s64 	%rd10825, %rd8264, %rd8265;
	setp.lt.u64 	%p3714, %rd8264, %rd8263;
	or.pred  	%p3715, %p3713, %p3714;
	selp.u64 	%rd8266, 1, 0, %p3715;
	add.s64 	%rd8267, %rd10826, 1;
	setp.ne.s64 	%p3716, %rd10826, -1;
	selp.s64 	%rd8268, -1, 0, %p3715;
	add.s64 	%rd10826, %rd8267, %rd8268;
	setp.lt.u64 	%p3717, %rd8267, %rd8266;
	or.pred  	%p3718, %p3716, %p3717;
	selp.s64 	%rd8269, -1, 0, %p3718;
	add.s64 	%rd1539, %rd1534, %rd8269;
	setp.ne.s64 	%p3719, %rd1539, 0;
	@%p3719 bra 	$L__BB4_452;
	and.b64  	%rd8270, %rd10826, %rd10825;
	setp.ne.s64 	%p3720, %rd8270, -1;
	@%p3720 bra 	$L__BB4_456;
	setp.ne.s64 	%p3721, %rd10824, -1;
	setp.lt.u64 	%p3722, %rd10845, -4294968273;
	or.pred  	%p3723, %p3721, %p3722;
	@%p3723 bra 	$L__BB4_456;
$L__BB4_452:
	add.s64 	%rd1540, %rd1530, 8589936546;
	setp.lt.u64 	%p3724, %rd10845, -4294968273;
	selp.u64 	%rd8271, 1, 0, %p3724;
	add.s64 	%rd8272, %rd10824, 1;
	setp.ne.s64 	%p3725, %rd10824, -1;
	selp.s64 	%rd8273, -1, 0, %p3724;
	add.s64 	%rd10824, %rd8272, %rd8273;
	setp.lt.u64 	%p3726, %rd8272, %rd8271;
	or.pred  	%p3727, %p3725, %p3726;
	selp.u64 	%rd8274, 1, 0, %p3727;
	add.s64 	%rd8275, %rd10825, 1;
	setp.ne.s64 	%p3728, %rd10825, -1;
	selp.s64 	%rd8276, -1, 0, %p3727;
	add.s64 	%rd10825, %rd8275, %rd8276;
	setp.lt.u64 	%p3729, %rd8275, %rd8274;
	or.pred  	%p3730, %p3728, %p3729;
	selp.u64 	%rd8277, 1, 0, %p3730;
	add.s64 	%rd8278, %rd10826, 1;
	setp.ne.s64 	%p3731, %rd10826, -1;
	selp.s64 	%rd8279, -1, 0, %p3730;
	add.s64 	%rd10826, %rd8278, %rd8279;
	setp.lt.u64 	%p3732, %rd8278, %rd8277;
	or.pred  	%p3733, %p3731, %p3732;
	selp.u64 	%rd8280, 1, 0, %p3733;
	setp.ne.s64 	%p3734, %rd1539, %rd8280;
	@%p3734 bra 	$L__BB4_455;
	and.b64  	%rd8281, %rd10826, %rd10825;
	setp.ne.s64 	%p3735, %rd8281, -1;
	mov.u64 	%rd10845, %rd1540;
	@%p3735 bra 	$L__BB4_456;
	setp.ne.s64 	%p3736, %rd10824, -1;
	setp.lt.u64 	%p3737, %rd1540, -4294968273;
	or.pred  	%p3738, %p3736, %p3737;
	mov.u64 	%rd10845, %rd1540;
	@%p3738 bra 	$L__BB4_456;
$L__BB4_455:
	setp.lt.u64 	%p3739, %rd1540, -4294968273;
	selp.u64 	%rd8282, 1, 0, %p3739;
	add.s64 	%rd8283, %rd10824, 1;
	setp.ne.s64 	%p3740, %rd10824, -1;
	selp.s64 	%rd8284, -1, 0, %p3739;
	add.s64 	%rd10824, %rd8283, %rd8284;
	setp.lt.u64 	%p3741, %rd8283, %rd8282;
	or.pred  	%p3742, %p3740, %p3741;
	selp.u64 	%rd8285, 1, 0, %p3742;
	add.s64 	%rd8286, %rd10825, 1;
	setp.ne.s64 	%p3743, %rd10825, -1;
	selp.s64 	%rd8287, -1, 0, %p3742;
	add.s64 	%rd10825, %rd8286, %rd8287;
	setp.lt.u64 	%p3744, %rd8286, %rd8285;
	or.pred  	%p3745, %p3743, %p3744;
	selp.s64 	%rd8288, -1, 0, %p3745;
	add.s64 	%rd8289, %rd10826, %rd8288;
	add.s64 	%rd10826, %rd8289, 1;
	add.s64 	%rd10845, %rd1530, 12884904819;
$L__BB4_456:
	add.s32 	%r1100, %r1100, 1;
	setp.ne.s32 	%p3746, %r1100, 23;
	@%p3746 bra 	$L__BB4_444;
	mul.lo.s64 	%rd1552, %rd10708, %rd10845;
	mul.hi.u64 	%rd8291, %rd10845, %rd10708;
	mul.lo.s64 	%rd8292, %rd10709, %rd10845;
	mul.hi.u64 	%rd8293, %rd10845, %rd10709;
	add.s64 	%rd8294, %rd8292, %rd8291;
	setp.lt.u64 	%p3747, %rd8294, %rd8292;
	selp.u64 	%rd8295, 1, 0, %p3747;
	add.s64 	%rd8296, %rd8293, %rd8295;
	mul.lo.s64 	%rd8297, %rd10710, %rd10845;
	mul.hi.u64 	%rd8298, %rd10845, %rd10710;
	add.s64 	%rd8299, %rd8297, %rd8296;
	setp.lt.u64 	%p3748, %rd8299, %rd8297;
	selp.u64 	%rd8300, 1, 0, %p3748;
	add.s64 	%rd8301, %rd8298, %rd8300;
	mul.lo.s64 	%rd8302, %rd10711, %rd10845;
	mul.hi.u64 	%rd8303, %rd10845, %rd10711;
	add.s64 	%rd8304, %rd8302, %rd8301;
	setp.lt.u64 	%p3749, %rd8304, %rd8302;
	selp.u64 	%rd8305, 1, 0, %p3749;
	add.s64 	%rd8306, %rd8303, %rd8305;
	mul.hi.u64 	%rd8307, %rd10824, %rd10708;
	mad.lo.s64 	%rd1553, %rd10708, %rd10824, %rd8294;
	setp.lt.u64 	%p3750, %rd1553, %rd8294;
	selp.u64 	%rd8308, 1, 0, %p3750;
	add.s64 	%rd8309, %rd8307, %rd8308;
	mul.hi.u64 	%rd8310, %rd10824, %rd10709;
	mad.lo.s64 	%rd8311, %rd10709, %rd10824, %rd8299;
	setp.lt.u64 	%p3751, %rd8311, %rd8299;
	selp.u64 	%rd8312, 1, 0, %p3751;
	add.s64 	%rd8313, %rd8311, %rd8309;
	setp.lt.u64 	%p3752, %rd8313, %rd8311;
	selp.u64 	%rd8314, 1, 0, %p3752;
	add.s64 	%rd8315, %rd8310, %rd8312;
	add.s64 	%rd8316, %rd8315, %rd8314;
	mul.hi.u64 	%rd8317, %rd10824, %rd10710;
	mad.lo.s64 	%rd8318, %rd10710, %rd10824, %rd8304;
	setp.lt.u64 	%p3753, %rd8318, %rd8304;
	selp.u64 	%rd8319, 1, 0, %p3753;
	add.s64 	%rd8320, %rd8318, %rd8316;
	setp.lt.u64 	%p3754, %rd8320, %rd8318;
	selp.u64 	%rd8321, 1, 0, %p3754;
	add.s64 	%rd8322, %rd8317, %rd8319;
	add.s64 	%rd8323, %rd8322, %rd8321;
	mul.hi.u64 	%rd8324, %rd10824, %rd10711;
	mad.lo.s64 	%rd8325, %rd10711, %rd10824, %rd8306;
	setp.lt.u64 	%p3755, %rd8325, %rd8306;
	selp.u64 	%rd8326, 1, 0, %p3755;
	add.s64 	%rd8327, %rd8325, %rd8323;
	setp.lt.u64 	%p3756, %rd8327, %rd8325;
	selp.u64 	%rd8328, 1, 0, %p3756;
	add.s64 	%rd8329, %rd8324, %rd8326;
	add.s64 	%rd8330, %rd8329, %rd8328;
	mul.hi.u64 	%rd8331, %rd10825, %rd10708;
	mad.lo.s64 	%rd1554, %rd10708, %rd10825, %rd8313;
	setp.lt.u64 	%p3757, %rd1554, %rd8313;
	selp.u64 	%rd8332, 1, 0, %p3757;
	add.s64 	%rd8333, %rd8331, %rd8332;
	mul.hi.u64 	%rd8334, %rd10825, %rd10709;
	mad.lo.s64 	%rd8335, %rd10709, %rd10825, %rd8320;
	setp.lt.u64 	%p3758, %rd8335, %rd8320;
	selp.u64 	%rd8336, 1, 0, %p3758;
	add.s64 	%rd8337, %rd8335, %rd8333;
	setp.lt.u64 	%p3759, %rd8337, %rd8335;
	selp.u64 	%rd8338, 1, 0, %p3759;
	add.s64 	%rd8339, %rd8334, %rd8336;
	add.s64 	%rd8340, %rd8339, %rd8338;
	mul.hi.u64 	%rd8341, %rd10825, %rd10710;
	mad.lo.s64 	%rd8342, %rd10710, %rd10825, %rd8327;
	setp.lt.u64 	%p3760, %rd8342, %rd8327;
	selp.u64 	%rd8343, 1, 0, %p3760;
	add.s64 	%rd8344, %rd8342, %rd8340;
	setp.lt.u64 	%p3761, %rd8344, %rd8342;
	selp.u64 	%rd8345, 1, 0, %p3761;
	add.s64 	%rd8346, %rd8341, %rd8343;
	add.s64 	%rd8347, %rd8346, %rd8345;
	mul.hi.u64 	%rd8348, %rd10825, %rd10711;
	mad.lo.s64 	%rd8349, %rd10711, %rd10825, %rd8330;
	setp.lt.u64 	%p3762, %rd8349, %rd8330;
	selp.u64 	%rd8350, 1, 0, %p3762;
	add.s64 	%rd8351, %rd8349, %rd8347;
	setp.lt.u64 	%p3763, %rd8351, %rd8349;
	selp.u64 	%rd8352, 1, 0, %p3763;
	add.s64 	%rd8353, %rd8348, %rd8350;
	add.s64 	%rd8354, %rd8353, %rd8352;
	mul.hi.u64 	%rd8355, %rd10826, %rd10708;
	mad.lo.s64 	%rd1555, %rd10708, %rd10826, %rd8337;
	setp.lt.u64 	%p3764, %rd1555, %rd8337;
	selp.u64 	%rd8356, 1, 0, %p3764;
	add.s64 	%rd8357, %rd8355, %rd8356;
	mul.hi.u64 	%rd8358, %rd10826, %rd10709;
	mad.lo.s64 	%rd8359, %rd10709, %rd10826, %rd8344;
	setp.lt.u64 	%p3765, %rd8359, %rd8344;
	selp.u64 	%rd8360, 1, 0, %p3765;
	add.s64 	%rd8361, %rd8359, %rd8357;
	setp.lt.u64 	%p3766, %rd8361, %rd8359;
	selp.u64 	%rd8362, 1, 0, %p3766;
	add.s64 	%rd8363, %rd8358, %rd8360;
	add.s64 	%rd8364, %rd8363, %rd8362;
	mul.hi.u64 	%rd8365, %rd10826, %rd10710;
	mad.lo.s64 	%rd8366, %rd10710, %rd10826, %rd8351;
	setp.lt.u64 	%p3767, %rd8366, %rd8351;
	selp.u64 	%rd8367, 1, 0, %p3767;
	add.s64 	%rd8368, %rd8366, %rd8364;
	setp.lt.u64 	%p3768, %rd8368, %rd8366;
	selp.u64 	%rd8369, 1, 0, %p3768;
	add.s64 	%rd8370, %rd8365, %rd8367;
	add.s64 	%rd8371, %rd8370, %rd8369;
	mul.hi.u64 	%rd8372, %rd10826, %rd10711;
	mad.lo.s64 	%rd8373, %rd10711, %rd10826, %rd8354;
	setp.lt.u64 	%p3769, %rd8373, %rd8354;
	selp.u64 	%rd8374, 1, 0, %p3769;
	add.s64 	%rd8375, %rd8373, %rd8371;
	setp.lt.u64 	%p3770, %rd8375, %rd8373;
	selp.u64 	%rd8376, 1, 0, %p3770;
	add.s64 	%rd8377, %rd8372, %rd8374;
	add.s64 	%rd8378, %rd8377, %rd8376;
	shl.b64 	%rd8379, %rd8361, 32;
	mov.b64 	{%r828, %r829}, %rd8361;
	mov.b64 	{%r830, %r831}, %rd8368;
	mov.b64 	%rd8380, {%r829, %r830};
	mov.b64 	{%r832, %r833}, %rd8375;
	mov.b64 	%rd8381, {%r831, %r832};
	mov.b64 	{%r834, %r835}, %rd8378;
	mov.b64 	%rd8382, {%r833, %r834};
	shr.u64 	%rd8383, %rd8378, 32;
	mul.lo.s64 	%rd8384, %rd8361, 977;
	mov.b64 	%rd8385, 977;
	mul.hi.u64 	%rd8386, %rd8361, %rd8385;
	mul.lo.s64 	%rd8387, %rd8368, 977;
	mul.hi.u64 	%rd8388, %rd8368, %rd8385;
	add.s64 	%rd8389, %rd8387, %rd8386;
	setp.lt.u64 	%p3771, %rd8389, %rd8387;
	selp.u64 	%rd8390, 1, 0, %p3771;
	add.s64 	%rd8391, %rd8388, %rd8390;
	mul.lo.s64 	%rd8392, %rd8375, 977;
	mul.hi.u64 	%rd8393, %rd8375, %rd8385;
	add.s64 	%rd8394, %rd8392, %rd8391;
	setp.lt.u64 	%p3772, %rd8394, %rd8392;
	selp.u64 	%rd8395, 1, 0, %p3772;
	add.s64 	%rd8396, %rd8393, %rd8395;
	mul.lo.s64 	%rd8397, %rd8378, 977;
	mul.hi.u64 	%rd8398, %rd8378, %rd8385;
	add.s64 	%rd8399, %rd8397, %rd8396;
	setp.lt.u64 	%p3773, %rd8399, %rd8397;
	selp.u64 	%rd8400, 1, 0, %p3773;
	add.s64 	%rd8401, %rd8398, %rd8400;
	add.s64 	%rd10849, %rd8384, %rd8379;
	setp.lt.u64 	%p3774, %rd10849, %rd8384;
	selp.u64 	%rd8402, 1, 0, %p3774;
	add.s64 	%rd8403, %rd8389, %rd8380;
	setp.lt.u64 	%p3775, %rd8403, %rd8389;
	add.s64 	%rd10850, %rd8403, %rd8402;
	setp.lt.u64 	%p3776, %rd10850, %rd8403;
	or.pred  	%p3777, %p3775, %p3776;
	selp.u64 	%rd8404, 1, 0, %p3777;
	add.s64 	%rd8405, %rd8394, %rd8381;
	setp.lt.u64 	%p3778, %rd8405, %rd8394;
	add.s64 	%rd10851, %rd8405, %rd8404;
	setp.lt.u64 	%p3779, %rd10851, %rd8405;
	or.pred  	%p3780, %p3778, %p3779;
	selp.u64 	%rd8406, 1, 0, %p3780;
	add.s64 	%rd8407, %rd8399, %rd8382;
	setp.lt.u64 	%p3781, %rd8407, %rd8399;
	add.s64 	%rd10852, %rd8407, %rd8406;
	setp.lt.u64 	%p3782, %rd10852, %rd8407;
	or.pred  	%p3783, %p3781, %p3782;
	selp.u64 	%rd8408, 1, 0, %p3783;
	add.s64 	%rd8409, %rd8401, %rd8383;
	add.s64 	%rd1560, %rd8409, %rd8408;
	setp.eq.s64 	%p3784, %rd1560, 0;
	mov.b64 	%rd10853, 0;
	@%p3784 bra 	$L__BB4_459;
	shl.b64 	%rd8410, %rd1560, 32;
	shr.u64 	%rd8411, %rd1560, 32;
	mov.b64 	%rd8412, 977;
	mul.hi.u64 	%rd8413, %rd1560, %rd8412;
	mad.lo.s64 	%rd8414, %rd1560, 977, %rd8410;
	setp.lt.u64 	%p3785, %rd8414, %rd8410;
	selp.u64 	%rd8415, 1, 0, %p3785;
	add.s64 	%rd10849, %rd8414, %rd10849;
	setp.lt.u64 	%p3786, %rd10849, %rd8414;
	selp.u64 	%rd8416, 1, 0, %p3786;
	add.s64 	%rd8417, %rd8411, %rd8413;
	setp.lt.u64 	%p3787, %rd8417, %rd8411;
	selp.u64 	%rd8418, 1, 0, %p3787;
	add.s64 	%rd8419, %rd10850, %rd8417;
	setp.lt.u64 	%p3788, %rd8419, %rd10850;
	selp.u64 	%rd8420, 1, 0, %p3788;
	add.s64 	%rd8421, %rd8419, %rd8415;
	add.s64 	%rd10850, %rd8421, %rd8416;
	setp.lt.u64 	%p3789, %rd10850, %rd8419;
	selp.u64 	%rd8422, 1, 0, %p3789;
	add.s64 	%rd8423, %rd10851, %rd8418;
	add.s64 	%rd8424, %rd8423, %rd8420;
	add.s64 	%rd1563, %rd8424, %rd8422;
	setp.lt.u64 	%p3790, %rd1563, %rd10851;
	selp.u64 	%rd8425, 1, 0, %p3790;
	add.s64 	%rd1564, %rd10852, %rd8425;
	setp.lt.u64 	%p3791, %rd1564, %rd10852;
	selp.u64 	%rd10853, 1, 0, %p3791;
	mov.u64 	%rd10851, %rd1563;
	mov.u64 	%rd10852, %rd1564;
$L__BB4_459:
	add.s64 	%rd1571, %rd10849, %rd1552;
	setp.lt.u64 	%p3792, %rd1571, %rd10849;
	selp.u64 	%rd8426, 1, 0, %p3792;
	add.s64 	%rd8427, %rd10850, %rd1553;
	setp.lt.u64 	%p3793, %rd8427, %rd10850;
	add.s64 	%rd10855, %rd8427, %rd8426;
	setp.lt.u64 	%p3794, %rd10855, %rd8427;
	or.pred  	%p3795, %p3793, %p3794;
	selp.u64 	%rd8428, 1, 0, %p3795;
	add.s64 	%rd8429, %rd10851, %rd1554;
	setp.lt.u64 	%p3796, %rd8429, %rd10851;
	add.s64 	%rd10856, %rd8429, %rd8428;
	setp.lt.u64 	%p3797, %rd10856, %rd8429;
	or.pred  	%p3798, %p3796, %p3797;
	selp.u64 	%rd8430, 1, 0, %p3798;
	add.s64 	%rd8431, %rd10852, %rd1555;
	setp.lt.u64 	%p3799, %rd8431, %rd10852;
	add.s64 	%rd10857, %rd8431, %rd8430;
	setp.lt.u64 	%p3800, %rd10857, %rd8431;
	or.pred  	%p3801, %p3799, %p3800;
	selp.u64 	%rd8432, 1, 0, %p3801;
	add.s64 	%rd1575, %rd10853, %rd8432;
	setp.ne.s64 	%p3802, %rd1575, 0;
	@%p3802 bra 	$L__BB4_462;
	and.b64  	%rd8433, %rd10857, %rd10856;
	setp.ne.s64 	%p3803, %rd8433, -1;
	mov.u64 	%rd10867, %rd1571;
	@%p3803 bra 	$L__BB4_469;
	setp.ne.s64 	%p3804, %rd10855, -1;
	setp.lt.u64 	%p3805, %rd1571, -4294968273;
	or.pred  	%p3806, %p3804, %p3805;
	mov.u64 	%rd10867, %rd1571;
	@%p3806 bra 	$L__BB4_469;
$L__BB4_462:
	add.s64 	%rd10867, %rd1571, 4294968273;
	setp.lt.u64 	%p3807, %rd1571, -4294968273;
	selp.u64 	%rd8434, 1, 0, %p3807;
	add.s64 	%rd8435, %rd10855, 1;
	setp.ne.s64 	%p3808, %rd10855, -1;
	selp.s64 	%rd8436, -1, 0, %p3807;
	add.s64 	%rd10855, %rd8435, %rd8436;
	setp.lt.u64 	%p3809, %rd8435, %rd8434;
	or.pred  	%p3810, %p3808, %p3809;
	selp.u64 	%rd8437, 1, 0, %p3810;
	add.s64 	%rd8438, %rd10856, 1;
	setp.ne.s64 	%p3811, %rd10856, -1;
	selp.s64 	%rd8439, -1, 0, %p3810;
	add.s64 	%rd10856, %rd8438, %rd8439;
	setp.lt.u64 	%p3812, %rd8438, %rd8437;
	or.pred  	%p3813, %p3811, %p3812;
	selp.u64 	%rd8440, 1, 0, %p3813;
	add.s64 	%rd8441, %rd10857, 1;
	setp.ne.s64 	%p3814, %rd10857, -1;
	selp.s64 	%rd8442, -1, 0, %p3813;
	add.s64 	%rd10857, %rd8441, %rd8442;
	setp.lt.u64 	%p3815, %rd8441, %rd8440;
	or.pred  	%p3816, %p3814, %p3815;
	selp.s64 	%rd8443, -1, 0, %p3816;
	add.s64 	%rd1580, %rd1575, %rd8443;
	setp.ne.s64 	%p3817, %rd1580, 0;
	@%p3817 bra 	$L__BB4_465;
	and.b64  	%rd8444, %rd10857, %rd10856;
	setp.ne.s64 	%p3818, %rd8444, -1;
	@%p3818 bra 	$L__BB4_469;
	setp.ne.s64 	%p3819, %rd10855, -1;
	setp.lt.u64 	%p3820, %rd10867, -4294968273;
	or.pred  	%p3821, %p3819, %p3820;
	@%p3821 bra 	$L__BB4_469;
$L__BB4_465:
	add.s64 	%rd1581, %rd1571, 8589936546;
	setp.lt.u64 	%p3822, %rd10867, -4294968273;
	selp.u64 	%rd8445, 1, 0, %p3822;
	add.s64 	%rd8446, %rd10855, 1;
	setp.ne.s64 	%p3823, %rd10855, -1;
	selp.s64 	%rd8447, -1, 0, %p3822;
	add.s64 	%rd10855, %rd8446, %rd8447;
	setp.lt.u64 	%p3824, %rd8446, %rd8445;
	or.pred  	%p3825, %p3823, %p3824;
	selp.u64 	%rd8448, 1, 0, %p3825;
	add.s64 	%rd8449, %rd10856, 1;
	setp.ne.s64 	%p3826, %rd10856, -1;
	selp.s64 	%rd8450, -1, 0, %p3825;
	add.s64 	%rd10856, %rd8449, %rd8450;
	setp.lt.u64 	%p3827, %rd8449, %rd8448;
	or.pred  	%p3828, %p3826, %p3827;
	selp.u64 	%rd8451, 1, 0, %p3828;
	add.s64 	%rd8452, %rd10857, 1;
	setp.ne.s64 	%p3829, %rd10857, -1;
	selp.s64 	%rd8453, -1, 0, %p3828;
	add.s64 	%rd10857, %rd8452, %rd8453;
	setp.lt.u64 	%p3830, %rd8452, %rd8451;
	or.pred  	%p3831, %p3829, %p3830;
	selp.u64 	%rd8454, 1, 0, %p3831;
	setp.ne.s64 	%p3832, %rd1580, %rd8454;
	@%p3832 bra 	$L__BB4_468;
	and.b64  	%rd8455, %rd10857, %rd10856;
	setp.ne.s64 	%p3833, %rd8455, -1;
	mov.u64 	%rd10867, %rd1581;
	@%p3833 bra 	$L__BB4_469;
	setp.ne.s64 	%p3834, %rd10855, -1;
	setp.lt.u64 	%p3835, %rd1581, -4294968273;
	or.pred  	%p3836, %p3834, %p3835;
	mov.u64 	%rd10867, %rd1581;
	@%p3836 bra 	$L__BB4_469;
$L__BB4_468:
	setp.lt.u64 	%p3837, %rd1581, -4294968273;
	selp.u64 	%rd8456, 1, 0, %p3837;
	add.s64 	%rd8457, %rd10855, 1;
	setp.ne.s64 	%p3838, %rd10855, -1;
	selp.s64 	%rd8458, -1, 0, %p3837;
	add.s64 	%rd10855, %rd8457, %rd8458;
	setp.lt.u64 	%p3839, %rd8457, %rd8456;
	or.pred  	%p3840, %p3838, %p3839;
	selp.u64 	%rd8459, 1, 0, %p3840;
	add.s64 	%rd8460, %rd10856, 1;
	setp.ne.s64 	%p3841, %rd10856, -1;
	selp.s64 	%rd8461, -1, 0, %p3840;
	add.s64 	%rd10856, %rd8460, %rd8461;
	setp.lt.u64 	%p3842, %rd8460, %rd8459;
	or.pred  	%p3843, %p3841, %p3842;
	selp.s64 	%rd8462, -1, 0, %p3843;
	add.s64 	%rd8463, %rd10857, %rd8462;
	add.s64 	%rd10857, %rd8463, 1;
	add.s64 	%rd10867, %rd1571, 12884904819;
$L__BB4_469:
	mov.b32 	%r1101, 0;
$L__BB4_470:
	mul.lo.s64 	%rd8465, %rd10855, %rd10867;
	mul.hi.u64 	%rd8466, %rd10867, %rd10855;
	mul.lo.s64 	%rd8467, %rd10856, %rd10867;
	mul.hi.u64 	%rd8468, %rd10867, %rd10856;
	add.s64 	%rd8469, %rd8467, %rd8466;
	setp.lt.u64 	%p3844, %rd8469, %rd8467;
	selp.u64 	%rd8470, 1, 0, %p3844;
	add.s64 	%rd8471, %rd8468, %rd8470;
	mul.lo.s64 	%rd8472, %rd10857, %rd10867;
	mul.hi.u64 	%rd8473, %rd10867, %rd10857;
	add.s64 	%rd8474, %rd8472, %rd8471;
	setp.lt.u64 	%p3845, %rd8474, %rd8472;
	selp.u64 	%rd8475, 1, 0, %p3845;
	add.s64 	%rd8476, %rd8473, %rd8475;
	mul.hi.u64 	%rd8477, %rd10855, %rd10856;
	mad.lo.s64 	%rd8478, %rd10856, %rd10855, %rd8474;
	setp.lt.u64 	%p3846, %rd8478, %rd8474;
	selp.u64 	%rd8479, 1, 0, %p3846;
	add.s64 	%rd8480, %rd8477, %rd8479;
	mul.hi.u64 	%rd8481, %rd10855, %rd10857;
	mad.lo.s64 	%rd8482, %rd10857, %rd10855, %rd8476;
	setp.lt.u64 	%p3847, %rd8482, %rd8476;
	selp.u64 	%rd8483, 1, 0, %p3847;
	add.s64 	%rd8484, %rd8482, %rd8480;
	setp.lt.u64 	%p3848, %rd8484, %rd8482;
	selp.u64 	%rd8485, 1, 0, %p3848;
	add.s64 	%rd8486, %rd8481, %rd8483;
	add.s64 	%rd8487, %rd8486, %rd8485;
	mul.hi.u64 	%rd8488, %rd10856, %rd10857;
	mad.lo.s64 	%rd8489, %rd10857, %rd10856, %rd8487;
	setp.lt.u64 	%p3849, %rd8489, %rd8487;
	selp.u64 	%rd8490, 1, 0, %p3849;
	add.s64 	%rd8491, %rd8488, %rd8490;
	shl.b64 	%rd8492, %rd8465, 1;
	mov.b64 	{%r837, %r838}, %rd8465;
	mov.b64 	{%r839, %r840}, %rd8469;
	shf.l.wrap.b32 	%r841, %r838, %r839, 1;
	shf.l.wrap.b32 	%r842, %r839, %r840, 1;
	mov.b64 	%rd8493, {%r841, %r842};
	mov.b64 	{%r843, %r844}, %rd8478;
	shf.l.wrap.b32 	%r845, %r840, %r843, 1;
	shf.l.wrap.b32 	%r846, %r843, %r844, 1;
	mov.b64 	%rd8494, {%r845, %r846};
	mov.b64 	{%r847, %r848}, %rd8484;
	shf.l.wrap.b32 	%r849, %r844, %r847, 1;
	shf.l.wrap.b32 	%r850, %r847, %r848, 1;
	mov.b64 	%rd8495, {%r849, %r850};
	mov.b64 	{%r851, %r852}, %rd8489;
	shf.l.wrap.b32 	%r853, %r848, %r851, 1;
	shf.l.wrap.b32 	%r854, %r851, %r852, 1;
	mov.b64 	%rd8496, {%r853, %r854};
	shr.u64 	%rd8497, %rd8491, 63;
	mov.b64 	{%r855, %r856}, %rd8491;
	shf.l.wrap.b32 	%r857, %r852, %r855, 1;
	shf.l.wrap.b32 	%r858, %r855, %r856, 1;
	mov.b64 	%rd8498, {%r857, %r858};
	mul.hi.u64 	%rd8499, %rd10867, %rd10867;
	mul.hi.u64 	%rd8500, %rd10855, %rd10855;
	mul.hi.u64 	%rd8501, %rd10856, %rd10856;
	mul.hi.u64 	%rd8502, %rd10857, %rd10857;
	add.s64 	%rd1597, %rd8492, %rd8499;
	setp.lt.u64 	%p3850, %rd1597, %rd8492;
	selp.u64 	%rd8503, 1, 0, %p3850;
	mad.lo.s64 	%rd8504, %rd10855, %rd10855, %rd8493;
	setp.lt.u64 	%p3851, %rd8504, %rd8493;
	add.s64 	%rd1598, %rd8504, %rd8503;
	setp.lt.u64 	%p3852, %rd1598, %rd8504;
	or.pred  	%p3853, %p3851, %p3852;
	selp.u64 	%rd8505, 1, 0, %p3853;
	add.s64 	%rd8506, %rd8494, %rd8500;
	setp.lt.u64 	%p3854, %rd8506, %rd8494;
	add.s64 	%rd1599, %rd8506, %rd8505;
	setp.lt.u64 	%p3855, %rd1599, %rd8506;
	or.pred  	%p3856, %p3854, %p3855;
	selp.u64 	%rd8507, 1, 0, %p3856;
	mad.lo.s64 	%rd8508, %rd10856, %rd10856, %rd8495;
	setp.lt.u64 	%p3857, %rd8508, %rd8495;
	add.s64 	%rd8509, %rd8508, %rd8507;
	setp.lt.u64 	%p3858, %rd8509, %rd8508;
	or.pred  	%p3859, %p3857, %p3858;
	selp.u64 	%rd8510, 1, 0, %p3859;
	add.s64 	%rd8511, %rd8496, %rd8501;
	setp.lt.u64 	%p3860, %rd8511, %rd8496;
	add.s64 	%rd8512, %rd8511, %rd8510;
	setp.lt.u64 	%p3861, %rd8512, %rd8511;
	or.pred  	%p3862, %p3860, %p3861;
	selp.u64 	%rd8513, 1, 0, %p3862;
	mad.lo.s64 	%rd8514, %rd10857, %rd10857, %rd8498;
	setp.lt.u64 	%p3863, %rd8514, %rd8498;
	add.s64 	%rd8515, %rd8514, %rd8513;
	setp.lt.u64 	%p3864, %rd8515, %rd8514;
	or.pred  	%p3865, %p3863, %p3864;
	selp.u64 	%rd8516, 1, 0, %p3865;
	add.s64 	%rd8517, %rd8497, %rd8502;
	add.s64 	%rd8518, %rd8517, %rd8516;
	shl.b64 	%rd8519, %rd8509, 32;
	mov.b64 	{%r859, %r860}, %rd8509;
	mov.b64 	{%r861, %r862}, %rd8512;
	mov.b64 	%rd8520, {%r860, %r861};
	mov.b64 	{%r863, %r864}, %rd8515;
	mov.b64 	%rd8521, {%r862, %r863};
	mov.b64 	{%r865, %r866}, %rd8518;
	mov.b64 	%rd8522, {%r864, %r865};
	shr.u64 	%rd8523, %rd8518, 32;
	mul.lo.s64 	%rd8524, %rd8509, 977;
	mov.b64 	%rd8525, 977;
	mul.hi.u64 	%rd8526, %rd8509, %rd8525;
	mul.lo.s64 	%rd8527, %rd8512, 977;
	mul.hi.u64 	%rd8528, %rd8512, %rd8525;
	add.s64 	%rd8529, %rd8527, %rd8526;
	setp.lt.u64 	%p3866, %rd8529, %rd8527;
	selp.u64 	%rd8530, 1, 0, %p3866;
	add.s64 	%rd8531, %rd8528, %rd8530;
	mul.lo.s64 	%rd8532, %rd8515, 977;
	mul.hi.u64 	%rd8533, %rd8515, %rd8525;
	add.s64 	%rd8534, %rd8532, %rd8531;
	setp.lt.u64 	%p3867, %rd8534, %rd8532;
	selp.u64 	%rd8535, 1, 0, %p3867;
	add.s64 	%rd8536, %rd8533, %rd8535;
	mul.lo.s64 	%rd8537, %rd8518, 977;
	mul.hi.u64 	%rd8538, %rd8518, %rd8525;
	add.s64 	%rd8539, %rd8537, %rd8536;
	setp.lt.u64 	%p3868, %rd8539, %rd8537;
	selp.u64 	%rd8540, 1, 0, %p3868;
	add.s64 	%rd8541, %rd8538, %rd8540;
	add.s64 	%rd10862, %rd8524, %rd8519;
	setp.lt.u64 	%p3869, %rd10862, %rd8524;
	selp.u64 	%rd8542, 1, 0, %p3869;
	add.s64 	%rd8543, %rd8529, %rd8520;
	setp.lt.u64 	%p3870, %rd8543, %rd8529;
	add.s64 	%rd10863, %rd8543, %rd8542;
	setp.lt.u64 	%p3871, %rd10863, %rd8543;
	or.pred  	%p3872, %p3870, %p3871;
	selp.u64 	%rd8544, 1, 0, %p3872;
	add.s64 	%rd8545, %rd8534, %rd8521;
	setp.lt.u64 	%p3873, %rd8545, %rd8534;
	add.s64 	%rd10864, %rd8545, %rd8544;
	setp.lt.u64 	%p3874, %rd10864, %rd8545;
	or.pred  	%p3875, %p3873, %p3874;
	selp.u64 	%rd8546, 1, 0, %p3875;
	add.s64 	%rd8547, %rd8539, %rd8522;
	setp.lt.u64 	%p3876, %rd8547, %rd8539;
	add.s64 	%rd10865, %rd8547, %rd8546;
	setp.lt.u64 	%p3877, %rd10865, %rd8547;
	or.pred  	%p3878, %p3876, %p3877;
	selp.u64 	%rd8548, 1, 0, %p3878;
	add.s64 	%rd8549, %rd8541, %rd8523;
	add.s64 	%rd1604, %rd8549, %rd8548;
	setp.eq.s64 	%p3879, %rd1604, 0;
	mov.b64 	%rd10866, 0;
	@%p3879 bra 	$L__BB4_472;
	shl.b64 	%rd8550, %rd1604, 32;
	shr.u64 	%rd8551, %rd1604, 32;
	mov.b64 	%rd8552, 977;
	mul.hi.u64 	%rd8553, %rd1604, %rd8552;
	mad.lo.s64 	%rd8554, %rd1604, 977, %rd8550;
	setp.lt.u64 	%p3880, %rd8554, %rd8550;
	selp.u64 	%rd8555, 1, 0, %p3880;
	add.s64 	%rd10862, %rd8554, %rd10862;
	setp.lt.u64 	%p3881, %rd10862, %rd8554;
	selp.u64 	%rd8556, 1, 0, %p3881;
	add.s64 	%rd8557, %rd8551, %rd8553;
	setp.lt.u64 	%p3882, %rd8557, %rd8551;
	selp.u64 	%rd8558, 1, 0, %p3882;
	add.s64 	%rd8559, %rd10863, %rd8557;
	setp.lt.u64 	%p3883, %rd8559, %rd10863;
	selp.u64 	%rd8560, 1, 0, %p3883;
	add.s64 	%rd8561, %rd8559, %rd8555;
	add.s64 	%rd10863, %rd8561, %rd8556;
	setp.lt.u64 	%p3884, %rd10863, %rd8559;
	selp.u64 	%rd8562, 1, 0, %p3884;
	add.s64 	%rd8563, %rd10864, %rd8558;
	add.s64 	%rd8564, %rd8563, %rd8560;
	add.s64 	%rd1607, %rd8564, %rd8562;
	setp.lt.u64 	%p3885, %rd1607, %rd10864;
	selp.u64 	%rd8565, 1, 0, %p3885;
	add.s64 	%rd1608, %rd10865, %rd8565;
	setp.lt.u64 	%p3886, %rd1608, %rd10865;
	selp.u64 	%rd10866, 1, 0, %p3886;
	mov.u64 	%rd10864, %rd1607;
	mov.u64 	%rd10865, %rd1608;
$L__BB4_472:
	mad.lo.s64 	%rd1615, %rd10867, %rd10867, %rd10862;
	setp.lt.u64 	%p3887, %rd1615, %rd10862;
	selp.u64 	%rd8566, 1, 0, %p3887;
	add.s64 	%rd8567, %rd10863, %rd1597;
	setp.lt.u64 	%p3888, %rd8567, %rd10863;
	add.s64 	%rd10855, %rd8567, %rd8566;
	setp.lt.u64 	%p3889, %rd10855, %rd8567;
	or.pred  	%p3890, %p3888, %p3889;
	selp.u64 	%rd8568, 1, 0, %p3890;
	add.s64 	%rd8569, %rd10864, %rd1598;
	setp.lt.u64 	%p3891, %rd8569, %rd10864;
	add.s64 	%rd10856, %rd8569, %rd8568;
	setp.lt.u64 	%p3892, %rd10856, %rd8569;
	or.pred  	%p3893, %p3891, %p3892;
	selp.u64 	%rd8570, 1, 0, %p3893;
	add.s64 	%rd8571, %rd10865, %rd1599;
	setp.lt.u64 	%p3894, %rd8571, %rd10865;
	add.s64 	%rd10857, %rd8571, %rd8570;
	setp.lt.u64 	%p3895, %rd10857, %rd8571;
	or.pred  	%p3896, %p3894, %p3895;
	selp.u64 	%rd8572, 1, 0, %p3896;
	add.s64 	%rd1619, %rd10866, %rd8572;
	setp.ne.s64 	%p3897, %rd1619, 0;
	@%p3897 bra 	$L__BB4_475;
	and.b64  	%rd8573, %rd10857, %rd10856;
	setp.ne.s64 	%p3898, %rd8573, -1;
	mov.u64 	%rd10867, %rd1615;
	@%p3898 bra 	$L__BB4_482;
	setp.ne.s64 	%p3899, %rd10855, -1;
	setp.lt.u64 	%p3900, %rd1615, -4294968273;
	or.pred  	%p3901, %p3899, %p3900;
	mov.u64 	%rd10867, %rd1615;
	@%p3901 bra 	$L__BB4_482;
$L__BB4_475:
	add.s64 	%rd10867, %rd1615, 4294968273;
	setp.lt.u64 	%p3902, %rd1615, -4294968273;
	selp.u64 	%rd8574, 1, 0, %p3902;
	add.s64 	%rd8575, %rd10855, 1;
	setp.ne.s64 	%p3903, %rd10855, -1;
	selp.s64 	%rd8576, -1, 0, %p3902;
	add.s64 	%rd10855, %rd8575, %rd8576;
	setp.lt.u64 	%p3904, %rd8575, %rd8574;
	or.pred  	%p3905, %p3903, %p3904;
	selp.u64 	%rd8577, 1, 0, %p3905;
	add.s64 	%rd8578, %rd10856, 1;
	setp.ne.s64 	%p3906, %rd10856, -1;
	selp.s64 	%rd8579, -1, 0, %p3905;
	add.s64 	%rd10856, %rd8578, %rd8579;
	setp.lt.u64 	%p3907, %rd8578, %rd8577;
	or.pred  	%p3908, %p3906, %p3907;
	selp.u64 	%rd8580, 1, 0, %p3908;
	add.s64 	%rd8581, %rd10857, 1;
	setp.ne.s64 	%p3909, %rd10857, -1;
	selp.s64 	%rd8582, -1, 0, %p3908;
	add.s64 	%rd10857, %rd8581, %rd8582;
	setp.lt.u64 	%p3910, %rd8581, %rd8580;
	or.pred  	%p3911, %p3909, %p3910;
	selp.s64 	%rd8583, -1, 0, %p3911;
	add.s64 	%rd1624, %rd1619, %rd8583;
	setp.ne.s64 	%p3912, %rd1624, 0;
	@%p3912 bra 	$L__BB4_478;
	and.b64  	%rd8584, %rd10857, %rd10856;
	setp.ne.s64 	%p3913, %rd8584, -1;
	@%p3913 bra 	$L__BB4_482;
	setp.ne.s64 	%p3914, %rd10855, -1;
	setp.lt.u64 	%p3915, %rd10867, -4294968273;
	or.pred  	%p3916, %p3914, %p3915;
	@%p3916 bra 	$L__BB4_482;
$L__BB4_478:
	add.s64 	%rd1625, %rd1615, 8589936546;
	setp.lt.u64 	%p3917, %rd10867, -4294968273;
	selp.u64 	%rd8585, 1, 0, %p3917;
	add.s64 	%rd8586, %rd10855, 1;
	setp.ne.s64 	%p3918, %rd10855, -1;
	selp.s64 	%rd8587, -1, 0, %p3917;
	add.s64 	%rd10855, %rd8586, %rd8587;
	setp.lt.u64 	%p3919, %rd8586, %rd8585;
	or.pred  	%p3920, %p3918, %p3919;
	selp.u64 	%rd8588, 1, 0, %p3920;
	add.s64 	%rd8589, %rd10856, 1;
	setp.ne.s64 	%p3921, %rd10856, -1;
	selp.s64 	%rd8590, -1, 0, %p3920;
	add.s64 	%rd10856, %rd8589, %rd8590;
	setp.lt.u64 	%p3922, %rd8589, %rd8588;
	or.pred  	%p3923, %p3921, %p3922;
	selp.u64 	%rd8591, 1, 0, %p3923;
	add.s64 	%rd8592, %rd10857, 1;
	setp.ne.s64 	%p3924, %rd10857, -1;
	selp.s64 	%rd8593, -1, 0, %p3923;
	add.s64 	%rd10857, %rd8592, %rd8593;
	setp.lt.u64 	%p3925, %rd8592, %rd8591;
	or.pred  	%p3926, %p3924, %p3925;
	selp.u64 	%rd8594, 1, 0, %p3926;
	setp.ne.s64 	%p3927, %rd1624, %rd8594;
	@%p3927 bra 	$L__BB4_481;
	and.b64  	%rd8595, %rd10857, %rd10856;
	setp.ne.s64 	%p3928, %rd8595, -1;
	mov.u64 	%rd10867, %rd1625;
	@%p3928 bra 	$L__BB4_482;
	setp.ne.s64 	%p3929, %rd10855, -1;
	setp.lt.u64 	%p3930, %rd1625, -4294968273;
	or.pred  	%p3931, %p3929, %p3930;
	mov.u64 	%rd10867, %rd1625;
	@%p3931 bra 	$L__BB4_482;
$L__BB4_481:
	setp.lt.u64 	%p3932, %rd1625, -4294968273;
	selp.u64 	%rd8596, 1, 0, %p3932;
	add.s64 	%rd8597, %rd10855, 1;
	setp.ne.s64 	%p3933, %rd10855, -1;
	selp.s64 	%rd8598, -1, 0, %p3932;
	add.s64 	%rd10855, %rd8597, %rd8598;
	setp.lt.u64 	%p3934, %rd8597, %rd8596;
	or.pred  	%p3935, %p3933, %p3934;
	selp.u64 	%rd8599, 1, 0, %p3935;
	add.s64 	%rd8600, %rd10856, 1;
	setp.ne.s64 	%p3936, %rd10856, -1;
	selp.s64 	%rd8601, -1, 0, %p3935;
	add.s64 	%rd10856, %rd8600, %rd8601;
	setp.lt.u64 	%p3937, %rd8600, %rd8599;
	or.pred  	%p3938, %p3936, %p3937;
	selp.s64 	%rd8602, -1, 0, %p3938;
	add.s64 	%rd8603, %rd10857, %rd8602;
	add.s64 	%rd10857, %rd8603, 1;
	add.s64 	%rd10867, %rd1615, 12884904819;
$L__BB4_482:
	add.s32 	%r1101, %r1101, 1;
	setp.ne.s32 	%p3939, %r1101, 5;
	@%p3939 bra 	$L__BB4_470;
	mul.hi.u64 	%rd8605, %rd10867, %rd311;
	mul.lo.s64 	%rd8606, %rd312, %rd10867;
	mul.hi.u64 	%rd8607, %rd10867, %rd312;
	add.s64 	%rd8608, %rd8606, %rd8605;
	setp.lt.u64 	%p3940, %rd8608, %rd8606;
	selp.u64 	%rd8609, 1, 0, %p3940;
	add.s64 	%rd8610, %rd8607, %rd8609;
	mul.lo.s64 	%rd8611, %rd313, %rd10867;
	mul.hi.u64 	%rd8612, %rd10867, %rd313;
	add.s64 	%rd8613, %rd8611, %rd8610;
	setp.lt.u64 	%p3941, %rd8613, %rd8611;
	selp.u64 	%rd8614, 1, 0, %p3941;
	add.s64 	%rd8615, %rd8612, %rd8614;
	mul.lo.s64 	%rd8616, %rd314, %rd10867;
	mul.hi.u64 	%rd8617, %rd10867, %rd314;
	add.s64 	%rd8618, %rd8616, %rd8615;
	setp.lt.u64 	%p3942, %rd8618, %rd8616;
	selp.u64 	%rd8619, 1, 0, %p3942;
	add.s64 	%rd8620, %rd8617, %rd8619;
	mul.hi.u64 	%rd8621, %rd10855, %rd311;
	mad.lo.s64 	%rd1637, %rd311, %rd10855, %rd8608;
	setp.lt.u64 	%p3943, %rd1637, %rd8608;
	selp.u64 	%rd8622, 1, 0, %p3943;
	add.s64 	%rd8623, %rd8621, %rd8622;
	mul.hi.u64 	%rd8624, %rd10855, %rd312;
	mad.lo.s64 	%rd8625, %rd312, %rd10855, %rd8613;
	setp.lt.u64 	%p3944, %rd8625, %rd8613;
	selp.u64 	%rd8626, 1, 0, %p3944;
	add.s64 	%rd8627, %rd8625, %rd8623;
	setp.lt.u64 	%p3945, %rd8627, %rd8625;
	selp.u64 	%rd8628, 1, 0, %p3945;
	add.s64 	%rd8629, %rd8624, %rd8626;
	add.s64 	%rd8630, %rd8629, %rd8628;
	mul.hi.u64 	%rd8631, %rd10855, %rd313;
	mad.lo.s64 	%rd8632, %rd313, %rd10855, %rd8618;
	setp.lt.u64 	%p3946, %rd8632, %rd8618;
	selp.u64 	%rd8633, 1, 0, %p3946;
	add.s64 	%rd8634, %rd8632, %rd8630;
	setp.lt.u64 	%p3947, %rd8634, %rd8632;
	selp.u64 	%rd8635, 1, 0, %p3947;
	add.s64 	%rd8636, %rd8631, %rd8633;
	add.s64 	%rd8637, %rd8636, %rd8635;
	mul.hi.u64 	%rd8638, %rd10855, %rd314;
	mad.lo.s64 	%rd8639, %rd314, %rd10855, %rd8620;
	setp.lt.u64 	%p3948, %rd8639, %rd8620;
	selp.u64 	%rd8640, 1, 0, %p3948;
	add.s64 	%rd8641, %rd8639, %rd8637;
	setp.lt.u64 	%p3949, %rd8641, %rd8639;
	selp.u64 	%rd8642, 1, 0, %p3949;
	add.s64 	%rd8643, %rd8638, %rd8640;
	add.s64 	%rd8644, %rd8643, %rd8642;
	mul.hi.u64 	%rd8645, %rd10856, %rd311;
	mad.lo.s64 	%rd1638, %rd311, %rd10856, %rd8627;
	setp.lt.u64 	%p3950, %rd1638, %rd8627;
	selp.u64 	%rd8646, 1, 0, %p3950;
	add.s64 	%rd8647, %rd8645, %rd8646;
	mul.hi.u64 	%rd8648, %rd10856, %rd312;
	mad.lo.s64 	%rd8649, %rd312, %rd10856, %rd8634;
	setp.lt.u64 	%p3951, %rd8649, %rd8634;
	selp.u64 	%rd8650, 1, 0, %p3951;
	add.s64 	%rd8651, %rd8649, %rd8647;
	setp.lt.u64 	%p3952, %rd8651, %rd8649;
	selp.u64 	%rd8652, 1, 0, %p3952;
	add.s64 	%rd8653, %rd8648, %rd8650;
	add.s64 	%rd8654, %rd8653, %rd8652;
	mul.hi.u64 	%rd8655, %rd10856, %rd313;
	mad.lo.s64 	%rd8656, %rd313, %rd10856, %rd8641;
	setp.lt.u64 	%p3953, %rd8656, %rd8641;
	selp.u64 	%rd8657, 1, 0, %p3953;
	add.s64 	%rd8658, %rd8656, %rd8654;
	setp.lt.u64 	%p3954, %rd8658, %rd8656;
	selp.u64 	%rd8659, 1, 0, %p3954;
	add.s64 	%rd8660, %rd8655, %rd8657;
	add.s64 	%rd8661, %rd8660, %rd8659;
	mul.hi.u64 	%rd8662, %rd10856, %rd314;
	mad.lo.s64 	%rd8663, %rd314, %rd10856, %rd8644;
	setp.lt.u64 	%p3955, %rd8663, %rd8644;
	selp.u64 	%rd8664, 1, 0, %p3955;
	add.s64 	%rd8665, %rd8663, %rd8661;
	setp.lt.u64 	%p3956, %rd8665, %rd8663;
	selp.u64 	%rd8666, 1, 0, %p3956;
	add.s64 	%rd8667, %rd8662, %rd8664;
	add.s64 	%rd8668, %rd8667, %rd8666;
	mul.hi.u64 	%rd8669, %rd10857, %rd311;
	mad.lo.s64 	%rd1639, %rd311, %rd10857, %rd8651;
	setp.lt.u64 	%p3957, %rd1639, %rd8651;
	selp.u64 	%rd8670, 1, 0, %p3957;
	add.s64 	%rd8671, %rd8669, %rd8670;
	mul.hi.u64 	%rd8672, %rd10857, %rd312;
	mad.lo.s64 	%rd8673, %rd312, %rd10857, %rd8658;
	setp.lt.u64 	%p3958, %rd8673, %rd8658;
	selp.u64 	%rd8674, 1, 0, %p3958;
	add.s64 	%rd8675, %rd8673, %rd8671;
	setp.lt.u64 	%p3959, %rd8675, %rd8673;
	selp.u64 	%rd8676, 1, 0, %p3959;
	add.s64 	%rd8677, %rd8672, %rd8674;
	add.s64 	%rd8678, %rd8677, %rd8676;
	mul.hi.u64 	%rd8679, %rd10857, %rd313;
	mad.lo.s64 	%rd8680, %rd313, %rd10857, %rd8665;
	setp.lt.u64 	%p3960, %rd8680, %rd8665;
	selp.u64 	%rd8681, 1, 0, %p3960;
	add.s64 	%rd8682, %rd8680, %rd8678;
	setp.lt.u64 	%p3961, %rd8682, %rd8680;
	selp.u64 	%rd8683, 1, 0, %p3961;
	add.s64 	%rd8684, %rd8679, %rd8681;
	add.s64 	%rd8685, %rd8684, %rd8683;
	mul.hi.u64 	%rd8686, %rd10857, %rd314;
	mad.lo.s64 	%rd8687, %rd314, %rd10857, %rd8668;
	setp.lt.u64 	%p3962, %rd8687, %rd8668;
	selp.u64 	%rd8688, 1, 0, %p3962;
	add.s64 	%rd8689, %rd8687, %rd8685;
	setp.lt.u64 	%p3963, %rd8689, %rd8687;
	selp.u64 	%rd8690, 1, 0, %p3963;
	add.s64 	%rd8691, %rd8686, %rd8688;
	add.s64 	%rd8692, %rd8691, %rd8690;
	shl.b64 	%rd8693, %rd8675, 32;
	mov.b64 	{%r867, %r868}, %rd8675;
	mov.b64 	{%r869, %r870}, %rd8682;
	mov.b64 	%rd8694, {%r868, %r869};
	mov.b64 	{%r871, %r872}, %rd8689;
	mov.b64 	%rd8695, {%r870, %r871};
	mov.b64 	{%r873, %r874}, %rd8692;
	mov.b64 	%rd8696, {%r872, %r873};
	shr.u64 	%rd8697, %rd8692, 32;
	mul.lo.s64 	%rd8698, %rd8675, 977;
	mov.b64 	%rd8699, 977;
	mul.hi.u64 	%rd8700, %rd8675, %rd8699;
	mul.lo.s64 	%rd8701, %rd8682, 977;
	mul.hi.u64 	%rd8702, %rd8682, %rd8699;
	add.s64 	%rd8703, %rd8701, %rd8700;
	setp.lt.u64 	%p3964, %rd8703, %rd8701;
	selp.u64 	%rd8704, 1, 0, %p3964;
	add.s64 	%rd8705, %rd8702, %rd8704;
	mul.lo.s64 	%rd8706, %rd8689, 977;
	mul.hi.u64 	%rd8707, %rd8689, %rd8699;
	add.s64 	%rd8708, %rd8706, %rd8705;
	setp.lt.u64 	%p3965, %rd8708, %rd8706;
	selp.u64 	%rd8709, 1, 0, %p3965;
	add.s64 	%rd8710, %rd8707, %rd8709;
	mul.lo.s64 	%rd8711, %rd8692, 977;
	mul.hi.u64 	%rd8712, %rd8692, %rd8699;
	add.s64 	%rd8713, %rd8711, %rd8710;
	setp.lt.u64 	%p3966, %rd8713, %rd8711;
	selp.u64 	%rd8714, 1, 0, %p3966;
	add.s64 	%rd8715, %rd8712, %rd8714;
	add.s64 	%rd10871, %rd8698, %rd8693;
	setp.lt.u64 	%p3967, %rd10871, %rd8698;
	selp.u64 	%rd8716, 1, 0, %p3967;
	add.s64 	%rd8717, %rd8703, %rd8694;
	setp.lt.u64 	%p3968, %rd8717, %rd8703;
	add.s64 	%rd10872, %rd8717, %rd8716;
	setp.lt.u64 	%p3969, %rd10872, %rd8717;
	or.pred  	%p3970, %p3968, %p3969;
	selp.u64 	%rd8718, 1, 0, %p3970;
	add.s64 	%rd8719, %rd8708, %rd8695;
	setp.lt.u64 	%p3971, %rd8719, %rd8708;
	add.s64 	%rd10873, %rd8719, %rd8718;
	setp.lt.u64 	%p3972, %rd10873, %rd8719;
	or.pred  	%p3973, %p3971, %p3972;
	selp.u64 	%rd8720, 1, 0, %p3973;
	add.s64 	%rd8721, %rd8713, %rd8696;
	setp.lt.u64 	%p3974, %rd8721, %rd8713;
	add.s64 	%rd10874, %rd8721, %rd8720;
	setp.lt.u64 	%p3975, %rd10874, %rd8721;
	or.pred  	%p3976, %p3974, %p3975;
	selp.u64 	%rd8722, 1, 0, %p3976;
	add.s64 	%rd8723, %rd8715, %rd8697;
	add.s64 	%rd1644, %rd8723, %rd8722;
	setp.eq.s64 	%p3977, %rd1644, 0;
	mov.b64 	%rd10875, 0;
	@%p3977 bra 	$L__BB4_485;
	shl.b64 	%rd8724, %rd1644, 32;
	shr.u64 	%rd8725, %rd1644, 32;
	mov.b64 	%rd8726, 977;
	mul.hi.u64 	%rd8727, %rd1644, %rd8726;
	mad.lo.s64 	%rd8728, %rd1644, 977, %rd8724;
	setp.lt.u64 	%p3978, %rd8728, %rd8724;
	selp.u64 	%rd8729, 1, 0, %p3978;
	add.s64 	%rd10871, %rd8728, %rd10871;
	setp.lt.u64 	%p3979, %rd10871, %rd8728;
	selp.u64 	%rd8730, 1, 0, %p3979;
	add.s64 	%rd8731, %rd8725, %rd8727;
	setp.lt.u64 	%p3980, %rd8731, %rd8725;
	selp.u64 	%rd8732, 1, 0, %p3980;
	add.s64 	%rd8733, %rd10872, %rd8731;
	setp.lt.u64 	%p3981, %rd8733, %rd10872;
	selp.u64 	%rd8734, 1, 0, %p3981;
	add.s64 	%rd8735, %rd8733, %rd8729;
	add.s64 	%rd10872, %rd8735, %rd8730;
	setp.lt.u64 	%p3982, %rd10872, %rd8733;
	selp.u64 	%rd8736, 1, 0, %p3982;
	add.s64 	%rd8737, %rd10873, %rd8732;
	add.s64 	%rd8738, %rd8737, %rd8734;
	add.s64 	%rd1647, %rd8738, %rd8736;
	setp.lt.u64 	%p3983, %rd1647, %rd10873;
	selp.u64 	%rd8739, 1, 0, %p3983;
	add.s64 	%rd1648, %rd10874, %rd8739;
	setp.lt.u64 	%p3984, %rd1648, %rd10874;
	selp.u64 	%rd10875, 1, 0, %p3984;
	mov.u64 	%rd10873, %rd1647;
	mov.u64 	%rd10874, %rd1648;
$L__BB4_485:
	mad.lo.s64 	%rd1655, %rd311, %rd10867, %rd10871;
	setp.lt.u64 	%p3985, %rd1655, %rd10871;
	selp.u64 	%rd8740, 1, 0, %p3985;
	add.s64 	%rd8741, %rd10872, %rd1637;
	setp.lt.u64 	%p3986, %rd8741, %rd10872;
	add.s64 	%rd10877, %rd8741, %rd8740;
	setp.lt.u64 	%p3987, %rd10877, %rd8741;
	or.pred  	%p3988, %p3986, %p3987;
	selp.u64 	%rd8742, 1, 0, %p3988;
	add.s64 	%rd8743, %rd10873, %rd1638;
	setp.lt.u64 	%p3989, %rd8743, %rd10873;
	add.s64 	%rd10878, %rd8743, %rd8742;
	setp.lt.u64 	%p3990, %rd10878, %rd8743;
	or.pred  	%p3991, %p3989, %p3990;
	selp.u64 	%rd8744, 1, 0, %p3991;
	add.s64 	%rd8745, %rd10874, %rd1639;
	setp.lt.u64 	%p3992, %rd8745, %rd10874;
	add.s64 	%rd10879, %rd8745, %rd8744;
	setp.lt.u64 	%p3993, %rd10879, %rd8745;
	or.pred  	%p3994, %p3992, %p3993;
	selp.u64 	%rd8746, 1, 0, %p3994;
	add.s64 	%rd1659, %rd10875, %rd8746;
	setp.ne.s64 	%p3995, %rd1659, 0;
	@%p3995 bra 	$L__BB4_488;
	and.b64  	%rd8747, %rd10879, %rd10878;
	setp.ne.s64 	%p3996, %rd8747, -1;
	mov.u64 	%rd10876, %rd1655;
	@%p3996 bra 	$L__BB4_495;
	setp.ne.s64 	%p3997, %rd10877, -1;
	setp.lt.u64 	%p3998, %rd1655, -4294968273;
	or.pred  	%p3999, %p3997, %p3998;
	mov.u64 	%rd10876, %rd1655;
	@%p3999 bra 	$L__BB4_495;
$L__BB4_488:
	add.s64 	%rd10876, %rd1655, 4294968273;
	setp.lt.u64 	%p4000, %rd1655, -4294968273;
	selp.u64 	%rd8748, 1, 0, %p4000;
	add.s64 	%rd8749, %rd10877, 1;
	setp.ne.s64 	%p4001, %rd10877, -1;
	selp.s64 	%rd8750, -1, 0, %p4000;
	add.s64 	%rd10877, %rd8749, %rd8750;
	setp.lt.u64 	%p4002, %rd8749, %rd8748;
	or.pred  	%p4003, %p4001, %p4002;
	selp.u64 	%rd8751, 1, 0, %p4003;
	add.s64 	%rd8752, %rd10878, 1;
	setp.ne.s64 	%p4004, %rd10878, -1;
	selp.s64 	%rd8753, -1, 0, %p4003;
	add.s64 	%rd10878, %rd8752, %rd8753;
	setp.lt.u64 	%p4005, %rd8752, %rd8751;
	or.pred  	%p4006, %p4004, %p4005;
	selp.u64 	%rd8754, 1, 0, %p4006;
	add.s64 	%rd8755, %rd10879, 1;
	setp.ne.s64 	%p4007, %rd10879, -1;
	selp.s64 	%rd8756, -1, 0, %p4006;
	add.s64 	%rd10879, %rd8755, %rd8756;
	setp.lt.u64 	%p4008, %rd8755, %rd8754;
	or.pred  	%p4009, %p4007, %p4008;
	selp.s64 	%rd8757, -1, 0, %p4009;
	add.s64 	%rd1664, %rd1659, %rd8757;
	setp.ne.s64 	%p4010, %rd1664, 0;
	@%p4010 bra 	$L__BB4_491;
	and.b64  	%rd8758, %rd10879, %rd10878;
	setp.ne.s64 	%p4011, %rd8758, -1;
	@%p4011 bra 	$L__BB4_495;
	setp.ne.s64 	%p4012, %rd10877, -1;
	setp.lt.u64 	%p4013, %rd10876, -4294968273;
	or.pred  	%p4014, %p4012, %p4013;
	@%p4014 bra 	$L__BB4_495;
$L__BB4_491:
	add.s64 	%rd1665, %rd1655, 8589936546;
	setp.lt.u64 	%p4015, %rd10876, -4294968273;
	selp.u64 	%rd8759, 1, 0, %p4015;
	add.s64 	%rd8760, %rd10877, 1;
	setp.ne.s64 	%p4016, %rd10877, -1;
	selp.s64 	%rd8761, -1, 0, %p4015;
	add.s64 	%rd10877, %rd8760, %rd8761;
	setp.lt.u64 	%p4017, %rd8760, %rd8759;
	or.pred  	%p4018, %p4016, %p4017;
	selp.u64 	%rd8762, 1, 0, %p4018;
	add.s64 	%rd8763, %rd10878, 1;
	setp.ne.s64 	%p4019, %rd10878, -1;
	selp.s64 	%rd8764, -1, 0, %p4018;
	add.s64 	%rd10878, %rd8763, %rd8764;
	setp.lt.u64 	%p4020, %rd8763, %rd8762;
	or.pred  	%p4021, %p4019, %p4020;
	selp.u64 	%rd8765, 1, 0, %p4021;
	add.s64 	%rd8766, %rd10879, 1;
	setp.ne.s64 	%p4022, %rd10879, -1;
	selp.s64 	%rd8767, -1, 0, %p4021;
	add.s64 	%rd10879, %rd8766, %rd8767;
	setp.lt.u64 	%p4023, %rd8766, %rd8765;
	or.pred  	%p4024, %p4022, %p4023;
	selp.u64 	%rd8768, 1, 0, %p4024;
	setp.ne.s64 	%p4025, %rd1664, %rd8768;
	@%p4025 bra 	$L__BB4_494;
	and.b64  	%rd8769, %rd10879, %rd10878;
	setp.ne.s64 	%p4026, %rd8769, -1;
	mov.u64 	%rd10876, %rd1665;
	@%p4026 bra 	$L__BB4_495;
	setp.ne.s64 	%p4027, %rd10877, -1;
	setp.lt.u64 	%p4028, %rd1665, -4294968273;
	or.pred  	%p4029, %p4027, %p4028;
	mov.u64 	%rd10876, %rd1665;
	@%p4029 bra 	$L__BB4_495;
$L__BB4_494:
	setp.lt.u64 	%p4030, %rd1665, -4294968273;
	selp.u64 	%rd8770, 1, 0, %p4030;
	add.s64 	%rd8771, %rd10877, 1;
	setp.ne.s64 	%p4031, %rd10877, -1;
	selp.s64 	%rd8772, -1, 0, %p4030;
	add.s64 	%rd10877, %rd8771, %rd8772;
	setp.lt.u64 	%p4032, %rd8771, %rd8770;
	or.pred  	%p4033, %p4031, %p4032;
	selp.u64 	%rd8773, 1, 0, %p4033;
	add.s64 	%rd8774, %rd10878, 1;
	setp.ne.s64 	%p4034, %rd10878, -1;
	selp.s64 	%rd8775, -1, 0, %p4033;
	add.s64 	%rd10878, %rd8774, %rd8775;
	setp.lt.u64 	%p4035, %rd8774, %rd8773;
	or.pred  	%p4036, %p4034, %p4035;
	selp.s64 	%rd8776, -1, 0, %p4036;
	add.s64 	%rd8777, %rd10879, %rd8776;
	add.s64 	%rd10879, %rd8777, 1;
	add.s64 	%rd10876, %rd1655, 12884904819;
$L__BB4_495:
	mul.lo.s64 	%rd8779, %rd10877, %rd10876;
	mul.hi.u64 	%rd8780, %rd10876, %rd10877;
	mul.lo.s64 	%rd8781, %rd10878, %rd10876;
	mul.hi.u64 	%rd8782, %rd10876, %rd10878;
	add.s64 	%rd8783, %rd8781, %rd8780;
	setp.lt.u64 	%p4037, %rd8783, %rd8781;
	selp.u64 	%rd8784, 1, 0, %p4037;
	add.s64 	%rd8785, %rd8782, %rd8784;
	mul.lo.s64 	%rd8786, %rd10879, %rd10876;
	mul.hi.u64 	%rd8787, %rd10876, %rd10879;
	add.s64 	%rd8788, %rd8786, %rd8785;
	setp.lt.u64 	%p4038, %rd8788, %rd8786;
	selp.u64 	%rd8789, 1, 0, %p4038;
	add.s64 	%rd8790, %rd8787, %rd8789;
	mul.hi.u64 	%rd8791, %rd10877, %rd10878;
	mad.lo.s64 	%rd8792, %rd10878, %rd10877, %rd8788;
	setp.lt.u64 	%p4039, %rd8792, %rd8788;
	selp.u64 	%rd8793, 1, 0, %p4039;
	add.s64 	%rd8794, %rd8791, %rd8793;
	mul.hi.u64 	%rd8795, %rd10877, %rd10879;
	mad.lo.s64 	%rd8796, %rd10879, %rd10877, %rd8790;
	setp.lt.u64 	%p4040, %rd8796, %rd8790;
	selp.u64 	%rd8797, 1, 0, %p4040;
	add.s64 	%rd8798, %rd8796, %rd8794;
	setp.lt.u64 	%p4041, %rd8798, %rd8796;
	selp.u64 	%rd8799, 1, 0, %p4041;
	add.s64 	%rd8800, %rd8795, %rd8797;
	add.s64 	%rd8801, %rd8800, %rd8799;
	mul.hi.u64 	%rd8802, %rd10878, %rd10879;
	mad.lo.s64 	%rd8803, %rd10879, %rd10878, %rd8801;
	setp.lt.u64 	%p4042, %rd8803, %rd8801;
	selp.u64 	%rd8804, 1, 0, %p4042;
	add.s64 	%rd8805, %rd8802, %rd8804;
	shl.b64 	%rd8806, %rd8779, 1;
	mov.b64 	{%r875, %r876}, %rd8779;
	mov.b64 	{%r877, %r878}, %rd8783;
	shf.l.wrap.b32 	%r879, %r876, %r877, 1;
	shf.l.wrap.b32 	%r880, %r877, %r878, 1;
	mov.b64 	%rd8807, {%r879, %r880};
	mov.b64 	{%r881, %r882}, %rd8792;
	shf.l.wrap.b32 	%r883, %r878, %r881, 1;
	shf.l.wrap.b32 	%r884, %r881, %r882, 1;
	mov.b64 	%rd8808, {%r883, %r884};
	mov.b64 	{%r885, %r886}, %rd8798;
	shf.l.wrap.b32 	%r887, %r882, %r885, 1;
	shf.l.wrap.b32 	%r888, %r885, %r886, 1;
	mov.b64 	%rd8809, {%r887, %r888};
	mov.b64 	{%r889, %r890}, %rd8803;
	shf.l.wrap.b32 	%r891, %r886, %r889, 1;
	shf.l.wrap.b32 	%r892, %r889, %r890, 1;
	mov.b64 	%rd8810, {%r891, %r892};
	shr.u64 	%rd8811, %rd8805, 63;
	mov.b64 	{%r893, %r894}, %rd8805;
	shf.l.wrap.b32 	%r895, %r890, %r893, 1;
	shf.l.wrap.b32 	%r896, %r893, %r894, 1;
	mov.b64 	%rd8812, {%r895, %r896};
	mul.hi.u64 	%rd8813, %rd10876, %rd10876;
	mul.hi.u64 	%rd8814, %rd10877, %rd10877;
	mul.hi.u64 	%rd8815, %rd10878, %rd10878;
	mul.hi.u64 	%rd8816, %rd10879, %rd10879;
	add.s64 	%rd1677, %rd8806, %rd8813;
	setp.lt.u64 	%p4043, %rd1677, %rd8806;
	selp.u64 	%rd8817, 1, 0, %p4043;
	mad.lo.s64 	%rd8818, %rd10877, %rd10877, %rd8807;
	setp.lt.u64 	%p4044, %rd8818, %rd8807;
	add.s64 	%rd1678, %rd8818, %rd8817;
	setp.lt.u64 	%p4045, %rd1678, %rd8818;
	or.pred  	%p4046, %p4044, %p4045;
	selp.u64 	%rd8819, 1, 0, %p4046;
	add.s64 	%rd8820, %rd8808, %rd8814;
	setp.lt.u64 	%p4047, %rd8820, %rd8808;
	add.s64 	%rd1679, %rd8820, %rd8819;
	setp.lt.u64 	%p4048, %rd1679, %rd8820;
	or.pred  	%p4049, %p4047, %p4048;
	selp.u64 	%rd8821, 1, 0, %p4049;
	mad.lo.s64 	%rd8822, %rd10878, %rd10878, %rd8809;
	setp.lt.u64 	%p4050, %rd8822, %rd8809;
	add.s64 	%rd8823, %rd8822, %rd8821;
	setp.lt.u64 	%p4051, %rd8823, %rd8822;
	or.pred  	%p4052, %p4050, %p4051;
	selp.u64 	%rd8824, 1, 0, %p4052;
	add.s64 	%rd8825, %rd8810, %rd8815;
	setp.lt.u64 	%p4053, %rd8825, %rd8810;
	add.s64 	%rd8826, %rd8825, %rd8824;
	setp.lt.u64 	%p4054, %rd8826, %rd8825;
	or.pred  	%p4055, %p4053, %p4054;
	selp.u64 	%rd8827, 1, 0, %p4055;
	mad.lo.s64 	%rd8828, %rd10879, %rd10879, %rd8812;
	setp.lt.u64 	%p4056, %rd8828, %rd8812;
	add.s64 	%rd8829, %rd8828, %rd8827;
	setp.lt.u64 	%p4057, %rd8829, %rd8828;
	or.pred  	%p4058, %p4056, %p4057;
	selp.u64 	%rd8830, 1, 0, %p4058;
	add.s64 	%rd8831, %rd8811, %rd8816;
	add.s64 	%rd8832, %rd8831, %rd8830;
	shl.b64 	%rd8833, %rd8823, 32;
	mov.b64 	{%r897, %r898}, %rd8823;
	mov.b64 	{%r899, %r900}, %rd8826;
	mov.b64 	%rd8834, {%r898, %r899};
	mov.b64 	{%r901, %r902}, %rd8829;
	mov.b64 	%rd8835, {%r900, %r901};
	mov.b64 	{%r903, %r904}, %rd8832;
	mov.b64 	%rd8836, {%r902, %r903};
	shr.u64 	%rd8837, %rd8832, 32;
	mul.lo.s64 	%rd8838, %rd8823, 977;
	mov.b64 	%rd8839, 977;
	mul.hi.u64 	%rd8840, %rd8823, %rd8839;
	mul.lo.s64 	%rd8841, %rd8826, 977;
	mul.hi.u64 	%rd8842, %rd8826, %rd8839;
	add.s64 	%rd8843, %rd8841, %rd8840;
	setp.lt.u64 	%p4059, %rd8843, %rd8841;
	selp.u64 	%rd8844, 1, 0, %p4059;
	add.s64 	%rd8845, %rd8842, %rd8844;
	mul.lo.s64 	%rd8846, %rd8829, 977;
	mul.hi.u64 	%rd8847, %rd8829, %rd8839;
	add.s64 	%rd8848, %rd8846, %rd8845;
	setp.lt.u64 	%p4060, %rd8848, %rd8846;
	selp.u64 	%rd8849, 1, 0, %p4060;
	add.s64 	%rd8850, %rd8847, %rd8849;
	mul.lo.s64 	%rd8851, %rd8832, 977;
	mul.hi.u64 	%rd8852, %rd8832, %rd8839;
	add.s64 	%rd8853, %rd8851, %rd8850;
	setp.lt.u64 	%p4061, %rd8853, %rd8851;
	selp.u64 	%rd8854, 1, 0, %p4061;
	add.s64 	%rd8855, %rd8852, %rd8854;
	add.s64 	%rd10880, %rd8838, %rd8833;
	setp.lt.u64 	%p4062, %rd10880, %rd8838;
	selp.u64 	%rd8856, 1, 0, %p4062;
	add.s64 	%rd8857, %rd8843, %rd8834;
	setp.lt.u64 	%p4063, %rd8857, %rd8843;
	add.s64 	%rd10881, %rd8857, %rd8856;
	setp.lt.u64 	%p4064, %rd10881, %rd8857;
	or.pred  	%p4065, %p4063, %p4064;
	selp.u64 	%rd8858, 1, 0, %p4065;
	add.s64 	%rd8859, %rd8848, %rd8835;
	setp.lt.u64 	%p4066, %rd8859, %rd8848;
	add.s64 	%rd10882, %rd8859, %rd8858;
	setp.lt.u64 	%p4067, %rd10882, %rd8859;
	or.pred  	%p4068, %p4066, %p4067;
	selp.u64 	%rd8860, 1, 0, %p4068;
	add.s64 	%rd8861, %rd8853, %rd8836;
	setp.lt.u64 	%p4069, %rd8861, %rd8853;
	add.s64 	%rd10883, %rd8861, %rd8860;
	setp.lt.u64 	%p4070, %rd10883, %rd8861;
	or.pred  	%p4071, %p4069, %p4070;
	selp.u64 	%rd8862, 1, 0, %p4071;
	add.s64 	%rd8863, %rd8855, %rd8837;
	add.s64 	%rd1684, %rd8863, %rd8862;
	setp.eq.s64 	%p4072, %rd1684, 0;
	mov.b64 	%rd10884, 0;
	@%p4072 bra 	$L__BB4_497;
	shl.b64 	%rd8864, %rd1684, 32;
	shr.u64 	%rd8865, %rd1684, 32;
	mov.b64 	%rd8866, 977;
	mul.hi.u64 	%rd8867, %rd1684, %rd8866;
	mad.lo.s64 	%rd8868, %rd1684, 977, %rd8864;
	setp.lt.u64 	%p4073, %rd8868, %rd8864;
	selp.u64 	%rd8869, 1, 0, %p4073;
	add.s64 	%rd10880, %rd8868, %rd10880;
	setp.lt.u64 	%p4074, %rd10880, %rd8868;
	selp.u64 	%rd8870, 1, 0, %p4074;
	add.s64 	%rd8871, %rd8865, %rd8867;
	setp.lt.u64 	%p4075, %rd8871, %rd8865;
	selp.u64 	%rd8872, 1, 0, %p4075;
	add.s64 	%rd8873, %rd10881, %rd8871;
	setp.lt.u64 	%p4076, %rd8873, %rd10881;
	selp.u64 	%rd8874, 1, 0, %p4076;
	add.s64 	%rd8875, %rd8873, %rd8869;
	add.s64 	%rd10881, %rd8875, %rd8870;
	setp.lt.u64 	%p4077, %rd10881, %rd8873;
	selp.u64 	%rd8876, 1, 0, %p4077;
	add.s64 	%rd8877, %rd10882, %rd8872;
	add.s64 	%rd8878, %rd8877, %rd8874;
	add.s64 	%rd1687, %rd8878, %rd8876;
	setp.lt.u64 	%p4078, %rd1687, %rd10882;
	selp.u64 	%rd8879, 1, 0, %p4078;
	add.s64 	%rd1688, %rd10883, %rd8879;
	setp.lt.u64 	%p4079, %rd1688, %rd10883;
	selp.u64 	%rd10884, 1, 0, %p4079;
	mov.u64 	%rd10882, %rd1687;
	mov.u64 	%rd10883, %rd1688;
$L__BB4_497:
	mad.lo.s64 	%rd1695, %rd10876, %rd10876, %rd10880;
	setp.lt.u64 	%p4080, %rd1695, %rd10880;
	selp.u64 	%rd8880, 1, 0, %p4080;
	add.s64 	%rd8881, %rd10881, %rd1677;
	setp.lt.u64 	%p4081, %rd8881, %rd10881;
	add.s64 	%rd10886, %rd8881, %rd8880;
	setp.lt.u64 	%p4082, %rd10886, %rd8881;
	or.pred  	%p4083, %p4081, %p4082;
	selp.u64 	%rd8882, 1, 0, %p4083;
	add.s64 	%rd8883, %rd10882, %rd1678;
	setp.lt.u64 	%p4084, %rd8883, %rd10882;
	add.s64 	%rd10887, %rd8883, %rd8882;
	setp.lt.u64 	%p4085, %rd10887, %rd8883;
	or.pred  	%p4086, %p4084, %p4085;
	selp.u64 	%rd8884, 1, 0, %p4086;
	add.s64 	%rd8885, %rd10883, %rd1679;
	setp.lt.u64 	%p4087, %rd8885, %rd10883;
	add.s64 	%rd10888, %rd8885, %rd8884;
	setp.lt.u64 	%p4088, %rd10888, %rd8885;
	or.pred  	%p4089, %p4087, %p4088;
	selp.u64 	%rd8886, 1, 0, %p4089;
	add.s64 	%rd1699, %rd10884, %rd8886;
	setp.ne.s64 	%p4090, %rd1699, 0;
	@%p4090 bra 	$L__BB4_500;
	and.b64  	%rd8887, %rd10888, %rd10887;
	setp.ne.s64 	%p4091, %rd8887, -1;
	mov.u64 	%rd10885, %rd1695;
	@%p4091 bra 	$L__BB4_507;
	setp.ne.s64 	%p4092, %rd10886, -1;
	setp.lt.u64 	%p4093, %rd1695, -4294968273;
	or.pred  	%p4094, %p4092, %p4093;
	mov.u64 	%rd10885, %rd1695;
	@%p4094 bra 	$L__BB4_507;
$L__BB4_500:
	add.s64 	%rd10885, %rd1695, 4294968273;
	setp.lt.u64 	%p4095, %rd1695, -4294968273;
	selp.u64 	%rd8888, 1, 0, %p4095;
	add.s64 	%rd8889, %rd10886, 1;
	setp.ne.s64 	%p4096, %rd10886, -1;
	selp.s64 	%rd8890, -1, 0, %p4095;
	add.s64 	%rd10886, %rd8889, %rd8890;
	setp.lt.u64 	%p4097, %rd8889, %rd8888;
	or.pred  	%p4098, %p4096, %p4097;
	selp.u64 	%rd8891, 1, 0, %p4098;
	add.s64 	%rd8892, %rd10887, 1;
	setp.ne.s64 	%p4099, %rd10887, -1;
	selp.s64 	%rd8893, -1, 0, %p4098;
	add.s64 	%rd10887, %rd8892, %rd8893;
	setp.lt.u64 	%p4100, %rd8892, %rd8891;
	or.pred  	%p4101, %p4099, %p4100;
	selp.u64 	%rd8894, 1, 0, %p4101;
	add.s64 	%rd8895, %rd10888, 1;
	setp.ne.s64 	%p4102, %rd10888, -1;
	selp.s64 	%rd8896, -1, 0, %p4101;
	add.s64 	%rd10888, %rd8895, %rd8896;
	setp.lt.u64 	%p4103, %rd8895, %rd8894;
	or.pred  	%p4104, %p4102, %p4103;
	selp.s64 	%rd8897, -1, 0, %p4104;
	add.s64 	%rd1704, %rd1699, %rd8897;
	setp.ne.s64 	%p4105, %rd1704, 0;
	@%p4105 bra 	$L__BB4_503;
	and.b64  	%rd8898, %rd10888, %rd10887;
	setp.ne.s64 	%p4106, %rd8898, -1;
	@%p4106 bra 	$L__BB4_507;
	setp.ne.s64 	%p4107, %rd10886, -1;
	setp.lt.u64 	%p4108, %rd10885, -4294968273;
	or.pred  	%p4109, %p4107, %p4108;
	@%p4109 bra 	$L__BB4_507;
$L__BB4_503:
	add.s64 	%rd1705, %rd1695, 8589936546;
	setp.lt.u64 	%p4110, %rd10885, -4294968273;
	selp.u64 	%rd8899, 1, 0, %p4110;
	add.s64 	%rd8900, %rd10886, 1;
	setp.ne.s64 	%p4111, %rd10886, -1;
	selp.s64 	%rd8901, -1, 0, %p4110;
	add.s64 	%rd10886, %rd8900, %rd8901;
	setp.lt.u64 	%p4112, %rd8900, %rd8899;
	or.pred  	%p4113, %p4111, %p4112;
	selp.u64 	%rd8902, 1, 0, %p4113;
	add.s64 	%rd8903, %rd10887, 1;
	setp.ne.s64 	%p4114, %rd10887, -1;
	selp.s64 	%rd8904, -1, 0, %p4113;
	add.s64 	%rd10887, %rd8903, %rd8904;
	setp.lt.u64 	%p4115, %rd8903, %rd8902;
	or.pred  	%p4116, %p4114, %p4115;
	selp.u64 	%rd8905, 1, 0, %p4116;
	add.s64 	%rd8906, %rd10888, 1;
	setp.ne.s64 	%p4117, %rd10888, -1;
	selp.s64 	%rd8907, -1, 0, %p4116;
	add.s64 	%rd10888, %rd8906, %rd8907;
	setp.lt.u64 	%p4118, %rd8906, %rd8905;
	or.pred  	%p4119, %p4117, %p4118;
	selp.u64 	%rd8908, 1, 0, %p4119;
	setp.ne.s64 	%p4120, %rd1704, %rd8908;
	@%p4120 bra 	$L__BB4_506;
	and.b64  	%rd8909, %rd10888, %rd10887;
	setp.ne.s64 	%p4121, %rd8909, -1;
	mov.u64 	%rd10885, %rd1705;
	@%p4121 bra 	$L__BB4_507;
	setp.ne.s64 	%p4122, %rd10886, -1;
	setp.lt.u64 	%p4123, %rd1705, -4294968273;
	or.pred  	%p4124, %p4122, %p4123;
	mov.u64 	%rd10885, %rd1705;
	@%p4124 bra 	$L__BB4_507;
$L__BB4_506:
	setp.lt.u64 	%p4125, %rd1705, -4294968273;
	selp.u64 	%rd8910, 1, 0, %p4125;
	add.s64 	%rd8911, %rd10886, 1;
	setp.ne.s64 	%p4126, %rd10886, -1;
	selp.s64 	%rd8912, -1, 0, %p4125;
	add.s64 	%rd10886, %rd8911, %rd8912;
	setp.lt.u64 	%p4127, %rd8911, %rd8910;
	or.pred  	%p4128, %p4126, %p4127;
	selp.u64 	%rd8913, 1, 0, %p4128;
	add.s64 	%rd8914, %rd10887, 1;
	setp.ne.s64 	%p4129, %rd10887, -1;
	selp.s64 	%rd8915, -1, 0, %p4128;
	add.s64 	%rd10887, %rd8914, %rd8915;
	setp.lt.u64 	%p4130, %rd8914, %rd8913;
	or.pred  	%p4131, %p4129, %p4130;
	selp.s64 	%rd8916, -1, 0, %p4131;
	add.s64 	%rd8917, %rd10888, %rd8916;
	add.s64 	%rd10888, %rd8917, 1;
	add.s64 	%rd10885, %rd1695, 12884904819;
$L__BB4_507:
	mul.lo.s64 	%rd8919, %rd10886, %rd10885;
	mul.hi.u64 	%rd8920, %rd10885, %rd10886;
	mul.lo.s64 	%rd8921, %rd10887, %rd10885;
	mul.hi.u64 	%rd8922, %rd10885, %rd10887;
	add.s64 	%rd8923, %rd8921, %rd8920;
	setp.lt.u64 	%p4132, %rd8923, %rd8921;
	selp.u64 	%rd8924, 1, 0, %p4132;
	add.s64 	%rd8925, %rd8922, %rd8924;
	mul.lo.s64 	%rd8926, %rd10888, %rd10885;
	mul.hi.u64 	%rd8927, %rd10885, %rd10888;
	add.s64 	%rd8928, %rd8926, %rd8925;
	setp.lt.u64 	%p4133, %rd8928, %rd8926;
	selp.u64 	%rd8929, 1, 0, %p4133;
	add.s64 	%rd8930, %rd8927, %rd8929;
	mul.hi.u64 	%rd8931, %rd10886, %rd10887;
	mad.lo.s64 	%rd8932, %rd10887, %rd10886, %rd8928;
	setp.lt.u64 	%p4134, %rd8932, %rd8928;
	selp.u64 	%rd8933, 1, 0, %p4134;
	add.s64 	%rd8934, %rd8931, %rd8933;
	mul.hi.u64 	%rd8935, %rd10886, %rd10888;
	mad.lo.s64 	%rd8936, %rd10888, %rd10886, %rd8930;
	setp.lt.u64 	%p4135, %rd8936, %rd8930;
	selp.u64 	%rd8937, 1, 0, %p4135;
	add.s64 	%rd8938, %rd8936, %rd8934;
	setp.lt.u64 	%p4136, %rd8938, %rd8936;
	selp.u64 	%rd8939, 1, 0, %p4136;
	add.s64 	%rd8940, %rd8935, %rd8937;
	add.s64 	%rd8941, %rd8940, %rd8939;
	mul.hi.u64 	%rd8942, %rd10887, %rd10888;
	mad.lo.s64 	%rd8943, %rd10888, %rd10887, %rd8941;
	setp.lt.u64 	%p4137, %rd8943, %rd8941;
	selp.u64 	%rd8944, 1, 0, %p4137;
	add.s64 	%rd8945, %rd8942, %rd8944;
	shl.b64 	%rd8946, %rd8919, 1;
	mov.b64 	{%r905, %r906}, %rd8919;
	mov.b64 	{%r907, %r908}, %rd8923;
	shf.l.wrap.b32 	%r909, %r906, %r907, 1;
	shf.l.wrap.b32 	%r910, %r907, %r908, 1;
	mov.b64 	%rd8947, {%r909, %r910};
	mov.b64 	{%r911, %r912}, %rd8932;
	shf.l.wrap.b32 	%r913, %r908, %r911, 1;
	shf.l.wrap.b32 	%r914, %r911, %r912, 1;
	mov.b64 	%rd8948, {%r913, %r914};
	mov.b64 	{%r915, %r916}, %rd8938;
	shf.l.wrap.b32 	%r917, %r912, %r915, 1;
	shf.l.wrap.b32 	%r918, %r915, %r916, 1;
	mov.b64 	%rd8949, {%r917, %r918};
	mov.b64 	{%r919, %r920}, %rd8943;
	shf.l.wrap.b32 	%r921, %r916, %r919, 1;
	shf.l.wrap.b32 	%r922, %r919, %r920, 1;
	mov.b64 	%rd8950, {%r921, %r922};
	shr.u64 	%rd8951, %rd8945, 63;
	mov.b64 	{%r923, %r924}, %rd8945;
	shf.l.wrap.b32 	%r925, %r920, %r923, 1;
	shf.l.wrap.b32 	%r926, %r923, %r924, 1;
	mov.b64 	%rd8952, {%r925, %r926};
	mul.hi.u64 	%rd8953, %rd10885, %rd10885;
	mul.hi.u64 	%rd8954, %rd10886, %rd10886;
	mul.hi.u64 	%rd8955, %rd10887, %rd10887;
	mul.hi.u64 	%rd8956, %rd10888, %rd10888;
	add.s64 	%rd1717, %rd8946, %rd8953;
	setp.lt.u64 	%p4138, %rd1717, %rd8946;
	selp.u64 	%rd8957, 1, 0, %p4138;
	mad.lo.s64 	%rd8958, %rd10886, %rd10886, %rd8947;
	setp.lt.u64 	%p4139, %rd8958, %rd8947;
	add.s64 	%rd1718, %rd8958, %rd8957;
	setp.lt.u64 	%p4140, %rd1718, %rd8958;
	or.pred  	%p4141, %p4139, %p4140;
	selp.u64 	%rd8959, 1, 0, %p4141;
	add.s64 	%rd8960, %rd8948, %rd8954;
	setp.lt.u64 	%p4142, %rd8960, %rd8948;
	add.s64 	%rd1719, %rd8960, %rd8959;
	setp.lt.u64 	%p4143, %rd1719, %rd8960;
	or.pred  	%p4144, %p4142, %p4143;
	selp.u64 	%rd8961, 1, 0, %p4144;
	mad.lo.s64 	%rd8962, %rd10887, %rd10887, %rd8949;
	setp.lt.u64 	%p4145, %rd8962, %rd8949;
	add.s64 	%rd8963, %rd8962, %rd8961;
	setp.lt.u64 	%p4146, %rd8963, %rd8962;
	or.pred  	%p4147, %p4145, %p4146;
	selp.u64 	%rd8964, 1, 0, %p4147;
	add.s64 	%rd8965, %rd8950, %rd8955;
	setp.lt.u64 	%p4148, %rd8965, %rd8950;
	add.s64 	%rd8966, %rd8965, %rd8964;
	setp.lt.u64 	%p4149, %rd8966, %rd8965;
	or.pred  	%p4150, %p4148, %p4149;
	selp.u64 	%rd8967, 1, 0, %p4150;
	mad.lo.s64 	%rd8968, %rd10888, %rd10888, %rd8952;
	setp.lt.u64 	%p4151, %rd8968, %rd8952;
	add.s64 	%rd8969, %rd8968, %rd8967;
	setp.lt.u64 	%p4152, %rd8969, %rd8968;
	or.pred  	%p4153, %p4151, %p4152;
	selp.u64 	%rd8970, 1, 0, %p4153;
	add.s64 	%rd8971, %rd8951, %rd8956;
	add.s64 	%rd8972, %rd8971, %rd8970;
	shl.b64 	%rd8973, %rd8963, 32;
	mov.b64 	{%r927, %r928}, %rd8963;
	mov.b64 	{%r929, %r930}, %rd8966;
	mov.b64 	%rd8974, {%r928, %r929};
	mov.b64 	{%r931, %r932}, %rd8969;
	mov.b64 	%rd8975, {%r930, %r931};
	mov.b64 	{%r933, %r934}, %rd8972;
	mov.b64 	%rd8976, {%r932, %r933};
	shr.u64 	%rd8977, %rd8972, 32;
	mul.lo.s64 	%rd8978, %rd8963, 977;
	mov.b64 	%rd8979, 977;
	mul.hi.u64 	%rd8980, %rd8963, %rd8979;
	mul.lo.s64 	%rd8981, %rd8966, 977;
	mul.hi.u64 	%rd8982, %rd8966, %rd8979;
	add.s64 	%rd8983, %rd8981, %rd8980;
	setp.lt.u64 	%p4154, %rd8983, %rd8981;
	selp.u64 	%rd8984, 1, 0, %p4154;
	add.s64 	%rd8985, %rd8982, %rd8984;
	mul.lo.s64 	%rd8986, %rd8969, 977;
	mul.hi.u64 	%rd8987, %rd8969, %rd8979;
	add.s64 	%rd8988, %rd8986, %rd8985;
	setp.lt.u64 	%p4155, %rd8988, %rd8986;
	selp.u64 	%rd8989, 1, 0, %p4155;
	add.s64 	%rd8990, %rd8987, %rd8989;
	mul.lo.s64 	%rd8991, %rd8972, 977;
	mul.hi.u64 	%rd8992, %rd8972, %rd8979;
	add.s64 	%rd8993, %rd8991, %rd8990;
	setp.lt.u64 	%p4156, %rd8993, %rd8991;
	selp.u64 	%rd8994, 1, 0, %p4156;
	add.s64 	%rd8995, %rd8992, %rd8994;
	add.s64 	%rd10889, %rd8978, %rd8973;
	setp.lt.u64 	%p4157, %rd10889, %rd8978;
	selp.u64 	%rd8996, 1, 0, %p4157;
	add.s64 	%rd8997, %rd8983, %rd8974;
	setp.lt.u64 	%p4158, %rd8997, %rd8983;
	add.s64 	%rd10890, %rd8997, %rd8996;
	setp.lt.u64 	%p4159, %rd10890, %rd8997;
	or.pred  	%p4160, %p4158, %p4159;
	selp.u64 	%rd8998, 1, 0, %p4160;
	add.s64 	%rd8999, %rd8988, %rd8975;
	setp.lt.u64 	%p4161, %rd8999, %rd8988;
	add.s64 	%rd10891, %rd8999, %rd8998;
	setp.lt.u64 	%p4162, %rd10891, %rd8999;
	or.pred  	%p4163, %p4161, %p4162;
	selp.u64 	%rd9000, 1, 0, %p4163;
	add.s64 	%rd9001, %rd8993, %rd8976;
	setp.lt.u64 	%p4164, %rd9001, %rd8993;
	add.s64 	%rd10892, %rd9001, %rd9000;
	setp.lt.u64 	%p4165, %rd10892, %rd9001;
	or.pred  	%p4166, %p4164, %p4165;
	selp.u64 	%rd9002, 1, 0, %p4166;
	add.s64 	%rd9003, %rd8995, %rd8977;
	add.s64 	%rd1724, %rd9003, %rd9002;
	setp.eq.s64 	%p4167, %rd1724, 0;
	mov.b64 	%rd10893, 0;
	@%p4167 bra 	$L__BB4_509;
	shl.b64 	%rd9004, %rd1724, 32;
	shr.u64 	%rd9005, %rd1724, 32;
	mov.b64 	%rd9006, 977;
	mul.hi.u64 	%rd9007, %rd1724, %rd9006;
	mad.lo.s64 	%rd9008, %rd1724, 977, %rd9004;
	setp.lt.u64 	%p4168, %rd9008, %rd9004;
	selp.u64 	%rd9009, 1, 0, %p4168;
	add.s64 	%rd10889, %rd9008, %rd10889;
	setp.lt.u64 	%p4169, %rd10889, %rd9008;
	selp.u64 	%rd9010, 1, 0, %p4169;
	add.s64 	%rd9011, %rd9005, %rd9007;
	setp.lt.u64 	%p4170, %rd9011, %rd9005;
	selp.u64 	%rd9012, 1, 0, %p4170;
	add.s64 	%rd9013, %rd10890, %rd9011;
	setp.lt.u64 	%p4171, %rd9013, %rd10890;
	selp.u64 	%rd9014, 1, 0, %p4171;
	add.s64 	%rd9015, %rd9013, %rd9009;
	add.s64 	%rd10890, %rd9015, %rd9010;
	setp.lt.u64 	%p4172, %rd10890, %rd9013;
	selp.u64 	%rd9016, 1, 0, %p4172;
	add.s64 	%rd9017, %rd10891, %rd9012;
	add.s64 	%rd9018, %rd9017, %rd9014;
	add.s64 	%rd1727, %rd9018, %rd9016;
	setp.lt.u64 	%p4173, %rd1727, %rd10891;
	selp.u64 	%rd9019, 1, 0, %p4173;
	add.s64 	%rd1728, %rd10892, %rd9019;
	setp.lt.u64 	%p4174, %rd1728, %rd10892;
	selp.u64 	%rd10893, 1, 0, %p4174;
	mov.u64 	%rd10891, %rd1727;
	mov.u64 	%rd10892, %rd1728;
$L__BB4_509:
	mad.lo.s64 	%rd1735, %rd10885, %rd10885, %rd10889;
	setp.lt.u64 	%p4175, %rd1735, %rd10889;
	selp.u64 	%rd9020, 1, 0, %p4175;
	add.s64 	%rd9021, %rd10890, %rd1717;
	setp.lt.u64 	%p4176, %rd9021, %rd10890;
	add.s64 	%rd10895, %rd9021, %rd9020;
	setp.lt.u64 	%p4177, %rd10895, %rd9021;
	or.pred  	%p4178, %p4176, %p4177;
	selp.u64 	%rd9022, 1, 0, %p4178;
	add.s64 	%rd9023, %rd10891, %rd1718;
	setp.lt.u64 	%p4179, %rd9023, %rd10891;
	add.s64 	%rd10896, %rd9023, %rd9022;
	setp.lt.u64 	%p4180, %rd10896, %rd9023;
	or.pred  	%p4181, %p4179, %p4180;
	selp.u64 	%rd9024, 1, 0, %p4181;
	add.s64 	%rd9025, %rd10892, %rd1719;
	setp.lt.u64 	%p4182, %rd9025, %rd10892;
	add.s64 	%rd10897, %rd9025, %rd9024;
	setp.lt.u64 	%p4183, %rd10897, %rd9025;
	or.pred  	%p4184, %p4182, %p4183;
	selp.u64 	%rd9026, 1, 0, %p4184;
	add.s64 	%rd1739, %rd10893, %rd9026;
	setp.ne.s64 	%p4185, %rd1739, 0;
	@%p4185 bra 	$L__BB4_512;
	and.b64  	%rd9027, %rd10897, %rd10896;
	setp.ne.s64 	%p4186, %rd9027, -1;
	mov.u64 	%rd10894, %rd1735;
	@%p4186 bra 	$L__BB4_519;
	setp.ne.s64 	%p4187, %rd10895, -1;
	setp.lt.u64 	%p4188, %rd1735, -4294968273;
	or.pred  	%p4189, %p4187, %p4188;
	mov.u64 	%rd10894, %rd1735;
	@%p4189 bra 	$L__BB4_519;
$L__BB4_512:
	add.s64 	%rd10894, %rd1735, 4294968273;
	setp.lt.u64 	%p4190, %rd1735, -4294968273;
	selp.u64 	%rd9028, 1, 0, %p4190;
	add.s64 	%rd9029, %rd10895, 1;
	setp.ne.s64 	%p4191, %rd10895, -1;
	selp.s64 	%rd9030, -1, 0, %p4190;
	add.s64 	%rd10895, %rd9029, %rd9030;
	setp.lt.u64 	%p4192, %rd9029, %rd9028;
	or.pred  	%p4193, %p4191, %p4192;
	selp.u64 	%rd9031, 1, 0, %p4193;
	add.s64 	%rd9032, %rd10896, 1;
	setp.ne.s64 	%p4194, %rd10896, -1;
	selp.s64 	%rd9033, -1, 0, %p4193;
	add.s64 	%rd10896, %rd9032, %rd9033;
	setp.lt.u64 	%p4195, %rd9032, %rd9031;
	or.pred  	%p4196, %p4194, %p4195;
	selp.u64 	%rd9034, 1, 0, %p4196;
	add.s64 	%rd9035, %rd10897, 1;
	setp.ne.s64 	%p4197, %rd10897, -1;
	selp.s64 	%rd9036, -1, 0, %p4196;
	add.s64 	%rd10897, %rd9035, %rd9036;
	setp.lt.u64 	%p4198, %rd9035, %rd9034;
	or.pred  	%p4199, %p4197, %p4198;
	selp.s64 	%rd9037, -1, 0, %p4199;
	add.s64 	%rd1744, %rd1739, %rd9037;
	setp.ne.s64 	%p4200, %rd1744, 0;
	@%p4200 bra 	$L__BB4_515;
	and.b64  	%rd9038, %rd10897, %rd10896;
	setp.ne.s64 	%p4201, %rd9038, -1;
	@%p4201 bra 	$L__BB4_519;
	setp.ne.s64 	%p4202, %rd10895, -1;
	setp.lt.u64 	%p4203, %rd10894, -4294968273;
	or.pred  	%p4204, %p4202, %p4203;
	@%p4204 bra 	$L__BB4_519;
$L__BB4_515:
	add.s64 	%rd1745, %rd1735, 8589936546;
	setp.lt.u64 	%p4205, %rd10894, -4294968273;
	selp.u64 	%rd9039, 1, 0, %p4205;
	add.s64 	%rd9040, %rd10895, 1;
	setp.ne.s64 	%p4206, %rd10895, -1;
	selp.s64 	%rd9041, -1, 0, %p4205;
	add.s64 	%rd10895, %rd9040, %rd9041;
	setp.lt.u64 	%p4207, %rd9040, %rd9039;
	or.pred  	%p4208, %p4206, %p4207;
	selp.u64 	%rd9042, 1, 0, %p4208;
	add.s64 	%rd9043, %rd10896, 1;
	setp.ne.s64 	%p4209, %rd10896, -1;
	selp.s64 	%rd9044, -1, 0, %p4208;
	add.s64 	%rd10896, %rd9043, %rd9044;
	setp.lt.u64 	%p4210, %rd9043, %rd9042;
	or.pred  	%p4211, %p4209, %p4210;
	selp.u64 	%rd9045, 1, 0, %p4211;
	add.s64 	%rd9046, %rd10897, 1;
	setp.ne.s64 	%p4212, %rd10897, -1;
	selp.s64 	%rd9047, -1, 0, %p4211;
	add.s64 	%rd10897, %rd9046, %rd9047;
	setp.lt.u64 	%p4213, %rd9046, %rd9045;
	or.pred  	%p4214, %p4212, %p4213;
	selp.u64 	%rd9048, 1, 0, %p4214;
	setp.ne.s64 	%p4215, %rd1744, %rd9048;
	@%p4215 bra 	$L__BB4_518;
	and.b64  	%rd9049, %rd10897, %rd10896;
	setp.ne.s64 	%p4216, %rd9049, -1;
	mov.u64 	%rd10894, %rd1745;
	@%p4216 bra 	$L__BB4_519;
	setp.ne.s64 	%p4217, %rd10895, -1;
	setp.lt.u64 	%p4218, %rd1745, -4294968273;
	or.pred  	%p4219, %p4217, %p4218;
	mov.u64 	%rd10894, %rd1745;
	@%p4219 bra 	$L__BB4_519;
$L__BB4_518:
	setp.lt.u64 	%p4220, %rd1745, -4294968273;
	selp.u64 	%rd9050, 1, 0, %p4220;
	add.s64 	%rd9051, %rd10895, 1;
	setp.ne.s64 	%p4221, %rd10895, -1;
	selp.s64 	%rd9052, -1, 0, %p4220;
	add.s64 	%rd10895, %rd9051, %rd9052;
	setp.lt.u64 	%p4222, %rd9051, %rd9050;
	or.pred  	%p4223, %p4221, %p4222;
	selp.u64 	%rd9053, 1, 0, %p4223;
	add.s64 	%rd9054, %rd10896, 1;
	setp.ne.s64 	%p4224, %rd10896, -1;
	selp.s64 	%rd9055, -1, 0, %p4223;
	add.s64 	%rd10896, %rd9054, %rd9055;
	setp.lt.u64 	%p4225, %rd9054, %rd9053;
	or.pred  	%p4226, %p4224, %p4225;
	selp.s64 	%rd9056, -1, 0, %p4226;
	add.s64 	%rd9057, %rd10897, %rd9056;
	add.s64 	%rd10897, %rd9057, 1;
	add.s64 	%rd10894, %rd1735, 12884904819;
$L__BB4_519:
	mul.lo.s64 	%rd9059, %rd10895, %rd10894;
	mul.hi.u64 	%rd9060, %rd10894, %rd10895;
	mul.lo.s64 	%rd9061, %rd10896, %rd10894;
	mul.hi.u64 	%rd9062, %rd10894, %rd10896;
	add.s64 	%rd9063, %rd9061, %rd9060;
	setp.lt.u64 	%p4227, %rd9063, %rd9061;
	selp.u64 	%rd9064, 1, 0, %p4227;
	add.s64 	%rd9065, %rd9062, %rd9064;
	mul.lo.s64 	%rd9066, %rd10897, %rd10894;
	mul.hi.u64 	%rd9067, %rd10894, %rd10897;
	add.s64 	%rd9068, %rd9066, %rd9065;
	setp.lt.u64 	%p4228, %rd9068, %rd9066;
	selp.u64 	%rd9069, 1, 0, %p4228;
	add.s64 	%rd9070, %rd9067, %rd9069;
	mul.hi.u64 	%rd9071, %rd10895, %rd10896;
	mad.lo.s64 	%rd9072, %rd10896, %rd10895, %rd9068;
	setp.lt.u64 	%p4229, %rd9072, %rd9068;
	selp.u64 	%rd9073, 1, 0, %p4229;
	add.s64 	%rd9074, %rd9071, %rd9073;
	mul.hi.u64 	%rd9075, %rd10895, %rd10897;
	mad.lo.s64 	%rd9076, %rd10897, %rd10895, %rd9070;
	setp.lt.u64 	%p4230, %rd9076, %rd9070;
	selp.u64 	%rd9077, 1, 0, %p4230;
	add.s64 	%rd9078, %rd9076, %rd9074;
	setp.lt.u64 	%p4231, %rd9078, %rd9076;
	selp.u64 	%rd9079, 1, 0, %p4231;
	add.s64 	%rd9080, %rd9075, %rd9077;
	add.s64 	%rd9081, %rd9080, %rd9079;
	mul.hi.u64 	%rd9082, %rd10896, %rd10897;
	mad.lo.s64 	%rd9083, %rd10897, %rd10896, %rd9081;
	setp.lt.u64 	%p4232, %rd9083, %rd9081;
	selp.u64 	%rd9084, 1, 0, %p4232;
	add.s64 	%rd9085, %rd9082, %rd9084;
	shl.b64 	%rd9086, %rd9059, 1;
	mov.b64 	{%r935, %r936}, %rd9059;
	mov.b64 	{%r937, %r938}, %rd9063;
	shf.l.wrap.b32 	%r939, %r936, %r937, 1;
	shf.l.wrap.b32 	%r940, %r937, %r938, 1;
	mov.b64 	%rd9087, {%r939, %r940};
	mov.b64 	{%r941, %r942}, %rd9072;
	shf.l.wrap.b32 	%r943, %r938, %r941, 1;
	shf.l.wrap.b32 	%r944, %r941, %r942, 1;
	mov.b64 	%rd9088, {%r943, %r944};
	mov.b64 	{%r945, %r946}, %rd9078;
	shf.l.wrap.b32 	%r947, %r942, %r945, 1;
	shf.l.wrap.b32 	%r948, %r945, %r946, 1;
	mov.b64 	%rd9089, {%r947, %r948};
	mov.b64 	{%r949, %r950}, %rd9083;
	shf.l.wrap.b32 	%r951, %r946, %r949, 1;
	shf.l.wrap.b32 	%r952, %r949, %r950, 1;
	mov.b64 	%rd9090, {%r951, %r952};
	shr.u64 	%rd9091, %rd9085, 63;
	mov.b64 	{%r953, %r954}, %rd9085;
	shf.l.wrap.b32 	%r955, %r950, %r953, 1;
	shf.l.wrap.b32 	%r956, %r953, %r954, 1;
	mov.b64 	%rd9092, {%r955, %r956};
	mul.hi.u64 	%rd9093, %rd10894, %rd10894;
	mul.hi.u64 	%rd9094, %rd10895, %rd10895;
	mul.hi.u64 	%rd9095, %rd10896, %rd10896;
	mul.hi.u64 	%rd9096, %rd10897, %rd10897;
	add.s64 	%rd1757, %rd9086, %rd9093;
	setp.lt.u64 	%p4233, %rd1757, %rd9086;
	selp.u64 	%rd9097, 1, 0, %p4233;
	mad.lo.s64 	%rd9098, %rd10895, %rd10895, %rd9087;
	setp.lt.u64 	%p4234, %rd9098, %rd9087;
	add.s64 	%rd1758, %rd9098, %rd9097;
	setp.lt.u64 	%p4235, %rd1758, %rd9098;
	or.pred  	%p4236, %p4234, %p4235;
	selp.u64 	%rd9099, 1, 0, %p4236;
	add.s64 	%rd9100, %rd9088, %rd9094;
	setp.lt.u64 	%p4237, %rd9100, %rd9088;
	add.s64 	%rd1759, %rd9100, %rd9099;
	setp.lt.u64 	%p4238, %rd1759, %rd9100;
	or.pred  	%p4239, %p4237, %p4238;
	selp.u64 	%rd9101, 1, 0, %p4239;
	mad.lo.s64 	%rd9102, %rd10896, %rd10896, %rd9089;
	setp.lt.u64 	%p4240, %rd9102, %rd9089;
	add.s64 	%rd9103, %rd9102, %rd9101;
	setp.lt.u64 	%p4241, %rd9103, %rd9102;
	or.pred  	%p4242, %p4240, %p4241;
	selp.u64 	%rd9104, 1, 0, %p4242;
	add.s64 	%rd9105, %rd9090, %rd9095;
	setp.lt.u64 	%p4243, %rd9105, %rd9090;
	add.s64 	%rd9106, %rd9105, %rd9104;
	setp.lt.u64 	%p4244, %rd9106, %rd9105;
	or.pred  	%p4245, %p4243, %p4244;
	selp.u64 	%rd9107, 1, 0, %p4245;
	mad.lo.s64 	%rd9108, %rd10897, %rd10897, %rd9092;
	setp.lt.u64 	%p4246, %rd9108, %rd9092;
	add.s64 	%rd9109, %rd9108, %rd9107;
	setp.lt.u64 	%p4247, %rd9109, %rd9108;
	or.pred  	%p4248, %p4246, %p4247;
	selp.u64 	%rd9110, 1, 0, %p4248;
	add.s64 	%rd9111, %rd9091, %rd9096;
	add.s64 	%rd9112, %rd9111, %rd9110;
	shl.b64 	%rd9113, %rd9103, 32;
	mov.b64 	{%r957, %r958}, %rd9103;
	mov.b64 	{%r959, %r960}, %rd9106;
	mov.b64 	%rd9114, {%r958, %r959};
	mov.b64 	{%r961, %r962}, %rd9109;
	mov.b64 	%rd9115, {%r960, %r961};
	mov.b64 	{%r963, %r964}, %rd9112;
	mov.b64 	%rd9116, {%r962, %r963};
	shr.u64 	%rd9117, %rd9112, 32;
	mul.lo.s64 	%rd9118, %rd9103, 977;
	mov.b64 	%rd9119, 977;
	mul.hi.u64 	%rd9120, %rd9103, %rd9119;
	mul.lo.s64 	%rd9121, %rd9106, 977;
	mul.hi.u64 	%rd9122, %rd9106, %rd9119;
	add.s64 	%rd9123, %rd9121, %rd9120;
	setp.lt.u64 	%p4249, %rd9123, %rd9121;
	selp.u64 	%rd9124, 1, 0, %p4249;
	add.s64 	%rd9125, %rd9122, %rd9124;
	mul.lo.s64 	%rd9126, %rd9109, 977;
	mul.hi.u64 	%rd9127, %rd9109, %rd9119;
	add.s64 	%rd9128, %rd9126, %rd9125;
	setp.lt.u64 	%p4250, %rd9128, %rd9126;
	selp.u64 	%rd9129, 1, 0, %p4250;
	add.s64 	%rd9130, %rd9127, %rd9129;
	mul.lo.s64 	%rd9131, %rd9112, 977;
	mul.hi.u64 	%rd9132, %rd9112, %rd9119;
	add.s64 	%rd9133, %rd9131, %rd9130;
	setp.lt.u64 	%p4251, %rd9133, %rd9131;
	selp.u64 	%rd9134, 1, 0, %p4251;
	add.s64 	%rd9135, %rd9132, %rd9134;
	add.s64 	%rd10898, %rd9118, %rd9113;
	setp.lt.u64 	%p4252, %rd10898, %rd9118;
	selp.u64 	%rd9136, 1, 0, %p4252;
	add.s64 	%rd9137, %rd9123, %rd9114;
	setp.lt.u64 	%p4253, %rd9137, %rd9123;
	add.s64 	%rd10899, %rd9137, %rd9136;
	setp.lt.u64 	%p4254, %rd10899, %rd9137;
	or.pred  	%p4255, %p4253, %p4254;
	selp.u64 	%rd9138, 1, 0, %p4255;
	add.s64 	%rd9139, %rd9128, %rd9115;
	setp.lt.u64 	%p4256, %rd9139, %rd9128;
	add.s64 	%rd10900, %rd9139, %rd9138;
	setp.lt.u64 	%p4257, %rd10900, %rd9139;
	or.pred  	%p4258, %p4256, %p4257;
	selp.u64 	%rd9140, 1, 0, %p4258;
	add.s64 	%rd9141, %rd9133, %rd9116;
	setp.lt.u64 	%p4259, %rd9141, %rd9133;
	add.s64 	%rd10901, %rd9141, %rd9140;
	setp.lt.u64 	%p4260, %rd10901, %rd9141;
	or.pred  	%p4261, %p4259, %p4260;
	selp.u64 	%rd9142, 1, 0, %p4261;
	add.s64 	%rd9143, %rd9135, %rd9117;
	add.s64 	%rd1764, %rd9143, %rd9142;
	setp.eq.s64 	%p4262, %rd1764, 0;
	mov.b64 	%rd10902, 0;
	@%p4262 bra 	$L__BB4_521;
	shl.b64 	%rd9144, %rd1764, 32;
	shr.u64 	%rd9145, %rd1764, 32;
	mov.b64 	%rd9146, 977;
	mul.hi.u64 	%rd9147, %rd1764, %rd9146;
	mad.lo.s64 	%rd9148, %rd1764, 977, %rd9144;
	setp.lt.u64 	%p4263, %rd9148, %rd9144;
	selp.u64 	%rd9149, 1, 0, %p4263;
	add.s64 	%rd10898, %rd9148, %rd10898;
	setp.lt.u64 	%p4264, %rd10898, %rd9148;
	selp.u64 	%rd9150, 1, 0, %p4264;
	add.s64 	%rd9151, %rd9145, %rd9147;
	setp.lt.u64 	%p4265, %rd9151, %rd9145;
	selp.u64 	%rd9152, 1, 0, %p4265;
	add.s64 	%rd9153, %rd10899, %rd9151;
	setp.lt.u64 	%p4266, %rd9153, %rd10899;
	selp.u64 	%rd9154, 1, 0, %p4266;
	add.s64 	%rd9155, %rd9153, %rd9149;
	add.s64 	%rd10899, %rd9155, %rd9150;
	setp.lt.u64 	%p4267, %rd10899, %rd9153;
	selp.u64 	%rd9156, 1, 0, %p4267;
	add.s64 	%rd9157, %rd10900, %rd9152;
	add.s64 	%rd9158, %rd9157, %rd9154;
	add.s64 	%rd1767, %rd9158, %rd9156;
	setp.lt.u64 	%p4268, %rd1767, %rd10900;
	selp.u64 	%rd9159, 1, 0, %p4268;
	add.s64 	%rd1768, %rd10901, %rd9159;
	setp.lt.u64 	%p4269, %rd1768, %rd10901;
	selp.u64 	%rd10902, 1, 0, %p4269;
	mov.u64 	%rd10900, %rd1767;
	mov.u64 	%rd10901, %rd1768;
$L__BB4_521:
	mad.lo.s64 	%rd1775, %rd10894, %rd10894, %rd10898;
	setp.lt.u64 	%p4270, %rd1775, %rd10898;
	selp.u64 	%rd9160, 1, 0, %p4270;
	add.s64 	%rd9161, %rd10899, %rd1757;
	setp.lt.u64 	%p4271, %rd9161, %rd10899;
	add.s64 	%rd10904, %rd9161, %rd9160;
	setp.lt.u64 	%p4272, %rd10904, %rd9161;
	or.pred  	%p4273, %p4271, %p4272;
	selp.u64 	%rd9162, 1, 0, %p4273;
	add.s64 	%rd9163, %rd10900, %rd1758;
	setp.lt.u64 	%p4274, %rd9163, %rd10900;
	add.s64 	%rd10905, %rd9163, %rd9162;
	setp.lt.u64 	%p4275, %rd10905, %rd9163;
	or.pred  	%p4276, %p4274, %p4275;
	selp.u64 	%rd9164, 1, 0, %p4276;
	add.s64 	%rd9165, %rd10901, %rd1759;
	setp.lt.u64 	%p4277, %rd9165, %rd10901;
	add.s64 	%rd10906, %rd9165, %rd9164;
	setp.lt.u64 	%p4278, %rd10906, %rd9165;
	or.pred  	%p4279, %p4277, %p4278;
	selp.u64 	%rd9166, 1, 0, %p4279;
	add.s64 	%rd1779, %rd10902, %rd9166;
	setp.ne.s64 	%p4280, %rd1779, 0;
	@%p4280 bra 	$L__BB4_524;
	and.b64  	%rd9167, %rd10906, %rd10905;
	setp.ne.s64 	%p4281, %rd9167, -1;
	mov.u64 	%rd10903, %rd1775;
	@%p4281 bra 	$L__BB4_531;
	setp.ne.s64 	%p4282, %rd10904, -1;
	setp.lt.u64 	%p4283, %rd1775, -4294968273;
	or.pred  	%p4284, %p4282, %p4283;
	mov.u64 	%rd10903, %rd1775;
	@%p4284 bra 	$L__BB4_531;
$L__BB4_524:
	add.s64 	%rd10903, %rd1775, 4294968273;
	setp.lt.u64 	%p4285, %rd1775, -4294968273;
	selp.u64 	%rd9168, 1, 0, %p4285;
	add.s64 	%rd9169, %rd10904, 1;
	setp.ne.s64 	%p4286, %rd10904, -1;
	selp.s64 	%rd9170, -1, 0, %p4285;
	add.s64 	%rd10904, %rd9169, %rd9170;
	setp.lt.u64 	%p4287, %rd9169, %rd9168;
	or.pred  	%p4288, %p4286, %p4287;
	selp.u64 	%rd9171, 1, 0, %p4288;
	add.s64 	%rd9172, %rd10905, 1;
	setp.ne.s64 	%p4289, %rd10905, -1;
	selp.s64 	%rd9173, -1, 0, %p4288;
	add.s64 	%rd10905, %rd9172, %rd9173;
	setp.lt.u64 	%p4290, %rd9172, %rd9171;
	or.pred  	%p4291, %p4289, %p4290;
	selp.u64 	%rd9174, 1, 0, %p4291;
	add.s64 	%rd9175, %rd10906, 1;
	setp.ne.s64 	%p4292, %rd10906, -1;
	selp.s64 	%rd9176, -1, 0, %p4291;
	add.s64 	%rd10906, %rd9175, %rd9176;
	setp.lt.u64 	%p4293, %rd9175, %rd9174;
	or.pred  	%p4294, %p4292, %p4293;
	selp.s64 	%rd9177, -1, 0, %p4294;
	add.s64 	%rd1784, %rd1779, %rd9177;
	setp.ne.s64 	%p4295, %rd1784, 0;
	@%p4295 bra 	$L__BB4_527;
	and.b64  	%rd9178, %rd10906, %rd10905;
	setp.ne.s64 	%p4296, %rd9178, -1;
	@%p4296 bra 	$L__BB4_531;
	setp.ne.s64 	%p4297, %rd10904, -1;
	setp.lt.u64 	%p4298, %rd10903, -4294968273;
	or.pred  	%p4299, %p4297, %p4298;
	@%p4299 bra 	$L__BB4_531;
$L__BB4_527:
	add.s64 	%rd1785, %rd1775, 8589936546;
	setp.lt.u64 	%p4300, %rd10903, -4294968273;
	selp.u64 	%rd9179, 1, 0, %p4300;
	add.s64 	%rd9180, %rd10904, 1;
	setp.ne.s64 	%p4301, %rd10904, -1;
	selp.s64 	%rd9181, -1, 0, %p4300;
	add.s64 	%rd10904, %rd9180, %rd9181;
	setp.lt.u64 	%p4302, %rd9180, %rd9179;
	or.pred  	%p4303, %p4301, %p4302;
	selp.u64 	%rd9182, 1, 0, %p4303;
	add.s64 	%rd9183, %rd10905, 1;
	setp.ne.s64 	%p4304, %rd10905, -1;
	selp.s64 	%rd9184, -1, 0, %p4303;
	add.s64 	%rd10905, %rd9183, %rd9184;
	setp.lt.u64 	%p4305, %rd9183, %rd9182;
	or.pred  	%p4306, %p4304, %p4305;
	selp.u64 	%rd9185, 1, 0, %p4306;
	add.s64 	%rd9186, %rd10906, 1;
	setp.ne.s64 	%p4307, %rd10906, -1;
	selp.s64 	%rd9187, -1, 0, %p4306;
	add.s64 	%rd10906, %rd9186, %rd9187;
	setp.lt.u64 	%p4308, %rd9186, %rd9185;
	or.pred  	%p4309, %p4307, %p4308;
	selp.u64 	%rd9188, 1, 0, %p4309;
	setp.ne.s64 	%p4310, %rd1784, %rd9188;
	@%p4310 bra 	$L__BB4_530;
	and.b64  	%rd9189, %rd10906, %rd10905;
	setp.ne.s64 	%p4311, %rd9189, -1;
	mov.u64 	%rd10903, %rd1785;
	@%p4311 bra 	$L__BB4_531;
	setp.ne.s64 	%p4312, %rd10904, -1;
	setp.lt.u64 	%p4313, %rd1785, -4294968273;
	or.pred  	%p4314, %p4312, %p4313;
	mov.u64 	%rd10903, %rd1785;
	@%p4314 bra 	$L__BB4_531;
$L__BB4_530:
	setp.lt.u64 	%p4315, %rd1785, -4294968273;
	selp.u64 	%rd9190, 1, 0, %p4315;
	add.s64 	%rd9191, %rd10904, 1;
	setp.ne.s64 	%p4316, %rd10904, -1;
	selp.s64 	%rd9192, -1, 0, %p4315;
	add.s64 	%rd10904, %rd9191, %rd9192;
	setp.lt.u64 	%p4317, %rd9191, %rd9190;
	or.pred  	%p4318, %p4316, %p4317;
	selp.u64 	%rd9193, 1, 0, %p4318;
	add.s64 	%rd9194, %rd10905, 1;
	setp.ne.s64 	%p4319, %rd10905, -1;
	selp.s64 	%rd9195, -1, 0, %p4318;
	add.s64 	%rd10905, %rd9194, %rd9195;
	setp.lt.u64 	%p4320, %rd9194, %rd9193;
	or.pred  	%p4321, %p4319, %p4320;
	selp.s64 	%rd9196, -1, 0, %p4321;
	add.s64 	%rd9197, %rd10906, %rd9196;
	add.s64 	%rd10906, %rd9197, 1;
	add.s64 	%rd10903, %rd1775, 12884904819;
$L__BB4_531:
	mul.lo.s64 	%rd1797, %rd10569, %rd10903;
	mul.hi.u64 	%rd9199, %rd10903, %rd10569;
	mul.lo.s64 	%rd9200, %rd10570, %rd10903;
	mul.hi.u64 	%rd9201, %rd10903, %rd10570;
	add.s64 	%rd9202, %rd9200, %rd9199;
	setp.lt.u64 	%p4322, %rd9202, %rd9200;
	selp.u64 	%rd9203, 1, 0, %p4322;
	add.s64 	%rd9204, %rd9201, %rd9203;
	mul.lo.s64 	%rd9205, %rd10571, %rd10903;
	mul.hi.u64 	%rd9206, %rd10903, %rd10571;
	add.s64 	%rd9207, %rd9205, %rd9204;
	setp.lt.u64 	%p4323, %rd9207, %rd9205;
	selp.u64 	%rd9208, 1, 0, %p4323;
	add.s64 	%rd9209, %rd9206, %rd9208;
	mul.lo.s64 	%rd9210, %rd10572, %rd10903;
	mul.hi.u64 	%rd9211, %rd10903, %rd10572;
	add.s64 	%rd9212, %rd9210, %rd9209;
	setp.lt.u64 	%p4324, %rd9212, %rd9210;
	selp.u64 	%rd9213, 1, 0, %p4324;
	add.s64 	%rd9214, %rd9211, %rd9213;
	mul.hi.u64 	%rd9215, %rd10904, %rd10569;
	mad.lo.s64 	%rd1798, %rd10569, %rd10904, %rd9202;
	setp.lt.u64 	%p4325, %rd1798, %rd9202;
	selp.u64 	%rd9216, 1, 0, %p4325;
	add.s64 	%rd9217, %rd9215, %rd9216;
	mul.hi.u64 	%rd9218, %rd10904, %rd10570;
	mad.lo.s64 	%rd9219, %rd10570, %rd10904, %rd9207;
	setp.lt.u64 	%p4326, %rd9219, %rd9207;
	selp.u64 	%rd9220, 1, 0, %p4326;
	add.s64 	%rd9221, %rd9219, %rd9217;
	setp.lt.u64 	%p4327, %rd9221, %rd9219;
	selp.u64 	%rd9222, 1, 0, %p4327;
	add.s64 	%rd9223, %rd9218, %rd9220;
	add.s64 	%rd9224, %rd9223, %rd9222;
	mul.hi.u64 	%rd9225, %rd10904, %rd10571;
	mad.lo.s64 	%rd9226, %rd10571, %rd10904, %rd9212;
	setp.lt.u64 	%p4328, %rd9226, %rd9212;
	selp.u64 	%rd9227, 1, 0, %p4328;
	add.s64 	%rd9228, %rd9226, %rd9224;
	setp.lt.u64 	%p4329, %rd9228, %rd9226;
	selp.u64 	%rd9229, 1, 0, %p4329;
	add.s64 	%rd9230, %rd9225, %rd9227;
	add.s64 	%rd9231, %rd9230, %rd9229;
	mul.hi.u64 	%rd9232, %rd10904, %rd10572;
	mad.lo.s64 	%rd9233, %rd10572, %rd10904, %rd9214;
	setp.lt.u64 	%p4330, %rd9233, %rd9214;
	selp.u64 	%rd9234, 1, 0, %p4330;
	add.s64 	%rd9235, %rd9233, %rd9231;
	setp.lt.u64 	%p4331, %rd9235, %rd9233;
	selp.u64 	%rd9236, 1, 0, %p4331;
	add.s64 	%rd9237, %rd9232, %rd9234;
	add.s64 	%rd9238, %rd9237, %rd9236;
	mul.hi.u64 	%rd9239, %rd10905, %rd10569;
	mad.lo.s64 	%rd1799, %rd10569, %rd10905, %rd9221;
	setp.lt.u64 	%p4332, %rd1799, %rd9221;
	selp.u64 	%rd9240, 1, 0, %p4332;
	add.s64 	%rd9241, %rd9239, %rd9240;
	mul.hi.u64 	%rd9242, %rd10905, %rd10570;
	mad.lo.s64 	%rd9243, %rd10570, %rd10905, %rd9228;
	setp.lt.u64 	%p4333, %rd9243, %rd9228;
	selp.u64 	%rd9244, 1, 0, %p4333;
	add.s64 	%rd9245, %rd9243, %rd9241;
	setp.lt.u64 	%p4334, %rd9245, %rd9243;
	selp.u64 	%rd9246, 1, 0, %p4334;
	add.s64 	%rd9247, %rd9242, %rd9244;
	add.s64 	%rd9248, %rd9247, %rd9246;
	mul.hi.u64 	%rd9249, %rd10905, %rd10571;
	mad.lo.s64 	%rd9250, %rd10571, %rd10905, %rd9235;
	setp.lt.u64 	%p4335, %rd9250, %rd9235;
	selp.u64 	%rd9251, 1, 0, %p4335;
	add.s64 	%rd9252, %rd9250, %rd9248;
	setp.lt.u64 	%p4336, %rd9252, %rd9250;
	selp.u64 	%rd9253, 1, 0, %p4336;
	add.s64 	%rd9254, %rd9249, %rd9251;
	add.s64 	%rd9255, %rd9254, %rd9253;
	mul.hi.u64 	%rd9256, %rd10905, %rd10572;
	mad.lo.s64 	%rd9257, %rd10572, %rd10905, %rd9238;
	setp.lt.u64 	%p4337, %rd9257, %rd9238;
	selp.u64 	%rd9258, 1, 0, %p4337;
	add.s64 	%rd9259, %rd9257, %rd9255;
	setp.lt.u64 	%p4338, %rd9259, %rd9257;
	selp.u64 	%rd9260, 1, 0, %p4338;
	add.s64 	%rd9261, %rd9256, %rd9258;
	add.s64 	%rd9262, %rd9261, %rd9260;
	mul.hi.u64 	%rd9263, %rd10906, %rd10569;
	mad.lo.s64 	%rd1800, %rd10569, %rd10906, %rd9245;
	setp.lt.u64 	%p4339, %rd1800, %rd9245;
	selp.u64 	%rd9264, 1, 0, %p4339;
	add.s64 	%rd9265, %rd9263, %rd9264;
	mul.hi.u64 	%rd9266, %rd10906, %rd10570;
	mad.lo.s64 	%rd9267, %rd10570, %rd10906, %rd9252;
	setp.lt.u64 	%p4340, %rd9267, %rd9252;
	selp.u64 	%rd9268, 1, 0, %p4340;
	add.s64 	%rd9269, %rd9267, %rd9265;
	setp.lt.u64 	%p4341, %rd9269, %rd9267;
	selp.u64 	%rd9270, 1, 0, %p4341;
	add.s64 	%rd9271, %rd9266, %rd9268;
	add.s64 	%rd9272, %rd9271, %rd9270;
	mul.hi.u64 	%rd9273, %rd10906, %rd10571;
	mad.lo.s64 	%rd9274, %rd10571, %rd10906, %rd9259;
	setp.lt.u64 	%p4342, %rd9274, %rd9259;
	selp.u64 	%rd9275, 1, 0, %p4342;
	add.s64 	%rd9276, %rd9274, %rd9272;
	setp.lt.u64 	%p4343, %rd9276, %rd9274;
	selp.u64 	%rd9277, 1, 0, %p4343;
	add.s64 	%rd9278, %rd9273, %rd9275;
	add.s64 	%rd9279, %rd9278, %rd9277;
	mul.hi.u64 	%rd9280, %rd10906, %rd10572;
	mad.lo.s64 	%rd9281, %rd10572, %rd10906, %rd9262;
	setp.lt.u64 	%p4344, %rd9281, %rd9262;
	selp.u64 	%rd9282, 1, 0, %p4344;
	add.s64 	%rd9283, %rd9281, %rd9279;
	setp.lt.u64 	%p4345, %rd9283, %rd9281;
	selp.u64 	%rd9284, 1, 0, %p4345;
	add.s64 	%rd9285, %rd9280, %rd9282;
	add.s64 	%rd9286, %rd9285, %rd9284;
	shl.b64 	%rd9287, %rd9269, 32;
	mov.b64 	{%r965, %r966}, %rd9269;
	mov.b64 	{%r967, %r968}, %rd9276;
	mov.b64 	%rd9288, {%r966, %r967};
	mov.b64 	{%r969, %r970}, %rd9283;
	mov.b64 	%rd9289, {%r968, %r969};
	mov.b64 	{%r971, %r972}, %rd9286;
	mov.b64 	%rd9290, {%r970, %r971};
	shr.u64 	%rd9291, %rd9286, 32;
	mul.lo.s64 	%rd9292, %rd9269, 977;
	mov.b64 	%rd9293, 977;
	mul.hi.u64 	%rd9294, %rd9269, %rd9293;
	mul.lo.s64 	%rd9295, %rd9276, 977;
	mul.hi.u64 	%rd9296, %rd9276, %rd9293;
	add.s64 	%rd9297, %rd9295, %rd9294;
	setp.lt.u64 	%p4346, %rd9297, %rd9295;
	selp.u64 	%rd9298, 1, 0, %p4346;
	add.s64 	%rd9299, %rd9296, %rd9298;
	mul.lo.s64 	%rd9300, %rd9283, 977;
	mul.hi.u64 	%rd9301, %rd9283, %rd9293;
	add.s64 	%rd9302, %rd9300, %rd9299;
	setp.lt.u64 	%p4347, %rd9302, %rd9300;
	selp.u64 	%rd9303, 1, 0, %p4347;
	add.s64 	%rd9304, %rd9301, %rd9303;
	mul.lo.s64 	%rd9305, %rd9286, 977;
	mul.hi.u64 	%rd9306, %rd9286, %rd9293;
	add.s64 	%rd9307, %rd9305, %rd9304;
	setp.lt.u64 	%p4348, %rd9307, %rd9305;
	selp.u64 	%rd9308, 1, 0, %p4348;
	add.s64 	%rd9309, %rd9306, %rd9308;
	add.s64 	%rd10907, %rd9292, %rd9287;
	setp.lt.u64 	%p4349, %rd10907, %rd9292;
	selp.u64 	%rd9310, 1, 0, %p4349;
	add.s64 	%rd9311, %rd9297, %rd9288;
	setp.lt.u64 	%p4350, %rd9311, %rd9297;
	add.s64 	%rd10908, %rd9311, %rd9310;
	setp.lt.u64 	%p4351, %rd10908, %rd9311;
	or.pred  	%p4352, %p4350, %p4351;
	selp.u64 	%rd9312, 1, 0, %p4352;
	add.s64 	%rd9313, %rd9302, %rd9289;
	setp.lt.u64 	%p4353, %rd9313, %rd9302;
	add.s64 	%rd10909, %rd9313, %rd9312;
	setp.lt.u64 	%p4354, %rd10909, %rd9313;
	or.pred  	%p4355, %p4353, %p4354;
	selp.u64 	%rd9314, 1, 0, %p4355;
	add.s64 	%rd9315, %rd9307, %rd9290;
	setp.lt.u64 	%p4356, %rd9315, %rd9307;
	add.s64 	%rd10910, %rd9315, %rd9314;
	setp.lt.u64 	%p4357, %rd10910, %rd9315;
	or.pred  	%p4358, %p4356, %p4357;
	selp.u64 	%rd9316, 1, 0, %p4358;
	add.s64 	%rd9317, %rd9309, %rd9291;
	add.s64 	%rd1805, %rd9317, %rd9316;
	setp.eq.s64 	%p4359, %rd1805, 0;
	mov.b64 	%rd10911, 0;
	@%p4359 bra 	$L__BB4_533;
	shl.b64 	%rd9318, %rd1805, 32;
	shr.u64 	%rd9319, %rd1805, 32;
	mov.b64 	%rd9320, 977;
	mul.hi.u64 	%rd9321, %rd1805, %rd9320;
	mad.lo.s64 	%rd9322, %rd1805, 977, %rd9318;
	setp.lt.u64 	%p4360, %rd9322, %rd9318;
	selp.u64 	%rd9323, 1, 0, %p4360;
	add.s64 	%rd10907, %rd9322, %rd10907;
	setp.lt.u64 	%p4361, %rd10907, %rd9322;
	selp.u64 	%rd9324, 1, 0, %p4361;
	add.s64 	%rd9325, %rd9319, %rd9321;
	setp.lt.u64 	%p4362, %rd9325, %rd9319;
	selp.u64 	%rd9326, 1, 0, %p4362;
	add.s64 	%rd9327, %rd10908, %rd9325;
	setp.lt.u64 	%p4363, %rd9327, %rd10908;
	selp.u64 	%rd9328, 1, 0, %p4363;
	add.s64 	%rd9329, %rd9327, %rd9323;
	add.s64 	%rd10908, %rd9329, %rd9324;
	setp.lt.u64 	%p4364, %rd10908, %rd9327;
	selp.u64 	%rd9330, 1, 0, %p4364;
	add.s64 	%rd9331, %rd10909, %rd9326;
	add.s64 	%rd9332, %rd9331, %rd9328;
	add.s64 	%rd1808, %rd9332, %rd9330;
	setp.lt.u64 	%p4365, %rd1808, %rd10909;
	selp.u64 	%rd9333, 1, 0, %p4365;
	add.s64 	%rd1809, %rd10910, %rd9333;
	setp.lt.u64 	%p4366, %rd1809, %rd10910;
	selp.u64 	%rd10911, 1, 0, %p4366;
	mov.u64 	%rd10909, %rd1808;
	mov.u64 	%rd10910, %rd1809;
$L__BB4_533:
	add.s64 	%rd1816, %rd10907, %rd1797;
	setp.lt.u64 	%p4367, %rd1816, %rd10907;
	selp.u64 	%rd9334, 1, 0, %p4367;
	add.s64 	%rd9335, %rd10908, %rd1798;
	setp.lt.u64 	%p4368, %rd9335, %rd10908;
	add.s64 	%rd10913, %rd9335, %rd9334;
	setp.lt.u64 	%p4369, %rd10913, %rd9335;
	or.pred  	%p4370, %p4368, %p4369;
	selp.u64 	%rd9336, 1, 0, %p4370;
	add.s64 	%rd9337, %rd10909, %rd1799;
	setp.lt.u64 	%p4371, %rd9337, %rd10909;
	add.s64 	%rd10914, %rd9337, %rd9336;
	setp.lt.u64 	%p4372, %rd10914, %rd9337;
	or.pred  	%p4373, %p4371, %p4372;
	selp.u64 	%rd9338, 1, 0, %p4373;
	add.s64 	%rd9339, %rd10910, %rd1800;
	setp.lt.u64 	%p4374, %rd9339, %rd10910;
	add.s64 	%rd10915, %rd9339, %rd9338;
	setp.lt.u64 	%p4375, %rd10915, %rd9339;
	or.pred  	%p4376, %p4374, %p4375;
	selp.u64 	%rd9340, 1, 0, %p4376;
	add.s64 	%rd1820, %rd10911, %rd9340;
	setp.ne.s64 	%p4377, %rd1820, 0;
	@%p4377 bra 	$L__BB4_536;
	and.b64  	%rd9341, %rd10915, %rd10914;
	setp.ne.s64 	%p4378, %rd9341, -1;
	mov.u64 	%rd10912, %rd1816;
	@%p4378 bra 	$L__BB4_543;
	setp.ne.s64 	%p4379, %rd10913, -1;
	setp.lt.u64 	%p4380, %rd1816, -4294968273;
	or.pred  	%p4381, %p4379, %p4380;
	mov.u64 	%rd10912, %rd1816;
	@%p4381 bra 	$L__BB4_543;
$L__BB4_536:
	add.s64 	%rd10912, %rd1816, 4294968273;
	setp.lt.u64 	%p4382, %rd1816, -4294968273;
	selp.u64 	%rd9342, 1, 0, %p4382;
	add.s64 	%rd9343, %rd10913, 1;
	setp.ne.s64 	%p4383, %rd10913, -1;
	selp.s64 	%rd9344, -1, 0, %p4382;
	add.s64 	%rd10913, %rd9343, %rd9344;
	setp.lt.u64 	%p4384, %rd9343, %rd9342;
	or.pred  	%p4385, %p4383, %p4384;
	selp.u64 	%rd9345, 1, 0, %p4385;
	add.s64 	%rd9346, %rd10914, 1;
	setp.ne.s64 	%p4386, %rd10914, -1;
	selp.s64 	%rd9347, -1, 0, %p4385;
	add.s64 	%rd10914, %rd9346, %rd9347;
	setp.lt.u64 	%p4387, %rd9346, %rd9345;
	or.pred  	%p4388, %p4386, %p4387;
	selp.u64 	%rd9348, 1, 0, %p4388;
	add.s64 	%rd9349, %rd10915, 1;
	setp.ne.s64 	%p4389, %rd10915, -1;
	selp.s64 	%rd9350, -1, 0, %p4388;
	add.s64 	%rd10915, %rd9349, %rd9350;
	setp.lt.u64 	%p4390, %rd9349, %rd9348;
	or.pred  	%p4391, %p4389, %p4390;
	selp.s64 	%rd9351, -1, 0, %p4391;
	add.s64 	%rd1825, %rd1820, %rd9351;
	setp.ne.s64 	%p4392, %rd1825, 0;
	@%p4392 bra 	$L__BB4_539;
	and.b64  	%rd9352, %rd10915, %rd10914;
	setp.ne.s64 	%p4393, %rd9352, -1;
	@%p4393 bra 	$L__BB4_543;
	setp.ne.s64 	%p4394, %rd10913, -1;
	setp.lt.u64 	%p4395, %rd10912, -4294968273;
	or.pred  	%p4396, %p4394, %p4395;
	@%p4396 bra 	$L__BB4_543;
$L__BB4_539:
	add.s64 	%rd1826, %rd1816, 8589936546;
	setp.lt.u64 	%p4397, %rd10912, -4294968273;
	selp.u64 	%rd9353, 1, 0, %p4397;
	add.s64 	%rd9354, %rd10913, 1;
	setp.ne.s64 	%p4398, %rd10913, -1;
	selp.s64 	%rd9355, -1, 0, %p4397;
	add.s64 	%rd10913, %rd9354, %rd9355;
	setp.lt.u64 	%p4399, %rd9354, %rd9353;
	or.pred  	%p4400, %p4398, %p4399;
	selp.u64 	%rd9356, 1, 0, %p4400;
	add.s64 	%rd9357, %rd10914, 1;
	setp.ne.s64 	%p4401, %rd10914, -1;
	selp.s64 	%rd9358, -1, 0, %p4400;
	add.s64 	%rd10914, %rd9357, %rd9358;
	setp.lt.u64 	%p4402, %rd9357, %rd9356;
	or.pred  	%p4403, %p4401, %p4402;
	selp.u64 	%rd9359, 1, 0, %p4403;
	add.s64 	%rd9360, %rd10915, 1;
	setp.ne.s64 	%p4404, %rd10915, -1;
	selp.s64 	%rd9361, -1, 0, %p4403;
	add.s64 	%rd10915, %rd9360, %rd9361;
	setp.lt.u64 	%p4405, %rd9360, %rd9359;
	or.pred  	%p4406, %p4404, %p4405;
	selp.u64 	%rd9362, 1, 0, %p4406;
	setp.ne.s64 	%p4407, %rd1825, %rd9362;
	@%p4407 bra 	$L__BB4_542;
	and.b64  	%rd9363, %rd10915, %rd10914;
	setp.ne.s64 	%p4408, %rd9363, -1;
	mov.u64 	%rd10912, %rd1826;
	@%p4408 bra 	$L__BB4_543;
	setp.ne.s64 	%p4409, %rd10913, -1;
	setp.lt.u64 	%p4410, %rd1826, -4294968273;
	or.pred  	%p4411, %p4409, %p4410;
	mov.u64 	%rd10912, %rd1826;
	@%p4411 bra 	$L__BB4_543;
$L__BB4_542:
	setp.lt.u64 	%p4412, %rd1826, -4294968273;
	selp.u64 	%rd9364, 1, 0, %p4412;
	add.s64 	%rd9365, %rd10913, 1;
	setp.ne.s64 	%p4413, %rd10913, -1;
	selp.s64 	%rd9366, -1, 0, %p4412;
	add.s64 	%rd10913, %rd9365, %rd9366;
	setp.lt.u64 	%p4414, %rd9365, %rd9364;
	or.pred  	%p4415, %p4413, %p4414;
	selp.u64 	%rd9367, 1, 0, %p4415;
	add.s64 	%rd9368, %rd10914, 1;
	setp.ne.s64 	%p4416, %rd10914, -1;
	selp.s64 	%rd9369, -1, 0, %p4415;
	add.s64 	%rd10914, %rd9368, %rd9369;
	setp.lt.u64 	%p4417, %rd9368, %rd9367;
	or.pred  	%p4418, %p4416, %p4417;
	selp.s64 	%rd9370, -1, 0, %p4418;
	add.s64 	%rd9371, %rd10915, %rd9370;
	add.s64 	%rd10915, %rd9371, 1;
	add.s64 	%rd10912, %rd1816, 12884904819;
$L__BB4_543:
	mul.lo.s64 	%rd9373, %rd10913, %rd10912;
	mul.hi.u64 	%rd9374, %rd10912, %rd10913;
	mul.lo.s64 	%rd9375, %rd10914, %rd10912;
	mul.hi.u64 	%rd9376, %rd10912, %rd10914;
	add.s64 	%rd9377, %rd9375, %rd9374;
	setp.lt.u64 	%p4419, %rd9377, %rd9375;
	selp.u64 	%rd9378, 1, 0, %p4419;
	add.s64 	%rd9379, %rd9376, %rd9378;
	mul.lo.s64 	%rd9380, %rd10915, %rd10912;
	mul.hi.u64 	%rd9381, %rd10912, %rd10915;
	add.s64 	%rd9382, %rd9380, %rd9379;
	setp.lt.u64 	%p4420, %rd9382, %rd9380;
	selp.u64 	%rd9383, 1, 0, %p4420;
	add.s64 	%rd9384, %rd9381, %rd9383;
	mul.hi.u64 	%rd9385, %rd10913, %rd10914;
	mad.lo.s64 	%rd9386, %rd10914, %rd10913, %rd9382;
	setp.lt.u64 	%p4421, %rd9386, %rd9382;
	selp.u64 	%rd9387, 1, 0, %p4421;
	add.s64 	%rd9388, %rd9385, %rd9387;
	mul.hi.u64 	%rd9389, %rd10913, %rd10915;
	mad.lo.s64 	%rd9390, %rd10915, %rd10913, %rd9384;
	setp.lt.u64 	%p4422, %rd9390, %rd9384;
	selp.u64 	%rd9391, 1, 0, %p4422;
	add.s64 	%rd9392, %rd9390, %rd9388;
	setp.lt.u64 	%p4423, %rd9392, %rd9390;
	selp.u64 	%rd9393, 1, 0, %p4423;
	add.s64 	%rd9394, %rd9389, %rd9391;
	add.s64 	%rd9395, %rd9394, %rd9393;
	mul.hi.u64 	%rd9396, %rd10914, %rd10915;
	mad.lo.s64 	%rd9397, %rd10915, %rd10914, %rd9395;
	setp.lt.u64 	%p4424, %rd9397, %rd9395;
	selp.u64 	%rd9398, 1, 0, %p4424;
	add.s64 	%rd9399, %rd9396, %rd9398;
	shl.b64 	%rd9400, %rd9373, 1;
	mov.b64 	{%r973, %r974}, %rd9373;
	mov.b64 	{%r975, %r976}, %rd9377;
	shf.l.wrap.b32 	%r977, %r974, %r975, 1;
	shf.l.wrap.b32 	%r978, %r975, %r976, 1;
	mov.b64 	%rd9401, {%r977, %r978};
	mov.b64 	{%r979, %r980}, %rd9386;
	shf.l.wrap.b32 	%r981, %r976, %r979, 1;
	shf.l.wrap.b32 	%r982, %r979, %r980, 1;
	mov.b64 	%rd9402, {%r981, %r982};
	mov.b64 	{%r983, %r984}, %rd9392;
	shf.l.wrap.b32 	%r985, %r980, %r983, 1;
	shf.l.wrap.b32 	%r986, %r983, %r984, 1;
	mov.b64 	%rd9403, {%r985, %r986};
	mov.b64 	{%r987, %r988}, %rd9397;
	shf.l.wrap.b32 	%r989, %r984, %r987, 1;
	shf.l.wrap.b32 	%r990, %r987, %r988, 1;
	mov.b64 	%rd9404, {%r989, %r990};
	shr.u64 	%rd9405, %rd9399, 63;
	mov.b64 	{%r991, %r992}, %rd9399;
	shf.l.wrap.b32 	%r993, %r988, %r991, 1;
	shf.l.wrap.b32 	%r994, %r991, %r992, 1;
	mov.b64 	%rd9406, {%r993, %r994};
	mul.hi.u64 	%rd9407, %rd10912, %rd10912;
	mul.hi.u64 	%rd9408, %rd10913, %rd10913;
	mul.hi.u64 	%rd9409, %rd10914, %rd10914;
	mul.hi.u64 	%rd9410, %rd10915, %rd10915;
	add.s64 	%rd1838, %rd9400, %rd9407;
	setp.lt.u64 	%p4425, %rd1838, %rd9400;
	selp.u64 	%rd9411, 1, 0, %p4425;
	mad.lo.s64 	%rd9412, %rd10913, %rd10913, %rd9401;
	setp.lt.u64 	%p4426, %rd9412, %rd9401;
	add.s64 	%rd1839, %rd9412, %rd9411;
	setp.lt.u64 	%p4427, %rd1839, %rd9412;
	or.pred  	%p4428, %p4426, %p4427;
	selp.u64 	%rd9413, 1, 0, %p4428;
	add.s64 	%rd9414, %rd9402, %rd9408;
	setp.lt.u64 	%p4429, %rd9414, %rd9402;
	add.s64 	%rd1840, %rd9414, %rd9413;
	setp.lt.u64 	%p4430, %rd1840, %rd9414;
	or.pred  	%p4431, %p4429, %p4430;
	selp.u64 	%rd9415, 1, 0, %p4431;
	mad.lo.s64 	%rd9416, %rd10914, %rd10914, %rd9403;
	setp.lt.u64 	%p4432, %rd9416, %rd9403;
	add.s64 	%rd9417, %rd9416, %rd9415;
	setp.lt.u64 	%p4433, %rd9417, %rd9416;
	or.pred  	%p4434, %p4432, %p4433;
	selp.u64 	%rd9418, 1, 0, %p4434;
	add.s64 	%rd9419, %rd9404, %rd9409;
	setp.lt.u64 	%p4435, %rd9419, %rd9404;
	add.s64 	%rd9420, %rd9419, %rd9418;
	setp.lt.u64 	%p4436, %rd9420, %rd9419;
	or.pred  	%p4437, %p4435, %p4436;
	selp.u64 	%rd9421, 1, 0, %p4437;
	mad.lo.s64 	%rd9422, %rd10915, %rd10915, %rd9406;
	setp.lt.u64 	%p4438, %rd9422, %rd9406;
	add.s64 	%rd9423, %rd9422, %rd9421;
	setp.lt.u64 	%p4439, %rd9423, %rd9422;
	or.pred  	%p4440, %p4438, %p4439;
	selp.u64 	%rd9424, 1, 0, %p4440;
	add.s64 	%rd9425, %rd9405, %rd9410;
	add.s64 	%rd9426, %rd9425, %rd9424;
	shl.b64 	%rd9427, %rd9417, 32;
	mov.b64 	{%r995, %r996}, %rd9417;
	mov.b64 	{%r997, %r998}, %rd9420;
	mov.b64 	%rd9428, {%r996, %r997};
	mov.b64 	{%r999, %r1000}, %rd9423;
	mov.b64 	%rd9429, {%r998, %r999};
	mov.b64 	{%r1001, %r1002}, %rd9426;
	mov.b64 	%rd9430, {%r1000, %r1001};
	shr.u64 	%rd9431, %rd9426, 32;
	mul.lo.s64 	%rd9432, %rd9417, 977;
	mov.b64 	%rd9433, 977;
	mul.hi.u64 	%rd9434, %rd9417, %rd9433;
	mul.lo.s64 	%rd9435, %rd9420, 977;
	mul.hi.u64 	%rd9436, %rd9420, %rd9433;
	add.s64 	%rd9437, %rd9435, %rd9434;
	setp.lt.u64 	%p4441, %rd9437, %rd9435;
	selp.u64 	%rd9438, 1, 0, %p4441;
	add.s64 	%rd9439, %rd9436, %rd9438;
	mul.lo.s64 	%rd9440, %rd9423, 977;
	mul.hi.u64 	%rd9441, %rd9423, %rd9433;
	add.s64 	%rd9442, %rd9440, %rd9439;
	setp.lt.u64 	%p4442, %rd9442, %rd9440;
	selp.u64 	%rd9443, 1, 0, %p4442;
	add.s64 	%rd9444, %rd9441, %rd9443;
	mul.lo.s64 	%rd9445, %rd9426, 977;
	mul.hi.u64 	%rd9446, %rd9426, %rd9433;
	add.s64 	%rd9447, %rd9445, %rd9444;
	setp.lt.u64 	%p4443, %rd9447, %rd9445;
	selp.u64 	%rd9448, 1, 0, %p4443;
	add.s64 	%rd9449, %rd9446, %rd9448;
	add.s64 	%rd10916, %rd9432, %rd9427;
	setp.lt.u64 	%p4444, %rd10916, %rd9432;
	selp.u64 	%rd9450, 1, 0, %p4444;
	add.s64 	%rd9451, %rd9437, %rd9428;
	setp.lt.u64 	%p4445, %rd9451, %rd9437;
	add.s64 	%rd10917, %rd9451, %rd9450;
	setp.lt.u64 	%p4446, %rd10917, %rd9451;
	or.pred  	%p4447, %p4445, %p4446;
	selp.u64 	%rd9452, 1, 0, %p4447;
	add.s64 	%rd9453, %rd9442, %rd9429;
	setp.lt.u64 	%p4448, %rd9453, %rd9442;
	add.s64 	%rd10918, %rd9453, %rd9452;
	setp.lt.u64 	%p4449, %rd10918, %rd9453;
	or.pred  	%p4450, %p4448, %p4449;
	selp.u64 	%rd9454, 1, 0, %p4450;
	add.s64 	%rd9455, %rd9447, %rd9430;
	setp.lt.u64 	%p4451, %rd9455, %rd9447;
	add.s64 	%rd10919, %rd9455, %rd9454;
	setp.lt.u64 	%p4452, %rd10919, %rd9455;
	or.pred  	%p4453, %p4451, %p4452;
	selp.u64 	%rd9456, 1, 0, %p4453;
	add.s64 	%rd9457, %rd9449, %rd9431;
	add.s64 	%rd1845, %rd9457, %rd9456;
	setp.eq.s64 	%p4454, %rd1845, 0;
	mov.b64 	%rd10920, 0;
	@%p4454 bra 	$L__BB4_545;
	shl.b64 	%rd9458, %rd1845, 32;
	shr.u64 	%rd9459, %rd1845, 32;
	mov.b64 	%rd9460, 977;
	mul.hi.u64 	%rd9461, %rd1845, %rd9460;
	mad.lo.s64 	%rd9462, %rd1845, 977, %rd9458;
	setp.lt.u64 	%p4455, %rd9462, %rd9458;
	selp.u64 	%rd9463, 1, 0, %p4455;
	add.s64 	%rd10916, %rd9462, %rd10916;
	setp.lt.u64 	%p4456, %rd10916, %rd9462;
	selp.u64 	%rd9464, 1, 0, %p4456;
	add.s64 	%rd9465, %rd9459, %rd9461;
	setp.lt.u64 	%p4457, %rd9465, %rd9459;
	selp.u64 	%rd9466, 1, 0, %p4457;
	add.s64 	%rd9467, %rd10917, %rd9465;
	setp.lt.u64 	%p4458, %rd9467, %rd10917;
	selp.u64 	%rd9468, 1, 0, %p4458;
	add.s64 	%rd9469, %rd9467, %rd9463;
	add.s64 	%rd10917, %rd9469, %rd9464;
	setp.lt.u64 	%p4459, %rd10917, %rd9467;
	selp.u64 	%rd9470, 1, 0, %p4459;
	add.s64 	%rd9471, %rd10918, %rd9466;
	add.s64 	%rd9472, %rd9471, %rd9468;
	add.s64 	%rd1848, %rd9472, %rd9470;
	setp.lt.u64 	%p4460, %rd1848, %rd10918;
	selp.u64 	%rd9473, 1, 0, %p4460;
	add.s64 	%rd1849, %rd10919, %rd9473;
	setp.lt.u64 	%p4461, %rd1849, %rd10919;
	selp.u64 	%rd10920, 1, 0, %p4461;
	mov.u64 	%rd10918, %rd1848;
	mov.u64 	%rd10919, %rd1849;
$L__BB4_545:
	mad.lo.s64 	%rd1856, %rd10912, %rd10912, %rd10916;
	setp.lt.u64 	%p4462, %rd1856, %rd10916;
	selp.u64 	%rd9474, 1, 0, %p4462;
	add.s64 	%rd9475, %rd10917, %rd1838;
	setp.lt.u64 	%p4463, %rd9475, %rd10917;
	add.s64 	%rd10922, %rd9475, %rd9474;
	setp.lt.u64 	%p4464, %rd10922, %rd9475;
	or.pred  	%p4465, %p4463, %p4464;
	selp.u64 	%rd9476, 1, 0, %p4465;
	add.s64 	%rd9477, %rd10918, %rd1839;
	setp.lt.u64 	%p4466, %rd9477, %rd10918;
	add.s64 	%rd10923, %rd9477, %rd9476;
	setp.lt.u64 	%p4467, %rd10923, %rd9477;
	or.pred  	%p4468, %p4466, %p4467;
	selp.u64 	%rd9478, 1, 0, %p4468;
	add.s64 	%rd9479, %rd10919, %rd1840;
	setp.lt.u64 	%p4469, %rd9479, %rd10919;
	add.s64 	%rd10924, %rd9479, %rd9478;
	setp.lt.u64 	%p4470, %rd10924, %rd9479;
	or.pred  	%p4471, %p4469, %p4470;
	selp.u64 	%rd9480, 1, 0, %p4471;
	add.s64 	%rd1860, %rd10920, %rd9480;
	setp.ne.s64 	%p4472, %rd1860, 0;
	@%p4472 bra 	$L__BB4_548;
	and.b64  	%rd9481, %rd10924, %rd10923;
	setp.ne.s64 	%p4473, %rd9481, -1;
	mov.u64 	%rd10921, %rd1856;
	@%p4473 bra 	$L__BB4_555;
	setp.ne.s64 	%p4474, %rd10922, -1;
	setp.lt.u64 	%p4475, %rd1856, -4294968273;
	or.pred  	%p4476, %p4474, %p4475;
	mov.u64 	%rd10921, %rd1856;
	@%p4476 bra 	$L__BB4_555;
$L__BB4_548:
	add.s64 	%rd10921, %rd1856, 4294968273;
	setp.lt.u64 	%p4477, %rd1856, -4294968273;
	selp.u64 	%rd9482, 1, 0, %p4477;
	add.s64 	%rd9483, %rd10922, 1;
	setp.ne.s64 	%p4478, %rd10922, -1;
	selp.s64 	%rd9484, -1, 0, %p4477;
	add.s64 	%rd10922, %rd9483, %rd9484;
	setp.lt.u64 	%p4479, %rd9483, %rd9482;
	or.pred  	%p4480, %p4478, %p4479;
	selp.u64 	%rd9485, 1, 0, %p4480;
	add.s64 	%rd9486, %rd10923, 1;
	setp.ne.s64 	%p4481, %rd10923, -1;
	selp.s64 	%rd9487, -1, 0, %p4480;
	add.s64 	%rd10923, %rd9486, %rd9487;
	setp.lt.u64 	%p4482, %rd9486, %rd9485;
	or.pred  	%p4483, %p4481, %p4482;
	selp.u64 	%rd9488, 1, 0, %p4483;
	add.s64 	%rd9489, %rd10924, 1;
	setp.ne.s64 	%p4484, %rd10924, -1;
	selp.s64 	%rd9490, -1, 0, %p4483;
	add.s64 	%rd10924, %rd9489, %rd9490;
	setp.lt.u64 	%p4485, %rd9489, %rd9488;
	or.pred  	%p4486, %p4484, %p4485;
	selp.s64 	%rd9491, -1, 0, %p4486;
	add.s64 	%rd1865, %rd1860, %rd9491;
	setp.ne.s64 	%p4487, %rd1865, 0;
	@%p4487 bra 	$L__BB4_551;
	and.b64  	%rd9492, %rd10924, %rd10923;
	setp.ne.s64 	%p4488, %rd9492, -1;
	@%p4488 bra 	$L__BB4_555;
	setp.ne.s64 	%p4489, %rd10922, -1;
	setp.lt.u64 	%p4490, %rd10921, -4294968273;
	or.pred  	%p4491, %p4489, %p4490;
	@%p4491 bra 	$L__BB4_555;
$L__BB4_551:
	add.s64 	%rd1866, %rd1856, 8589936546;
	setp.lt.u64 	%p4492, %rd10921, -4294968273;
	selp.u64 	%rd9493, 1, 0, %p4492;
	add.s64 	%rd9494, %rd10922, 1;
	setp.ne.s64 	%p4493, %rd10922, -1;
	selp.s64 	%rd9495, -1, 0, %p4492;
	add.s64 	%rd10922, %rd9494, %rd9495;
	setp.lt.u64 	%p4494, %rd9494, %rd9493;
	or.pred  	%p4495, %p4493, %p4494;
	selp.u64 	%rd9496, 1, 0, %p4495;
	add.s64 	%rd9497, %rd10923, 1;
	setp.ne.s64 	%p4496, %rd10923, -1;
	selp.s64 	%rd9498, -1, 0, %p4495;
	add.s64 	%rd10923, %rd9497, %rd9498;
	setp.lt.u64 	%p4497, %rd9497, %rd9496;
	or.pred  	%p4498, %p4496, %p4497;
	selp.u64 	%rd9499, 1, 0, %p4498;
	add.s64 	%rd9500, %rd10924, 1;
	setp.ne.s64 	%p4499, %rd10924, -1;
	selp.s64 	%rd9501, -1, 0, %p4498;
	add.s64 	%rd10924, %rd9500, %rd9501;
	setp.lt.u64 	%p4500, %rd9500, %rd9499;
	or.pred  	%p4501, %p4499, %p4500;
	selp.u64 	%rd9502, 1, 0, %p4501;
	setp.ne.s64 	%p4502, %rd1865, %rd9502;
	@%p4502 bra 	$L__BB4_554;
	and.b64  	%rd9503, %rd10924, %rd10923;
	setp.ne.s64 	%p4503, %rd9503, -1;
	mov.u64 	%rd10921, %rd1866;
	@%p4503 bra 	$L__BB4_555;
	setp.ne.s64 	%p4504, %rd10922, -1;
	setp.lt.u64 	%p4505, %rd1866, -4294968273;
	or.pred  	%p4506, %p4504, %p4505;
	mov.u64 	%rd10921, %rd1866;
	@%p4506 bra 	$L__BB4_555;
$L__BB4_554:
	setp.lt.u64 	%p4507, %rd1866, -4294968273;
	selp.u64 	%rd9504, 1, 0, %p4507;
	add.s64 	%rd9505, %rd10922, 1;
	setp.ne.s64 	%p4508, %rd10922, -1;
	selp.s64 	%rd9506, -1, 0, %p4507;
	add.s64 	%rd10922, %rd9505, %rd9506;
	setp.lt.u64 	%p4509, %rd9505, %rd9504;
	or.pred  	%p4510, %p4508, %p4509;
	selp.u64 	%rd9507, 1, 0, %p4510;
	add.s64 	%rd9508, %rd10923, 1;
	setp.ne.s64 	%p4511, %rd10923, -1;
	selp.s64 	%rd9509, -1, 0, %p4510;
	add.s64 	%rd10923, %rd9508, %rd9509;
	setp.lt.u64 	%p4512, %rd9508, %rd9507;
	or.pred  	%p4513, %p4511, %p4512;
	selp.s64 	%rd9510, -1, 0, %p4513;
	add.s64 	%rd9511, %rd10924, %rd9510;
	add.s64 	%rd10924, %rd9511, 1;
	add.s64 	%rd10921, %rd1856, 12884904819;
$L__BB4_555:
	mul.lo.s64 	%rd9513, %rd10922, %rd10921;
	mul.hi.u64 	%rd9514, %rd10921, %rd10922;
	mul.lo.s64 	%rd9515, %rd10923, %rd10921;
	mul.hi.u64 	%rd9516, %rd10921, %rd10923;
	add.s64 	%rd9517, %rd9515, %rd9514;
	setp.lt.u64 	%p4514, %rd9517, %rd9515;
	selp.u64 	%rd9518, 1, 0, %p4514;
	add.s64 	%rd9519, %rd9516, %rd9518;
	mul.lo.s64 	%rd9520, %rd10924, %rd10921;
	mul.hi.u64 	%rd9521, %rd10921, %rd10924;
	add.s64 	%rd9522, %rd9520, %rd9519;
	setp.lt.u64 	%p4515, %rd9522, %rd9520;
	selp.u64 	%rd9523, 1, 0, %p4515;
	add.s64 	%rd9524, %rd9521, %rd9523;
	mul.hi.u64 	%rd9525, %rd10922, %rd10923;
	mad.lo.s64 	%rd9526, %rd10923, %rd10922, %rd9522;
	setp.lt.u64 	%p4516, %rd9526, %rd9522;
	selp.u64 	%rd9527, 1, 0, %p4516;
	add.s64 	%rd9528, %rd9525, %rd9527;
	mul.hi.u64 	%rd9529, %rd10922, %rd10924;
	mad.lo.s64 	%rd9530, %rd10924, %rd10922, %rd9524;
	setp.lt.u64 	%p4517, %rd9530, %rd9524;
	selp.u64 	%rd9531, 1, 0, %p4517;
	add.s64 	%rd9532, %rd9530, %rd9528;
	setp.lt.u64 	%p4518, %rd9532, %rd9530;
	selp.u64 	%rd9533, 1, 0, %p4518;
	add.s64 	%rd9534, %rd9529, %rd9531;
	add.s64 	%rd9535, %rd9534, %rd9533;
	mul.hi.u64 	%rd9536, %rd10923, %rd10924;
	mad.lo.s64 	%rd9537, %rd10924, %rd10923, %rd9535;
	setp.lt.u64 	%p4519, %rd9537, %rd9535;
	selp.u64 	%rd9538, 1, 0, %p4519;
	add.s64 	%rd9539, %rd9536, %rd9538;
	shl.b64 	%rd9540, %rd9513, 1;
	mov.b64 	{%r1003, %r1004}, %rd9513;
	mov.b64 	{%r1005, %r1006}, %rd9517;
	shf.l.wrap.b32 	%r1007, %r1004, %r1005, 1;
	shf.l.wrap.b32 	%r1008, %r1005, %r1006, 1;
	mov.b64 	%rd9541, {%r1007, %r1008};
	mov.b64 	{%r1009, %r1010}, %rd9526;
	shf.l.wrap.b32 	%r1011, %r1006, %r1009, 1;
	shf.l.wrap.b32 	%r1012, %r1009, %r1010, 1;
	mov.b64 	%rd9542, {%r1011, %r1012};
	mov.b64 	{%r1013, %r1014}, %rd9532;
	shf.l.wrap.b32 	%r1015, %r1010, %r1013, 1;
	shf.l.wrap.b32 	%r1016, %r1013, %r1014, 1;
	mov.b64 	%rd9543, {%r1015, %r1016};
	mov.b64 	{%r1017, %r1018}, %rd9537;
	shf.l.wrap.b32 	%r1019, %r1014, %r1017, 1;
	shf.l.wrap.b32 	%r1020, %r1017, %r1018, 1;
	mov.b64 	%rd9544, {%r1019, %r1020};
	shr.u64 	%rd9545, %rd9539, 63;
	mov.b64 	{%r1021, %r1022}, %rd9539;
	shf.l.wrap.b32 	%r1023, %r1018, %r1021, 1;
	shf.l.wrap.b32 	%r1024, %r1021, %r1022, 1;
	mov.b64 	%rd9546, {%r1023, %r1024};
	mul.hi.u64 	%rd9547, %rd10921, %rd10921;
	mul.hi.u64 	%rd9548, %rd10922, %rd10922;
	mul.hi.u64 	%rd9549, %rd10923, %rd10923;
	mul.hi.u64 	%rd9550, %rd10924, %rd10924;
	add.s64 	%rd1878, %rd9540, %rd9547;
	setp.lt.u64 	%p4520, %rd1878, %rd9540;
	selp.u64 	%rd9551, 1, 0, %p4520;
	mad.lo.s64 	%rd9552, %rd10922, %rd10922, %rd9541;
	setp.lt.u64 	%p4521, %rd9552, %rd9541;
	add.s64 	%rd1879, %rd9552, %rd9551;
	setp.lt.u64 	%p4522, %rd1879, %rd9552;
	or.pred  	%p4523, %p4521, %p4522;
	selp.u64 	%rd9553, 1, 0, %p4523;
	add.s64 	%rd9554, %rd9542, %rd9548;
	setp.lt.u64 	%p4524, %rd9554, %rd9542;
	add.s64 	%rd1880, %rd9554, %rd9553;
	setp.lt.u64 	%p4525, %rd1880, %rd9554;
	or.pred  	%p4526, %p4524, %p4525;
	selp.u64 	%rd9555, 1, 0, %p4526;
	mad.lo.s64 	%rd9556, %rd10923, %rd10923, %rd9543;
	setp.lt.u64 	%p4527, %rd9556, %rd9543;
	add.s64 	%rd9557, %rd9556, %rd9555;
	setp.lt.u64 	%p4528, %rd9557, %rd9556;
	or.pred  	%p4529, %p4527, %p4528;
	selp.u64 	%rd9558, 1, 0, %p4529;
	add.s64 	%rd9559, %rd9544, %rd9549;
	setp.lt.u64 	%p4530, %rd9559, %rd9544;
	add.s64 	%rd9560, %rd9559, %rd9558;
	setp.lt.u64 	%p4531, %rd9560, %rd9559;
	or.pred  	%p4532, %p4530, %p4531;
	selp.u64 	%rd9561, 1, 0, %p4532;
	mad.lo.s64 	%rd9562, %rd10924, %rd10924, %rd9546;
	setp.lt.u64 	%p4533, %rd9562, %rd9546;
	add.s64 	%rd9563, %rd9562, %rd9561;
	setp.lt.u64 	%p4534, %rd9563, %rd9562;
	or.pred  	%p4535, %p4533, %p4534;
	selp.u64 	%rd9564, 1, 0, %p4535;
	add.s64 	%rd9565, %rd9545, %rd9550;
	add.s64 	%rd9566, %rd9565, %rd9564;
	shl.b64 	%rd9567, %rd9557, 32;
	mov.b64 	{%r1025, %r1026}, %rd9557;
	mov.b64 	{%r1027, %r1028}, %rd9560;
	mov.b64 	%rd9568, {%r1026, %r1027};
	mov.b64 	{%r1029, %r1030}, %rd9563;
	mov.b64 	%rd9569, {%r1028, %r1029};
	mov.b64 	{%r1031, %r1032}, %rd9566;
	mov.b64 	%rd9570, {%r1030, %r1031};
	shr.u64 	%rd9571, %rd9566, 32;
	mul.lo.s64 	%rd9572, %rd9557, 977;
	mov.b64 	%rd9573, 977;
	mul.hi.u64 	%rd9574, %rd9557, %rd9573;
	mul.lo.s64 	%rd9575, %rd9560, 977;
	mul.hi.u64 	%rd9576, %rd9560, %rd9573;
	add.s64 	%rd9577, %rd9575, %rd9574;
	setp.lt.u64 	%p4536, %rd9577, %rd9575;
	selp.u64 	%rd9578, 1, 0, %p4536;
	add.s64 	%rd9579, %rd9576, %rd9578;
	mul.lo.s64 	%rd9580, %rd9563, 977;
	mul.hi.u64 	%rd9581, %rd9563, %rd9573;
	add.s64 	%rd9582, %rd9580, %rd9579;
	setp.lt.u64 	%p4537, %rd9582, %rd9580;
	selp.u64 	%rd9583, 1, 0, %p4537;
	add.s64 	%rd9584, %rd9581, %rd9583;
	mul.lo.s64 	%rd9585, %rd9566, 977;
	mul.hi.u64 	%rd9586, %rd9566, %rd9573;
	add.s64 	%rd9587, %rd9585, %rd9584;
	setp.lt.u64 	%p4538, %rd9587, %rd9585;
	selp.u64 	%rd9588, 1, 0, %p4538;
	add.s64 	%rd9589, %rd9586, %rd9588;
	add.s64 	%rd10925, %rd9572, %rd9567;
	setp.lt.u64 	%p4539, %rd10925, %rd9572;
	selp.u64 	%rd9590, 1, 0, %p4539;
	add.s64 	%rd9591, %rd9577, %rd9568;
	setp.lt.u64 	%p4540, %rd9591, %rd9577;
	add.s64 	%rd10926, %rd9591, %rd9590;
	setp.lt.u64 	%p4541, %rd10926, %rd9591;
	or.pred  	%p4542, %p4540, %p4541;
	selp.u64 	%rd9592, 1, 0, %p4542;
	add.s64 	%rd9593, %rd9582, %rd9569;
	setp.lt.u64 	%p4543, %rd9593, %rd9582;
	add.s64 	%rd10927, %rd9593, %rd9592;
	setp.lt.u64 	%p4544, %rd10927, %rd9593;
	or.pred  	%p4545, %p4543, %p4544;
	selp.u64 	%rd9594, 1, 0, %p4545;
	add.s64 	%rd9595, %rd9587, %rd9570;
	setp.lt.u64 	%p4546, %rd9595, %rd9587;
	add.s64 	%rd10928, %rd9595, %rd9594;
	setp.lt.u64 	%p4547, %rd10928, %rd9595;
	or.pred  	%p4548, %p4546, %p4547;
	selp.u64 	%rd9596, 1, 0, %p4548;
	add.s64 	%rd9597, %rd9589, %rd9571;
	add.s64 	%rd1885, %rd9597, %rd9596;
	setp.eq.s64 	%p4549, %rd1885, 0;
	mov.b64 	%rd10929, 0;
	@%p4549 bra 	$L__BB4_557;
	shl.b64 	%rd9598, %rd1885, 32;
	shr.u64 	%rd9599, %rd1885, 32;
	mov.b64 	%rd9600, 977;
	mul.hi.u64 	%rd9601, %rd1885, %rd9600;
	mad.lo.s64 	%rd9602, %rd1885, 977, %rd9598;
	setp.lt.u64 	%p4550, %rd9602, %rd9598;
	selp.u64 	%rd9603, 1, 0, %p4550;
	add.s64 	%rd10925, %rd9602, %rd10925;
	setp.lt.u64 	%p4551, %rd10925, %rd9602;
	selp.u64 	%rd9604, 1, 0, %p4551;
	add.s64 	%rd9605, %rd9599, %rd9601;
	setp.lt.u64 	%p4552, %rd9605, %rd9599;
	selp.u64 	%rd9606, 1, 0, %p4552;
	add.s64 	%rd9607, %rd10926, %rd9605;
	setp.lt.u64 	%p4553, %rd9607, %rd10926;
	selp.u64 	%rd9608, 1, 0, %p4553;
	add.s64 	%rd9609, %rd9607, %rd9603;
	add.s64 	%rd10926, %rd9609, %rd9604;
	setp.lt.u64 	%p4554, %rd10926, %rd9607;
	selp.u64 	%rd9610, 1, 0, %p4554;
	add.s64 	%rd9611, %rd10927, %rd9606;
	add.s64 	%rd9612, %rd9611, %rd9608;
	add.s64 	%rd1888, %rd9612, %rd9610;
	setp.lt.u64 	%p4555, %rd1888, %rd10927;
	selp.u64 	%rd9613, 1, 0, %p4555;
	add.s64 	%rd1889, %rd10928, %rd9613;
	setp.lt.u64 	%p4556, %rd1889, %rd10928;
	selp.u64 	%rd10929, 1, 0, %p4556;
	mov.u64 	%rd10927, %rd1888;
	mov.u64 	%rd10928, %rd1889;
$L__BB4_557:
	mad.lo.s64 	%rd1896, %rd10921, %rd10921, %rd10925;
	setp.lt.u64 	%p4557, %rd1896, %rd10925;
	selp.u64 	%rd9614, 1, 0, %p4557;
	add.s64 	%rd9615, %rd10926, %rd1878;
	setp.lt.u64 	%p4558, %rd9615, %rd10926;
	add.s64 	%rd10931, %rd9615, %rd9614;
	setp.lt.u64 	%p4559, %rd10931, %rd9615;
	or.pred  	%p4560, %p4558, %p4559;
	selp.u64 	%rd9616, 1, 0, %p4560;
	add.s64 	%rd9617, %rd10927, %rd1879;
	setp.lt.u64 	%p4561, %rd9617, %rd10927;
	add.s64 	%rd10932, %rd9617, %rd9616;
	setp.lt.u64 	%p4562, %rd10932, %rd9617;
	or.pred  	%p4563, %p4561, %p4562;
	selp.u64 	%rd9618, 1, 0, %p4563;
	add.s64 	%rd9619, %rd10928, %rd1880;
	setp.lt.u64 	%p4564, %rd9619, %rd10928;
	add.s64 	%rd10933, %rd9619, %rd9618;
	setp.lt.u64 	%p4565, %rd10933, %rd9619;
	or.pred  	%p4566, %p4564, %p4565;
	selp.u64 	%rd9620, 1, 0, %p4566;
	add.s64 	%rd1900, %rd10929, %rd9620;
	setp.ne.s64 	%p4567, %rd1900, 0;
	@%p4567 bra 	$L__BB4_560;
	and.b64  	%rd9621, %rd10933, %rd10932;
	setp.ne.s64 	%p4568, %rd9621, -1;
	mov.u64 	%rd10930, %rd1896;
	@%p4568 bra 	$L__BB4_567;
	setp.ne.s64 	%p4569, %rd10931, -1;
	setp.lt.u64 	%p4570, %rd1896, -4294968273;
	or.pred  	%p4571, %p4569, %p4570;
	mov.u64 	%rd10930, %rd1896;
	@%p4571 bra 	$L__BB4_567;
$L__BB4_560:
	add.s64 	%rd10930, %rd1896, 4294968273;
	setp.lt.u64 	%p4572, %rd1896, -4294968273;
	selp.u64 	%rd9622, 1, 0, %p4572;
	add.s64 	%rd9623, %rd10931, 1;
	setp.ne.s64 	%p4573, %rd10931, -1;
	selp.s64 	%rd9624, -1, 0, %p4572;
	add.s64 	%rd10931, %rd9623, %rd9624;
	setp.lt.u64 	%p4574, %rd9623, %rd9622;
	or.pred  	%p4575, %p4573, %p4574;
	selp.u64 	%rd9625, 1, 0, %p4575;
	add.s64 	%rd9626, %rd10932, 1;
	setp.ne.s64 	%p4576, %rd10932, -1;
	selp.s64 	%rd9627, -1, 0, %p4575;
	add.s64 	%rd10932, %rd9626, %rd9627;
	setp.lt.u64 	%p4577, %rd9626, %rd9625;
	or.pred  	%p4578, %p4576, %p4577;
	selp.u64 	%rd9628, 1, 0, %p4578;
	add.s64 	%rd9629, %rd10933, 1;
	setp.ne.s64 	%p4579, %rd10933, -1;
	selp.s64 	%rd9630, -1, 0, %p4578;
	add.s64 	%rd10933, %rd9629, %rd9630;
	setp.lt.u64 	%p4580, %rd9629, %rd9628;
	or.pred  	%p4581, %p4579, %p4580;
	selp.s64 	%rd9631, -1, 0, %p4581;
	add.s64 	%rd1905, %rd1900, %rd9631;
	setp.ne.s64 	%p4582, %rd1905, 0;
	@%p4582 bra 	$L__BB4_563;
	and.b64  	%rd9632, %rd10933, %rd10932;
	setp.ne.s64 	%p4583, %rd9632, -1;
	@%p4583 bra 	$L__BB4_567;
	setp.ne.s64 	%p4584, %rd10931, -1;
	setp.lt.u64 	%p4585, %rd10930, -4294968273;
	or.pred  	%p4586, %p4584, %p4585;
	@%p4586 bra 	$L__BB4_567;
$L__BB4_563:
	add.s64 	%rd1906, %rd1896, 8589936546;
	setp.lt.u64 	%p4587, %rd10930, -4294968273;
	selp.u64 	%rd9633, 1, 0, %p4587;
	add.s64 	%rd9634, %rd10931, 1;
	setp.ne.s64 	%p4588, %rd10931, -1;
	selp.s64 	%rd9635, -1, 0, %p4587;
	add.s64 	%rd10931, %rd9634, %rd9635;
	setp.lt.u64 	%p4589, %rd9634, %rd9633;
	or.pred  	%p4590, %p4588, %p4589;
	selp.u64 	%rd9636, 1, 0, %p4590;
	add.s64 	%rd9637, %rd10932, 1;
	setp.ne.s64 	%p4591, %rd10932, -1;
	selp.s64 	%rd9638, -1, 0, %p4590;
	add.s64 	%rd10932, %rd9637, %rd9638;
	setp.lt.u64 	%p4592, %rd9637, %rd9636;
	or.pred  	%p4593, %p4591, %p4592;
	selp.u64 	%rd9639, 1, 0, %p4593;
	add.s64 	%rd9640, %rd10933, 1;
	setp.ne.s64 	%p4594, %rd10933, -1;
	selp.s64 	%rd9641, -1, 0, %p4593;
	add.s64 	%rd10933, %rd9640, %rd9641;
	setp.lt.u64 	%p4595, %rd9640, %rd9639;
	or.pred  	%p4596, %p4594, %p4595;
	selp.u64 	%rd9642, 1, 0, %p4596;
	setp.ne.s64 	%p4597, %rd1905, %rd9642;
	@%p4597 bra 	$L__BB4_566;
	and.b64  	%rd9643, %rd10933, %rd10932;
	setp.ne.s64 	%p4598, %rd9643, -1;
	mov.u64 	%rd10930, %rd1906;
	@%p4598 bra 	$L__BB4_567;
	setp.ne.s64 	%p4599, %rd10931, -1;
	setp.lt.u64 	%p4600, %rd1906, -4294968273;
	or.pred  	%p4601, %p4599, %p4600;
	mov.u64 	%rd10930, %rd1906;
	@%p4601 bra 	$L__BB4_567;
$L__BB4_566:
	setp.lt.u64 	%p4602, %rd1906, -4294968273;
	selp.u64 	%rd9644, 1, 0, %p4602;
	add.s64 	%rd9645, %rd10931, 1;
	setp.ne.s64 	%p4603, %rd10931, -1;
	selp.s64 	%rd9646, -1, 0, %p4602;
	add.s64 	%rd10931, %rd9645, %rd9646;
	setp.lt.u64 	%p4604, %rd9645, %rd9644;
	or.pred  	%p4605, %p4603, %p4604;
	selp.u64 	%rd9647, 1, 0, %p4605;
	add.s64 	%rd9648, %rd10932, 1;
	setp.ne.s64 	%p4606, %rd10932, -1;
	selp.s64 	%rd9649, -1, 0, %p4605;
	add.s64 	%rd10932, %rd9648, %rd9649;
	setp.lt.u64 	%p4607, %rd9648, %rd9647;
	or.pred  	%p4608, %p4606, %p4607;
	selp.s64 	%rd9650, -1, 0, %p4608;
	add.s64 	%rd9651, %rd10933, %rd9650;
	add.s64 	%rd10933, %rd9651, 1;
	add.s64 	%rd10930, %rd1896, 12884904819;
$L__BB4_567:
	mul.lo.s64 	%rd1918, %rd311, %rd10930;
	mul.hi.u64 	%rd9653, %rd10930, %rd311;
	mul.lo.s64 	%rd9654, %rd312, %rd10930;
	mul.hi.u64 	%rd9655, %rd10930, %rd312;
	add.s64 	%rd9656, %rd9654, %rd9653;
	setp.lt.u64 	%p4609, %rd9656, %rd9654;
	selp.u64 	%rd9657, 1, 0, %p4609;
	add.s64 	%rd9658, %rd9655, %rd9657;
	mul.lo.s64 	%rd9659, %rd313, %rd10930;
	mul.hi.u64 	%rd9660, %rd10930, %rd313;
	add.s64 	%rd9661, %rd9659, %rd9658;
	setp.lt.u64 	%p4610, %rd9661, %rd9659;
	selp.u64 	%rd9662, 1, 0, %p4610;
	add.s64 	%rd9663, %rd9660, %rd9662;
	mul.lo.s64 	%rd9664, %rd314, %rd10930;
	mul.hi.u64 	%rd9665, %rd10930, %rd314;
	add.s64 	%rd9666, %rd9664, %rd9663;
	setp.lt.u64 	%p4611, %rd9666, %rd9664;
	selp.u64 	%rd9667, 1, 0, %p4611;
	add.s64 	%rd9668, %rd9665, %rd9667;
	mul.hi.u64 	%rd9669, %rd10931, %rd311;
	mad.lo.s64 	%rd1919, %rd311, %rd10931, %rd9656;
	setp.lt.u64 	%p4612, %rd1919, %rd9656;
	selp.u64 	%rd9670, 1, 0, %p4612;
	add.s64 	%rd9671, %rd9669, %rd9670;
	mul.hi.u64 	%rd9672, %rd10931, %rd312;
	mad.lo.s64 	%rd9673, %rd312, %rd10931, %rd9661;
	setp.lt.u64 	%p4613, %rd9673, %rd9661;
	selp.u64 	%rd9674, 1, 0, %p4613;
	add.s64 	%rd9675, %rd9673, %rd9671;
	setp.lt.u64 	%p4614, %rd9675, %rd9673;
	selp.u64 	%rd9676, 1, 0, %p4614;
	add.s64 	%rd9677, %rd9672, %rd9674;
	add.s64 	%rd9678, %rd9677, %rd9676;
	mul.hi.u64 	%rd9679, %rd10931, %rd313;
	mad.lo.s64 	%rd9680, %rd313, %rd10931, %rd9666;
	setp.lt.u64 	%p4615, %rd9680, %rd9666;
	selp.u64 	%rd9681, 1, 0, %p4615;
	add.s64 	%rd9682, %rd9680, %rd9678;
	setp.lt.u64 	%p4616, %rd9682, %rd9680;
	selp.u64 	%rd9683, 1, 0, %p4616;
	add.s64 	%rd9684, %rd9679, %rd9681;
	add.s64 	%rd9685, %rd9684, %rd9683;
	mul.hi.u64 	%rd9686, %rd10931, %rd314;
	mad.lo.s64 	%rd9687, %rd314, %rd10931, %rd9668;
	setp.lt.u64 	%p4617, %rd9687, %rd9668;
	selp.u64 	%rd9688, 1, 0, %p4617;
	add.s64 	%rd9689, %rd9687, %rd9685;
	setp.lt.u64 	%p4618, %rd9689, %rd9687;
	selp.u64 	%rd9690, 1, 0, %p4618;
	add.s64 	%rd9691, %rd9686, %rd9688;
	add.s64 	%rd9692, %rd9691, %rd9690;
	mul.hi.u64 	%rd9693, %rd10932, %rd311;
	mad.lo.s64 	%rd1920, %rd311, %rd10932, %rd9675;
	setp.lt.u64 	%p4619, %rd1920, %rd9675;
	selp.u64 	%rd9694, 1, 0, %p4619;
	add.s64 	%rd9695, %rd9693, %rd9694;
	mul.hi.u64 	%rd9696, %rd10932, %rd312;
	mad.lo.s64 	%rd9697, %rd312, %rd10932, %rd9682;
	setp.lt.u64 	%p4620, %rd9697, %rd9682;
	selp.u64 	%rd9698, 1, 0, %p4620;
	add.s64 	%rd9699, %rd9697, %rd9695;
	setp.lt.u64 	%p4621, %rd9699, %rd9697;
	selp.u64 	%rd9700, 1, 0, %p4621;
	add.s64 	%rd9701, %rd9696, %rd9698;
	add.s64 	%rd9702, %rd9701, %rd9700;
	mul.hi.u64 	%rd9703, %rd10932, %rd313;
	mad.lo.s64 	%rd9704, %rd313, %rd10932, %rd9689;
	setp.lt.u64 	%p4622, %rd9704, %rd9689;
	selp.u64 	%rd9705, 1, 0, %p4622;
	add.s64 	%rd9706, %rd9704, %rd9702;
	setp.lt.u64 	%p4623, %rd9706, %rd9704;
	selp.u64 	%rd9707, 1, 0, %p4623;
	add.s64 	%rd9708, %rd9703, %rd9705;
	add.s64 	%rd9709, %rd9708, %rd9707;
	mul.hi.u64 	%rd9710, %rd10932, %rd314;
	mad.lo.s64 	%rd9711, %rd314, %rd10932, %rd9692;
	setp.lt.u64 	%p4624, %rd9711, %rd9692;
	selp.u64 	%rd9712, 1, 0, %p4624;
	add.s64 	%rd9713, %rd9711, %rd9709;
	setp.lt.u64 	%p4625, %rd9713, %rd9711;
	selp.u64 	%rd9714, 1, 0, %p4625;
	add.s64 	%rd9715, %rd9710, %rd9712;
	add.s64 	%rd9716, %rd9715, %rd9714;
	mul.hi.u64 	%rd9717, %rd10933, %rd311;
	mad.lo.s64 	%rd1921, %rd311, %rd10933, %rd9699;
	setp.lt.u64 	%p4626, %rd1921, %rd9699;
	selp.u64 	%rd9718, 1, 0, %p4626;
	add.s64 	%rd9719, %rd9717, %rd9718;
	mul.hi.u64 	%rd9720, %rd10933, %rd312;
	mad.lo.s64 	%rd9721, %rd312, %rd10933, %rd9706;
	setp.lt.u64 	%p4627, %rd9721, %rd9706;
	selp.u64 	%rd9722, 1, 0, %p4627;
	add.s64 	%rd9723, %rd9721, %rd9719;
	setp.lt.u64 	%p4628, %rd9723, %rd9721;
	selp.u64 	%rd9724, 1, 0, %p4628;
	add.s64 	%rd9725, %rd9720, %rd9722;
	add.s64 	%rd9726, %rd9725, %rd9724;
	mul.hi.u64 	%rd9727, %rd10933, %rd313;
	mad.lo.s64 	%rd9728, %rd313, %rd10933, %rd9713;
	setp.lt.u64 	%p4629, %rd9728, %rd9713;
	selp.u64 	%rd9729, 1, 0, %p4629;
	add.s64 	%rd9730, %rd9728, %rd9726;
	setp.lt.u64 	%p4630, %rd9730, %rd9728;
	selp.u64 	%rd9731, 1, 0, %p4630;
	add.s64 	%rd9732, %rd9727, %rd9729;
	add.s64 	%rd9733, %rd9732, %rd9731;
	mul.hi.u64 	%rd9734, %rd10933, %rd314;
	mad.lo.s64 	%rd9735, %rd314, %rd10933, %rd9716;
	setp.lt.u64 	%p4631, %rd9735, %rd9716;
	selp.u64 	%rd9736, 1, 0, %p4631;
	add.s64 	%rd9737, %rd9735, %rd9733;
	setp.lt.u64 	%p4632, %rd9737, %rd9735;
	selp.u64 	%rd9738, 1, 0, %p4632;
	add.s64 	%rd9739, %rd9734, %rd9736;
	add.s64 	%rd9740, %rd9739, %rd9738;
	shl.b64 	%rd9741, %rd9723, 32;
	mov.b64 	{%r1033, %r1034}, %rd9723;
	mov.b64 	{%r1035, %r1036}, %rd9730;
	mov.b64 	%rd9742, {%r1034, %r1035};
	mov.b64 	{%r1037, %r1038}, %rd9737;
	mov.b64 	%rd9743, {%r1036, %r1037};
	mov.b64 	{%r1039, %r1040}, %rd9740;
	mov.b64 	%rd9744, {%r1038, %r1039};
	shr.u64 	%rd9745, %rd9740, 32;
	mul.lo.s64 	%rd9746, %rd9723, 977;
	mov.b64 	%rd9747, 977;
	mul.hi.u64 	%rd9748, %rd9723, %rd9747;
	mul.lo.s64 	%rd9749, %rd9730, 977;
	mul.hi.u64 	%rd9750, %rd9730, %rd9747;
	add.s64 	%rd9751, %rd9749, %rd9748;
	setp.lt.u64 	%p4633, %rd9751, %rd9749;
	selp.u64 	%rd9752, 1, 0, %p4633;
	add.s64 	%rd9753, %rd9750, %rd9752;
	mul.lo.s64 	%rd9754, %rd9737, 977;
	mul.hi.u64 	%rd9755, %rd9737, %rd9747;
	add.s64 	%rd9756, %rd9754, %rd9753;
	setp.lt.u64 	%p4634, %rd9756, %rd9754;
	selp.u64 	%rd9757, 1, 0, %p4634;
	add.s64 	%rd9758, %rd9755, %rd9757;
	mul.lo.s64 	%rd9759, %rd9740, 977;
	mul.hi.u64 	%rd9760, %rd9740, %rd9747;
	add.s64 	%rd9761, %rd9759, %rd9758;
	setp.lt.u64 	%p4635, %rd9761, %rd9759;
	selp.u64 	%rd9762, 1, 0, %p4635;
	add.s64 	%rd9763, %rd9760, %rd9762;
	add.s64 	%rd10934, %rd9746, %rd9741;
	setp.lt.u64 	%p4636, %rd10934, %rd9746;
	selp.u64 	%rd9764, 1, 0, %p4636;
	add.s64 	%rd9765, %rd9751, %rd9742;
	setp.lt.u64 	%p4637, %rd9765, %rd9751;
	add.s64 	%rd10935, %rd9765, %rd9764;
	setp.lt.u64 	%p4638, %rd10935, %rd9765;
	or.pred  	%p4639, %p4637, %p4638;
	selp.u64 	%rd9766, 1, 0, %p4639;
	add.s64 	%rd9767, %rd9756, %rd9743;
	setp.lt.u64 	%p4640, %rd9767, %rd9756;
	add.s64 	%rd10936, %rd9767, %rd9766;
	setp.lt.u64 	%p4641, %rd10936, %rd9767;
	or.pred  	%p4642, %p4640, %p4641;
	selp.u64 	%rd9768, 1, 0, %p4642;
	add.s64 	%rd9769, %rd9761, %rd9744;
	setp.lt.u64 	%p4643, %rd9769, %rd9761;
	add.s64 	%rd10937, %rd9769, %rd9768;
	setp.lt.u64 	%p4644, %rd10937, %rd9769;
	or.pred  	%p4645, %p4643, %p4644;
	selp.u64 	%rd9770, 1, 0, %p4645;
	add.s64 	%rd9771, %rd9763, %rd9745;
	add.s64 	%rd1926, %rd9771, %rd9770;
	setp.eq.s64 	%p4646, %rd1926, 0;
	mov.b64 	%rd10938, 0;
	@%p4646 bra 	$L__BB4_569;
	shl.b64 	%rd9772, %rd1926, 32;
	shr.u64 	%rd9773, %rd1926, 32;
	mov.b64 	%rd9774, 977;
	mul.hi.u64 	%rd9775, %rd1926, %rd9774;
	mad.lo.s64 	%rd9776, %rd1926, 977, %rd9772;
	setp.lt.u64 	%p4647, %rd9776, %rd9772;
	selp.u64 	%rd9777, 1, 0, %p4647;
	add.s64 	%rd10934, %rd9776, %rd10934;
	setp.lt.u64 	%p4648, %rd10934, %rd9776;
	selp.u64 	%rd9778, 1, 0, %p4648;
	add.s64 	%rd9779, %rd9773, %rd9775;
	setp.lt.u64 	%p4649, %rd9779, %rd9773;
	selp.u64 	%rd9780, 1, 0, %p4649;
	add.s64 	%rd9781, %rd10935, %rd9779;
	setp.lt.u64 	%p4650, %rd9781, %rd10935;
	selp.u64 	%rd9782, 1, 0, %p4650;
	add.s64 	%rd9783, %rd9781, %rd9777;
	add.s64 	%rd10935, %rd9783, %rd9778;
	setp.lt.u64 	%p4651, %rd10935, %rd9781;
	selp.u64 	%rd9784, 1, 0, %p4651;
	add.s64 	%rd9785, %rd10936, %rd9780;
	add.s64 	%rd9786, %rd9785, %rd9782;
	add.s64 	%rd1929, %rd9786, %rd9784;
	setp.lt.u64 	%p4652, %rd1929, %rd10936;
	selp.u64 	%rd9787, 1, 0, %p4652;
	add.s64 	%rd1930, %rd10937, %rd9787;
	setp.lt.u64 	%p4653, %rd1930, %rd10937;
	selp.u64 	%rd10938, 1, 0, %p4653;
	mov.u64 	%rd10936, %rd1929;
	mov.u64 	%rd10937, %rd1930;
$L__BB4_569:
	add.s64 	%rd1937, %rd10934, %rd1918;
	setp.lt.u64 	%p4654, %rd1937, %rd10934;
	selp.u64 	%rd9788, 1, 0, %p4654;
	add.s64 	%rd9789, %rd10935, %rd1919;
	setp.lt.u64 	%p4655, %rd9789, %rd10935;
	add.s64 	%rd10940, %rd9789, %rd9788;
	setp.lt.u64 	%p4656, %rd10940, %rd9789;
	or.pred  	%p4657, %p4655, %p4656;
	selp.u64 	%rd9790, 1, 0, %p4657;
	add.s64 	%rd9791, %rd10936, %rd1920;
	setp.lt.u64 	%p4658, %rd9791, %rd10936;
	add.s64 	%rd10941, %rd9791, %rd9790;
	setp.lt.u64 	%p4659, %rd10941, %rd9791;
	or.pred  	%p4660, %p4658, %p4659;
	selp.u64 	%rd9792, 1, 0, %p4660;
	add.s64 	%rd9793, %rd10937, %rd1921;
	setp.lt.u64 	%p4661, %rd9793, %rd10937;
	add.s64 	%rd10942, %rd9793, %rd9792;
	setp.lt.u64 	%p4662, %rd10942, %rd9793;
	or.pred  	%p4663, %p4661, %p4662;
	selp.u64 	%rd9794, 1, 0, %p4663;
	add.s64 	%rd1941, %rd10938, %rd9794;
	setp.ne.s64 	%p4664, %rd1941, 0;
	@%p4664 bra 	$L__BB4_572;
	and.b64  	%rd9795, %rd10942, %rd10941;
	setp.ne.s64 	%p4665, %rd9795, -1;
	mov.u64 	%rd10939, %rd1937;
	@%p4665 bra 	$L__BB4_579;
	setp.ne.s64 	%p4666, %rd10940, -1;
	setp.lt.u64 	%p4667, %rd1937, -4294968273;
	or.pred  	%p4668, %p4666, %p4667;
	mov.u64 	%rd10939, %rd1937;
	@%p4668 bra 	$L__BB4_579;
$L__BB4_572:
	add.s64 	%rd10939, %rd1937, 4294968273;
	setp.lt.u64 	%p4669, %rd1937, -4294968273;
	selp.u64 	%rd9796, 1, 0, %p4669;
	add.s64 	%rd9797, %rd10940, 1;
	setp.ne.s64 	%p4670, %rd10940, -1;
	selp.s64 	%rd9798, -1, 0, %p4669;
	add.s64 	%rd10940, %rd9797, %rd9798;
	setp.lt.u64 	%p4671, %rd9797, %rd9796;
	or.pred  	%p4672, %p4670, %p4671;
	selp.u64 	%rd9799, 1, 0, %p4672;
	add.s64 	%rd9800, %rd10941, 1;
	setp.ne.s64 	%p4673, %rd10941, -1;
	selp.s64 	%rd9801, -1, 0, %p4672;
	add.s64 	%rd10941, %rd9800, %rd9801;
	setp.lt.u64 	%p4674, %rd9800, %rd9799;
	or.pred  	%p4675, %p4673, %p4674;
	selp.u64 	%rd9802, 1, 0, %p4675;
	add.s64 	%rd9803, %rd10942, 1;
	setp.ne.s64 	%p4676, %rd10942, -1;
	selp.s64 	%rd9804, -1, 0, %p4675;
	add.s64 	%rd10942, %rd9803, %rd9804;
	setp.lt.u64 	%p4677, %rd9803, %rd9802;
	or.pred  	%p4678, %p4676, %p4677;
	selp.s64 	%rd9805, -1, 0, %p4678;
	add.s64 	%rd1946, %rd1941, %rd9805;
	setp.ne.s64 	%p4679, %rd1946, 0;
	@%p4679 bra 	$L__BB4_575;
	and.b64  	%rd9806, %rd10942, %rd10941;
	setp.ne.s64 	%p4680, %rd9806, -1;
	@%p4680 bra 	$L__BB4_579;
	setp.ne.s64 	%p4681, %rd10940, -1;
	setp.lt.u64 	%p4682, %rd10939, -4294968273;
	or.pred  	%p4683, %p4681, %p4682;
	@%p4683 bra 	$L__BB4_579;
$L__BB4_575:
	add.s64 	%rd1947, %rd1937, 8589936546;
	setp.lt.u64 	%p4684, %rd10939, -4294968273;
	selp.u64 	%rd9807, 1, 0, %p4684;
	add.s64 	%rd9808, %rd10940, 1;
	setp.ne.s64 	%p4685, %rd10940, -1;
	selp.s64 	%rd9809, -1, 0, %p4684;
	add.s64 	%rd10940, %rd9808, %rd9809;
	setp.lt.u64 	%p4686, %rd9808, %rd9807;
	or.pred  	%p4687, %p4685, %p4686;
	selp.u64 	%rd9810, 1, 0, %p4687;
	add.s64 	%rd9811, %rd10941, 1;
	setp.ne.s64 	%p4688, %rd10941, -1;
	selp.s64 	%rd9812, -1, 0, %p4687;
	add.s64 	%rd10941, %rd9811, %rd9812;
	setp.lt.u64 	%p4689, %rd9811, %rd9810;
	or.pred  	%p4690, %p4688, %p4689;
	selp.u64 	%rd9813, 1, 0, %p4690;
	add.s64 	%rd9814, %rd10942, 1;
	setp.ne.s64 	%p4691, %rd10942, -1;
	selp.s64 	%rd9815, -1, 0, %p4690;
	add.s64 	%rd10942, %rd9814, %rd9815;
	setp.lt.u64 	%p4692, %rd9814, %rd9813;
	or.pred  	%p4693, %p4691, %p4692;
	selp.u64 	%rd9816, 1, 0, %p4693;
	setp.ne.s64 	%p4694, %rd1946, %rd9816;
	@%p4694 bra 	$L__BB4_578;
	and.b64  	%rd9817, %rd10942, %rd10941;
	setp.ne.s64 	%p4695, %rd9817, -1;
	mov.u64 	%rd10939, %rd1947;
	@%p4695 bra 	$L__BB4_579;
	setp.ne.s64 	%p4696, %rd10940, -1;
	setp.lt.u64 	%p4697, %rd1947, -4294968273;
	or.pred  	%p4698, %p4696, %p4697;
	mov.u64 	%rd10939, %rd1947;
	@%p4698 bra 	$L__BB4_579;
$L__BB4_578:
	setp.lt.u64 	%p4699, %rd1947, -4294968273;
	selp.u64 	%rd9818, 1, 0, %p4699;
	add.s64 	%rd9819, %rd10940, 1;
	setp.ne.s64 	%p4700, %rd10940, -1;
	selp.s64 	%rd9820, -1, 0, %p4699;
	add.s64 	%rd10940, %rd9819, %rd9820;
	setp.lt.u64 	%p4701, %rd9819, %rd9818;
	or.pred  	%p4702, %p4700, %p4701;
	selp.u64 	%rd9821, 1, 0, %p4702;
	add.s64 	%rd9822, %rd10941, 1;
	setp.ne.s64 	%p4703, %rd10941, -1;
	selp.s64 	%rd9823, -1, 0, %p4702;
	add.s64 	%rd10941, %rd9822, %rd9823;
	setp.lt.u64 	%p4704, %rd9822, %rd9821;
	or.pred  	%p4705, %p4703, %p4704;
	selp.s64 	%rd9824, -1, 0, %p4705;
	add.s64 	%rd9825, %rd10942, %rd9824;
	add.s64 	%rd10942, %rd9825, 1;
	add.s64 	%rd10939, %rd1937, 12884904819;
$L__BB4_579:
	mul.lo.s64 	%rd9827, %rd10940, %rd10939;
	mul.hi.u64 	%rd9828, %rd10939, %rd10940;
	mul.lo.s64 	%rd9829, %rd10941, %rd10939;
	mul.hi.u64 	%rd9830, %rd10939, %rd10941;
	add.s64 	%rd9831, %rd9829, %rd9828;
	setp.lt.u64 	%p4706, %rd9831, %rd9829;
	selp.u64 	%rd9832, 1, 0, %p4706;
	add.s64 	%rd9833, %rd9830, %rd9832;
	mul.lo.s64 	%rd9834, %rd10942, %rd10939;
	mul.hi.u64 	%rd9835, %rd10939, %rd10942;
	add.s64 	%rd9836, %rd9834, %rd9833;
	setp.lt.u64 	%p4707, %rd9836, %rd9834;
	selp.u64 	%rd9837, 1, 0, %p4707;
	add.s64 	%rd9838, %rd9835, %rd9837;
	mul.hi.u64 	%rd9839, %rd10940, %rd10941;
	mad.lo.s64 	%rd9840, %rd10941, %rd10940, %rd9836;
	setp.lt.u64 	%p4708, %rd9840, %rd9836;
	selp.u64 	%rd9841, 1, 0, %p4708;
	add.s64 	%rd9842, %rd9839, %rd9841;
	mul.hi.u64 	%rd9843, %rd10940, %rd10942;
	mad.lo.s64 	%rd9844, %rd10942, %rd10940, %rd9838;
	setp.lt.u64 	%p4709, %rd9844, %rd9838;
	selp.u64 	%rd9845, 1, 0, %p4709;
	add.s64 	%rd9846, %rd9844, %rd9842;
	setp.lt.u64 	%p4710, %rd9846, %rd9844;
	selp.u64 	%rd9847, 1, 0, %p4710;
	add.s64 	%rd9848, %rd9843, %rd9845;
	add.s64 	%rd9849, %rd9848, %rd9847;
	mul.hi.u64 	%rd9850, %rd10941, %rd10942;
	mad.lo.s64 	%rd9851, %rd10942, %rd10941, %rd9849;
	setp.lt.u64 	%p4711, %rd9851, %rd9849;
	selp.u64 	%rd9852, 1, 0, %p4711;
	add.s64 	%rd9853, %rd9850, %rd9852;
	shl.b64 	%rd9854, %rd9827, 1;
	mov.b64 	{%r1041, %r1042}, %rd9827;
	mov.b64 	{%r1043, %r1044}, %rd9831;
	shf.l.wrap.b32 	%r1045, %r1042, %r1043, 1;
	shf.l.wrap.b32 	%r1046, %r1043, %r1044, 1;
	mov.b64 	%rd9855, {%r1045, %r1046};
	mov.b64 	{%r1047, %r1048}, %rd9840;
	shf.l.wrap.b32 	%r1049, %r1044, %r1047, 1;
	shf.l.wrap.b32 	%r1050, %r1047, %r1048, 1;
	mov.b64 	%rd9856, {%r1049, %r1050};
	mov.b64 	{%r1051, %r1052}, %rd9846;
	shf.l.wrap.b32 	%r1053, %r1048, %r1051, 1;
	shf.l.wrap.b32 	%r1054, %r1051, %r1052, 1;
	mov.b64 	%rd9857, {%r1053, %r1054};
	mov.b64 	{%r1055, %r1056}, %rd9851;
	shf.l.wrap.b32 	%r1057, %r1052, %r1055, 1;
	shf.l.wrap.b32 	%r1058, %r1055, %r1056, 1;
	mov.b64 	%rd9858, {%r1057, %r1058};
	shr.u64 	%rd9859, %rd9853, 63;
	mov.b64 	{%r1059, %r1060}, %rd9853;
	shf.l.wrap.b32 	%r1061, %r1056, %r1059, 1;
	shf.l.wrap.b32 	%r1062, %r1059, %r1060, 1;
	mov.b64 	%rd9860, {%r1061, %r1062};
	mul.hi.u64 	%rd9861, %rd10939, %rd10939;
	mul.hi.u64 	%rd9862, %rd10940, %rd10940;
	mul.hi.u64 	%rd9863, %rd10941, %rd10941;
	mul.hi.u64 	%rd9864, %rd10942, %rd10942;
	add.s64 	%rd1959, %rd9854, %rd9861;
	setp.lt.u64 	%p4712, %rd1959, %rd9854;
	selp.u64 	%rd9865, 1, 0, %p4712;
	mad.lo.s64 	%rd9866, %rd10940, %rd10940, %rd9855;
	setp.lt.u64 	%p4713, %rd9866, %rd9855;
	add.s64 	%rd1960, %rd9866, %rd9865;
	setp.lt.u64 	%p4714, %rd1960, %rd9866;
	or.pred  	%p4715, %p4713, %p4714;
	selp.u64 	%rd9867, 1, 0, %p4715;
	add.s64 	%rd9868, %rd9856, %rd9862;
	setp.lt.u64 	%p4716, %rd9868, %rd9856;
	add.s64 	%rd1961, %rd9868, %rd9867;
	setp.lt.u64 	%p4717, %rd1961, %rd9868;
	or.pred  	%p4718, %p4716, %p4717;
	selp.u64 	%rd9869, 1, 0, %p4718;
	mad.lo.s64 	%rd9870, %rd10941, %rd10941, %rd9857;
	setp.lt.u64 	%p4719, %rd9870, %rd9857;
	add.s64 	%rd9871, %rd9870, %rd9869;
	setp.lt.u64 	%p4720, %rd9871, %rd9870;
	or.pred  	%p4721, %p4719, %p4720;
	selp.u64 	%rd9872, 1, 0, %p4721;
	add.s64 	%rd9873, %rd9858, %rd9863;
	setp.lt.u64 	%p4722, %rd9873, %rd9858;
	add.s64 	%rd9874, %rd9873, %rd9872;
	setp.lt.u64 	%p4723, %rd9874, %rd9873;
	or.pred  	%p4724, %p4722, %p4723;
	selp.u64 	%rd9875, 1, 0, %p4724;
	mad.lo.s64 	%rd9876, %rd10942, %rd10942, %rd9860;
	setp.lt.u64 	%p4725, %rd9876, %rd9860;
	add.s64 	%rd9877, %rd9876, %rd9875;
	setp.lt.u64 	%p4726, %rd9877, %rd9876;
	or.pred  	%p4727, %p4725, %p4726;
	selp.u64 	%rd9878, 1, 0, %p4727;
	add.s64 	%rd9879, %rd9859, %rd9864;
	add.s64 	%rd9880, %rd9879, %rd9878;
	shl.b64 	%rd9881, %rd9871, 32;
	mov.b64 	{%r1063, %r1064}, %rd9871;
	mov.b64 	{%r1065, %r1066}, %rd9874;
	mov.b64 	%rd9882, {%r1064, %r1065};
	mov.b64 	{%r1067, %r1068}, %rd9877;
	mov.b64 	%rd9883, {%r1066, %r1067};
	mov.b64 	{%r1069, %r1070}, %rd9880;
	mov.b64 	%rd9884, {%r1068, %r1069};
	shr.u64 	%rd9885, %rd9880, 32;
	mul.lo.s64 	%rd9886, %rd9871, 977;
	mov.b64 	%rd9887, 977;
	mul.hi.u64 	%rd9888, %rd9871, %rd9887;
	mul.lo.s64 	%rd9889, %rd9874, 977;
	mul.hi.u64 	%rd9890, %rd9874, %rd9887;
	add.s64 	%rd9891, %rd9889, %rd9888;
	setp.lt.u64 	%p4728, %rd9891, %rd9889;
	selp.u64 	%rd9892, 1, 0, %p4728;
	add.s64 	%rd9893, %rd9890, %rd9892;
	mul.lo.s64 	%rd9894, %rd9877, 977;
	mul.hi.u64 	%rd9895, %rd9877, %rd9887;
	add.s64 	%rd9896, %rd9894, %rd9893;
	setp.lt.u64 	%p4729, %rd9896, %rd9894;
	selp.u64 	%rd9897, 1, 0, %p4729;
	add.s64 	%rd9898, %rd9895, %rd9897;
	mul.lo.s64 	%rd9899, %rd9880, 977;
	mul.hi.u64 	%rd9900, %rd9880, %rd9887;
	add.s64 	%rd9901, %rd9899, %rd9898;
	setp.lt.u64 	%p4730, %rd9901, %rd9899;
	selp.u64 	%rd9902, 1, 0, %p4730;
	add.s64 	%rd9903, %rd9900, %rd9902;
	add.s64 	%rd10943, %rd9886, %rd9881;
	setp.lt.u64 	%p4731, %rd10943, %rd9886;
	selp.u64 	%rd9904, 1, 0, %p4731;
	add.s64 	%rd9905, %rd9891, %rd9882;
	setp.lt.u64 	%p4732, %rd9905, %rd9891;
	add.s64 	%rd10944, %rd9905, %rd9904;
	setp.lt.u64 	%p4733, %rd10944, %rd9905;
	or.pred  	%p4734, %p4732, %p4733;
	selp.u64 	%rd9906, 1, 0, %p4734;
	add.s64 	%rd9907, %rd9896, %rd9883;
	setp.lt.u64 	%p4735, %rd9907, %rd9896;
	add.s64 	%rd10945, %rd9907, %rd9906;
	setp.lt.u64 	%p4736, %rd10945, %rd9907;
	or.pred  	%p4737, %p4735, %p4736;
	selp.u64 	%rd9908, 1, 0, %p4737;
	add.s64 	%rd9909, %rd9901, %rd9884;
	setp.lt.u64 	%p4738, %rd9909, %rd9901;
	add.s64 	%rd10946, %rd9909, %rd9908;
	setp.lt.u64 	%p4739, %rd10946, %rd9909;
	or.pred  	%p4740, %p4738, %p4739;
	selp.u64 	%rd9910, 1, 0, %p4740;
	add.s64 	%rd9911, %rd9903, %rd9885;
	add.s64 	%rd1966, %rd9911, %rd9910;
	setp.eq.s64 	%p4741, %rd1966, 0;
	mov.b64 	%rd10947, 0;
	@%p4741 bra 	$L__BB4_581;
	shl.b64 	%rd9912, %rd1966, 32;
	shr.u64 	%rd9913, %rd1966, 32;
	mov.b64 	%rd9914, 977;
	mul.hi.u64 	%rd9915, %rd1966, %rd9914;
	mad.lo.s64 	%rd9916, %rd1966, 977, %rd9912;
	setp.lt.u64 	%p4742, %rd9916, %rd9912;
	selp.u64 	%rd9917, 1, 0, %p4742;
	add.s64 	%rd10943, %rd9916, %rd10943;
	setp.lt.u64 	%p4743, %rd10943, %rd9916;
	selp.u64 	%rd9918, 1, 0, %p4743;
	add.s64 	%rd9919, %rd9913, %rd9915;
	setp.lt.u64 	%p4744, %rd9919, %rd9913;
	selp.u64 	%rd9920, 1, 0, %p4744;
	add.s64 	%rd9921, %rd10944, %rd9919;
	setp.lt.u64 	%p4745, %rd9921, %rd10944;
	selp.u64 	%rd9922, 1, 0, %p4745;
	add.s64 	%rd9923, %rd9921, %rd9917;
	add.s64 	%rd10944, %rd9923, %rd9918;
	setp.lt.u64 	%p4746, %rd10944, %rd9921;
	selp.u64 	%rd9924, 1, 0, %p4746;
	add.s64 	%rd9925, %rd10945, %rd9920;
	add.s64 	%rd9926, %rd9925, %rd9922;
	add.s64 	%rd1969, %rd9926, %rd9924;
	setp.lt.u64 	%p4747, %rd1969, %rd10945;
	selp.u64 	%rd9927, 1, 0, %p4747;
	add.s64 	%rd1970, %rd10946, %rd9927;
	setp.lt.u64 	%p4748, %rd1970, %rd10946;
	selp.u64 	%rd10947, 1, 0, %p4748;
	mov.u64 	%rd10945, %rd1969;
	mov.u64 	%rd10946, %rd1970;
$L__BB4_581:
	mad.lo.s64 	%rd1977, %rd10939, %rd10939, %rd10943;
	setp.lt.u64 	%p4749, %rd1977, %rd10943;
	selp.u64 	%rd9928, 1, 0, %p4749;
	add.s64 	%rd9929, %rd10944, %rd1959;
	setp.lt.u64 	%p4750, %rd9929, %rd10944;
	add.s64 	%rd10949, %rd9929, %rd9928;
	setp.lt.u64 	%p4751, %rd10949, %rd9929;
	or.pred  	%p4752, %p4750, %p4751;
	selp.u64 	%rd9930, 1, 0, %p4752;
	add.s64 	%rd9931, %rd10945, %rd1960;
	setp.lt.u64 	%p4753, %rd9931, %rd10945;
	add.s64 	%rd10950, %rd9931, %rd9930;
	setp.lt.u64 	%p4754, %rd10950, %rd9931;
	or.pred  	%p4755, %p4753, %p4754;
	selp.u64 	%rd9932, 1, 0, %p4755;
	add.s64 	%rd9933, %rd10946, %rd1961;
	setp.lt.u64 	%p4756, %rd9933, %rd10946;
	add.s64 	%rd10951, %rd9933, %rd9932;
	setp.lt.u64 	%p4757, %rd10951, %rd9933;
	or.pred  	%p4758, %p4756, %p4757;
	selp.u64 	%rd9934, 1, 0, %p4758;
	add.s64 	%rd1981, %rd10947, %rd9934;
	setp.ne.s64 	%p4759, %rd1981, 0;
	@%p4759 bra 	$L__BB4_584;
	and.b64  	%rd9935, %rd10951, %rd10950;
	setp.ne.s64 	%p4760, %rd9935, -1;
	mov.u64 	%rd10948, %rd1977;
	@%p4760 bra 	$L__BB4_591;
	setp.ne.s64 	%p4761, %rd10949, -1;
	setp.lt.u64 	%p4762, %rd1977, -4294968273;
	or.pred  	%p4763, %p4761, %p4762;
	mov.u64 	%rd10948, %rd1977;
	@%p4763 bra 	$L__BB4_591;
$L__BB4_584:
	add.s64 	%rd10948, %rd1977, 4294968273;
	setp.lt.u64 	%p4764, %rd1977, -4294968273;
	selp.u64 	%rd9936, 1, 0, %p4764;
	add.s64 	%rd9937, %rd10949, 1;
	setp.ne.s64 	%p4765, %rd10949, -1;
	selp.s64 	%rd9938, -1, 0, %p4764;
	add.s64 	%rd10949, %rd9937, %rd9938;
	setp.lt.u64 	%p4766, %rd9937, %rd9936;
	or.pred  	%p4767, %p4765, %p4766;
	selp.u64 	%rd9939, 1, 0, %p4767;
	add.s64 	%rd9940, %rd10950, 1;
	setp.ne.s64 	%p4768, %rd10950, -1;
	selp.s64 	%rd9941, -1, 0, %p4767;
	add.s64 	%rd10950, %rd9940, %rd9941;
	setp.lt.u64 	%p4769, %rd9940, %rd9939;
	or.pred  	%p4770, %p4768, %p4769;
	selp.u64 	%rd9942, 1, 0, %p4770;
	add.s64 	%rd9943, %rd10951, 1;
	setp.ne.s64 	%p4771, %rd10951, -1;
	selp.s64 	%rd9944, -1, 0, %p4770;
	add.s64 	%rd10951, %rd9943, %rd9944;
	setp.lt.u64 	%p4772, %rd9943, %rd9942;
	or.pred  	%p4773, %p4771, %p4772;
	selp.s64 	%rd9945, -1, 0, %p4773;
	add.s64 	%rd1986, %rd1981, %rd9945;
	setp.ne.s64 	%p4774, %rd1986, 0;
	@%p4774 bra 	$L__BB4_587;
	and.b64  	%rd9946, %rd10951, %rd10950;
	setp.ne.s64 	%p4775, %rd9946, -1;
	@%p4775 bra 	$L__BB4_591;
	setp.ne.s64 	%p4776, %rd10949, -1;
	setp.lt.u64 	%p4777, %rd10948, -4294968273;
	or.pred  	%p4778, %p4776, %p4777;
	@%p4778 bra 	$L__BB4_591;
$L__BB4_587:
	add.s64 	%rd1987, %rd1977, 8589936546;
	setp.lt.u64 	%p4779, %rd10948, -4294968273;
	selp.u64 	%rd9947, 1, 0, %p4779;
	add.s64 	%rd9948, %rd10949, 1;
	setp.ne.s64 	%p4780, %rd10949, -1;
	selp.s64 	%rd9949, -1, 0, %p4779;
	add.s64 	%rd10949, %rd9948, %rd9949;
	setp.lt.u64 	%p4781, %rd9948, %rd9947;
	or.pred  	%p4782, %p4780, %p4781;
	selp.u64 	%rd9950, 1, 0, %p4782;
	add.s64 	%rd9951, %rd10950, 1;
	setp.ne.s64 	%p4783, %rd10950, -1;
	selp.s64 	%rd9952, -1, 0, %p4782;
	add.s64 	%rd10950, %rd9951, %rd9952;
	setp.lt.u64 	%p4784, %rd9951, %rd9950;
	or.pred  	%p4785, %p4783, %p4784;
	selp.u64 	%rd9953, 1, 0, %p4785;
	add.s64 	%rd9954, %rd10951, 1;
	setp.ne.s64 	%p4786, %rd10951, -1;
	selp.s64 	%rd9955, -1, 0, %p4785;
	add.s64 	%rd10951, %rd9954, %rd9955;
	setp.lt.u64 	%p4787, %rd9954, %rd9953;
	or.pred  	%p4788, %p4786, %p4787;
	selp.u64 	%rd9956, 1, 0, %p4788;
	setp.ne.s64 	%p4789, %rd1986, %rd9956;
	@%p4789 bra 	$L__BB4_590;
	and.b64  	%rd9957, %rd10951, %rd10950;
	setp.ne.s64 	%p4790, %rd9957, -1;
	mov.u64 	%rd10948, %rd1987;
	@%p4790 bra 	$L__BB4_591;
	setp.ne.s64 	%p4791, %rd10949, -1;
	setp.lt.u64 	%p4792, %rd1987, -4294968273;
	or.pred  	%p4793, %p4791, %p4792;
	mov.u64 	%rd10948, %rd1987;
	@%p4793 bra 	$L__BB4_591;
$L__BB4_590:
	setp.lt.u64 	%p4794, %rd1987, -4294968273;
	selp.u64 	%rd9958, 1, 0, %p4794;
	add.s64 	%rd9959, %rd10949, 1;
	setp.ne.s64 	%p4795, %rd10949, -1;
	selp.s64 	%rd9960, -1, 0, %p4794;
	add.s64 	%rd10949, %rd9959, %rd9960;
	setp.lt.u64 	%p4796, %rd9959, %rd9958;
	or.pred  	%p4797, %p4795, %p4796;
	selp.u64 	%rd9961, 1, 0, %p4797;
	add.s64 	%rd9962, %rd10950, 1;
	setp.ne.s64 	%p4798, %rd10950, -1;
	selp.s64 	%rd9963, -1, 0, %p4797;
	add.s64 	%rd10950, %rd9962, %rd9963;
	setp.lt.u64 	%p4799, %rd9962, %rd9961;
	or.pred  	%p4800, %p4798, %p4799;
	selp.s64 	%rd9964, -1, 0, %p4800;
	add.s64 	%rd9965, %rd10951, %rd9964;
	add.s64 	%rd10951, %rd9965, 1;
	add.s64 	%rd10948, %rd1977, 12884904819;
$L__BB4_591:
	mul.hi.u64 	%rd9967, %rd10948, %rd10939;
	mul.lo.s64 	%rd9968, %rd10940, %rd10948;
	mul.hi.u64 	%rd9969, %rd10948, %rd10940;
	add.s64 	%rd9970, %rd9968, %rd9967;
	setp.lt.u64 	%p4801, %rd9970, %rd9968;
	selp.u64 	%rd9971, 1, 0, %p4801;
	add.s64 	%rd9972, %rd9969, %rd9971;
	mul.lo.s64 	%rd9973, %rd10941, %rd10948;
	mul.hi.u64 	%rd9974, %rd10948, %rd10941;
	add.s64 	%rd9975, %rd9973, %rd9972;
	setp.lt.u64 	%p4802, %rd9975, %rd9973;
	selp.u64 	%rd9976, 1, 0, %p4802;
	add.s64 	%rd9977, %rd9974, %rd9976;
	mul.lo.s64 	%rd9978, %rd10942, %rd10948;
	mul.hi.u64 	%rd9979, %rd10948, %rd10942;
	add.s64 	%rd9980, %rd9978, %rd9977;
	setp.lt.u64 	%p4803, %rd9980, %rd9978;
	selp.u64 	%rd9981, 1, 0, %p4803;
	add.s64 	%rd9982, %rd9979, %rd9981;
	mul.hi.u64 	%rd9983, %rd10949, %rd10939;
	mad.lo.s64 	%rd1999, %rd10939, %rd10949, %rd9970;
	setp.lt.u64 	%p4804, %rd1999, %rd9970;
	selp.u64 	%rd9984, 1, 0, %p4804;
	add.s64 	%rd9985, %rd9983, %rd9984;
	mul.hi.u64 	%rd9986, %rd10949, %rd10940;
	mad.lo.s64 	%rd9987, %rd10940, %rd10949, %rd9975;
	setp.lt.u64 	%p4805, %rd9987, %rd9975;
	selp.u64 	%rd9988, 1, 0, %p4805;
	add.s64 	%rd9989, %rd9987, %rd9985;
	setp.lt.u64 	%p4806, %rd9989, %rd9987;
	selp.u64 	%rd9990, 1, 0, %p4806;
	add.s64 	%rd9991, %rd9986, %rd9988;
	add.s64 	%rd9992, %rd9991, %rd9990;
	mul.hi.u64 	%rd9993, %rd10949, %rd10941;
	mad.lo.s64 	%rd9994, %rd10941, %rd10949, %rd9980;
	setp.lt.u64 	%p4807, %rd9994, %rd9980;
	selp.u64 	%rd9995, 1, 0, %p4807;
	add.s64 	%rd9996, %rd9994, %rd9992;
	setp.lt.u64 	%p4808, %rd9996, %rd9994;
	selp.u64 	%rd9997, 1, 0, %p4808;
	add.s64 	%rd9998, %rd9993, %rd9995;
	add.s64 	%rd9999, %rd9998, %rd9997;
	mul.hi.u64 	%rd10000, %rd10949, %rd10942;
	mad.lo.s64 	%rd10001, %rd10942, %rd10949, %rd9982;
	setp.lt.u64 	%p4809, %rd10001, %rd9982;
	selp.u64 	%rd10002, 1, 0, %p4809;
	add.s64 	%rd10003, %rd10001, %rd9999;
	setp.lt.u64 	%p4810, %rd10003, %rd10001;
	selp.u64 	%rd10004, 1, 0, %p4810;
	add.s64 	%rd10005, %rd10000, %rd10002;
	add.s64 	%rd10006, %rd10005, %rd10004;
	mul.hi.u64 	%rd10007, %rd10950, %rd10939;
	mad.lo.s64 	%rd2000, %rd10939, %rd10950, %rd9989;
	setp.lt.u64 	%p4811, %rd2000, %rd9989;
	selp.u64 	%rd10008, 1, 0, %p4811;
	add.s64 	%rd10009, %rd10007, %rd10008;
	mul.hi.u64 	%rd10010, %rd10950, %rd10940;
	mad.lo.s64 	%rd10011, %rd10940, %rd10950, %rd9996;
	setp.lt.u64 	%p4812, %rd10011, %rd9996;
	selp.u64 	%rd10012, 1, 0, %p4812;
	add.s64 	%rd10013, %rd10011, %rd10009;
	setp.lt.u64 	%p4813, %rd10013, %rd10011;
	selp.u64 	%rd10014, 1, 0, %p4813;
	add.s64 	%rd10015, %rd10010, %rd10012;
	add.s64 	%rd10016, %rd10015, %rd10014;
	mul.hi.u64 	%rd10017, %rd10950, %rd10941;
	mad.lo.s64 	%rd10018, %rd10941, %rd10950, %rd10003;
	setp.lt.u64 	%p4814, %rd10018, %rd10003;
	selp.u64 	%rd10019, 1, 0, %p4814;
	add.s64 	%rd10020, %rd10018, %rd10016;
	setp.lt.u64 	%p4815, %rd10020, %rd10018;
	selp.u64 	%rd10021, 1, 0, %p4815;
	add.s64 	%rd10022, %rd10017, %rd10019;
	add.s64 	%rd10023, %rd10022, %rd10021;
	mul.hi.u64 	%rd10024, %rd10950, %rd10942;
	mad.lo.s64 	%rd10025, %rd10942, %rd10950, %rd10006;
	setp.lt.u64 	%p4816, %rd10025, %rd10006;
	selp.u64 	%rd10026, 1, 0, %p4816;
	add.s64 	%rd10027, %rd10025, %rd10023;
	setp.lt.u64 	%p4817, %rd10027, %rd10025;
	selp.u64 	%rd10028, 1, 0, %p4817;
	add.s64 	%rd10029, %rd10024, %rd10026;
	add.s64 	%rd10030, %rd10029, %rd10028;
	mul.hi.u64 	%rd10031, %rd10951, %rd10939;
	mad.lo.s64 	%rd2001, %rd10939, %rd10951, %rd10013;
	setp.lt.u64 	%p4818, %rd2001, %rd10013;
	selp.u64 	%rd10032, 1, 0, %p4818;
	add.s64 	%rd10033, %rd10031, %rd10032;
	mul.hi.u64 	%rd10034, %rd10951, %rd10940;
	mad.lo.s64 	%rd10035, %rd10940, %rd10951, %rd10020;
	setp.lt.u64 	%p4819, %rd10035, %rd10020;
	selp.u64 	%rd10036, 1, 0, %p4819;
	add.s64 	%rd10037, %rd10035, %rd10033;
	setp.lt.u64 	%p4820, %rd10037, %rd10035;
	selp.u64 	%rd10038, 1, 0, %p4820;
	add.s64 	%rd10039, %rd10034, %rd10036;
	add.s64 	%rd10040, %rd10039, %rd10038;
	mul.hi.u64 	%rd10041, %rd10951, %rd10941;
	mad.lo.s64 	%rd10042, %rd10941, %rd10951, %rd10027;
	setp.lt.u64 	%p4821, %rd10042, %rd10027;
	selp.u64 	%rd10043, 1, 0, %p4821;
	add.s64 	%rd10044, %rd10042, %rd10040;
	setp.lt.u64 	%p4822, %rd10044, %rd10042;
	selp.u64 	%rd10045, 1, 0, %p4822;
	add.s64 	%rd10046, %rd10041, %rd10043;
	add.s64 	%rd10047, %rd10046, %rd10045;
	mul.hi.u64 	%rd10048, %rd10951, %rd10942;
	mad.lo.s64 	%rd10049, %rd10942, %rd10951, %rd10030;
	setp.lt.u64 	%p4823, %rd10049, %rd10030;
	selp.u64 	%rd10050, 1, 0, %p4823;
	add.s64 	%rd10051, %rd10049, %rd10047;
	setp.lt.u64 	%p4824, %rd10051, %rd10049;
	selp.u64 	%rd10052, 1, 0, %p4824;
	add.s64 	%rd10053, %rd10048, %rd10050;
	add.s64 	%rd10054, %rd10053, %rd10052;
	shl.b64 	%rd10055, %rd10037, 32;
	mov.b64 	{%r1071, %r1072}, %rd10037;
	mov.b64 	{%r1073, %r1074}, %rd10044;
	mov.b64 	%rd10056, {%r1072, %r1073};
	mov.b64 	{%r1075, %r1076}, %rd10051;
	mov.b64 	%rd10057, {%r1074, %r1075};
	mov.b64 	{%r1077, %r1078}, %rd10054;
	mov.b64 	%rd10058, {%r1076, %r1077};
	shr.u64 	%rd10059, %rd10054, 32;
	mul.lo.s64 	%rd10060, %rd10037, 977;
	mov.b64 	%rd10061, 977;
	mul.hi.u64 	%rd10062, %rd10037, %rd10061;
	mul.lo.s64 	%rd10063, %rd10044, 977;
	mul.hi.u64 	%rd10064, %rd10044, %rd10061;
	add.s64 	%rd10065, %rd10063, %rd10062;
	setp.lt.u64 	%p4825, %rd10065, %rd10063;
	selp.u64 	%rd10066, 1, 0, %p4825;
	add.s64 	%rd10067, %rd10064, %rd10066;
	mul.lo.s64 	%rd10068, %rd10051, 977;
	mul.hi.u64 	%rd10069, %rd10051, %rd10061;
	add.s64 	%rd10070, %rd10068, %rd10067;
	setp.lt.u64 	%p4826, %rd10070, %rd10068;
	selp.u64 	%rd10071, 1, 0, %p4826;
	add.s64 	%rd10072, %rd10069, %rd10071;
	mul.lo.s64 	%rd10073, %rd10054, 977;
	mul.hi.u64 	%rd10074, %rd10054, %rd10061;
	add.s64 	%rd10075, %rd10073, %rd10072;
	setp.lt.u64 	%p4827, %rd10075, %rd10073;
	selp.u64 	%rd10076, 1, 0, %p4827;
	add.s64 	%rd10077, %rd10074, %rd10076;
	add.s64 	%rd10952, %rd10060, %rd10055;
	setp.lt.u64 	%p4828, %rd10952, %rd10060;
	selp.u64 	%rd10078, 1, 0, %p4828;
	add.s64 	%rd10079, %rd10065, %rd10056;
	setp.lt.u64 	%p4829, %rd10079, %rd10065;
	add.s64 	%rd10953, %rd10079, %rd10078;
	setp.lt.u64 	%p4830, %rd10953, %rd10079;
	or.pred  	%p4831, %p4829, %p4830;
	selp.u64 	%rd10080, 1, 0, %p4831;
	add.s64 	%rd10081, %rd10070, %rd10057;
	setp.lt.u64 	%p4832, %rd10081, %rd10070;
	add.s64 	%rd10954, %rd10081, %rd10080;
	setp.lt.u64 	%p4833, %rd10954, %rd10081;
	or.pred  	%p4834, %p4832, %p4833;
	selp.u64 	%rd10082, 1, 0, %p4834;
	add.s64 	%rd10083, %rd10075, %rd10058;
	setp.lt.u64 	%p4835, %rd10083, %rd10075;
	add.s64 	%rd10955, %rd10083, %rd10082;
	setp.lt.u64 	%p4836, %rd10955, %rd10083;
	or.pred  	%p4837, %p4835, %p4836;
	selp.u64 	%rd10084, 1, 0, %p4837;
	add.s64 	%rd10085, %rd10077, %rd10059;
	add.s64 	%rd2006, %rd10085, %rd10084;
	setp.eq.s64 	%p4838, %rd2006, 0;
	mov.b64 	%rd10956, 0;
	@%p4838 bra 	$L__BB4_593;
	shl.b64 	%rd10086, %rd2006, 32;
	shr.u64 	%rd10087, %rd2006, 32;
	mov.b64 	%rd10088, 977;
	mul.hi.u64 	%rd10089, %rd2006, %rd10088;
	mad.lo.s64 	%rd10090, %rd2006, 977, %rd10086;
	setp.lt.u64 	%p4839, %rd10090, %rd10086;
	selp.u64 	%rd10091, 1, 0, %p4839;
	add.s64 	%rd10952, %rd10090, %rd10952;
	setp.lt.u64 	%p4840, %rd10952, %rd10090;
	selp.u64 	%rd10092, 1, 0, %p4840;
	add.s64 	%rd10093, %rd10087, %rd10089;
	setp.lt.u64 	%p4841, %rd10093, %rd10087;
	selp.u64 	%rd10094, 1, 0, %p4841;
	add.s64 	%rd10095, %rd10953, %rd10093;
	setp.lt.u64 	%p4842, %rd10095, %rd10953;
	selp.u64 	%rd10096, 1, 0, %p4842;
	add.s64 	%rd10097, %rd10095, %rd10091;
	add.s64 	%rd10953, %rd10097, %rd10092;
	setp.lt.u64 	%p4843, %rd10953, %rd10095;
	selp.u64 	%rd10098, 1, 0, %p4843;
	add.s64 	%rd10099, %rd10954, %rd10094;
	add.s64 	%rd10100, %rd10099, %rd10096;
	add.s64 	%rd2009, %rd10100, %rd10098;
	setp.lt.u64 	%p4844, %rd2009, %rd10954;
	selp.u64 	%rd10101, 1, 0, %p4844;
	add.s64 	%rd2010, %rd10955, %rd10101;
	setp.lt.u64 	%p4845, %rd2010, %rd10955;
	selp.u64 	%rd10956, 1, 0, %p4845;
	mov.u64 	%rd10954, %rd2009;
	mov.u64 	%rd10955, %rd2010;
$L__BB4_593:
	mad.lo.s64 	%rd2017, %rd10939, %rd10948, %rd10952;
	setp.lt.u64 	%p4846, %rd2017, %rd10952;
	selp.u64 	%rd10102, 1, 0, %p4846;
	add.s64 	%rd10103, %rd10953, %rd1999;
	setp.lt.u64 	%p4847, %rd10103, %rd10953;
	add.s64 	%rd10958, %rd10103, %rd10102;
	setp.lt.u64 	%p4848, %rd10958, %rd10103;
	or.pred  	%p4849, %p4847, %p4848;
	selp.u64 	%rd10104, 1, 0, %p4849;
	add.s64 	%rd10105, %rd10954, %rd2000;
	setp.lt.u64 	%p4850, %rd10105, %rd10954;
	add.s64 	%rd10959, %rd10105, %rd10104;
	setp.lt.u64 	%p4851, %rd10959, %rd10105;
	or.pred  	%p4852, %p4850, %p4851;
	selp.u64 	%rd10106, 1, 0, %p4852;
	add.s64 	%rd10107, %rd10955, %rd2001;
	setp.lt.u64 	%p4853, %rd10107, %rd10955;
	add.s64 	%rd10960, %rd10107, %rd10106;
	setp.lt.u64 	%p4854, %rd10960, %rd10107;
	or.pred  	%p4855, %p4853, %p4854;
	selp.u64 	%rd10108, 1, 0, %p4855;
	add.s64 	%rd2021, %rd10956, %rd10108;
	setp.ne.s64 	%p4856, %rd2021, 0;
	@%p4856 bra 	$L__BB4_596;
	and.b64  	%rd10109, %rd10960, %rd10959;
	setp.ne.s64 	%p4857, %rd10109, -1;
	mov.u64 	%rd10957, %rd2017;
	@%p4857 bra 	$L__BB4_603;
	setp.ne.s64 	%p4858, %rd10958, -1;
	setp.lt.u64 	%p4859, %rd2017, -4294968273;
	or.pred  	%p4860, %p4858, %p4859;
	mov.u64 	%rd10957, %rd2017;
	@%p4860 bra 	$L__BB4_603;
$L__BB4_596:
	add.s64 	%rd10957, %rd2017, 4294968273;
	setp.lt.u64 	%p4861, %rd2017, -4294968273;
	selp.u64 	%rd10110, 1, 0, %p4861;
	add.s64 	%rd10111, %rd10958, 1;
	setp.ne.s64 	%p4862, %rd10958, -1;
	selp.s64 	%rd10112, -1, 0, %p4861;
	add.s64 	%rd10958, %rd10111, %rd10112;
	setp.lt.u64 	%p4863, %rd10111, %rd10110;
	or.pred  	%p4864, %p4862, %p4863;
	selp.u64 	%rd10113, 1, 0, %p4864;
	add.s64 	%rd10114, %rd10959, 1;
	setp.ne.s64 	%p4865, %rd10959, -1;
	selp.s64 	%rd10115, -1, 0, %p4864;
	add.s64 	%rd10959, %rd10114, %rd10115;
	setp.lt.u64 	%p4866, %rd10114, %rd10113;
	or.pred  	%p4867, %p4865, %p4866;
	selp.u64 	%rd10116, 1, 0, %p4867;
	add.s64 	%rd10117, %rd10960, 1;
	setp.ne.s64 	%p4868, %rd10960, -1;
	selp.s64 	%rd10118, -1, 0, %p4867;
	add.s64 	%rd10960, %rd10117, %rd10118;
	setp.lt.u64 	%p4869, %rd10117, %rd10116;
	or.pred  	%p4870, %p4868, %p4869;
	selp.s64 	%rd10119, -1, 0, %p4870;
	add.s64 	%rd2026, %rd2021, %rd10119;
	setp.ne.s64 	%p4871, %rd2026, 0;
	@%p4871 bra 	$L__BB4_599;
	and.b64  	%rd10120, %rd10960, %rd10959;
	setp.ne.s64 	%p4872, %rd10120, -1;
	@%p4872 bra 	$L__BB4_603;
	setp.ne.s64 	%p4873, %rd10958, -1;
	setp.lt.u64 	%p4874, %rd10957, -4294968273;
	or.pred  	%p4875, %p4873, %p4874;
	@%p4875 bra 	$L__BB4_603;
$L__BB4_599:
	add.s64 	%rd2027, %rd2017, 8589936546;
	setp.lt.u64 	%p4876, %rd10957, -4294968273;
	selp.u64 	%rd10121, 1, 0, %p4876;
	add.s64 	%rd10122, %rd10958, 1;
	setp.ne.s64 	%p4877, %rd10958, -1;
	selp.s64 	%rd10123, -1, 0, %p4876;
	add.s64 	%rd10958, %rd10122, %rd10123;
	setp.lt.u64 	%p4878, %rd10122, %rd10121;
	or.pred  	%p4879, %p4877, %p4878;
	selp.u64 	%rd10124, 1, 0, %p4879;
	add.s64 	%rd10125, %rd10959, 1;
	setp.ne.s64 	%p4880, %rd10959, -1;
	selp.s64 	%rd10126, -1, 0, %p4879;
	add.s64 	%rd10959, %rd10125, %rd10126;
	setp.lt.u64 	%p4881, %rd10125, %rd10124;
	or.pred  	%p4882, %p4880, %p4881;
	selp.u64 	%rd10127, 1, 0, %p4882;
	add.s64 	%rd10128, %rd10960, 1;
	setp.ne.s64 	%p4883, %rd10960, -1;
	selp.s64 	%rd10129, -1, 0, %p4882;
	add.s64 	%rd10960, %rd10128, %rd10129;
	setp.lt.u64 	%p4884, %rd10128, %rd10127;
	or.pred  	%p4885, %p4883, %p4884;
	selp.u64 	%rd10130, 1, 0, %p4885;
	setp.ne.s64 	%p4886, %rd2026, %rd10130;
	@%p4886 bra 	$L__BB4_602;
	and.b64  	%rd10131, %rd10960, %rd10959;
	setp.ne.s64 	%p4887, %rd10131, -1;
	mov.u64 	%rd10957, %rd2027;
	@%p4887 bra 	$L__BB4_603;
	setp.ne.s64 	%p4888, %rd10958, -1;
	setp.lt.u64 	%p4889, %rd2027, -4294968273;
	or.pred  	%p4890, %p4888, %p4889;
	mov.u64 	%rd10957, %rd2027;
	@%p4890 bra 	$L__BB4_603;
$L__BB4_602:
	setp.lt.u64 	%p4891, %rd2027, -4294968273;
	selp.u64 	%rd10132, 1, 0, %p4891;
	add.s64 	%rd10133, %rd10958, 1;
	setp.ne.s64 	%p4892, %rd10958, -1;
	selp.s64 	%rd10134, -1, 0, %p4891;
	add.s64 	%rd10958, %rd10133, %rd10134;
	setp.lt.u64 	%p4893, %rd10133, %rd10132;
	or.pred  	%p4894, %p4892, %p4893;
	selp.u64 	%rd10135, 1, 0, %p4894;
	add.s64 	%rd10136, %rd10959, 1;
	setp.ne.s64 	%p4895, %rd10959, -1;
	selp.s64 	%rd10137, -1, 0, %p4894;
	add.s64 	%rd10959, %rd10136, %rd10137;
	setp.lt.u64 	%p4896, %rd10136, %rd10135;
	or.pred  	%p4897, %p4895, %p4896;
	selp.s64 	%rd10138, -1, 0, %p4897;
	add.s64 	%rd10139, %rd10960, %rd10138;
	add.s64 	%rd10960, %rd10139, 1;
	add.s64 	%rd10957, %rd2017, 12884904819;
$L__BB4_603:
	mul.lo.s64 	%rd2039, %rd10948, %rd221;
	mul.hi.u64 	%rd10141, %rd221, %rd10948;
	mul.lo.s64 	%rd10142, %rd10949, %rd221;
	mul.hi.u64 	%rd10143, %rd221, %rd10949;
	add.s64 	%rd10144, %rd10142, %rd10141;
	setp.lt.u64 	%p4898, %rd10144, %rd10142;
	selp.u64 	%rd10145, 1, 0, %p4898;
	add.s64 	%rd10146, %rd10143, %rd10145;
	mul.lo.s64 	%rd10147, %rd10950, %rd221;
	mul.hi.u64 	%rd10148, %rd221, %rd10950;
	add.s64 	%rd10149, %rd10147, %rd10146;
	setp.lt.u64 	%p4899, %rd10149, %rd10147;
	selp.u64 	%rd10150, 1, 0, %p4899;
	add.s64 	%rd10151, %rd10148, %rd10150;
	mul.lo.s64 	%rd10152, %rd10951, %rd221;
	mul.hi.u64 	%rd10153, %rd221, %rd10951;
	add.s64 	%rd10154, %rd10152, %rd10151;
	setp.lt.u64 	%p4900, %rd10154, %rd10152;
	selp.u64 	%rd10155, 1, 0, %p4900;
	add.s64 	%rd10156, %rd10153, %rd10155;
	mul.hi.u64 	%rd10157, %rd222, %rd10948;
	mad.lo.s64 	%rd2040, %rd10948, %rd222, %rd10144;
	setp.lt.u64 	%p4901, %rd2040, %rd10144;
	selp.u64 	%rd10158, 1, 0, %p4901;
	add.s64 	%rd10159, %rd10157, %rd10158;
	mul.hi.u64 	%rd10160, %rd222, %rd10949;
	mad.lo.s64 	%rd10161, %rd10949, %rd222, %rd10149;
	setp.lt.u64 	%p4902, %rd10161, %rd10149;
	selp.u64 	%rd10162, 1, 0, %p4902;
	add.s64 	%rd10163, %rd10161, %rd10159;
	setp.lt.u64 	%p4903, %rd10163, %rd10161;
	selp.u64 	%rd10164, 1, 0, %p4903;
	add.s64 	%rd10165, %rd10160, %rd10162;
	add.s64 	%rd10166, %rd10165, %rd10164;
	mul.hi.u64 	%rd10167, %rd222, %rd10950;
	mad.lo.s64 	%rd10168, %rd10950, %rd222, %rd10154;
	setp.lt.u64 	%p4904, %rd10168, %rd10154;
	selp.u64 	%rd10169, 1, 0, %p4904;
	add.s64 	%rd10170, %rd10168, %rd10166;
	setp.lt.u64 	%p4905, %rd10170, %rd10168;
	selp.u64 	%rd10171, 1, 0, %p4905;
	add.s64 	%rd10172, %rd10167, %rd10169;
	add.s64 	%rd10173, %rd10172, %rd10171;
	mul.hi.u64 	%rd10174, %rd222, %rd10951;
	mad.lo.s64 	%rd10175, %rd10951, %rd222, %rd10156;
	setp.lt.u64 	%p4906, %rd10175, %rd10156;
	selp.u64 	%rd10176, 1, 0, %p4906;
	add.s64 	%rd10177, %rd10175, %rd10173;
	setp.lt.u64 	%p4907, %rd10177, %rd10175;
	selp.u64 	%rd10178, 1, 0, %p4907;
	add.s64 	%rd10179, %rd10174, %rd10176;
	add.s64 	%rd10180, %rd10179, %rd10178;
	mul.hi.u64 	%rd10181, %rd223, %rd10948;
	mad.lo.s64 	%rd2041, %rd10948, %rd223, %rd10163;
	setp.lt.u64 	%p4908, %rd2041, %rd10163;
	selp.u64 	%rd10182, 1, 0, %p4908;
	add.s64 	%rd10183, %rd10181, %rd10182;
	mul.hi.u64 	%rd10184, %rd223, %rd10949;
	mad.lo.s64 	%rd10185, %rd10949, %rd223, %rd10170;
	setp.lt.u64 	%p4909, %rd10185, %rd10170;
	selp.u64 	%rd10186, 1, 0, %p4909;
	add.s64 	%rd10187, %rd10185, %rd10183;
	setp.lt.u64 	%p4910, %rd10187, %rd10185;
	selp.u64 	%rd10188, 1, 0, %p4910;
	add.s64 	%rd10189, %rd10184, %rd10186;
	add.s64 	%rd10190, %rd10189, %rd10188;
	mul.hi.u64 	%rd10191, %rd223, %rd10950;
	mad.lo.s64 	%rd10192, %rd10950, %rd223, %rd10177;
	setp.lt.u64 	%p4911, %rd10192, %rd10177;
	selp.u64 	%rd10193, 1, 0, %p4911;
	add.s64 	%rd10194, %rd10192, %rd10190;
	setp.lt.u64 	%p4912, %rd10194, %rd10192;
	selp.u64 	%rd10195, 1, 0, %p4912;
	add.s64 	%rd10196, %rd10191, %rd10193;
	add.s64 	%rd10197, %rd10196, %rd10195;
	mul.hi.u64 	%rd10198, %rd223, %rd10951;
	mad.lo.s64 	%rd10199, %rd10951, %rd223, %rd10180;
	setp.lt.u64 	%p4913, %rd10199, %rd10180;
	selp.u64 	%rd10200, 1, 0, %p4913;
	add.s64 	%rd10201, %rd10199, %rd10197;
	setp.lt.u64 	%p4914, %rd10201, %rd10199;
	selp.u64 	%rd10202, 1, 0, %p4914;
	add.s64 	%rd10203, %rd10198, %rd10200;
	add.s64 	%rd10204, %rd10203, %rd10202;
	mul.hi.u64 	%rd10205, %rd224, %rd10948;
	mad.lo.s64 	%rd2042, %rd10948, %rd224, %rd10187;
	setp.lt.u64 	%p4915, %rd2042, %rd10187;
	selp.u64 	%rd10206, 1, 0, %p4915;
	add.s64 	%rd10207, %rd10205, %rd10206;
	mul.hi.u64 	%rd10208, %rd224, %rd10949;
	mad.lo.s64 	%rd10209, %rd10949, %rd224, %rd10194;
	setp.lt.u64 	%p4916, %rd10209, %rd10194;
	selp.u64 	%rd10210, 1, 0, %p4916;
	add.s64 	%rd10211, %rd10209, %rd10207;
	setp.lt.u64 	%p4917, %rd10211, %rd10209;
	selp.u64 	%rd10212, 1, 0, %p4917;
	add.s64 	%rd10213, %rd10208, %rd10210;
	add.s64 	%rd10214, %rd10213, %rd10212;
	mul.hi.u64 	%rd10215, %rd224, %rd10950;
	mad.lo.s64 	%rd10216, %rd10950, %rd224, %rd10201;
	setp.lt.u64 	%p4918, %rd10216, %rd10201;
	selp.u64 	%rd10217, 1, 0, %p4918;
	add.s64 	%rd10218, %rd10216, %rd10214;
	setp.lt.u64 	%p4919, %rd10218, %rd10216;
	selp.u64 	%rd10219, 1, 0, %p4919;
	add.s64 	%rd10220, %rd10215, %rd10217;
	add.s64 	%rd10221, %rd10220, %rd10219;
	mul.hi.u64 	%rd10222, %rd224, %rd10951;
	mad.lo.s64 	%rd10223, %rd10951, %rd224, %rd10204;
	setp.lt.u64 	%p4920, %rd10223, %rd10204;
	selp.u64 	%rd10224, 1, 0, %p4920;
	add.s64 	%rd10225, %rd10223, %rd10221;
	setp.lt.u64 	%p4921, %rd10225, %rd10223;
	selp.u64 	%rd10226, 1, 0, %p4921;
	add.s64 	%rd10227, %rd10222, %rd10224;
	add.s64 	%rd10228, %rd10227, %rd10226;
	shl.b64 	%rd10229, %rd10211, 32;
	mov.b64 	{%r1079, %r1080}, %rd10211;
	mov.b64 	{%r1081, %r1082}, %rd10218;
	mov.b64 	%rd10230, {%r1080, %r1081};
	mov.b64 	{%r1083, %r1084}, %rd10225;
	mov.b64 	%rd10231, {%r1082, %r1083};
	mov.b64 	{%r1085, %r1086}, %rd10228;
	mov.b64 	%rd10232, {%r1084, %r1085};
	shr.u64 	%rd10233, %rd10228, 32;
	mul.lo.s64 	%rd10234, %rd10211, 977;
	mov.b64 	%rd10235, 977;
	mul.hi.u64 	%rd10236, %rd10211, %rd10235;
	mul.lo.s64 	%rd10237, %rd10218, 977;
	mul.hi.u64 	%rd10238, %rd10218, %rd10235;
	add.s64 	%rd10239, %rd10237, %rd10236;
	setp.lt.u64 	%p4922, %rd10239, %rd10237;
	selp.u64 	%rd10240, 1, 0, %p4922;
	add.s64 	%rd10241, %rd10238, %rd10240;
	mul.lo.s64 	%rd10242, %rd10225, 977;
	mul.hi.u64 	%rd10243, %rd10225, %rd10235;
	add.s64 	%rd10244, %rd10242, %rd10241;
	setp.lt.u64 	%p4923, %rd10244, %rd10242;
	selp.u64 	%rd10245, 1, 0, %p4923;
	add.s64 	%rd10246, %rd10243, %rd10245;
	mul.lo.s64 	%rd10247, %rd10228, 977;
	mul.hi.u64 	%rd10248, %rd10228, %rd10235;
	add.s64 	%rd10249, %rd10247, %rd10246;
	setp.lt.u64 	%p4924, %rd10249, %rd10247;
	selp.u64 	%rd10250, 1, 0, %p4924;
	add.s64 	%rd10251, %rd10248, %rd10250;
	add.s64 	%rd10961, %rd10234, %rd10229;
	setp.lt.u64 	%p4925, %rd10961, %rd10234;
	selp.u64 	%rd10252, 1, 0, %p4925;
	add.s64 	%rd10253, %rd10239, %rd10230;
	setp.lt.u64 	%p4926, %rd10253, %rd10239;
	add.s64 	%rd10962, %rd10253, %rd10252;
	setp.lt.u64 	%p4927, %rd10962, %rd10253;
	or.pred  	%p4928, %p4926, %p4927;
	selp.u64 	%rd10254, 1, 0, %p4928;
	add.s64 	%rd10255, %rd10244, %rd10231;
	setp.lt.u64 	%p4929, %rd10255, %rd10244;
	add.s64 	%rd10963, %rd10255, %rd10254;
	setp.lt.u64 	%p4930, %rd10963, %rd10255;
	or.pred  	%p4931, %p4929, %p4930;
	selp.u64 	%rd10256, 1, 0, %p4931;
	add.s64 	%rd10257, %rd10249, %rd10232;
	setp.lt.u64 	%p4932, %rd10257, %rd10249;
	add.s64 	%rd10964, %rd10257, %rd10256;
	setp.lt.u64 	%p4933, %rd10964, %rd10257;
	or.pred  	%p4934, %p4932, %p4933;
	selp.u64 	%rd10258, 1, 0, %p4934;
	add.s64 	%rd10259, %rd10251, %rd10233;
	add.s64 	%rd2047, %rd10259, %rd10258;
	setp.eq.s64 	%p4935, %rd2047, 0;
	mov.b64 	%rd10965, 0;
	@%p4935 bra 	$L__BB4_605;
	shl.b64 	%rd10260, %rd2047, 32;
	shr.u64 	%rd10261, %rd2047, 32;
	mov.b64 	%rd10262, 977;
	mul.hi.u64 	%rd10263, %rd2047, %rd10262;
	mad.lo.s64 	%rd10264, %rd2047, 977, %rd10260;
	setp.lt.u64 	%p4936, %rd10264, %rd10260;
	selp.u64 	%rd10265, 1, 0, %p4936;
	add.s64 	%rd10961, %rd10264, %rd10961;
	setp.lt.u64 	%p4937, %rd10961, %rd10264;
	selp.u64 	%rd10266, 1, 0, %p4937;
	add.s64 	%rd10267, %rd10261, %rd10263;
	setp.lt.u64 	%p4938, %rd10267, %rd10261;
	selp.u64 	%rd10268, 1, 0, %p4938;
	add.s64 	%rd10269, %rd10962, %rd10267;
	setp.lt.u64 	%p4939, %rd10269, %rd10962;
	selp.u64 	%rd10270, 1, 0, %p4939;
	add.s64 	%rd10271, %rd10269, %rd10265;
	add.s64 	%rd10962, %rd10271, %rd10266;
	setp.lt.u64 	%p4940, %rd10962, %rd10269;
	selp.u64 	%rd10272, 1, 0, %p4940;
	add.s64 	%rd10273, %rd10963, %rd10268;
	add.s64 	%rd10274, %rd10273, %rd10270;
	add.s64 	%rd2050, %rd10274, %rd10272;
	setp.lt.u64 	%p4941, %rd2050, %rd10963;
	selp.u64 	%rd10275, 1, 0, %p4941;
	add.s64 	%rd2051, %rd10964, %rd10275;
	setp.lt.u64 	%p4942, %rd2051, %rd10964;
	selp.u64 	%rd10965, 1, 0, %p4942;
	mov.u64 	%rd10963, %rd2050;
	mov.u64 	%rd10964, %rd2051;
$L__BB4_605:
	add.s64 	%rd2058, %rd10961, %rd2039;
	setp.lt.u64 	%p4943, %rd2058, %rd10961;
	selp.u64 	%rd10276, 1, 0, %p4943;
	add.s64 	%rd10277, %rd10962, %rd2040;
	setp.lt.u64 	%p4944, %rd10277, %rd10962;
	add.s64 	%rd10967, %rd10277, %rd10276;
	setp.lt.u64 	%p4945, %rd10967, %rd10277;
	or.pred  	%p4946, %p4944, %p4945;
	selp.u64 	%rd10278, 1, 0, %p4946;
	add.s64 	%rd10279, %rd10963, %rd2041;
	setp.lt.u64 	%p4947, %rd10279, %rd10963;
	add.s64 	%rd10968, %rd10279, %rd10278;
	setp.lt.u64 	%p4948, %rd10968, %rd10279;
	or.pred  	%p4949, %p4947, %p4948;
	selp.u64 	%rd10280, 1, 0, %p4949;
	add.s64 	%rd10281, %rd10964, %rd2042;
	setp.lt.u64 	%p4950, %rd10281, %rd10964;
	add.s64 	%rd10969, %rd10281, %rd10280;
	setp.lt.u64 	%p4951, %rd10969, %rd10281;
	or.pred  	%p4952, %p4950, %p4951;
	selp.u64 	%rd10282, 1, 0, %p4952;
	add.s64 	%rd2062, %rd10965, %rd10282;
	setp.ne.s64 	%p4953, %rd2062, 0;
	@%p4953 bra 	$L__BB4_608;
	and.b64  	%rd10283, %rd10969, %rd10968;
	setp.ne.s64 	%p4954, %rd10283, -1;
	mov.u64 	%rd10966, %rd2058;
	@%p4954 bra 	$L__BB4_615;
	setp.ne.s64 	%p4955, %rd10967, -1;
	setp.lt.u64 	%p4956, %rd2058, -4294968273;
	or.pred  	%p4957, %p4955, %p4956;
	mov.u64 	%rd10966, %rd2058;
	@%p4957 bra 	$L__BB4_615;
$L__BB4_608:
	add.s64 	%rd10966, %rd2058, 4294968273;
	setp.lt.u64 	%p4958, %rd2058, -4294968273;
	selp.u64 	%rd10284, 1, 0, %p4958;
	add.s64 	%rd10285, %rd10967, 1;
	setp.ne.s64 	%p4959, %rd10967, -1;
	selp.s64 	%rd10286, -1, 0, %p4958;
	add.s64 	%rd10967, %rd10285, %rd10286;
	setp.lt.u64 	%p4960, %rd10285, %rd10284;
	or.pred  	%p4961, %p4959, %p4960;
	selp.u64 	%rd10287, 1, 0, %p4961;
	add.s64 	%rd10288, %rd10968, 1;
	setp.ne.s64 	%p4962, %rd10968, -1;
	selp.s64 	%rd10289, -1, 0, %p4961;
	add.s64 	%rd10968, %rd10288, %rd10289;
	setp.lt.u64 	%p4963, %rd10288, %rd10287;
	or.pred  	%p4964, %p4962, %p4963;
	selp.u64 	%rd10290, 1, 0, %p4964;
	add.s64 	%rd10291, %rd10969, 1;
	setp.ne.s64 	%p4965, %rd10969, -1;
	selp.s64 	%rd10292, -1, 0, %p4964;
	add.s64 	%rd10969, %rd10291, %rd10292;
	setp.lt.u64 	%p4966, %rd10291, %rd10290;
	or.pred  	%p4967, %p4965, %p4966;
	selp.s64 	%rd10293, -1, 0, %p4967;
	add.s64 	%rd2067, %rd2062, %rd10293;
	setp.ne.s64 	%p4968, %rd2067, 0;
	@%p4968 bra 	$L__BB4_611;
	and.b64  	%rd10294, %rd10969, %rd10968;
	setp.ne.s64 	%p4969, %rd10294, -1;
	@%p4969 bra 	$L__BB4_615;
	setp.ne.s64 	%p4970, %rd10967, -1;
	setp.lt.u64 	%p4971, %rd10966, -4294968273;
	or.pred  	%p4972, %p4970, %p4971;
	@%p4972 bra 	$L__BB4_615;
$L__BB4_611:
	add.s64 	%rd2068, %rd2058, 8589936546;
	setp.lt.u64 	%p4973, %rd10966, -4294968273;
	selp.u64 	%rd10295, 1, 0, %p4973;
	add.s64 	%rd10296, %rd10967, 1;
	setp.ne.s64 	%p4974, %rd10967, -1;
	selp.s64 	%rd10297, -1, 0, %p4973;
	add.s64 	%rd10967, %rd10296, %rd10297;
	setp.lt.u64 	%p4975, %rd10296, %rd10295;
	or.pred  	%p4976, %p4974, %p4975;
	selp.u64 	%rd10298, 1, 0, %p4976;
	add.s64 	%rd10299, %rd10968, 1;
	setp.ne.s64 	%p4977, %rd10968, -1;
	selp.s64 	%rd10300, -1, 0, %p4976;
	add.s64 	%rd10968, %rd10299, %rd10300;
	setp.lt.u64 	%p4978, %rd10299, %rd10298;
	or.pred  	%p4979, %p4977, %p4978;
	selp.u64 	%rd10301, 1, 0, %p4979;
	add.s64 	%rd10302, %rd10969, 1;
	setp.ne.s64 	%p4980, %rd10969, -1;
	selp.s64 	%rd10303, -1, 0, %p4979;
	add.s64 	%rd10969, %rd10302, %rd10303;
	setp.lt.u64 	%p4981, %rd10302, %rd10301;
	or.pred  	%p4982, %p4980, %p4981;
	selp.u64 	%rd10304, 1, 0, %p4982;
	setp.ne.s64 	%p4983, %rd2067, %rd10304;
	@%p4983 bra 	$L__BB4_614;
	and.b64  	%rd10305, %rd10969, %rd10968;
	setp.ne.s64 	%p4984, %rd10305, -1;
	mov.u64 	%rd10966, %rd2068;
	@%p4984 bra 	$L__BB4_615;
	setp.ne.s64 	%p4985, %rd10967, -1;
	setp.lt.u64 	%p4986, %rd2068, -4294968273;
	or.pred  	%p4987, %p4985, %p4986;
	mov.u64 	%rd10966, %rd2068;
	@%p4987 bra 	$L__BB4_615;
$L__BB4_614:
	setp.lt.u64 	%p4988, %rd2068, -4294968273;
	selp.u64 	%rd10306, 1, 0, %p4988;
	add.s64 	%rd10307, %rd10967, 1;
	setp.ne.s64 	%p4989, %rd10967, -1;
	selp.s64 	%rd10308, -1, 0, %p4988;
	add.s64 	%rd10967, %rd10307, %rd10308;
	setp.lt.u64 	%p4990, %rd10307, %rd10306;
	or.pred  	%p4991, %p4989, %p4990;
	selp.u64 	%rd10309, 1, 0, %p4991;
	add.s64 	%rd10310, %rd10968, 1;
	setp.ne.s64 	%p4992, %rd10968, -1;
	selp.s64 	%rd10311, -1, 0, %p4991;
	add.s64 	%rd10968, %rd10310, %rd10311;
	setp.lt.u64 	%p4993, %rd10310, %rd10309;
	or.pred  	%p4994, %p4992, %p4993;
	selp.s64 	%rd10312, -1, 0, %p4994;
	add.s64 	%rd10313, %rd10969, %rd10312;
	add.s64 	%rd10969, %rd10313, 1;
	add.s64 	%rd10966, %rd2058, 12884904819;
$L__BB4_615:
	mul.lo.s64 	%rd2080, %rd10957, %rd266;
	mul.hi.u64 	%rd10315, %rd266, %rd10957;
	mul.lo.s64 	%rd10316, %rd10958, %rd266;
	mul.hi.u64 	%rd10317, %rd266, %rd10958;
	add.s64 	%rd10318, %rd10316, %rd10315;
	setp.lt.u64 	%p4995, %rd10318, %rd10316;
	selp.u64 	%rd10319, 1, 0, %p4995;
	add.s64 	%rd10320, %rd10317, %rd10319;
	mul.lo.s64 	%rd10321, %rd10959, %rd266;
	mul.hi.u64 	%rd10322, %rd266, %rd10959;
	add.s64 	%rd10323, %rd10321, %rd10320;
	setp.lt.u64 	%p4996, %rd10323, %rd10321;
	selp.u64 	%rd10324, 1, 0, %p4996;
	add.s64 	%rd10325, %rd10322, %rd10324;
	mul.lo.s64 	%rd10326, %rd10960, %rd266;
	mul.hi.u64 	%rd10327, %rd266, %rd10960;
	add.s64 	%rd10328, %rd10326, %rd10325;
	setp.lt.u64 	%p4997, %rd10328, %rd10326;
	selp.u64 	%rd10329, 1, 0, %p4997;
	add.s64 	%rd10330, %rd10327, %rd10329;
	mul.hi.u64 	%rd10331, %rd267, %rd10957;
	mad.lo.s64 	%rd2081, %rd10957, %rd267, %rd10318;
	setp.lt.u64 	%p4998, %rd2081, %rd10318;
	selp.u64 	%rd10332, 1, 0, %p4998;
	add.s64 	%rd10333, %rd10331, %rd10332;
	mul.hi.u64 	%rd10334, %rd267, %rd10958;
	mad.lo.s64 	%rd10335, %rd10958, %rd267, %rd10323;
	setp.lt.u64 	%p4999, %rd10335, %rd10323;
	selp.u64 	%rd10336, 1, 0, %p4999;
	add.s64 	%rd10337, %rd10335, %rd10333;
	setp.lt.u64 	%p5000, %rd10337, %rd10335;
	selp.u64 	%rd10338, 1, 0, %p5000;
	add.s64 	%rd10339, %rd10334, %rd10336;
	add.s64 	%rd10340, %rd10339, %rd10338;
	mul.hi.u64 	%rd10341, %rd267, %rd10959;
	mad.lo.s64 	%rd10342, %rd10959, %rd267, %rd10328;
	setp.lt.u64 	%p5001, %rd10342, %rd10328;
	selp.u64 	%rd10343, 1, 0, %p5001;
	add.s64 	%rd10344, %rd10342, %rd10340;
	setp.lt.u64 	%p5002, %rd10344, %rd10342;
	selp.u64 	%rd10345, 1, 0, %p5002;
	add.s64 	%rd10346, %rd10341, %rd10343;
	add.s64 	%rd10347, %rd10346, %rd10345;
	mul.hi.u64 	%rd10348, %rd267, %rd10960;
	mad.lo.s64 	%rd10349, %rd10960, %rd267, %rd10330;
	setp.lt.u64 	%p5003, %rd10349, %rd10330;
	selp.u64 	%rd10350, 1, 0, %p5003;
	add.s64 	%rd10351, %rd10349, %rd10347;
	setp.lt.u64 	%p5004, %rd10351, %rd10349;
	selp.u64 	%rd10352, 1, 0, %p5004;
	add.s64 	%rd10353, %rd10348, %rd10350;
	add.s64 	%rd10354, %rd10353, %rd10352;
	mul.hi.u64 	%rd10355, %rd268, %rd10957;
	mad.lo.s64 	%rd2082, %rd10957, %rd268, %rd10337;
	setp.lt.u64 	%p5005, %rd2082, %rd10337;
	selp.u64 	%rd10356, 1, 0, %p5005;
	add.s64 	%rd10357, %rd10355, %rd10356;
	mul.hi.u64 	%rd10358, %rd268, %rd10958;
	mad.lo.s64 	%rd10359, %rd10958, %rd268, %rd10344;
	setp.lt.u64 	%p5006, %rd10359, %rd10344;
	selp.u64 	%rd10360, 1, 0, %p5006;
	add.s64 	%rd10361, %rd10359, %rd10357;
	setp.lt.u64 	%p5007, %rd10361, %rd10359;
	selp.u64 	%rd10362, 1, 0, %p5007;
	add.s64 	%rd10363, %rd10358, %rd10360;
	add.s64 	%rd10364, %rd10363, %rd10362;
	mul.hi.u64 	%rd10365, %rd268, %rd10959;
	mad.lo.s64 	%rd10366, %rd10959, %rd268, %rd10351;
	setp.lt.u64 	%p5008, %rd10366, %rd10351;
	selp.u64 	%rd10367, 1, 0, %p5008;
	add.s64 	%rd10368, %rd10366, %rd10364;
	setp.lt.u64 	%p5009, %rd10368, %rd10366;
	selp.u64 	%rd10369, 1, 0, %p5009;
	add.s64 	%rd10370, %rd10365, %rd10367;
	add.s64 	%rd10371, %rd10370, %rd10369;
	mul.hi.u64 	%rd10372, %rd268, %rd10960;
	mad.lo.s64 	%rd10373, %rd10960, %rd268, %rd10354;
	setp.lt.u64 	%p5010, %rd10373, %rd10354;
	selp.u64 	%rd10374, 1, 0, %p5010;
	add.s64 	%rd10375, %rd10373, %rd10371;
	setp.lt.u64 	%p5011, %rd10375, %rd10373;
	selp.u64 	%rd10376, 1, 0, %p5011;
	add.s64 	%rd10377, %rd10372, %rd10374;
	add.s64 	%rd10378, %rd10377, %rd10376;
	mul.hi.u64 	%rd10379, %rd269, %rd10957;
	mad.lo.s64 	%rd2083, %rd10957, %rd269, %rd10361;
	setp.lt.u64 	%p5012, %rd2083, %rd10361;
	selp.u64 	%rd10380, 1, 0, %p5012;
	add.s64 	%rd10381, %rd10379, %rd10380;
	mul.hi.u64 	%rd10382, %rd269, %rd10958;
	mad.lo.s64 	%rd10383, %rd10958, %rd269, %rd10368;
	setp.lt.u64 	%p5013, %rd10383, %rd10368;
	selp.u64 	%rd10384, 1, 0, %p5013;
	add.s64 	%rd10385, %rd10383, %rd10381;
	setp.lt.u64 	%p5014, %rd10385, %rd10383;
	selp.u64 	%rd10386, 1, 0, %p5014;
	add.s64 	%rd10387, %rd10382, %rd10384;
	add.s64 	%rd10388, %rd10387, %rd10386;
	mul.hi.u64 	%rd10389, %rd269, %rd10959;
	mad.lo.s64 	%rd10390, %rd10959, %rd269, %rd10375;
	setp.lt.u64 	%p5015, %rd10390, %rd10375;
	selp.u64 	%rd10391, 1, 0, %p5015;
	add.s64 	%rd10392, %rd10390, %rd10388;
	setp.lt.u64 	%p5016, %rd10392, %rd10390;
	selp.u64 	%rd10393, 1, 0, %p5016;
	add.s64 	%rd10394, %rd10389, %rd10391;
	add.s64 	%rd10395, %rd10394, %rd10393;
	mul.hi.u64 	%rd10396, %rd269, %rd10960;
	mad.lo.s64 	%rd10397, %rd10960, %rd269, %rd10378;
	setp.lt.u64 	%p5017, %rd10397, %rd10378;
	selp.u64 	%rd10398, 1, 0, %p5017;
	add.s64 	%rd10399, %rd10397, %rd10395;
	setp.lt.u64 	%p5018, %rd10399, %rd10397;
	selp.u64 	%rd10400, 1, 0, %p5018;
	add.s64 	%rd10401, %rd10396, %rd10398;
	add.s64 	%rd10402, %rd10401, %rd10400;
	shl.b64 	%rd10403, %rd10385, 32;
	mov.b64 	{%r1087, %r1088}, %rd10385;
	mov.b64 	{%r1089, %r1090}, %rd10392;
	mov.b64 	%rd10404, {%r1088, %r1089};
	mov.b64 	{%r1091, %r1092}, %rd10399;
	mov.b64 	%rd10405, {%r1090, %r1091};
	mov.b64 	{%r1093, %r1094}, %rd10402;
	mov.b64 	%rd10406, {%r1092, %r1093};
	shr.u64 	%rd10407, %rd10402, 32;
	mul.lo.s64 	%rd10408, %rd10385, 977;
	mov.b64 	%rd10409, 977;
	mul.hi.u64 	%rd10410, %rd10385, %rd10409;
	mul.lo.s64 	%rd10411, %rd10392, 977;
	mul.hi.u64 	%rd10412, %rd10392, %rd10409;
	add.s64 	%rd10413, %rd10411, %rd10410;
	setp.lt.u64 	%p5019, %rd10413, %rd10411;
	selp.u64 	%rd10414, 1, 0, %p5019;
	add.s64 	%rd10415, %rd10412, %rd10414;
	mul.lo.s64 	%rd10416, %rd10399, 977;
	mul.hi.u64 	%rd10417, %rd10399, %rd10409;
	add.s64 	%rd10418, %rd10416, %rd10415;
	setp.lt.u64 	%p5020, %rd10418, %rd10416;
	selp.u64 	%rd10419, 1, 0, %p5020;
	add.s64 	%rd10420, %rd10417, %rd10419;
	mul.lo.s64 	%rd10421, %rd10402, 977;
	mul.hi.u64 	%rd10422, %rd10402, %rd10409;
	add.s64 	%rd10423, %rd10421, %rd10420;
	setp.lt.u64 	%p5021, %rd10423, %rd10421;
	selp.u64 	%rd10424, 1, 0, %p5021;
	add.s64 	%rd10425, %rd10422, %rd10424;
	add.s64 	%rd10970, %rd10408, %rd10403;
	setp.lt.u64 	%p5022, %rd10970, %rd10408;
	selp.u64 	%rd10426, 1, 0, %p5022;
	add.s64 	%rd10427, %rd10413, %rd10404;
	setp.lt.u64 	%p5023, %rd10427, %rd10413;
	add.s64 	%rd10971, %rd10427, %rd10426;
	setp.lt.u64 	%p5024, %rd10971, %rd10427;
	or.pred  	%p5025, %p5023, %p5024;
	selp.u64 	%rd10428, 1, 0, %p5025;
	add.s64 	%rd10429, %rd10418, %rd10405;
	setp.lt.u64 	%p5026, %rd10429, %rd10418;
	add.s64 	%rd10972, %rd10429, %rd10428;
	setp.lt.u64 	%p5027, %rd10972, %rd10429;
	or.pred  	%p5028, %p5026, %p5027;
	selp.u64 	%rd10430, 1, 0, %p5028;
	add.s64 	%rd10431, %rd10423, %rd10406;
	setp.lt.u64 	%p5029, %rd10431, %rd10423;
	add.s64 	%rd10973, %rd10431, %rd10430;
	setp.lt.u64 	%p5030, %rd10973, %rd10431;
	or.pred  	%p5031, %p5029, %p5030;
	selp.u64 	%rd10432, 1, 0, %p5031;
	add.s64 	%rd10433, %rd10425, %rd10407;
	add.s64 	%rd2088, %rd10433, %rd10432;
	setp.eq.s64 	%p5032, %rd2088, 0;
	mov.b64 	%rd10974, 0;
	@%p5032 bra 	$L__BB4_617;
	shl.b64 	%rd10434, %rd2088, 32;
	shr.u64 	%rd10435, %rd2088, 32;
	mov.b64 	%rd10436, 977;
	mul.hi.u64 	%rd10437, %rd2088, %rd10436;
	mad.lo.s64 	%rd10438, %rd2088, 977, %rd10434;
	setp.lt.u64 	%p5033, %rd10438, %rd10434;
	selp.u64 	%rd10439, 1, 0, %p5033;
	add.s64 	%rd10970, %rd10438, %rd10970;
	setp.lt.u64 	%p5034, %rd10970, %rd10438;
	selp.u64 	%rd10440, 1, 0, %p5034;
	add.s64 	%rd10441, %rd10435, %rd10437;
	setp.lt.u64 	%p5035, %rd10441, %rd10435;
	selp.u64 	%rd10442, 1, 0, %p5035;
	add.s64 	%rd10443, %rd10971, %rd10441;
	setp.lt.u64 	%p5036, %rd10443, %rd10971;
	selp.u64 	%rd10444, 1, 0, %p5036;
	add.s64 	%rd10445, %rd10443, %rd10439;
	add.s64 	%rd10971, %rd10445, %rd10440;
	setp.lt.u64 	%p5037, %rd10971, %rd10443;
	selp.u64 	%rd10446, 1, 0, %p5037;
	add.s64 	%rd10447, %rd10972, %rd10442;
	add.s64 	%rd10448, %rd10447, %rd10444;
	add.s64 	%rd2091, %rd10448, %rd10446;
	setp.lt.u64 	%p5038, %rd2091, %rd10972;
	selp.u64 	%rd10449, 1, 0, %p5038;
	add.s64 	%rd2092, %rd10973, %rd10449;
	setp.lt.u64 	%p5039, %rd2092, %rd10973;
	selp.u64 	%rd10974, 1, 0, %p5039;
	mov.u64 	%rd10972, %rd2091;
	mov.u64 	%rd10973, %rd2092;
$L__BB4_617:
	add.s64 	%rd2099, %rd10970, %rd2080;
	setp.lt.u64 	%p5040, %rd2099, %rd10970;
	selp.u64 	%rd10450, 1, 0, %p5040;
	add.s64 	%rd10451, %rd10971, %rd2081;
	setp.lt.u64 	%p5041, %rd10451, %rd10971;
	add.s64 	%rd10976, %rd10451, %rd10450;
	setp.lt.u64 	%p5042, %rd10976, %rd10451;
	or.pred  	%p5043, %p5041, %p5042;
	selp.u64 	%rd10452, 1, 0, %p5043;
	add.s64 	%rd10453, %rd10972, %rd2082;
	setp.lt.u64 	%p5044, %rd10453, %rd10972;
	add.s64 	%rd10977, %rd10453, %rd10452;
	setp.lt.u64 	%p5045, %rd10977, %rd10453;
	or.pred  	%p5046, %p5044, %p5045;
	selp.u64 	%rd10454, 1, 0, %p5046;
	add.s64 	%rd10455, %rd10973, %rd2083;
	setp.lt.u64 	%p5047, %rd10455, %rd10973;
	add.s64 	%rd10978, %rd10455, %rd10454;
	setp.lt.u64 	%p5048, %rd10978, %rd10455;
	or.pred  	%p5049, %p5047, %p5048;
	selp.u64 	%rd10456, 1, 0, %p5049;
	add.s64 	%rd2103, %rd10974, %rd10456;
	setp.ne.s64 	%p5050, %rd2103, 0;
	@%p5050 bra 	$L__BB4_620;
	and.b64  	%rd10457, %rd10978, %rd10977;
	setp.ne.s64 	%p5051, %rd10457, -1;
	mov.u64 	%rd10975, %rd2099;
	@%p5051 bra 	$L__BB4_627;
	setp.ne.s64 	%p5052, %rd10976, -1;
	setp.lt.u64 	%p5053, %rd2099, -4294968273;
	or.pred  	%p5054, %p5052, %p5053;
	mov.u64 	%rd10975, %rd2099;
	@%p5054 bra 	$L__BB4_627;
$L__BB4_620:
	add.s64 	%rd10975, %rd2099, 4294968273;
	setp.lt.u64 	%p5055, %rd2099, -4294968273;
	selp.u64 	%rd10458, 1, 0, %p5055;
	add.s64 	%rd10459, %rd10976, 1;
	setp.ne.s64 	%p5056, %rd10976, -1;
	selp.s64 	%rd10460, -1, 0, %p5055;
	add.s64 	%rd10976, %rd10459, %rd10460;
	setp.lt.u64 	%p5057, %rd10459, %rd10458;
	or.pred  	%p5058, %p5056, %p5057;
	selp.u64 	%rd10461, 1, 0, %p5058;
	add.s64 	%rd10462, %rd10977, 1;
	setp.ne.s64 	%p5059, %rd10977, -1;
	selp.s64 	%rd10463, -1, 0, %p5058;
	add.s64 	%rd10977, %rd10462, %rd10463;
	setp.lt.u64 	%p5060, %rd10462, %rd10461;
	or.pred  	%p5061, %p5059, %p5060;
	selp.u64 	%rd10464, 1, 0, %p5061;
	add.s64 	%rd10465, %rd10978, 1;
	setp.ne.s64 	%p5062, %rd10978, -1;
	selp.s64 	%rd10466, -1, 0, %p5061;
	add.s64 	%rd10978, %rd10465, %rd10466;
	setp.lt.u64 	%p5063, %rd10465, %rd10464;
	or.pred  	%p5064, %p5062, %p5063;
	selp.s64 	%rd10467, -1, 0, %p5064;
	add.s64 	%rd2108, %rd2103, %rd10467;
	setp.ne.s64 	%p5065, %rd2108, 0;
	@%p5065 bra 	$L__BB4_623;
	and.b64  	%rd10468, %rd10978, %rd10977;
	setp.ne.s64 	%p5066, %rd10468, -1;
	@%p5066 bra 	$L__BB4_627;
	setp.ne.s64 	%p5067, %rd10976, -1;
	setp.lt.u64 	%p5068, %rd10975, -4294968273;
	or.pred  	%p5069, %p5067, %p5068;
	@%p5069 bra 	$L__BB4_627;
$L__BB4_623:
	add.s64 	%rd2109, %rd2099, 8589936546;
	setp.lt.u64 	%p5070, %rd10975, -4294968273;
	selp.u64 	%rd10469, 1, 0, %p5070;
	add.s64 	%rd10470, %rd10976, 1;
	setp.ne.s64 	%p5071, %rd10976, -1;
	selp.s64 	%rd10471, -1, 0, %p5070;
	add.s64 	%rd10976, %rd10470, %rd10471;
	setp.lt.u64 	%p5072, %rd10470, %rd10469;
	or.pred  	%p5073, %p5071, %p5072;
	selp.u64 	%rd10472, 1, 0, %p5073;
	add.s64 	%rd10473, %rd10977, 1;
	setp.ne.s64 	%p5074, %rd10977, -1;
	selp.s64 	%rd10474, -1, 0, %p5073;
	add.s64 	%rd10977, %rd10473, %rd10474;
	setp.lt.u64 	%p5075, %rd10473, %rd10472;
	or.pred  	%p5076, %p5074, %p5075;
	selp.u64 	%rd10475, 1, 0, %p5076;
	add.s64 	%rd10476, %rd10978, 1;
	setp.ne.s64 	%p5077, %rd10978, -1;
	selp.s64 	%rd10477, -1, 0, %p5076;
	add.s64 	%rd10978, %rd10476, %rd10477;
	setp.lt.u64 	%p5078, %rd10476, %rd10475;
	or.pred  	%p5079, %p5077, %p5078;
	selp.u64 	%rd10478, 1, 0, %p5079;
	setp.ne.s64 	%p5080, %rd2108, %rd10478;
	@%p5080 bra 	$L__BB4_626;
	and.b64  	%rd10479, %rd10978, %rd10977;
	setp.ne.s64 	%p5081, %rd10479, -1;
	mov.u64 	%rd10975, %rd2109;
	@%p5081 bra 	$L__BB4_627;
	setp.ne.s64 	%p5082, %rd10976, -1;
	setp.lt.u64 	%p5083, %rd2109, -4294968273;
	or.pred  	%p5084, %p5082, %p5083;
	mov.u64 	%rd10975, %rd2109;
	@%p5084 bra 	$L__BB4_627;
$L__BB4_626:
	setp.lt.u64 	%p5085, %rd2109, -4294968273;
	selp.u64 	%rd10480, 1, 0, %p5085;
	add.s64 	%rd10481, %rd10976, 1;
	setp.ne.s64 	%p5086, %rd10976, -1;
	selp.s64 	%rd10482, -1, 0, %p5085;
	add.s64 	%rd10976, %rd10481, %rd10482;
	setp.lt.u64 	%p5087, %rd10481, %rd10480;
	or.pred  	%p5088, %p5086, %p5087;
	selp.u64 	%rd10483, 1, 0, %p5088;
	add.s64 	%rd10484, %rd10977, 1;
	setp.ne.s64 	%p5089, %rd10977, -1;
	selp.s64 	%rd10485, -1, 0, %p5088;
	add.s64 	%rd10977, %rd10484, %rd10485;
	setp.lt.u64 	%p5090, %rd10484, %rd10483;
	or.pred  	%p5091, %p5089, %p5090;
	selp.s64 	%rd10486, -1, 0, %p5091;
	add.s64 	%rd10487, %rd10978, %rd10486;
	add.s64 	%rd10978, %rd10487, 1;
	add.s64 	%rd10975, %rd2099, 12884904819;
$L__BB4_627:
	ld.param.u64 	%rd10491, [test_point_double_param_4];
	ld.param.u64 	%rd10490, [test_point_double_param_3];
	cvta.to.global.u64 	%rd10488, %rd10491;
	cvta.to.global.u64 	%rd10489, %rd10490;
	st.global.u64 	[%rd10489], %rd10966;
	st.global.u64 	[%rd10488], %rd10975;
	st.global.u64 	[%rd10489+8], %rd10967;
	st.global.u64 	[%rd10488+8], %rd10976;
	st.global.u64 	[%rd10489+16], %rd10968;
	st.global.u64 	[%rd10488+16], %rd10977;
	st.global.u64 	[%rd10489+24], %rd10969;
	st.global.u64 	[%rd10488+24], %rd10978;
$L__BB4_628:
	ret;

}
	// .globl	test_reduce512
.visible .entry test_reduce512(
	.param .u64 .ptr .align 1 test_reduce512_param_0,
	.param .u64 .ptr .align 1 test_reduce512_param_1
)
{
	.reg .pred 	%p<75>;
	.reg .b32 	%r<14>;
	.reg .b64 	%rd<147>;

	mov.u32 	%r1, %ctaid.x;
	mov.u32 	%r2, %ntid.x;
	mul.lo.s32 	%r3, %r1, %r2;
	mov.u32 	%r4, %tid.x;
	neg.s32 	%r5, %r4;
	setp.ne.s32 	%p1, %r3, %r5;
	@%p1 bra 	$L__BB5_14;
	ld.param.u64 	%rd136, [test_reduce512_param_0];
	cvta.to.global.u64 	%rd45, %rd136;
	ld.global.u64 	%rd1, [%rd45];
	ld.global.u64 	%rd2, [%rd45+8];
	ld.global.u64 	%rd3, [%rd45+16];
	ld.global.u64 	%rd4, [%rd45+24];
	ld.global.u64 	%rd46, [%rd45+32];
	ld.global.u64 	%rd47, [%rd45+40];
	ld.global.u64 	%rd48, [%rd45+48];
	ld.global.u64 	%rd49, [%rd45+56];
	shl.b64 	%rd50, %rd46, 32;
	mov.b64 	{%r6, %r7}, %rd47;
	mov.b64 	{%r8, %r9}, %rd46;
	mov.b64 	%rd51, {%r9, %r6};
	mov.b64 	{%r10, %r11}, %rd48;
	mov.b64 	%rd52, {%r7, %r10};
	mov.b64 	{%r12, %r13}, %rd49;
	mov.b64 	%rd53, {%r11, %r12};
	shr.u64 	%rd54, %rd49, 32;
	mul.lo.s64 	%rd55, %rd46, 977;
	mov.b64 	%rd56, 977;
	mul.hi.u64 	%rd57, %rd46, %rd56;
	mul.lo.s64 	%rd58, %rd47, 977;
	mul.hi.u64 	%rd59, %rd47, %rd56;
	add.s64 	%rd60, %rd58, %rd57;
	setp.lt.u64 	%p2, %rd60, %rd58;
	selp.u64 	%rd61, 1, 0, %p2;
	add.s64 	%rd62, %rd59, %rd61;
	mul.lo.s64 	%rd63, %rd48, 977;
	mul.hi.u64 	%rd64, %rd48, %rd56;
	add.s64 	%rd65, %rd63, %rd62;
	setp.lt.u64 	%p3, %rd65, %rd63;
	selp.u64 	%rd66, 1, 0, %p3;
	add.s64 	%rd67, %rd64, %rd66;
	mul.lo.s64 	%rd68, %rd49, 977;
	mul.hi.u64 	%rd69, %rd49, %rd56;
	add.s64 	%rd70, %rd68, %rd67;
	setp.lt.u64 	%p4, %rd70, %rd68;
	selp.u64 	%rd71, 1, 0, %p4;
	add.s64 	%rd72, %rd69, %rd71;
	add.s64 	%rd138, %rd55, %rd50;
	setp.lt.u64 	%p5, %rd138, %rd55;
	selp.u64 	%rd73, 1, 0, %p5;
	add.s64 	%rd74, %rd60, %rd51;
	setp.lt.u64 	%p6, %rd74, %rd60;
	add.s64 	%rd139, %rd74, %rd73;
	setp.lt.u64 	%p7, %rd139, %rd74;
	or.pred  	%p8, %p6, %p7;
	selp.u64 	%rd75, 1, 0, %p8;
	add.s64 	%rd76, %rd65, %rd52;
	setp.lt.u64 	%p9, %rd76, %rd65;
	add.s64 	%rd140, %rd76, %rd75;
	setp.lt.u64 	%p10, %rd140, %rd76;
	or.pred  	%p11, %p9, %p10;
	selp.u64 	%rd77, 1, 0, %p11;
	add.s64 	%rd78, %rd70, %rd53;
	setp.lt.u64 	%p12, %rd78, %rd70;
	add.s64 	%rd141, %rd78, %rd77;
	setp.lt.u64 	%p13, %rd141, %rd78;
	or.pred  	%p14, %p12, %p13;
	selp.u64 	%rd79, 1, 0, %p14;
	add.s64 	%rd80, %rd72, %rd54;
	add.s64 	%rd9, %rd80, %rd79;
	setp.eq.s64 	%p15, %rd9, 0;
	mov.b64 	%rd142, 0;
	@%p15 bra 	$L__BB5_3;
	shl.b64 	%rd81, %rd9, 32;
	shr.u64 	%rd82, %rd9, 32;
	mov.b64 	%rd83, 977;
	mul.hi.u64 	%rd84, %rd9, %rd83;
	mad.lo.s64 	%rd85, %rd9, 977, %rd81;
	setp.lt.u64 	%p16, %rd85, %rd81;
	selp.u64 	%rd86, 1, 0, %p16;
	add.s64 	%rd138, %rd85, %rd138;
	setp.lt.u64 	%p17, %rd138, %rd85;
	selp.u64 	%rd87, 1, 0, %p17;
	add.s64 	%rd88, %rd82, %rd84;
	setp.lt.u64 	%p18, %rd88, %rd82;
	selp.u64 	%rd89, 1, 0, %p18;
	add.s64 	%rd90, %rd139, %rd88;
	setp.lt.u64 	%p19, %rd90, %rd139;
	selp.u64 	%rd91, 1, 0, %p19;
	add.s64 	%rd92, %rd90, %rd86;
	add.s64 	%rd139, %rd92, %rd87;
	setp.lt.u64 	%p20, %rd139, %rd90;
	selp.u64 	%rd93, 1, 0, %p20;
	add.s64 	%rd94, %rd140, %rd89;
	add.s64 	%rd95, %rd94, %rd91;
	add.s64 	%rd12, %rd95, %rd93;
	setp.lt.u64 	%p21, %rd12, %rd140;
	selp.u64 	%rd96, 1, 0, %p21;
	add.s64 	%rd13, %rd141, %rd96;
	setp.lt.u64 	%p22, %rd13, %rd141;
	selp.u64 	%rd142, 1, 0, %p22;
	mov.u64 	%rd140, %rd12;
	mov.u64 	%rd141, %rd13;
$L__BB5_3:
	add.s64 	%rd20, %rd138, %rd1;
	setp.lt.u64 	%p23, %rd20, %rd138;
	selp.u64 	%rd97, 1, 0, %p23;
	add.s64 	%rd98, %rd139, %rd2;
	setp.lt.u64 	%p24, %rd98, %rd139;
	add.s64 	%rd144, %rd98, %rd97;
	setp.lt.u64 	%p25, %rd144, %rd98;
	or.pred  	%p26, %p24, %p25;
	selp.u64 	%rd99, 1, 0, %p26;
	add.s64 	%rd100, %rd140, %rd3;
	setp.lt.u64 	%p27, %rd100, %rd140;
	add.s64 	%rd145, %rd100, %rd99;
	setp.lt.u64 	%p28, %rd145, %rd100;
	or.pred  	%p29, %p27, %p28;
	selp.u64 	%rd101, 1, 0, %p29;
	add.s64 	%rd102, %rd141, %rd4;
	setp.lt.u64 	%p30, %rd102, %rd141;
	add.s64 	%rd146, %rd102, %rd101;
	setp.lt.u64 	%p31, %rd146, %rd102;
	or.pred  	%p32, %p30, %p31;
	selp.u64 	%rd103, 1, 0, %p32;
	add.s64 	%rd24, %rd142, %rd103;
	setp.ne.s64 	%p33, %rd24, 0;
	@%p33 bra 	$L__BB5_6;
	and.b64  	%rd104, %rd146, %rd145;
	setp.ne.s64 	%p34, %rd104, -1;
	mov.u64 	%rd143, %rd20;
	@%p34 bra 	$L__BB5_13;
	setp.ne.s64 	%p35, %rd144, -1;
	setp.lt.u64 	%p36, %rd20, -4294968273;
	or.pred  	%p37, %p35, %p36;
	mov.u64 	%rd143, %rd20;
	@%p37 bra 	$L__BB5_13;
$L__BB5_6:
	add.s64 	%rd143, %rd20, 4294968273;
	setp.lt.u64 	%p38, %rd20, -4294968273;
	selp.u64 	%rd105, 1, 0, %p38;
	add.s64 	%rd106, %rd144, 1;
	setp.ne.s64 	%p39, %rd144, -1;
	selp.s64 	%rd107, -1, 0, %p38;
	add.s64 	%rd144, %rd106, %rd107;
	setp.lt.u64 	%p40, %rd106, %rd105;
	or.pred  	%p41, %p39, %p40;
	selp.u64 	%rd108, 1, 0, %p41;
	add.s64 	%rd109, %rd145, 1;
	setp.ne.s64 	%p42, %rd145, -1;
	selp.s64 	%rd110, -1, 0, %p41;
	add.s64 	%rd145, %rd109, %rd110;
	setp.lt.u64 	%p43, %rd109, %rd108;
	or.pred  	%p44, %p42, %p43;
	selp.u64 	%rd111, 1, 0, %p44;
	add.s64 	%rd112, %rd146, 1;
	setp.ne.s64 	%p45, %rd146, -1;
	selp.s64 	%rd113, -1, 0, %p44;
	add.s64 	%rd146, %rd112, %rd113;
	setp.lt.u64 	%p46, %rd112, %rd111;
	or.pred  	%p47, %p45, %p46;
	selp.s64 	%rd114, -1, 0, %p47;
	add.s64 	%rd29, %rd24, %rd114;
	setp.ne.s64 	%p48, %rd29, 0;
	@%p48 bra 	$L__BB5_9;
	and.b64  	%rd115, %rd146, %rd145;
	setp.ne.s64 	%p49, %rd115, -1;
	@%p49 bra 	$L__BB5_13;
	setp.ne.s64 	%p50, %rd144, -1;
	setp.lt.u64 	%p51, %rd143, -4294968273;
	or.pred  	%p52, %p50, %p51;
	@%p52 bra 	$L__BB5_13;
$L__BB5_9:
	add.s64 	%rd30, %rd20, 8589936546;
	setp.lt.u64 	%p53, %rd143, -4294968273;
	selp.u64 	%rd116, 1, 0, %p53;
	add.s64 	%rd117, %rd144, 1;
	setp.ne.s64 	%p54, %rd144, -1;
	selp.s64 	%rd118, -1, 0, %p53;
	add.s64 	%rd144, %rd117, %rd118;
	setp.lt.u64 	%p55, %rd117, %rd116;
	or.pred  	%p56, %p54, %p55;
	selp.u64 	%rd119, 1, 0, %p56;
	add.s64 	%rd120, %rd145, 1;
	setp.ne.s64 	%p57, %rd145, -1;
	selp.s64 	%rd121, -1, 0, %p56;
	add.s64 	%rd145, %rd120, %rd121;
	setp.lt.u64 	%p58, %rd120, %rd119;
	or.pred  	%p59, %p57, %p58;
	selp.u64 	%rd122, 1, 0, %p59;
	add.s64 	%rd123, %rd146, 1;
	setp.ne.s64 	%p60, %rd146, -1;
	selp.s64 	%rd124, -1, 0, %p59;
	add.s64 	%rd146, %rd123, %rd124;
	setp.lt.u64 	%p61, %rd123, %rd122;
	or.pred  	%p62, %p60, %p61;
	selp.u64 	%rd125, 1, 0, %p62;
	setp.ne.s64 	%p63, %rd29, %rd125;
	@%p63 bra 	$L__BB5_12;
	and.b64  	%rd126, %rd146, %rd145;
	setp.ne.s64 	%p64, %rd126, -1;
	mov.u64 	%rd143, %rd30;
	@%p64 bra 	$L__BB5_13;
	setp.ne.s64 	%p65, %rd144, -1;
	setp.lt.u64 	%p66, %rd30, -4294968273;
	or.pred  	%p67, %p65, %p66;
	mov.u64 	%rd143, %rd30;
	@%p67 bra 	$L__BB5_13;
$L__BB5_12:
	setp.lt.u64 	%p68, %rd30, -4294968273;
	selp.u64 	%rd127, 1, 0, %p68;
	add.s64 	%rd128, %rd144, 1;
	setp.ne.s64 	%p69, %rd144, -1;
	selp.s64 	%rd129, -1, 0, %p68;
	add.s64 	%rd144, %rd128, %rd129;
	setp.lt.u64 	%p70, %rd128, %rd127;
	or.pred  	%p71, %p69, %p70;
	selp.u64 	%rd130, 1, 0, %p71;
	add.s64 	%rd131, %rd145, 1;
	setp.ne.s64 	%p72, %rd145, -1;
	selp.s64 	%rd132, -1, 0, %p71;
	add.s64 	%rd145, %rd131, %rd132;
	setp.lt.u64 	%p73, %rd131, %rd130;
	or.pred  	%p74, %p72, %p73;
	selp.s64 	%rd133, -1, 0, %p74;
	add.s64 	%rd134, %rd146, %rd133;
	add.s64 	%rd146, %rd134, 1;
	add.s64 	%rd143, %rd20, 12884904819;
$L__BB5_13:
	ld.param.u64 	%rd137, [test_reduce512_param_1];
	cvta.to.global.u64 	%rd135, %rd137;
	st.global.u64 	[%rd135], %rd143;
	st.global.u64 	[%rd135+8], %rd144;
	st.global.u64 	[%rd135+16], %rd145;
	st.global.u64 	[%rd135+24], %rd146;
$L__BB5_14:
	ret;

}
	// .globl	generate_pubkeys_sequential
.visible .entry generate_pubkeys_sequential(
	.param .u64 .ptr .align 1 generate_pubkeys_sequential_param_0,
	.param .u64 .ptr .align 1 generate_pubkeys_sequential_param_1,
	.param .u64 .ptr .align 1 generate_pubkeys_sequential_param_2,
	.param .u64 .ptr .align 1 generate_pubkeys_sequential_param_3,
	.param .u64 .ptr .align 1 generate_pubkeys_sequential_param_4,
	.param .u64 .ptr .align 1 generate_pubkeys_sequential_param_5,
	.param .u64 .ptr .align 1 generate_pubkeys_sequential_param_6,
	.param .u64 .ptr .align 1 generate_pubkeys_sequential_param_7,
	.param .u64 .ptr .align 1 generate_pubkeys_sequential_param_8
)
.maxntid 128
.minnctapersm 5
{
	.local .align 16 .b8 	__local_depot6[144000];
	.reg .b64 	%SP;
	.reg .b64 	%SPL;
	.reg .pred 	%p<6907>;
	.reg .b32 	%r<1365>;
	.reg .b64 	%rd<15193>;

	mov.u64 	%SPL, __local_depot6;
	ld.param.u64 	%rd2954, [generate_pubkeys_sequential_param_0];
	ld.param.u64 	%rd2955, [generate_pubkeys_sequential_param_1];
	ld.param.u64 	%rd2956, [generate_pubkeys_sequential_param_2];
	add.u64 	%rd1, %SPL, 0;
	add.u64 	%rd2, %SPL, 48000;
	add.u64 	%rd3, %SPL, 96000;
	mov.u32 	%r43, %ctaid.x;
	mov.u32 	%r44, %ntid.x;
	mov.u32 	%r45, %tid.x;
	mad.lo.s32 	%r1, %r43, %r44, %r45;
	ld.const.u32 	%r46, [_num_threads];
	setp.ge.u32 	%p1, %r1, %r46;
	@%p1 bra 	$L__BB6_885;
	cvta.to.global.u64 	%rd2968, %rd2954;
	cvta.to.global.u64 	%rd2969, %rd2955;
	cvta.to.global.u64 	%rd2970, %rd2956;
	mul.wide.u32 	%rd2971, %r1, 1500;
	ld.global.u64 	%rd2972, [%rd2968];
	add.s64 	%rd4, %rd2972, %rd2971;
	setp.lt.u64 	%p2, %rd4, %rd2972;
	selp.u64 	%rd2973, 1, 0, %p2;
	ld.global.u64 	%rd2974, [%rd2968+8];
	add.s64 	%rd5, %rd2974, %rd2973;
	setp.lt.u64 	%p3, %rd5, %rd2974;
	selp.u64 	%rd2975, 1, 0, %p3;
	ld.global.u64 	%rd2976, [%rd2968+16];
	add.s64 	%rd6, %rd2976, %rd2975;
	setp.lt.u64 	%p4, %rd6, %rd2976;
	selp.u64 	%rd2977, 1, 0, %p4;
	ld.global.u64 	%rd2978, [%rd2968+24];
	add.s64 	%rd7, %rd2978, %rd2977;
	ld.global.u64 	%rd14598, [%rd2969];
	ld.global.u64 	%rd14602, [%rd2970];
	ld.global.u64 	%rd14597, [%rd2969+8];
	ld.global.u64 	%rd14601, [%rd2970+8];
	ld.global.u64 	%rd14596, [%rd2969+16];
	ld.global.u64 	%rd14600, [%rd2970+16];
	ld.global.u64 	%rd14595, [%rd2969+24];
	ld.global.u64 	%rd14599, [%rd2970+24];
	setp.eq.s32 	%p5, %r1, 0;
	mov.b64 	%rd14606, 1;
	mov.b64 	%rd14603, 0;
	mov.u64 	%rd14604, %rd14603;
	mov.u64 	%rd14605, %rd14603;
	@%p5 bra 	$L__BB6_137;
	mov.b32 	%r1351, 0;
	mov.b64 	%rd14606, 1;
	mov.b64 	%rd14603, 0;
$L__BB6_3:
	shr.u32 	%r52, %r1, %r1351;
	and.b32  	%r53, %r52, 1;
	setp.eq.b32 	%p6, %r53, 1;
	not.pred 	%p7, %p6;
	@%p7 bra 	$L__BB6_136;
	mul.lo.s64 	%rd2982, %rd14605, %rd14606;
	mul.hi.u64 	%rd2983, %rd14606, %rd14605;
	mul.lo.s64 	%rd2984, %rd14604, %rd14606;
	mul.hi.u64 	%rd2985, %rd14606, %rd14604;
	add.s64 	%rd2986, %rd2984, %rd2983;
	setp.lt.u64 	%p8, %rd2986, %rd2984;
	selp.u64 	%rd2987, 1, 0, %p8;
	add.s64 	%rd2988, %rd2985, %rd2987;
	mul.lo.s64 	%rd2989, %rd14603, %rd14606;
	mul.hi.u64 	%rd2990, %rd14606, %rd14603;
	add.s64 	%rd2991, %rd2989, %rd2988;
	setp.lt.u64 	%p9, %rd2991, %rd2989;
	selp.u64 	%rd2992, 1, 0, %p9;
	add.s64 	%rd2993, %rd2990, %rd2992;
	mul.hi.u64 	%rd2994, %rd14605, %rd14604;
	mad.lo.s64 	%rd2995, %rd14604, %rd14605, %rd2991;
	setp.lt.u64 	%p10, %rd2995, %rd2991;
	selp.u64 	%rd2996, 1, 0, %p10;
	add.s64 	%rd2997, %rd2994, %rd2996;
	mul.hi.u64 	%rd2998, %rd14605, %rd14603;
	mad.lo.s64 	%rd2999, %rd14603, %rd14605, %rd2993;
	setp.lt.u64 	%p11, %rd2999, %rd2993;
	selp.u64 	%rd3000, 1, 0, %p11;
	add.s64 	%rd3001, %rd2999, %rd2997;
	setp.lt.u64 	%p12, %rd3001, %rd2999;
	selp.u64 	%rd3002, 1, 0, %p12;
	add.s64 	%rd3003, %rd2998, %rd3000;
	add.s64 	%rd3004, %rd3003, %rd3002;
	mul.hi.u64 	%rd3005, %rd14604, %rd14603;
	mad.lo.s64 	%rd3006, %rd14603, %rd14604, %rd3004;
	setp.lt.u64 	%p13, %rd3006, %rd3004;
	selp.u64 	%rd3007, 1, 0, %p13;
	add.s64 	%rd3008, %rd3005, %rd3007;
	shl.b64 	%rd3009, %rd2982, 1;
	mov.b64 	{%r54, %r55}, %rd2982;
	mov.b64 	{%r56, %r57}, %rd2986;
	shf.l.wrap.b32 	%r58, %r55, %r56, 1;
	shf.l.wrap.b32 	%r59, %r56, %r57, 1;
	mov.b64 	%rd3010, {%r58, %r59};
	mov.b64 	{%r60, %r61}, %rd2995;
	shf.l.wrap.b32 	%r62, %r57, %r60, 1;
	shf.l.wrap.b32 	%r63, %r60, %r61, 1;
	mov.b64 	%rd3011, {%r62, %r63};
	mov.b64 	{%r64, %r65}, %rd3001;
	shf.l.wrap.b32 	%r66, %r61, %r64, 1;
	shf.l.wrap.b32 	%r67, %r64, %r65, 1;
	mov.b64 	%rd3012, {%r66, %r67};
	mov.b64 	{%r68, %r69}, %rd3006;
	shf.l.wrap.b32 	%r70, %r65, %r68, 1;
	shf.l.wrap.b32 	%r71, %r68, %r69, 1;
	mov.b64 	%rd3013, {%r70, %r71};
	shr.u64 	%rd3014, %rd3008, 63;
	mov.b64 	{%r72, %r73}, %rd3008;
	shf.l.wrap.b32 	%r74, %r69, %r72, 1;
	shf.l.wrap.b32 	%r75, %r72, %r73, 1;
	mov.b64 	%rd3015, {%r74, %r75};
	mul.hi.u64 	%rd3016, %rd14606, %rd14606;
	mul.hi.u64 	%rd3017, %rd14605, %rd14605;
	mul.hi.u64 	%rd3018, %rd14604, %rd14604;
	mul.hi.u64 	%rd3019, %rd14603, %rd14603;
	add.s64 	%rd28, %rd3009, %rd3016;
	setp.lt.u64 	%p14, %rd28, %rd3009;
	selp.u64 	%rd3020, 1, 0, %p14;
	mad.lo.s64 	%rd3021, %rd14605, %rd14605, %rd3010;
	setp.lt.u64 	%p15, %rd3021, %rd3010;
	add.s64 	%rd29, %rd3021, %rd3020;
	setp.lt.u64 	%p16, %rd29, %rd3021;
	or.pred  	%p17, %p15, %p16;
	selp.u64 	%rd3022, 1, 0, %p17;
	add.s64 	%rd3023, %rd3011, %rd3017;
	setp.lt.u64 	%p18, %rd3023, %rd3011;
	add.s64 	%rd30, %rd3023, %rd3022;
	setp.lt.u64 	%p19, %rd30, %rd3023;
	or.pred  	%p20, %p18, %p19;
	selp.u64 	%rd3024, 1, 0, %p20;
	mad.lo.s64 	%rd3025, %rd14604, %rd14604, %rd3012;
	setp.lt.u64 	%p21, %rd3025, %rd3012;
	add.s64 	%rd3026, %rd3025, %rd3024;
	setp.lt.u64 	%p22, %rd3026, %rd3025;
	or.pred  	%p23, %p21, %p22;
	selp.u64 	%rd3027, 1, 0, %p23;
	add.s64 	%rd3028, %rd3013, %rd3018;
	setp.lt.u64 	%p24, %rd3028, %rd3013;
	add.s64 	%rd3029, %rd3028, %rd3027;
	setp.lt.u64 	%p25, %rd3029, %rd3028;
	or.pred  	%p26, %p24, %p25;
	selp.u64 	%rd3030, 1, 0, %p26;
	mad.lo.s64 	%rd3031, %rd14603, %rd14603, %rd3015;
	setp.lt.u64 	%p27, %rd3031, %rd3015;
	add.s64 	%rd3032, %rd3031, %rd3030;
	setp.lt.u64 	%p28, %rd3032, %rd3031;
	or.pred  	%p29, %p27, %p28;
	selp.u64 	%rd3033, 1, 0, %p29;
	add.s64 	%rd3034, %rd3014, %rd3019;
	add.s64 	%rd3035, %rd3034, %rd3033;
	shl.b64 	%rd3036, %rd3026, 32;
	mov.b64 	{%r76, %r77}, %rd3026;
	mov.b64 	{%r78, %r79}, %rd3029;
	mov.b64 	%rd3037, {%r77, %r78};
	mov.b64 	{%r80, %r81}, %rd3032;
	mov.b64 	%rd3038, {%r79, %r80};
	mov.b64 	{%r82, %r83}, %rd3035;
	mov.b64 	%rd3039, {%r81, %r82};
	shr.u64 	%rd3040, %rd3035, 32;
	mul.lo.s64 	%rd3041, %rd3026, 977;
	mov.b64 	%rd3042, 977;
	mul.hi.u64 	%rd3043, %rd3026, %rd3042;
	mul.lo.s64 	%rd3044, %rd3029, 977;
	mul.hi.u64 	%rd3045, %rd3029, %rd3042;
	add.s64 	%rd3046, %rd3044, %rd3043;
	setp.lt.u64 	%p30, %rd3046, %rd3044;
	selp.u64 	%rd3047, 1, 0, %p30;
	add.s64 	%rd3048, %rd3045, %rd3047;
	mul.lo.s64 	%rd3049, %rd3032, 977;
	mul.hi.u64 	%rd3050, %rd3032, %rd3042;
	add.s64 	%rd3051, %rd3049, %rd3048;
	setp.lt.u64 	%p31, %rd3051, %rd3049;
	selp.u64 	%rd3052, 1, 0, %p31;
	add.s64 	%rd3053, %rd3050, %rd3052;
	mul.lo.s64 	%rd3054, %rd3035, 977;
	mul.hi.u64 	%rd3055, %rd3035, %rd3042;
	add.s64 	%rd3056, %rd3054, %rd3053;
	setp.lt.u64 	%p32, %rd3056, %rd3054;
	selp.u64 	%rd3057, 1, 0, %p32;
	add.s64 	%rd3058, %rd3055, %rd3057;
	add.s64 	%rd14504, %rd3041, %rd3036;
	setp.lt.u64 	%p33, %rd14504, %rd3041;
	selp.u64 	%rd3059, 1, 0, %p33;
	add.s64 	%rd3060, %rd3046, %rd3037;
	setp.lt.u64 	%p34, %rd3060, %rd3046;
	add.s64 	%rd14503, %rd3060, %rd3059;
	setp.lt.u64 	%p35, %rd14503, %rd3060;
	or.pred  	%p36, %p34, %p35;
	selp.u64 	%rd3061, 1, 0, %p36;
	add.s64 	%rd3062, %rd3051, %rd3038;
	setp.lt.u64 	%p37, %rd3062, %rd3051;
	add.s64 	%rd14502, %rd3062, %rd3061;
	setp.lt.u64 	%p38, %rd14502, %rd3062;
	or.pred  	%p39, %p37, %p38;
	selp.u64 	%rd3063, 1, 0, %p39;
	add.s64 	%rd3064, %rd3056, %rd3039;
	setp.lt.u64 	%p40, %rd3064, %rd3056;
	add.s64 	%rd14501, %rd3064, %rd3063;
	setp.lt.u64 	%p41, %rd14501, %rd3064;
	or.pred  	%p42, %p40, %p41;
	selp.u64 	%rd3065, 1, 0, %p42;
	add.s64 	%rd3066, %rd3058, %rd3040;
	add.s64 	%rd35, %rd3066, %rd3065;
	setp.eq.s64 	%p43, %rd35, 0;
	mov.b64 	%rd14500, 0;
	@%p43 bra 	$L__BB6_6;
	shl.b64 	%rd3067, %rd35, 32;
	shr.u64 	%rd3068, %rd35, 32;
	mov.b64 	%rd3069, 977;
	mul.hi.u64 	%rd3070, %rd35, %rd3069;
	mad.lo.s64 	%rd3071, %rd35, 977, %rd3067;
	setp.lt.u64 	%p44, %rd3071, %rd3067;
	selp.u64 	%rd3072, 1, 0, %p44;
	add.s64 	%rd14504, %rd3071, %rd14504;
	setp.lt.u64 	%p45, %rd14504, %rd3071;
	selp.u64 	%rd3073, 1, 0, %p45;
	add.s64 	%rd3074, %rd3068, %rd3070;
	setp.lt.u64 	%p46, %rd3074, %rd3068;
	selp.u64 	%rd3075, 1, 0, %p46;
	add.s64 	%rd3076, %rd14503, %rd3074;
	setp.lt.u64 	%p47, %rd3076, %rd14503;
	selp.u64 	%rd3077, 1, 0, %p47;
	add.s64 	%rd3078, %rd3076, %rd3072;
	add.s64 	%rd14503, %rd3078, %rd3073;
	setp.lt.u64 	%p48, %rd14503, %rd3076;
	selp.u64 	%rd3079, 1, 0, %p48;
	add.s64 	%rd3080, %rd14502, %rd3075;
	add.s64 	%rd3081, %rd3080, %rd3077;
	add.s64 	%rd38, %rd3081, %rd3079;
	setp.lt.u64 	%p49, %rd38, %rd14502;
	selp.u64 	%rd3082, 1, 0, %p49;
	add.s64 	%rd39, %rd14501, %rd3082;
	setp.lt.u64 	%p50, %rd39, %rd14501;
	selp.u64 	%rd14500, 1, 0, %p50;
	mov.u64 	%rd14501, %rd39;
	mov.u64 	%rd14502, %rd38;
$L__BB6_6:
	mad.lo.s64 	%rd46, %rd14606, %rd14606, %rd14504;
	setp.lt.u64 	%p51, %rd46, %rd14504;
	selp.u64 	%rd3083, 1, 0, %p51;
	add.s64 	%rd3084, %rd14503, %rd28;
	setp.lt.u64 	%p52, %rd3084, %rd14503;
	add.s64 	%rd14506, %rd3084, %rd3083;
	setp.lt.u64 	%p53, %rd14506, %rd3084;
	or.pred  	%p54, %p52, %p53;
	selp.u64 	%rd3085, 1, 0, %p54;
	add.s64 	%rd3086, %rd14502, %rd29;
	setp.lt.u64 	%p55, %rd3086, %rd14502;
	add.s64 	%rd14507, %rd3086, %rd3085;
	setp.lt.u64 	%p56, %rd14507, %rd3086;
	or.pred  	%p57, %p55, %p56;
	selp.u64 	%rd3087, 1, 0, %p57;
	add.s64 	%rd3088, %rd14501, %rd30;
	setp.lt.u64 	%p58, %rd3088, %rd14501;
	add.s64 	%rd14508, %rd3088, %rd3087;
	setp.lt.u64 	%p59, %rd14508, %rd3088;
	or.pred  	%p60, %p58, %p59;
	selp.u64 	%rd3089, 1, 0, %p60;
	add.s64 	%rd50, %rd14500, %rd3089;
	setp.ne.s64 	%p61, %rd50, 0;
	@%p61 bra 	$L__BB6_9;
	and.b64  	%rd3090, %rd14508, %rd14507;
	setp.ne.s64 	%p62, %rd3090, -1;
	mov.u64 	%rd14505, %rd46;
	@%p62 bra 	$L__BB6_16;
	setp.ne.s64 	%p63, %rd14506, -1;
	setp.lt.u64 	%p64, %rd46, -4294968273;
	or.pred  	%p65, %p63, %p64;
	mov.u64 	%rd14505, %rd46;
	@%p65 bra 	$L__BB6_16;
$L__BB6_9:
	add.s64 	%rd14505, %rd46, 4294968273;
	setp.lt.u64 	%p66, %rd46, -4294968273;
	selp.u64 	%rd3091, 1, 0, %p66;
	add.s64 	%rd3092, %rd14506, 1;
	setp.ne.s64 	%p67, %rd14506, -1;
	selp.s64 	%rd3093, -1, 0, %p66;
	add.s64 	%rd14506, %rd3092, %rd3093;
	setp.lt.u64 	%p68, %rd3092, %rd3091;
	or.pred  	%p69, %p67, %p68;
	selp.u64 	%rd3094, 1, 0, %p69;
	add.s64 	%rd3095, %rd14507, 1;
	setp.ne.s64 	%p70, %rd14507, -1;
	selp.s64 	%rd3096, -1, 0, %p69;
	add.s64 	%rd14507, %rd3095, %rd3096;
	setp.lt.u64 	%p71, %rd3095, %rd3094;
	or.pred  	%p72, %p70, %p71;
	selp.u64 	%rd3097, 1, 0, %p72;
	add.s64 	%rd3098, %rd14508, 1;
	setp.ne.s64 	%p73, %rd14508, -1;
	selp.s64 	%rd3099, -1, 0, %p72;
	add.s64 	%rd14508, %rd3098, %rd3099;
	setp.lt.u64 	%p74, %rd3098, %rd3097;
	or.pred  	%p75, %p73, %p74;
	selp.s64 	%rd3100, -1, 0, %p75;
	add.s64 	%rd55, %rd50, %rd3100;
	setp.ne.s64 	%p76, %rd55, 0;
	@%p76 bra 	$L__BB6_12;
	and.b64  	%rd3101, %rd14508, %rd14507;
	setp.ne.s64 	%p77, %rd3101, -1;
	@%p77 bra 	$L__BB6_16;
	setp.ne.s64 	%p78, %rd14506, -1;
	setp.lt.u64 	%p79, %rd14505, -4294968273;
	or.pred  	%p80, %p78, %p79;
	@%p80 bra 	$L__BB6_16;
$L__BB6_12:
	add.s64 	%rd56, %rd46, 8589936546;
	setp.lt.u64 	%p81, %rd14505, -4294968273;
	selp.u64 	%rd3102, 1, 0, %p81;
	add.s64 	%rd3103, %rd14506, 1;
	setp.ne.s64 	%p82, %rd14506, -1;
	selp.s64 	%rd3104, -1, 0, %p81;
	add.s64 	%rd14506, %rd3103, %rd3104;
	setp.lt.u64 	%p83, %rd3103, %rd3102;
	or.pred  	%p84, %p82, %p83;
	selp.u64 	%rd3105, 1, 0, %p84;
	add.s64 	%rd3106, %rd14507, 1;
	setp.ne.s64 	%p85, %rd14507, -1;
	selp.s64 	%rd3107, -1, 0, %p84;
	add.s64 	%rd14507, %rd3106, %rd3107;
	setp.lt.u64 	%p86, %rd3106, %rd3105;
	or.pred  	%p87, %p85, %p86;
	selp.u64 	%rd3108, 1, 0, %p87;
	add.s64 	%rd3109, %rd14508, 1;
	setp.ne.s64 	%p88, %rd14508, -1;
	selp.s64 	%rd3110, -1, 0, %p87;
	add.s64 	%rd14508, %rd3109, %rd3110;
	setp.lt.u64 	%p89, %rd3109, %rd3108;
	or.pred  	%p90, %p88, %p89;
	selp.u64 	%rd3111, 1, 0, %p90;
	setp.ne.s64 	%p91, %rd55, %rd3111;
	@%p91 bra 	$L__BB6_15;
	and.b64  	%rd3112, %rd14508, %rd14507;
	setp.ne.s64 	%p92, %rd3112, -1;
	mov.u64 	%rd14505, %rd56;
	@%p92 bra 	$L__BB6_16;
	setp.ne.s64 	%p93, %rd14506, -1;
	setp.lt.u64 	%p94, %rd56, -4294968273;
	or.pred  	%p95, %p93, %p94;
	mov.u64 	%rd14505, %rd56;
	@%p95 bra 	$L__BB6_16;
$L__BB6_15:
	setp.lt.u64 	%p96, %rd56, -4294968273;
	selp.u64 	%rd3113, 1, 0, %p96;
	add.s64 	%rd3114, %rd14506, 1;
	setp.ne.s64 	%p97, %rd14506, -1;
	selp.s64 	%rd3115, -1, 0, %p96;
	add.s64 	%rd14506, %rd3114, %rd3115;
	setp.lt.u64 	%p98, %rd3114, %rd3113;
	or.pred  	%p99, %p97, %p98;
	selp.u64 	%rd3116, 1, 0, %p99;
	add.s64 	%rd3117, %rd14507, 1;
	setp.ne.s64 	%p100, %rd14507, -1;
	selp.s64 	%rd3118, -1, 0, %p99;
	add.s64 	%rd14507, %rd3117, %rd3118;
	setp.lt.u64 	%p101, %rd3117, %rd3116;
	or.pred  	%p102, %p100, %p101;
	selp.s64 	%rd3119, -1, 0, %p102;
	add.s64 	%rd3120, %rd14508, %rd3119;
	add.s64 	%rd14508, %rd3120, 1;
	add.s64 	%rd14505, %rd46, 12884904819;
$L__BB6_16:
	mul.hi.u64 	%rd3122, %rd14505, %rd14606;
	mul.lo.s64 	%rd3123, %rd14605, %rd14505;
	mul.hi.u64 	%rd3124, %rd14505, %rd14605;
	add.s64 	%rd3125, %rd3123, %rd3122;
	setp.lt.u64 	%p103, %rd3125, %rd3123;
	selp.u64 	%rd3126, 1, 0, %p103;
	add.s64 	%rd3127, %rd3124, %rd3126;
	mul.lo.s64 	%rd3128, %rd14604, %rd14505;
	mul.hi.u64 	%rd3129, %rd14505, %rd14604;
	add.s64 	%rd3130, %rd3128, %rd3127;
	setp.lt.u64 	%p104, %rd3130, %rd3128;
	selp.u64 	%rd3131, 1, 0, %p104;
	add.s64 	%rd3132, %rd3129, %rd3131;
	mul.lo.s64 	%rd3133, %rd14603, %rd14505;
	mul.hi.u64 	%rd3134, %rd14505, %rd14603;
	add.s64 	%rd3135, %rd3133, %rd3132;
	setp.lt.u64 	%p105, %rd3135, %rd3133;
	selp.u64 	%rd3136, 1, 0, %p105;
	add.s64 	%rd3137, %rd3134, %rd3136;
	mul.hi.u64 	%rd3138, %rd14506, %rd14606;
	mad.lo.s64 	%rd68, %rd14606, %rd14506, %rd3125;
	setp.lt.u64 	%p106, %rd68, %rd3125;
	selp.u64 	%rd3139, 1, 0, %p106;
	add.s64 	%rd3140, %rd3138, %rd3139;
	mul.hi.u64 	%rd3141, %rd14506, %rd14605;
	mad.lo.s64 	%rd3142, %rd14605, %rd14506, %rd3130;
	setp.lt.u64 	%p107, %rd3142, %rd3130;
	selp.u64 	%rd3143, 1, 0, %p107;
	add.s64 	%rd3144, %rd3142, %rd3140;
	setp.lt.u64 	%p108, %rd3144, %rd3142;
	selp.u64 	%rd3145, 1, 0, %p108;
	add.s64 	%rd3146, %rd3141, %rd3143;
	add.s64 	%rd3147, %rd3146, %rd3145;
	mul.hi.u64 	%rd3148, %rd14506, %rd14604;
	mad.lo.s64 	%rd3149, %rd14604, %rd14506, %rd3135;
	setp.lt.u64 	%p109, %rd3149, %rd3135;
	selp.u64 	%rd3150, 1, 0, %p109;
	add.s64 	%rd3151, %rd3149, %rd3147;
	setp.lt.u64 	%p110, %rd3151, %rd3149;
	selp.u64 	%rd3152, 1, 0, %p110;
	add.s64 	%rd3153, %rd3148, %rd3150;
	add.s64 	%rd3154, %rd3153, %rd3152;
	mul.hi.u64 	%rd3155, %rd14506, %rd14603;
	mad.lo.s64 	%rd3156, %rd14603, %rd14506, %rd3137;
	setp.lt.u64 	%p111, %rd3156, %rd3137;
	selp.u64 	%rd3157, 1, 0, %p111;
	add.s64 	%rd3158, %rd3156, %rd3154;
	setp.lt.u64 	%p112, %rd3158, %rd3156;
	selp.u64 	%rd3159, 1, 0, %p112;
	add.s64 	%rd3160, %rd3155, %rd3157;
	add.s64 	%rd3161, %rd3160, %rd3159;
	mul.hi.u64 	%rd3162, %rd14507, %rd14606;
	mad.lo.s64 	%rd69, %rd14606, %rd14507, %rd3144;
	setp.lt.u64 	%p113, %rd69, %rd3144;
	selp.u64 	%rd3163, 1, 0, %p113;
	add.s64 	%rd3164, %rd3162, %rd3163;
	mul.hi.u64 	%rd3165, %rd14507, %rd14605;
	mad.lo.s64 	%rd3166, %rd14605, %rd14507, %rd3151;
	setp.lt.u64 	%p114, %rd3166, %rd3151;
	selp.u64 	%rd3167, 1, 0, %p114;
	add.s64 	%rd3168, %rd3166, %rd3164;
	setp.lt.u64 	%p115, %rd3168, %rd3166;
	selp.u64 	%rd3169, 1, 0, %p115;
	add.s64 	%rd3170, %rd3165, %rd3167;
	add.s64 	%rd3171, %rd3170, %rd3169;
	mul.hi.u64 	%rd3172, %rd14507, %rd14604;
	mad.lo.s64 	%rd3173, %rd14604, %rd14507, %rd3158;
	setp.lt.u64 	%p116, %rd3173, %rd3158;
	selp.u64 	%rd3174, 1, 0, %p116;
	add.s64 	%rd3175, %rd3173, %rd3171;
	setp.lt.u64 	%p117, %rd3175, %rd3173;
	selp.u64 	%rd3176, 1, 0, %p117;
	add.s64 	%rd3177, %rd3172, %rd3174;
	add.s64 	%rd3178, %rd3177, %rd3176;
	mul.hi.u64 	%rd3179, %rd14507, %rd14603;
	mad.lo.s64 	%rd3180, %rd14603, %rd14507, %rd3161;
	setp.lt.u64 	%p118, %rd3180, %rd3161;
	selp.u64 	%rd3181, 1, 0, %p118;
	add.s64 	%rd3182, %rd3180, %rd3178;
	setp.lt.u64 	%p119, %rd3182, %rd3180;
	selp.u64 	%rd3183, 1, 0, %p119;
	add.s64 	%rd3184, %rd3179, %rd3181;
	add.s64 	%rd3185, %rd3184, %rd3183;
	mul.hi.u64 	%rd3186, %rd14508, %rd14606;
	mad.lo.s64 	%rd70, %rd14606, %rd14508, %rd3168;
	setp.lt.u64 	%p120, %rd70, %rd3168;
	selp.u64 	%rd3187, 1, 0, %p120;
	add.s64 	%rd3188, %rd3186, %rd3187;
	mul.hi.u64 	%rd3189, %rd14508, %rd14605;
	mad.lo.s64 	%rd3190, %rd14605, %rd14508, %rd3175;
	setp.lt.u64 	%p121, %rd3190, %rd3175;
	selp.u64 	%rd3191, 1, 0, %p121;
	add.s64 	%rd3192, %rd3190, %rd3188;
	setp.lt.u64 	%p122, %rd3192, %rd3190;
	selp.u64 	%rd3193, 1, 0, %p122;
	add.s64 	%rd3194, %rd3189, %rd3191;
	add.s64 	%rd3195, %rd3194, %rd3193;
	mul.hi.u64 	%rd3196, %rd14508, %rd14604;
	mad.lo.s64 	%rd3197, %rd14604, %rd14508, %rd3182;
	setp.lt.u64 	%p123, %rd3197, %rd3182;
	selp.u64 	%rd3198, 1, 0, %p123;
	add.s64 	%rd3199, %rd3197, %rd3195;
	setp.lt.u64 	%p124, %rd3199, %rd3197;
	selp.u64 	%rd3200, 1, 0, %p124;
	add.s64 	%rd3201, %rd3196, %rd3198;
	add.s64 	%rd3202, %rd3201, %rd3200;
	mul.hi.u64 	%rd3203, %rd14508, %rd14603;
	mad.lo.s64 	%rd3204, %rd14603, %rd14508, %rd3185;
	setp.lt.u64 	%p125, %rd3204, %rd3185;
	selp.u64 	%rd3205, 1, 0, %p125;
	add.s64 	%rd3206, %rd3204, %rd3202;
	setp.lt.u64 	%p126, %rd3206, %rd3204;
	selp.u64 	%rd3207, 1, 0, %p126;
	add.s64 	%rd3208, %rd3203, %rd3205;
	add.s64 	%rd3209, %rd3208, %rd3207;
	shl.b64 	%rd3210, %rd3192, 32;
	mov.b64 	{%r84, %r85}, %rd3192;
	mov.b64 	{%r86, %r87}, %rd3199;
	mov.b64 	%rd3211, {%r85, %r86};
	mov.b64 	{%r88, %r89}, %rd3206;
	mov.b64 	%rd3212, {%r87, %r88};
	mov.b64 	{%r90, %r91}, %rd3209;
	mov.b64 	%rd3213, {%r89, %r90};
	shr.u64 	%rd3214, %rd3209, 32;
	mul.lo.s64 	%rd3215, %rd3192, 977;
	mov.b64 	%rd3216, 977;
	mul.hi.u64 	%rd3217, %rd3192, %rd3216;
	mul.lo.s64 	%rd3218, %rd3199, 977;
	mul.hi.u64 	%rd3219, %rd3199, %rd3216;
	add.s64 	%rd3220, %rd3218, %rd3217;
	setp.lt.u64 	%p127, %rd3220, %rd3218;
	selp.u64 	%rd3221, 1, 0, %p127;
	add.s64 	%rd3222, %rd3219, %rd3221;
	mul.lo.s64 	%rd3223, %rd3206, 977;
	mul.hi.u64 	%rd3224, %rd3206, %rd3216;
	add.s64 	%rd3225, %rd3223, %rd3222;
	setp.lt.u64 	%p128, %rd3225, %rd3223;
	selp.u64 	%rd3226, 1, 0, %p128;
	add.s64 	%rd3227, %rd3224, %rd3226;
	mul.lo.s64 	%rd3228, %rd3209, 977;
	mul.hi.u64 	%rd3229, %rd3209, %rd3216;
	add.s64 	%rd3230, %rd3228, %rd3227;
	setp.lt.u64 	%p129, %rd3230, %rd3228;
	selp.u64 	%rd3231, 1, 0, %p129;
	add.s64 	%rd3232, %rd3229, %rd3231;
	add.s64 	%rd14513, %rd3215, %rd3210;
	setp.lt.u64 	%p130, %rd14513, %rd3215;
	selp.u64 	%rd3233, 1, 0, %p130;
	add.s64 	%rd3234, %rd3220, %rd3211;
	setp.lt.u64 	%p131, %rd3234, %rd3220;
	add.s64 	%rd14512, %rd3234, %rd3233;
	setp.lt.u64 	%p132, %rd14512, %rd3234;
	or.pred  	%p133, %p131, %p132;
	selp.u64 	%rd3235, 1, 0, %p133;
	add.s64 	%rd3236, %rd3225, %rd3212;
	setp.lt.u64 	%p134, %rd3236, %rd3225;
	add.s64 	%rd14511, %rd3236, %rd3235;
	setp.lt.u64 	%p135, %rd14511, %rd3236;
	or.pred  	%p136, %p134, %p135;
	selp.u64 	%rd3237, 1, 0, %p136;
	add.s64 	%rd3238, %rd3230, %rd3213;
	setp.lt.u64 	%p137, %rd3238, %rd3230;
	add.s64 	%rd14510, %rd3238, %rd3237;
	setp.lt.u64 	%p138, %rd14510, %rd3238;
	or.pred  	%p139, %p137, %p138;
	selp.u64 	%rd3239, 1, 0, %p139;
	add.s64 	%rd3240, %rd3232, %rd3214;
	add.s64 	%rd75, %rd3240, %rd3239;
	setp.eq.s64 	%p140, %rd75, 0;
	mov.b64 	%rd14509, 0;
	@%p140 bra 	$L__BB6_18;
	shl.b64 	%rd3241, %rd75, 32;
	shr.u64 	%rd3242, %rd75, 32;
	mov.b64 	%rd3243, 977;
	mul.hi.u64 	%rd3244, %rd75, %rd3243;
	mad.lo.s64 	%rd3245, %rd75, 977, %rd3241;
	setp.lt.u64 	%p141, %rd3245, %rd3241;
	selp.u64 	%rd3246, 1, 0, %p141;
	add.s64 	%rd14513, %rd3245, %rd14513;
	setp.lt.u64 	%p142, %rd14513, %rd3245;
	selp.u64 	%rd3247, 1, 0, %p142;
	add.s64 	%rd3248, %rd3242, %rd3244;
	setp.lt.u64 	%p143, %rd3248, %rd3242;
	selp.u64 	%rd3249, 1, 0, %p143;
	add.s64 	%rd3250, %rd14512, %rd3248;
	setp.lt.u64 	%p144, %rd3250, %rd14512;
	selp.u64 	%rd3251, 1, 0, %p144;
	add.s64 	%rd3252, %rd3250, %rd3246;
	add.s64 	%rd14512, %rd3252, %rd3247;
	setp.lt.u64 	%p145, %rd14512, %rd3250;
	selp.u64 	%rd3253, 1, 0, %p145;
	add.s64 	%rd3254, %rd14511, %rd3249;
	add.s64 	%rd3255, %rd3254, %rd3251;
	add.s64 	%rd78, %rd3255, %rd3253;
	setp.lt.u64 	%p146, %rd78, %rd14511;
	selp.u64 	%rd3256, 1, 0, %p146;
	add.s64 	%rd79, %rd14510, %rd3256;
	setp.lt.u64 	%p147, %rd79, %rd14510;
	selp.u64 	%rd14509, 1, 0, %p147;
	mov.u64 	%rd14510, %rd79;
	mov.u64 	%rd14511, %rd78;
$L__BB6_18:
	mad.lo.s64 	%rd86, %rd14606, %rd14505, %rd14513;
	setp.lt.u64 	%p148, %rd86, %rd14513;
	selp.u64 	%rd3257, 1, 0, %p148;
	add.s64 	%rd3258, %rd14512, %rd68;
	setp.lt.u64 	%p149, %rd3258, %rd14512;
	add.s64 	%rd14515, %rd3258, %rd3257;
	setp.lt.u64 	%p150, %rd14515, %rd3258;
	or.pred  	%p151, %p149, %p150;
	selp.u64 	%rd3259, 1, 0, %p151;
	add.s64 	%rd3260, %rd14511, %rd69;
	setp.lt.u64 	%p152, %rd3260, %rd14511;
	add.s64 	%rd14516, %rd3260, %rd3259;
	setp.lt.u64 	%p153, %rd14516, %rd3260;
	or.pred  	%p154, %p152, %p153;
	selp.u64 	%rd3261, 1, 0, %p154;
	add.s64 	%rd3262, %rd14510, %rd70;
	setp.lt.u64 	%p155, %rd3262, %rd14510;
	add.s64 	%rd14517, %rd3262, %rd3261;
	setp.lt.u64 	%p156, %rd14517, %rd3262;
	or.pred  	%p157, %p155, %p156;
	selp.u64 	%rd3263, 1, 0, %p157;
	add.s64 	%rd90, %rd14509, %rd3263;
	setp.ne.s64 	%p158, %rd90, 0;
	@%p158 bra 	$L__BB6_21;
	and.b64  	%rd3264, %rd14517, %rd14516;
	setp.ne.s64 	%p159, %rd3264, -1;
	mov.u64 	%rd14514, %rd86;
	@%p159 bra 	$L__BB6_28;
	setp.ne.s64 	%p160, %rd14515, -1;
	setp.lt.u64 	%p161, %rd86, -4294968273;
	or.pred  	%p162, %p160, %p161;
	mov.u64 	%rd14514, %rd86;
	@%p162 bra 	$L__BB6_28;
$L__BB6_21:
	add.s64 	%rd14514, %rd86, 4294968273;
	setp.lt.u64 	%p163, %rd86, -4294968273;
	selp.u64 	%rd3265, 1, 0, %p163;
	add.s64 	%rd3266, %rd14515, 1;
	setp.ne.s64 	%p164, %rd14515, -1;
	selp.s64 	%rd3267, -1, 0, %p163;
	add.s64 	%rd14515, %rd3266, %rd3267;
	setp.lt.u64 	%p165, %rd3266, %rd3265;
	or.pred  	%p166, %p164, %p165;
	selp.u64 	%rd3268, 1, 0, %p166;
	add.s64 	%rd3269, %rd14516, 1;
	setp.ne.s64 	%p167, %rd14516, -1;
	selp.s64 	%rd3270, -1, 0, %p166;
	add.s64 	%rd14516, %rd3269, %rd3270;
	setp.lt.u64 	%p168, %rd3269, %rd3268;
	or.pred  	%p169, %p167, %p168;
	selp.u64 	%rd3271, 1, 0, %p169;
	add.s64 	%rd3272, %rd14517, 1;
	setp.ne.s64 	%p170, %rd14517, -1;
	selp.s64 	%rd3273, -1, 0, %p169;
	add.s64 	%rd14517, %rd3272, %rd3273;
	setp.lt.u64 	%p171, %rd3272, %rd3271;
	or.pred  	%p172, %p170, %p171;
	selp.s64 	%rd3274, -1, 0, %p172;
	add.s64 	%rd95, %rd90, %rd3274;
	setp.ne.s64 	%p173, %rd95, 0;
	@%p173 bra 	$L__BB6_24;
	and.b64  	%rd3275, %rd14517, %rd14516;
	setp.ne.s64 	%p174, %rd3275, -1;
	@%p174 bra 	$L__BB6_28;
	setp.ne.s64 	%p175, %rd14515, -1;
	setp.lt.u64 	%p176, %rd14514, -4294968273;
	or.pred  	%p177, %p175, %p176;
	@%p177 bra 	$L__BB6_28;
$L__BB6_24:
	add.s64 	%rd96, %rd86, 8589936546;
	setp.lt.u64 	%p178, %rd14514, -4294968273;
	selp.u64 	%rd3276, 1, 0, %p178;
	add.s64 	%rd3277, %rd14515, 1;
	setp.ne.s64 	%p179, %rd14515, -1;
	selp.s64 	%rd3278, -1, 0, %p178;
	add.s64 	%rd14515, %rd3277, %rd3278;
	setp.lt.u64 	%p180, %rd3277, %rd3276;
	or.pred  	%p181, %p179, %p180;
	selp.u64 	%rd3279, 1, 0, %p181;
	add.s64 	%rd3280, %rd14516, 1;
	setp.ne.s64 	%p182, %rd14516, -1;
	selp.s64 	%rd3281, -1, 0, %p181;
	add.s64 	%rd14516, %rd3280, %rd3281;
	setp.lt.u64 	%p183, %rd3280, %rd3279;
	or.pred  	%p184, %p182, %p183;
	selp.u64 	%rd3282, 1, 0, %p184;
	add.s64 	%rd3283, %rd14517, 1;
	setp.ne.s64 	%p185, %rd14517, -1;
	selp.s64 	%rd3284, -1, 0, %p184;
	add.s64 	%rd14517, %rd3283, %rd3284;
	setp.lt.u64 	%p186, %rd3283, %rd3282;
	or.pred  	%p187, %p185, %p186;
	selp.u64 	%rd3285, 1, 0, %p187;
	setp.ne.s64 	%p188, %rd95, %rd3285;
	@%p188 bra 	$L__BB6_27;
	and.b64  	%rd3286, %rd14517, %rd14516;
	setp.ne.s64 	%p189, %rd3286, -1;
	mov.u64 	%rd14514, %rd96;
	@%p189 bra 	$L__BB6_28;
	setp.ne.s64 	%p190, %rd14515, -1;
	setp.lt.u64 	%p191, %rd96, -4294968273;
	or.pred  	%p192, %p190, %p191;
	mov.u64 	%rd14514, %rd96;
	@%p192 bra 	$L__BB6_28;
$L__BB6_27:
	setp.lt.u64 	%p193, %rd96, -4294968273;
	selp.u64 	%rd3287, 1, 0, %p193;
	add.s64 	%rd3288, %rd14515, 1;
	setp.ne.s64 	%p194, %rd14515, -1;
	selp.s64 	%rd3289, -1, 0, %p193;
	add.s64 	%rd14515, %rd3288, %rd3289;
	setp.lt.u64 	%p195, %rd3288, %rd3287;
	or.pred  	%p196, %p194, %p195;
	selp.u64 	%rd3290, 1, 0, %p196;
	add.s64 	%rd3291, %rd14516, 1;
	setp.ne.s64 	%p197, %rd14516, -1;
	selp.s64 	%rd3292, -1, 0, %p196;
	add.s64 	%rd14516, %rd3291, %rd3292;
	setp.lt.u64 	%p198, %rd3291, %rd3290;
	or.pred  	%p199, %p197, %p198;
	selp.s64 	%rd3293, -1, 0, %p199;
	add.s64 	%rd3294, %rd14517, %rd3293;
	add.s64 	%rd14517, %rd3294, 1;
	add.s64 	%rd14514, %rd86, 12884904819;
$L__BB6_28:
	shl.b32 	%r92, %r1351, 3;
	mul.wide.u32 	%rd3296, %r92, 8;
	mov.u64 	%rd3297, _dG_table;
	add.s64 	%rd3298, %rd3297, %rd3296;
	ld.const.u64 	%rd3299, [%rd3298];
	mul.lo.s64 	%rd108, %rd14505, %rd3299;
	mul.hi.u64 	%rd3300, %rd3299, %rd14505;
	mul.lo.s64 	%rd3301, %rd14506, %rd3299;
	mul.hi.u64 	%rd3302, %rd3299, %rd14506;
	add.s64 	%rd3303, %rd3301, %rd3300;
	setp.lt.u64 	%p200, %rd3303, %rd3301;
	selp.u64 	%rd3304, 1, 0, %p200;
	add.s64 	%rd3305, %rd3302, %rd3304;
	mul.lo.s64 	%rd3306, %rd14507, %rd3299;
	mul.hi.u64 	%rd3307, %rd3299, %rd14507;
	add.s64 	%rd3308, %rd3306, %rd3305;
	setp.lt.u64 	%p201, %rd3308, %rd3306;
	selp.u64 	%rd3309, 1, 0, %p201;
	add.s64 	%rd3310, %rd3307, %rd3309;
	mul.lo.s64 	%rd3311, %rd14508, %rd3299;
	mul.hi.u64 	%rd3312, %rd3299, %rd14508;
	add.s64 	%rd3313, %rd3311, %rd3310;
	setp.lt.u64 	%p202, %rd3313, %rd3311;
	selp.u64 	%rd3314, 1, 0, %p202;
	add.s64 	%rd3315, %rd3312, %rd3314;
	ld.const.u64 	%rd3316, [%rd3298+8];
	mul.hi.u64 	%rd3317, %rd3316, %rd14505;
	mad.lo.s64 	%rd109, %rd14505, %rd3316, %rd3303;
	setp.lt.u64 	%p203, %rd109, %rd3303;
	selp.u64 	%rd3318, 1, 0, %p203;
	add.s64 	%rd3319, %rd3317, %rd3318;
	mul.hi.u64 	%rd3320, %rd3316, %rd14506;
	mad.lo.s64 	%rd3321, %rd14506, %rd3316, %rd3308;
	setp.lt.u64 	%p204, %rd3321, %rd3308;
	selp.u64 	%rd3322, 1, 0, %p204;
	add.s64 	%rd3323, %rd3321, %rd3319;
	setp.lt.u64 	%p205, %rd3323, %rd3321;
	selp.u64 	%rd3324, 1, 0, %p205;
	add.s64 	%rd3325, %rd3320, %rd3322;
	add.s64 	%rd3326, %rd3325, %rd3324;
	mul.hi.u64 	%rd3327, %rd3316, %rd14507;
	mad.lo.s64 	%rd3328, %rd14507, %rd3316, %rd3313;
	setp.lt.u64 	%p206, %rd3328, %rd3313;
	selp.u64 	%rd3329, 1, 0, %p206;
	add.s64 	%rd3330, %rd3328, %rd3326;
	setp.lt.u64 	%p207, %rd3330, %rd3328;
	selp.u64 	%rd3331, 1, 0, %p207;
	add.s64 	%rd3332, %rd3327, %rd3329;
	add.s64 	%rd3333, %rd3332, %rd3331;
	mul.hi.u64 	%rd3334, %rd3316, %rd14508;
	mad.lo.s64 	%rd3335, %rd14508, %rd3316, %rd3315;
	setp.lt.u64 	%p208, %rd3335, %rd3315;
	selp.u64 	%rd3336, 1, 0, %p208;
	add.s64 	%rd3337, %rd3335, %rd3333;
	setp.lt.u64 	%p209, %rd3337, %rd3335;
	selp.u64 	%rd3338, 1, 0, %p209;
	add.s64 	%rd3339, %rd3334, %rd3336;
	add.s64 	%rd3340, %rd3339, %rd3338;
	ld.const.u64 	%rd3341, [%rd3298+16];
	mul.hi.u64 	%rd3342, %rd3341, %rd14505;
	mad.lo.s64 	%rd110, %rd14505, %rd3341, %rd3323;
	setp.lt.u64 	%p210, %rd110, %rd3323;
	selp.u64 	%rd3343, 1, 0, %p210;
	add.s64 	%rd3344, %rd3342, %rd3343;
	mul.hi.u64 	%rd3345, %rd3341, %rd14506;
	mad.lo.s64 	%rd3346, %rd14506, %rd3341, %rd3330;
	setp.lt.u64 	%p211, %rd3346, %rd3330;
	selp.u64 	%rd3347, 1, 0, %p211;
	add.s64 	%rd3348, %rd3346, %rd3344;
	setp.lt.u64 	%p212, %rd3348, %rd3346;
	selp.u64 	%rd3349, 1, 0, %p212;
	add.s64 	%rd3350, %rd3345, %rd3347;
	add.s64 	%rd3351, %rd3350, %rd3349;
	mul.hi.u64 	%rd3352, %rd3341, %rd14507;
	mad.lo.s64 	%rd3353, %rd14507, %rd3341, %rd3337;
	setp.lt.u64 	%p213, %rd3353, %rd3337;
	selp.u64 	%rd3354, 1, 0, %p213;
	add.s64 	%rd3355, %rd3353, %rd3351;
	setp.lt.u64 	%p214, %rd3355, %rd3353;
	selp.u64 	%rd3356, 1, 0, %p214;
	add.s64 	%rd3357, %rd3352, %rd3354;
	add.s64 	%rd3358, %rd3357, %rd3356;
	mul.hi.u64 	%rd3359, %rd3341, %rd14508;
	mad.lo.s64 	%rd3360, %rd14508, %rd3341, %rd3340;
	setp.lt.u64 	%p215, %rd3360, %rd3340;
	selp.u64 	%rd3361, 1, 0, %p215;
	add.s64 	%rd3362, %rd3360, %rd3358;
	setp.lt.u64 	%p216, %rd3362, %rd3360;
	selp.u64 	%rd3363, 1, 0, %p216;
	add.s64 	%rd3364, %rd3359, %rd3361;
	add.s64 	%rd3365, %rd3364, %rd3363;
	ld.const.u64 	%rd3366, [%rd3298+24];
	mul.hi.u64 	%rd3367, %rd3366, %rd14505;
	mad.lo.s64 	%rd111, %rd14505, %rd3366, %rd3348;
	setp.lt.u64 	%p217, %rd111, %rd3348;
	selp.u64 	%rd3368, 1, 0, %p217;
	add.s64 	%rd3369, %rd3367, %rd3368;
	mul.hi.u64 	%rd3370, %rd3366, %rd14506;
	mad.lo.s64 	%rd3371, %rd14506, %rd3366, %rd3355;
	setp.lt.u64 	%p218, %rd3371, %rd3355;
	selp.u64 	%rd3372, 1, 0, %p218;
	add.s64 	%rd3373, %rd3371, %rd3369;
	setp.lt.u64 	%p219, %rd3373, %rd3371;
	selp.u64 	%rd3374, 1, 0, %p219;
	add.s64 	%rd3375, %rd3370, %rd3372;
	add.s64 	%rd3376, %rd3375, %rd3374;
	mul.hi.u64 	%rd3377, %rd3366, %rd14507;
	mad.lo.s64 	%rd3378, %rd14507, %rd3366, %rd3362;
	setp.lt.u64 	%p220, %rd3378, %rd3362;
	selp.u64 	%rd3379, 1, 0, %p220;
	add.s64 	%rd3380, %rd3378, %rd3376;
	setp.lt.u64 	%p221, %rd3380, %rd3378;
	selp.u64 	%rd3381, 1, 0, %p221;
	add.s64 	%rd3382, %rd3377, %rd3379;
	add.s64 	%rd3383, %rd3382, %rd3381;
	mul.hi.u64 	%rd3384, %rd3366, %rd14508;
	mad.lo.s64 	%rd3385, %rd14508, %rd3366, %rd3365;
	setp.lt.u64 	%p222, %rd3385, %rd3365;
	selp.u64 	%rd3386, 1, 0, %p222;
	add.s64 	%rd3387, %rd3385, %rd3383;
	setp.lt.u64 	%p223, %rd3387, %rd3385;
	selp.u64 	%rd3388, 1, 0, %p223;
	add.s64 	%rd3389, %rd3384, %rd3386;
	add.s64 	%rd3390, %rd3389, %rd3388;
	shl.b64 	%rd3391, %rd3373, 32;
	mov.b64 	{%r93, %r94}, %rd3373;
	mov.b64 	{%r95, %r96}, %rd3380;
	mov.b64 	%rd3392, {%r94, %r95};
	mov.b64 	{%r97, %r98}, %rd3387;
	mov.b64 	%rd3393, {%r96, %r97};
	mov.b64 	{%r99, %r100}, %rd3390;
	mov.b64 	%rd3394, {%r98, %r99};
	shr.u64 	%rd3395, %rd3390, 32;
	mul.lo.s64 	%rd3396, %rd3373, 977;
	mov.b64 	%rd3397, 977;
	mul.hi.u64 	%rd3398, %rd3373, %rd3397;
	mul.lo.s64 	%rd3399, %rd3380, 977;
	mul.hi.u64 	%rd3400, %rd3380, %rd3397;
	add.s64 	%rd3401, %rd3399, %rd3398;
	setp.lt.u64 	%p224, %rd3401, %rd3399;
	selp.u64 	%rd3402, 1, 0, %p224;
	add.s64 	%rd3403, %rd3400, %rd3402;
	mul.lo.s64 	%rd3404, %rd3387, 977;
	mul.hi.u64 	%rd3405, %rd3387, %rd3397;
	add.s64 	%rd3406, %rd3404, %rd3403;
	setp.lt.u64 	%p225, %rd3406, %rd3404;
	selp.u64 	%rd3407, 1, 0, %p225;
	add.s64 	%rd3408, %rd3405, %rd3407;
	mul.lo.s64 	%rd3409, %rd3390, 977;
	mul.hi.u64 	%rd3410, %rd3390, %rd3397;
	add.s64 	%rd3411, %rd3409, %rd3408;
	setp.lt.u64 	%p226, %rd3411, %rd3409;
	selp.u64 	%rd3412, 1, 0, %p226;
	add.s64 	%rd3413, %rd3410, %rd3412;
	add.s64 	%rd14522, %rd3396, %rd3391;
	setp.lt.u64 	%p227, %rd14522, %rd3396;
	selp.u64 	%rd3414, 1, 0, %p227;
	add.s64 	%rd3415, %rd3401, %rd3392;
	setp.lt.u64 	%p228, %rd3415, %rd3401;
	add.s64 	%rd14521, %rd3415, %rd3414;
	setp.lt.u64 	%p229, %rd14521, %rd3415;
	or.pred  	%p230, %p228, %p229;
	selp.u64 	%rd3416, 1, 0, %p230;
	add.s64 	%rd3417, %rd3406, %rd3393;
	setp.lt.u64 	%p231, %rd3417, %rd3406;
	add.s64 	%rd14520, %rd3417, %rd3416;
	setp.lt.u64 	%p232, %rd14520, %rd3417;
	or.pred  	%p233, %p231, %p232;
	selp.u64 	%rd3418, 1, 0, %p233;
	add.s64 	%rd3419, %rd3411, %rd3394;
	setp.lt.u64 	%p234, %rd3419, %rd3411;
	add.s64 	%rd14519, %rd3419, %rd3418;
	setp.lt.u64 	%p235, %rd14519, %rd3419;
	or.pred  	%p236, %p234, %p235;
	selp.u64 	%rd3420, 1, 0, %p236;
	add.s64 	%rd3421, %rd3413, %rd3395;
	add.s64 	%rd116, %rd3421, %rd3420;
	setp.eq.s64 	%p237, %rd116, 0;
	mov.b64 	%rd14518, 0;
	@%p237 bra 	$L__BB6_30;
	shl.b64 	%rd3422, %rd116, 32;
	shr.u64 	%rd3423, %rd116, 32;
	mov.b64 	%rd3424, 977;
	mul.hi.u64 	%rd3425, %rd116, %rd3424;
	mad.lo.s64 	%rd3426, %rd116, 977, %rd3422;
	setp.lt.u64 	%p238, %rd3426, %rd3422;
	selp.u64 	%rd3427, 1, 0, %p238;
	add.s64 	%rd14522, %rd3426, %rd14522;
	setp.lt.u64 	%p239, %rd14522, %rd3426;
	selp.u64 	%rd3428, 1, 0, %p239;
	add.s64 	%rd3429, %rd3423, %rd3425;
	setp.lt.u64 	%p240, %rd3429, %rd3423;
	selp.u64 	%rd3430, 1, 0, %p240;
	add.s64 	%rd3431, %rd14521, %rd3429;
	setp.lt.u64 	%p241, %rd3431, %rd14521;
	selp.u64 	%rd3432, 1, 0, %p241;
	add.s64 	%rd3433, %rd3431, %rd3427;
	add.s64 	%rd14521, %rd3433, %rd3428;
	setp.lt.u64 	%p242, %rd14521, %rd3431;
	selp.u64 	%rd3434, 1, 0, %p242;
	add.s64 	%rd3435, %rd14520, %rd3430;
	add.s64 	%rd3436, %rd3435, %rd3432;
	add.s64 	%rd119, %rd3436, %rd3434;
	setp.lt.u64 	%p243, %rd119, %rd14520;
	selp.u64 	%rd3437, 1, 0, %p243;
	add.s64 	%rd120, %rd14519, %rd3437;
	setp.lt.u64 	%p244, %rd120, %rd14519;
	selp.u64 	%rd14518, 1, 0, %p244;
	mov.u64 	%rd14519, %rd120;
	mov.u64 	%rd14520, %rd119;
$L__BB6_30:
	add.s64 	%rd127, %rd14522, %rd108;
	setp.lt.u64 	%p245, %rd127, %rd14522;
	selp.u64 	%rd3438, 1, 0, %p245;
	add.s64 	%rd3439, %rd14521, %rd109;
	setp.lt.u64 	%p246, %rd3439, %rd14521;
	add.s64 	%rd14524, %rd3439, %rd3438;
	setp.lt.u64 	%p247, %rd14524, %rd3439;
	or.pred  	%p248, %p246, %p247;
	selp.u64 	%rd3440, 1, 0, %p248;
	add.s64 	%rd3441, %rd14520, %rd110;
	setp.lt.u64 	%p249, %rd3441, %rd14520;
	add.s64 	%rd14525, %rd3441, %rd3440;
	setp.lt.u64 	%p250, %rd14525, %rd3441;
	or.pred  	%p251, %p249, %p250;
	selp.u64 	%rd3442, 1, 0, %p251;
	add.s64 	%rd3443, %rd14519, %rd111;
	setp.lt.u64 	%p252, %rd3443, %rd14519;
	add.s64 	%rd14526, %rd3443, %rd3442;
	setp.lt.u64 	%p253, %rd14526, %rd3443;
	or.pred  	%p254, %p252, %p253;
	selp.u64 	%rd3444, 1, 0, %p254;
	add.s64 	%rd131, %rd14518, %rd3444;
	setp.ne.s64 	%p255, %rd131, 0;
	@%p255 bra 	$L__BB6_33;
	and.b64  	%rd3445, %rd14526, %rd14525;
	setp.ne.s64 	%p256, %rd3445, -1;
	mov.u64 	%rd14523, %rd127;
	@%p256 bra 	$L__BB6_40;
	setp.ne.s64 	%p257, %rd14524, -1;
	setp.lt.u64 	%p258, %rd127, -4294968273;
	or.pred  	%p259, %p257, %p258;
	mov.u64 	%rd14523, %rd127;
	@%p259 bra 	$L__BB6_40;
$L__BB6_33:
	add.s64 	%rd14523, %rd127, 4294968273;
	setp.lt.u64 	%p260, %rd127, -4294968273;
	selp.u64 	%rd3446, 1, 0, %p260;
	add.s64 	%rd3447, %rd14524, 1;
	setp.ne.s64 	%p261, %rd14524, -1;
	selp.s64 	%rd3448, -1, 0, %p260;
	add.s64 	%rd14524, %rd3447, %rd3448;
	setp.lt.u64 	%p262, %rd3447, %rd3446;
	or.pred  	%p263, %p261, %p262;
	selp.u64 	%rd3449, 1, 0, %p263;
	add.s64 	%rd3450, %rd14525, 1;
	setp.ne.s64 	%p264, %rd14525, -1;
	selp.s64 	%rd3451, -1, 0, %p263;
	add.s64 	%rd14525, %rd3450, %rd3451;
	setp.lt.u64 	%p265, %rd3450, %rd3449;
	or.pred  	%p266, %p264, %p265;
	selp.u64 	%rd3452, 1, 0, %p266;
	add.s64 	%rd3453, %rd14526, 1;
	setp.ne.s64 	%p267, %rd14526, -1;
	selp.s64 	%rd3454, -1, 0, %p266;
	add.s64 	%rd14526, %rd3453, %rd3454;
	setp.lt.u64 	%p268, %rd3453, %rd3452;
	or.pred  	%p269, %p267, %p268;
	selp.s64 	%rd3455, -1, 0, %p269;
	add.s64 	%rd136, %rd131, %rd3455;
	setp.ne.s64 	%p270, %rd136, 0;
	@%p270 bra 	$L__BB6_36;
	and.b64  	%rd3456, %rd14526, %rd14525;
	setp.ne.s64 	%p271, %rd3456, -1;
	@%p271 bra 	$L__BB6_40;
	setp.ne.s64 	%p272, %rd14524, -1;
	setp.lt.u64 	%p273, %rd14523, -4294968273;
	or.pred  	%p274, %p272, %p273;
	@%p274 bra 	$L__BB6_40;
$L__BB6_36:
	add.s64 	%rd137, %rd127, 8589936546;
	setp.lt.u64 	%p275, %rd14523, -4294968273;
	selp.u64 	%rd3457, 1, 0, %p275;
	add.s64 	%rd3458, %rd14524, 1;
	setp.ne.s64 	%p276, %rd14524, -1;
	selp.s64 	%rd3459, -1, 0, %p275;
	add.s64 	%rd14524, %rd3458, %rd3459;
	setp.lt.u64 	%p277, %rd3458, %rd3457;
	or.pred  	%p278, %p276, %p277;
	selp.u64 	%rd3460, 1, 0, %p278;
	add.s64 	%rd3461, %rd14525, 1;
	setp.ne.s64 	%p279, %rd14525, -1;
	selp.s64 	%rd3462, -1, 0, %p278;
	add.s64 	%rd14525, %rd3461, %rd3462;
	setp.lt.u64 	%p280, %rd3461, %rd3460;
	or.pred  	%p281, %p279, %p280;
	selp.u64 	%rd3463, 1, 0, %p281;
	add.s64 	%rd3464, %rd14526, 1;
	setp.ne.s64 	%p282, %rd14526, -1;
	selp.s64 	%rd3465, -1, 0, %p281;
	add.s64 	%rd14526, %rd3464, %rd3465;
	setp.lt.u64 	%p283, %rd3464, %rd3463;
	or.pred  	%p284, %p282, %p283;
	selp.u64 	%rd3466, 1, 0, %p284;
	setp.ne.s64 	%p285, %rd136, %rd3466;
	@%p285 bra 	$L__BB6_39;
	and.b64  	%rd3467, %rd14526, %rd14525;
	setp.ne.s64 	%p286, %rd3467, -1;
	mov.u64 	%rd14523, %rd137;
	@%p286 bra 	$L__BB6_40;
	setp.ne.s64 	%p287, %rd14524, -1;
	setp.lt.u64 	%p288, %rd137, -4294968273;
	or.pred  	%p289, %p287, %p288;
	mov.u64 	%rd14523, %rd137;
	@%p289 bra 	$L__BB6_40;
$L__BB6_39:
	setp.lt.u64 	%p290, %rd137, -4294968273;
	selp.u64 	%rd3468, 1, 0, %p290;
	add.s64 	%rd3469, %rd14524, 1;
	setp.ne.s64 	%p291, %rd14524, -1;
	selp.s64 	%rd3470, -1, 0, %p290;
	add.s64 	%rd14524, %rd3469, %rd3470;
	setp.lt.u64 	%p292, %rd3469, %rd3468;
	or.pred  	%p293, %p291, %p292;
	selp.u64 	%rd3471, 1, 0, %p293;
	add.s64 	%rd3472, %rd14525, 1;
	setp.ne.s64 	%p294, %rd14525, -1;
	selp.s64 	%rd3473, -1, 0, %p293;
	add.s64 	%rd14525, %rd3472, %rd3473;
	setp.lt.u64 	%p295, %rd3472, %rd3471;
	or.pred  	%p296, %p294, %p295;
	selp.s64 	%rd3474, -1, 0, %p296;
	add.s64 	%rd3475, %rd14526, %rd3474;
	add.s64 	%rd14526, %rd3475, 1;
	add.s64 	%rd14523, %rd127, 12884904819;
$L__BB6_40:
	ld.const.u64 	%rd3480, [%rd3298+32];
	mul.lo.s64 	%rd149, %rd14514, %rd3480;
	mul.hi.u64 	%rd3481, %rd3480, %rd14514;
	mul.lo.s64 	%rd3482, %rd14515, %rd3480;
	mul.hi.u64 	%rd3483, %rd3480, %rd14515;
	add.s64 	%rd3484, %rd3482, %rd3481;
	setp.lt.u64 	%p297, %rd3484, %rd3482;
	selp.u64 	%rd3485, 1, 0, %p297;
	add.s64 	%rd3486, %rd3483, %rd3485;
	mul.lo.s64 	%rd3487, %rd14516, %rd3480;
	mul.hi.u64 	%rd3488, %rd3480, %rd14516;
	add.s64 	%rd3489, %rd3487, %rd3486;
	setp.lt.u64 	%p298, %rd3489, %rd3487;
	selp.u64 	%rd3490, 1, 0, %p298;
	add.s64 	%rd3491, %rd3488, %rd3490;
	mul.lo.s64 	%rd3492, %rd14517, %rd3480;
	mul.hi.u64 	%rd3493, %rd3480, %rd14517;
	add.s64 	%rd3494, %rd3492, %rd3491;
	setp.lt.u64 	%p299, %rd3494, %rd3492;
	selp.u64 	%rd3495, 1, 0, %p299;
	add.s64 	%rd3496, %rd3493, %rd3495;
	ld.const.u64 	%rd3497, [%rd3298+40];
	mul.hi.u64 	%rd3498, %rd3497, %rd14514;
	mad.lo.s64 	%rd150, %rd14514, %rd3497, %rd3484;
	setp.lt.u64 	%p300, %rd150, %rd3484;
	selp.u64 	%rd3499, 1, 0, %p300;
	add.s64 	%rd3500, %rd3498, %rd3499;
	mul.hi.u64 	%rd3501, %rd3497, %rd14515;
	mad.lo.s64 	%rd3502, %rd14515, %rd3497, %rd3489;
	setp.lt.u64 	%p301, %rd3502, %rd3489;
	selp.u64 	%rd3503, 1, 0, %p301;
	add.s64 	%rd3504, %rd3502, %rd3500;
	setp.lt.u64 	%p302, %rd3504, %rd3502;
	selp.u64 	%rd3505, 1, 0, %p302;
	add.s64 	%rd3506, %rd3501, %rd3503;
	add.s64 	%rd3507, %rd3506, %rd3505;
	mul.hi.u64 	%rd3508, %rd3497, %rd14516;
	mad.lo.s64 	%rd3509, %rd14516, %rd3497, %rd3494;
	setp.lt.u64 	%p303, %rd3509, %rd3494;
	selp.u64 	%rd3510, 1, 0, %p303;
	add.s64 	%rd3511, %rd3509, %rd3507;
	setp.lt.u64 	%p304, %rd3511, %rd3509;
	selp.u64 	%rd3512, 1, 0, %p304;
	add.s64 	%rd3513, %rd3508, %rd3510;
	add.s64 	%rd3514, %rd3513, %rd3512;
	mul.hi.u64 	%rd3515, %rd3497, %rd14517;
	mad.lo.s64 	%rd3516, %rd14517, %rd3497, %rd3496;
	setp.lt.u64 	%p305, %rd3516, %rd3496;
	selp.u64 	%rd3517, 1, 0, %p305;
	add.s64 	%rd3518, %rd3516, %rd3514;
	setp.lt.u64 	%p306, %rd3518, %rd3516;
	selp.u64 	%rd3519, 1, 0, %p306;
	add.s64 	%rd3520, %rd3515, %rd3517;
	add.s64 	%rd3521, %rd3520, %rd3519;
	ld.const.u64 	%rd3522, [%rd3298+48];
	mul.hi.u64 	%rd3523, %rd3522, %rd14514;
	mad.lo.s64 	%rd151, %rd14514, %rd3522, %rd3504;
	setp.lt.u64 	%p307, %rd151, %rd3504;
	selp.u64 	%rd3524, 1, 0, %p307;
	add.s64 	%rd3525, %rd3523, %rd3524;
	mul.hi.u64 	%rd3526, %rd3522, %rd14515;
	mad.lo.s64 	%rd3527, %rd14515, %rd3522, %rd3511;
	setp.lt.u64 	%p308, %rd3527, %rd3511;
	selp.u64 	%rd3528, 1, 0, %p308;
	add.s64 	%rd3529, %rd3527, %rd3525;
	setp.lt.u64 	%p309, %rd3529, %rd3527;
	selp.u64 	%rd3530, 1, 0, %p309;
	add.s64 	%rd3531, %rd3526, %rd3528;
	add.s64 	%rd3532, %rd3531, %rd3530;
	mul.hi.u64 	%rd3533, %rd3522, %rd14516;
	mad.lo.s64 	%rd3534, %rd14516, %rd3522, %rd3518;
	setp.lt.u64 	%p310, %rd3534, %rd3518;
	selp.u64 	%rd3535, 1, 0, %p310;
	add.s64 	%rd3536, %rd3534, %rd3532;
	setp.lt.u64 	%p311, %rd3536, %rd3534;
	selp.u64 	%rd3537, 1, 0, %p311;
	add.s64 	%rd3538, %rd3533, %rd3535;
	add.s64 	%rd3539, %rd3538, %rd3537;
	mul.hi.u64 	%rd3540, %rd3522, %rd14517;
	mad.lo.s64 	%rd3541, %rd14517, %rd3522, %rd3521;
	setp.lt.u64 	%p312, %rd3541, %rd3521;
	selp.u64 	%rd3542, 1, 0, %p312;
	add.s64 	%rd3543, %rd3541, %rd3539;
	setp.lt.u64 	%p313, %rd3543, %rd3541;
	selp.u64 	%rd3544, 1, 0, %p313;
	add.s64 	%rd3545, %rd3540, %rd3542;
	add.s64 	%rd3546, %rd3545, %rd3544;
	ld.const.u64 	%rd3547, [%rd3298+56];
	mul.hi.u64 	%rd3548, %rd3547, %rd14514;
	mad.lo.s64 	%rd152, %rd14514, %rd3547, %rd3529;
	setp.lt.u64 	%p314, %rd152, %rd3529;
	selp.u64 	%rd3549, 1, 0, %p314;
	add.s64 	%rd3550, %rd3548, %rd3549;
	mul.hi.u64 	%rd3551, %rd3547, %rd14515;
	mad.lo.s64 	%rd3552, %rd14515, %rd3547, %rd3536;
	setp.lt.u64 	%p315, %rd3552, %rd3536;
	selp.u64 	%rd3553, 1, 0, %p315;
	add.s64 	%rd3554, %rd3552, %rd3550;
	setp.lt.u64 	%p316, %rd3554, %rd3552;
	selp.u64 	%rd3555, 1, 0, %p316;
	add.s64 	%rd3556, %rd3551, %rd3553;
	add.s64 	%rd3557, %rd3556, %rd3555;
	mul.hi.u64 	%rd3558, %rd3547, %rd14516;
	mad.lo.s64 	%rd3559, %rd14516, %rd3547, %rd3543;
	setp.lt.u64 	%p317, %rd3559, %rd3543;
	selp.u64 	%rd3560, 1, 0, %p317;
	add.s64 	%rd3561, %rd3559, %rd3557;
	setp.lt.u64 	%p318, %rd3561, %rd3559;
	selp.u64 	%rd3562, 1, 0, %p318;
	add.s64 	%rd3563, %rd3558, %rd3560;
	add.s64 	%rd3564, %rd3563, %rd3562;
	mul.hi.u64 	%rd3565, %rd3547, %rd14517;
	mad.lo.s64 	%rd3566, %rd14517, %rd3547, %rd3546;
	setp.lt.u64 	%p319, %rd3566, %rd3546;
	selp.u64 	%rd3567, 1, 0, %p319;
	add.s64 	%rd3568, %rd3566, %rd3564;
	setp.lt.u64 	%p320, %rd3568, %rd3566;
	selp.u64 	%rd3569, 1, 0, %p320;
	add.s64 	%rd3570, %rd3565, %rd3567;
	add.s64 	%rd3571, %rd3570, %rd3569;
	shl.b64 	%rd3572, %rd3554, 32;
	mov.b64 	{%r102, %r103}, %rd3554;
	mov.b64 	{%r104, %r105}, %rd3561;
	mov.b64 	%rd3573, {%r103, %r104};
	mov.b64 	{%r106, %r107}, %rd3568;
	mov.b64 	%rd3574, {%r105, %r106};
	mov.b64 	{%r108, %r109}, %rd3571;
	mov.b64 	%rd3575, {%r107, %r108};
	shr.u64 	%rd3576, %rd3571, 32;
	mul.lo.s64 	%rd3577, %rd3554, 977;
	mov.b64 	%rd3578, 977;
	mul.hi.u64 	%rd3579, %rd3554, %rd3578;
	mul.lo.s64 	%rd3580, %rd3561, 977;
	mul.hi.u64 	%rd3581, %rd3561, %rd3578;
	add.s64 	%rd3582, %rd3580, %rd3579;
	setp.lt.u64 	%p321, %rd3582, %rd3580;
	selp.u64 	%rd3583, 1, 0, %p321;
	add.s64 	%rd3584, %rd3581, %rd3583;
	mul.lo.s64 	%rd3585, %rd3568, 977;
	mul.hi.u64 	%rd3586, %rd3568, %rd3578;
	add.s64 	%rd3587, %rd3585, %rd3584;
	setp.lt.u64 	%p322, %rd3587, %rd3585;
	selp.u64 	%rd3588, 1, 0, %p322;
	add.s64 	%rd3589, %rd3586, %rd3588;
	mul.lo.s64 	%rd3590, %rd3571, 977;
	mul.hi.u64 	%rd3591, %rd3571, %rd3578;
	add.s64 	%rd3592, %rd3590, %rd3589;
	setp.lt.u64 	%p323, %rd3592, %rd3590;
	selp.u64 	%rd3593, 1, 0, %p323;
	add.s64 	%rd3594, %rd3591, %rd3593;
	add.s64 	%rd14531, %rd3577, %rd3572;
	setp.lt.u64 	%p324, %rd14531, %rd3577;
	selp.u64 	%rd3595, 1, 0, %p324;
	add.s64 	%rd3596, %rd3582, %rd3573;
	setp.lt.u64 	%p325, %rd3596, %rd3582;
	add.s64 	%rd14530, %rd3596, %rd3595;
	setp.lt.u64 	%p326, %rd14530, %rd3596;
	or.pred  	%p327, %p325, %p326;
	selp.u64 	%rd3597, 1, 0, %p327;
	add.s64 	%rd3598, %rd3587, %rd3574;
	setp.lt.u64 	%p328, %rd3598, %rd3587;
	add.s64 	%rd14529, %rd3598, %rd3597;
	setp.lt.u64 	%p329, %rd14529, %rd3598;
	or.pred  	%p330, %p328, %p329;
	selp.u64 	%rd3599, 1, 0, %p330;
	add.s64 	%rd3600, %rd3592, %rd3575;
	setp.lt.u64 	%p331, %rd3600, %rd3592;
	add.s64 	%rd14528, %rd3600, %rd3599;
	setp.lt.u64 	%p332, %rd14528, %rd3600;
	or.pred  	%p333, %p331, %p332;
	selp.u64 	%rd3601, 1, 0, %p333;
	add.s64 	%rd3602, %rd3594, %rd3576;
	add.s64 	%rd157, %rd3602, %rd3601;
	setp.eq.s64 	%p334, %rd157, 0;
	mov.b64 	%rd14527, 0;
	@%p334 bra 	$L__BB6_42;
	shl.b64 	%rd3603, %rd157, 32;
	shr.u64 	%rd3604, %rd157, 32;
	mov.b64 	%rd3605, 977;
	mul.hi.u64 	%rd3606, %rd157, %rd3605;
	mad.lo.s64 	%rd3607, %rd157, 977, %rd3603;
	setp.lt.u64 	%p335, %rd3607, %rd3603;
	selp.u64 	%rd3608, 1, 0, %p335;
	add.s64 	%rd14531, %rd3607, %rd14531;
	setp.lt.u64 	%p336, %rd14531, %rd3607;
	selp.u64 	%rd3609, 1, 0, %p336;
	add.s64 	%rd3610, %rd3604, %rd3606;
	setp.lt.u64 	%p337, %rd3610, %rd3604;
	selp.u64 	%rd3611, 1, 0, %p337;
	add.s64 	%rd3612, %rd14530, %rd3610;
	setp.lt.u64 	%p338, %rd3612, %rd14530;
	selp.u64 	%rd3613, 1, 0, %p338;
	add.s64 	%rd3614, %rd3612, %rd3608;
	add.s64 	%rd14530, %rd3614, %rd3609;
	setp.lt.u64 	%p339, %rd14530, %rd3612;
	selp.u64 	%rd3615, 1, 0, %p339;
	add.s64 	%rd3616, %rd14529, %rd3611;
	add.s64 	%rd3617, %rd3616, %rd3613;
	add.s64 	%rd160, %rd3617, %rd3615;
	setp.lt.u64 	%p340, %rd160, %rd14529;
	selp.u64 	%rd3618, 1, 0, %p340;
	add.s64 	%rd161, %rd14528, %rd3618;
	setp.lt.u64 	%p341, %rd161, %rd14528;
	selp.u64 	%rd14527, 1, 0, %p341;
	mov.u64 	%rd14528, %rd161;
	mov.u64 	%rd14529, %rd160;
$L__BB6_42:
	add.s64 	%rd168, %rd14531, %rd149;
	setp.lt.u64 	%p342, %rd168, %rd14531;
	selp.u64 	%rd3619, 1, 0, %p342;
	add.s64 	%rd3620, %rd14530, %rd150;
	setp.lt.u64 	%p343, %rd3620, %rd14530;
	add.s64 	%rd14533, %rd3620, %rd3619;
	setp.lt.u64 	%p344, %rd14533, %rd3620;
	or.pred  	%p345, %p343, %p344;
	selp.u64 	%rd3621, 1, 0, %p345;
	add.s64 	%rd3622, %rd14529, %rd151;
	setp.lt.u64 	%p346, %rd3622, %rd14529;
	add.s64 	%rd14534, %rd3622, %rd3621;
	setp.lt.u64 	%p347, %rd14534, %rd3622;
	or.pred  	%p348, %p346, %p347;
	selp.u64 	%rd3623, 1, 0, %p348;
	add.s64 	%rd3624, %rd14528, %rd152;
	setp.lt.u64 	%p349, %rd3624, %rd14528;
	add.s64 	%rd14535, %rd3624, %rd3623;
	setp.lt.u64 	%p350, %rd14535, %rd3624;
	or.pred  	%p351, %p349, %p350;
	selp.u64 	%rd3625, 1, 0, %p351;
	add.s64 	%rd172, %rd14527, %rd3625;
	setp.ne.s64 	%p352, %rd172, 0;
	@%p352 bra 	$L__BB6_45;
	and.b64  	%rd3626, %rd14535, %rd14534;
	setp.ne.s64 	%p353, %rd3626, -1;
	mov.u64 	%rd14532, %rd168;
	@%p353 bra 	$L__BB6_52;
	setp.ne.s64 	%p354, %rd14533, -1;
	setp.lt.u64 	%p355, %rd168, -4294968273;
	or.pred  	%p356, %p354, %p355;
	mov.u64 	%rd14532, %rd168;
	@%p356 bra 	$L__BB6_52;
$L__BB6_45:
	add.s64 	%rd14532, %rd168, 4294968273;
	setp.lt.u64 	%p357, %rd168, -4294968273;
	selp.u64 	%rd3627, 1, 0, %p357;
	add.s64 	%rd3628, %rd14533, 1;
	setp.ne.s64 	%p358, %rd14533, -1;
	selp.s64 	%rd3629, -1, 0, %p357;
	add.s64 	%rd14533, %rd3628, %rd3629;
	setp.lt.u64 	%p359, %rd3628, %rd3627;
	or.pred  	%p360, %p358, %p359;
	selp.u64 	%rd3630, 1, 0, %p360;
	add.s64 	%rd3631, %rd14534, 1;
	setp.ne.s64 	%p361, %rd14534, -1;
	selp.s64 	%rd3632, -1, 0, %p360;
	add.s64 	%rd14534, %rd3631, %rd3632;
	setp.lt.u64 	%p362, %rd3631, %rd3630;
	or.pred  	%p363, %p361, %p362;
	selp.u64 	%rd3633, 1, 0, %p363;
	add.s64 	%rd3634, %rd14535, 1;
	setp.ne.s64 	%p364, %rd14535, -1;
	selp.s64 	%rd3635, -1, 0, %p363;
	add.s64 	%rd14535, %rd3634, %rd3635;
	setp.lt.u64 	%p365, %rd3634, %rd3633;
	or.pred  	%p366, %p364, %p365;
	selp.s64 	%rd3636, -1, 0, %p366;
	add.s64 	%rd177, %rd172, %rd3636;
	setp.ne.s64 	%p367, %rd177, 0;
	@%p367 bra 	$L__BB6_48;
	and.b64  	%rd3637, %rd14535, %rd14534;
	setp.ne.s64 	%p368, %rd3637, -1;
	@%p368 bra 	$L__BB6_52;
	setp.ne.s64 	%p369, %rd14533, -1;
	setp.lt.u64 	%p370, %rd14532, -4294968273;
	or.pred  	%p371, %p369, %p370;
	@%p371 bra 	$L__BB6_52;
$L__BB6_48:
	add.s64 	%rd178, %rd168, 8589936546;
	setp.lt.u64 	%p372, %rd14532, -4294968273;
	selp.u64 	%rd3638, 1, 0, %p372;
	add.s64 	%rd3639, %rd14533, 1;
	setp.ne.s64 	%p373, %rd14533, -1;
	selp.s64 	%rd3640, -1, 0, %p372;
	add.s64 	%rd14533, %rd3639, %rd3640;
	setp.lt.u64 	%p374, %rd3639, %rd3638;
	or.pred  	%p375, %p373, %p374;
	selp.u64 	%rd3641, 1, 0, %p375;
	add.s64 	%rd3642, %rd14534, 1;
	setp.ne.s64 	%p376, %rd14534, -1;
	selp.s64 	%rd3643, -1, 0, %p375;
	add.s64 	%rd14534, %rd3642, %rd3643;
	setp.lt.u64 	%p377, %rd3642, %rd3641;
	or.pred  	%p378, %p376, %p377;
	selp.u64 	%rd3644, 1, 0, %p378;
	add.s64 	%rd3645, %rd14535, 1;
	setp.ne.s64 	%p379, %rd14535, -1;
	selp.s64 	%rd3646, -1, 0, %p378;
	add.s64 	%rd14535, %rd3645, %rd3646;
	setp.lt.u64 	%p380, %rd3645, %rd3644;
	or.pred  	%p381, %p379, %p380;
	selp.u64 	%rd3647, 1, 0, %p381;
	setp.ne.s64 	%p382, %rd177, %rd3647;
	@%p382 bra 	$L__BB6_51;
	and.b64  	%rd3648, %rd14535, %rd14534;
	setp.ne.s64 	%p383, %rd3648, -1;
	mov.u64 	%rd14532, %rd178;
	@%p383 bra 	$L__BB6_52;
	setp.ne.s64 	%p384, %rd14533, -1;
	setp.lt.u64 	%p385, %rd178, -4294968273;
	or.pred  	%p386, %p384, %p385;
	mov.u64 	%rd14532, %rd178;
	@%p386 bra 	$L__BB6_52;
$L__BB6_51:
	setp.lt.u64 	%p387, %rd178, -4294968273;
	selp.u64 	%rd3649, 1, 0, %p387;
	add.s64 	%rd3650, %rd14533, 1;
	setp.ne.s64 	%p388, %rd14533, -1;
	selp.s64 	%rd3651, -1, 0, %p387;
	add.s64 	%rd14533, %rd3650, %rd3651;
	setp.lt.u64 	%p389, %rd3650, %rd3649;
	or.pred  	%p390, %p388, %p389;
	selp.u64 	%rd3652, 1, 0, %p390;
	add.s64 	%rd3653, %rd14534, 1;
	setp.ne.s64 	%p391, %rd14534, -1;
	selp.s64 	%rd3654, -1, 0, %p390;
	add.s64 	%rd14534, %rd3653, %rd3654;
	setp.lt.u64 	%p392, %rd3653, %rd3652;
	or.pred  	%p393, %p391, %p392;
	selp.s64 	%rd3655, -1, 0, %p393;
	add.s64 	%rd3656, %rd14535, %rd3655;
	add.s64 	%rd14535, %rd3656, 1;
	add.s64 	%rd14532, %rd168, 12884904819;
$L__BB6_52:
	sub.s64 	%rd3658, %rd14523, %rd14598;
	setp.lt.u64 	%p394, %rd14523, %rd14598;
	selp.u64 	%rd3659, 1, 0, %p394;
	sub.s64 	%rd3660, %rd14524, %rd14597;
	setp.lt.u64 	%p395, %rd14524, %rd14597;
	selp.s64 	%rd3661, -1, 0, %p394;
	add.s64 	%rd3662, %rd3660, %rd3661;
	setp.lt.u64 	%p396, %rd3660, %rd3659;
	or.pred  	%p397, %p395, %p396;
	selp.u64 	%rd3663, 1, 0, %p397;
	sub.s64 	%rd3664, %rd14525, %rd14596;
	setp.lt.u64 	%p398, %rd14525, %rd14596;
	selp.s64 	%rd3665, -1, 0, %p397;
	add.s64 	%rd3666, %rd3664, %rd3665;
	setp.lt.u64 	%p399, %rd3664, %rd3663;
	or.pred  	%p400, %p398, %p399;
	selp.u64 	%rd3667, 1, 0, %p400;
	sub.s64 	%rd3668, %rd14526, %rd14595;
	setp.lt.u64 	%p401, %rd14526, %rd14595;
	selp.s64 	%rd3669, -1, 0, %p400;
	add.s64 	%rd3670, %rd3668, %rd3669;
	setp.lt.u64 	%p402, %rd3668, %rd3667;
	or.pred  	%p403, %p401, %p402;
	selp.s64 	%rd3671, -1, 0, %p403;
	selp.b64 	%rd3672, -4294968273, 0, %p403;
	add.s64 	%rd190, %rd3658, %rd3672;
	setp.lt.u64 	%p404, %rd190, %rd3658;
	selp.u64 	%rd3673, 1, 0, %p404;
	add.s64 	%rd3674, %rd3662, %rd3673;
	setp.lt.u64 	%p405, %rd3674, %rd3662;
	selp.u64 	%rd3675, 1, 0, %p405;
	add.s64 	%rd191, %rd3674, %rd3671;
	setp.lt.u64 	%p406, %rd191, %rd3674;
	selp.u64 	%rd3676, 1, 0, %p406;
	add.s64 	%rd3677, %rd3676, %rd3675;
	add.s64 	%rd3678, %rd3666, %rd3677;
	setp.lt.u64 	%p407, %rd3678, %rd3666;
	selp.u64 	%rd3679, 1, 0, %p407;
	add.s64 	%rd192, %rd3678, %rd3671;
	setp.lt.u64 	%p408, %rd192, %rd3678;
	selp.u64 	%rd3680, 1, 0, %p408;
	add.s64 	%rd3681, %rd3680, %rd3679;
	add.s64 	%rd3682, %rd3670, %rd3681;
	add.s64 	%rd193, %rd3682, %rd3671;
	sub.s64 	%rd3683, %rd14532, %rd14602;
	setp.lt.u64 	%p409, %rd14532, %rd14602;
	selp.u64 	%rd3684, 1, 0, %p409;
	sub.s64 	%rd3685, %rd14533, %rd14601;
	setp.lt.u64 	%p410, %rd14533, %rd14601;
	selp.s64 	%rd3686, -1, 0, %p409;
	add.s64 	%rd3687, %rd3685, %rd3686;
	setp.lt.u64 	%p411, %rd3685, %rd3684;
	or.pred  	%p412, %p410, %p411;
	selp.u64 	%rd3688, 1, 0, %p412;
	sub.s64 	%rd3689, %rd14534, %rd14600;
	setp.lt.u64 	%p413, %rd14534, %rd14600;
	selp.s64 	%rd3690, -1, 0, %p412;
	add.s64 	%rd3691, %rd3689, %rd3690;
	setp.lt.u64 	%p414, %rd3689, %rd3688;
	or.pred  	%p415, %p413, %p414;
	selp.u64 	%rd3692, 1, 0, %p415;
	sub.s64 	%rd3693, %rd14535, %rd14599;
	setp.lt.u64 	%p416, %rd14535, %rd14599;
	selp.s64 	%rd3694, -1, 0, %p415;
	add.s64 	%rd3695, %rd3693, %rd3694;
	setp.lt.u64 	%p417, %rd3693, %rd3692;
	or.pred  	%p418, %p416, %p417;
	selp.s64 	%rd3696, -1, 0, %p418;
	selp.b64 	%rd3697, -4294968273, 0, %p418;
	add.s64 	%rd194, %rd3683, %rd3697;
	setp.lt.u64 	%p419, %rd194, %rd3683;
	selp.u64 	%rd3698, 1, 0, %p419;
	add.s64 	%rd3699, %rd3687, %rd3698;
	setp.lt.u64 	%p420, %rd3699, %rd3687;
	selp.u64 	%rd3700, 1, 0, %p420;
	add.s64 	%rd195, %rd3699, %rd3696;
	setp.lt.u64 	%p421, %rd195, %rd3699;
	selp.u64 	%rd3701, 1, 0, %p421;
	add.s64 	%rd3702, %rd3701, %rd3700;
	add.s64 	%rd3703, %rd3691, %rd3702;
	setp.lt.u64 	%p422, %rd3703, %rd3691;
	selp.u64 	%rd3704, 1, 0, %p422;
	add.s64 	%rd196, %rd3703, %rd3696;
	setp.lt.u64 	%p423, %rd196, %rd3703;
	selp.u64 	%rd3705, 1, 0, %p423;
	add.s64 	%rd3706, %rd3705, %rd3704;
	add.s64 	%rd3707, %rd3695, %rd3706;
	add.s64 	%rd197, %rd3707, %rd3696;
	mul.lo.s64 	%rd3708, %rd191, %rd190;
	mul.hi.u64 	%rd3709, %rd190, %rd191;
	mul.lo.s64 	%rd3710, %rd192, %rd190;
	mul.hi.u64 	%rd3711, %rd190, %rd192;
	add.s64 	%rd3712, %rd3710, %rd3709;
	setp.lt.u64 	%p424, %rd3712, %rd3710;
	selp.u64 	%rd3713, 1, 0, %p424;
	add.s64 	%rd3714, %rd3711, %rd3713;
	mul.lo.s64 	%rd3715, %rd193, %rd190;
	mul.hi.u64 	%rd3716, %rd190, %rd193;
	add.s64 	%rd3717, %rd3715, %rd3714;
	setp.lt.u64 	%p425, %rd3717, %rd3715;
	selp.u64 	%rd3718, 1, 0, %p425;
	add.s64 	%rd3719, %rd3716, %rd3718;
	mul.hi.u64 	%rd3720, %rd191, %rd192;
	mad.lo.s64 	%rd3721, %rd192, %rd191, %rd3717;
	setp.lt.u64 	%p426, %rd3721, %rd3717;
	selp.u64 	%rd3722, 1, 0, %p426;
	add.s64 	%rd3723, %rd3720, %rd3722;
	mul.hi.u64 	%rd3724, %rd191, %rd193;
	mad.lo.s64 	%rd3725, %rd193, %rd191, %rd3719;
	setp.lt.u64 	%p427, %rd3725, %rd3719;
	selp.u64 	%rd3726, 1, 0, %p427;
	add.s64 	%rd3727, %rd3725, %rd3723;
	setp.lt.u64 	%p428, %rd3727, %rd3725;
	selp.u64 	%rd3728, 1, 0, %p428;
	add.s64 	%rd3729, %rd3724, %rd3726;
	add.s64 	%rd3730, %rd3729, %rd3728;
	mul.hi.u64 	%rd3731, %rd192, %rd193;
	mad.lo.s64 	%rd3732, %rd193, %rd192, %rd3730;
	setp.lt.u64 	%p429, %rd3732, %rd3730;
	selp.u64 	%rd3733, 1, 0, %p429;
	add.s64 	%rd3734, %rd3731, %rd3733;
	shl.b64 	%rd3735, %rd3708, 1;
	mov.b64 	{%r110, %r111}, %rd3708;
	mov.b64 	{%r112, %r113}, %rd3712;
	shf.l.wrap.b32 	%r114, %r111, %r112, 1;
	shf.l.wrap.b32 	%r115, %r112, %r113, 1;
	mov.b64 	%rd3736, {%r114, %r115};
	mov.b64 	{%r116, %r117}, %rd3721;
	shf.l.wrap.b32 	%r118, %r113, %r116, 1;
	shf.l.wrap.b32 	%r119, %r116, %r117, 1;
	mov.b64 	%rd3737, {%r118, %r119};
	mov.b64 	{%r120, %r121}, %rd3727;
	shf.l.wrap.b32 	%r122, %r117, %r120, 1;
	shf.l.wrap.b32 	%r123, %r120, %r121, 1;
	mov.b64 	%rd3738, {%r122, %r123};
	mov.b64 	{%r124, %r125}, %rd3732;
	shf.l.wrap.b32 	%r126, %r121, %r124, 1;
	shf.l.wrap.b32 	%r127, %r124, %r125, 1;
	mov.b64 	%rd3739, {%r126, %r127};
	shr.u64 	%rd3740, %rd3734, 63;
	mov.b64 	{%r128, %r129}, %rd3734;
	shf.l.wrap.b32 	%r130, %r125, %r128, 1;
	shf.l.wrap.b32 	%r131, %r128, %r129, 1;
	mov.b64 	%rd3741, {%r130, %r131};
	mul.hi.u64 	%rd3742, %rd190, %rd190;
	mul.hi.u64 	%rd3743, %rd191, %rd191;
	mul.hi.u64 	%rd3744, %rd192, %rd192;
	mul.hi.u64 	%rd3745, %rd193, %rd193;
	add.s64 	%rd198, %rd3735, %rd3742;
	setp.lt.u64 	%p430, %rd198, %rd3735;
	selp.u64 	%rd3746, 1, 0, %p430;
	mad.lo.s64 	%rd3747, %rd191, %rd191, %rd3736;
	setp.lt.u64 	%p431, %rd3747, %rd3736;
	add.s64 	%rd199, %rd3747, %rd3746;
	setp.lt.u64 	%p432, %rd199, %rd3747;
	or.pred  	%p433, %p431, %p432;
	selp.u64 	%rd3748, 1, 0, %p433;
	add.s64 	%rd3749, %rd3737, %rd3743;
	setp.lt.u64 	%p434, %rd3749, %rd3737;
	add.s64 	%rd200, %rd3749, %rd3748;
	setp.lt.u64 	%p435, %rd200, %rd3749;
	or.pred  	%p436, %p434, %p435;
	selp.u64 	%rd3750, 1, 0, %p436;
	mad.lo.s64 	%rd3751, %rd192, %rd192, %rd3738;
	setp.lt.u64 	%p437, %rd3751, %rd3738;
	add.s64 	%rd3752, %rd3751, %rd3750;
	setp.lt.u64 	%p438, %rd3752, %rd3751;
	or.pred  	%p439, %p437, %p438;
	selp.u64 	%rd3753, 1, 0, %p439;
	add.s64 	%rd3754, %rd3739, %rd3744;
	setp.lt.u64 	%p440, %rd3754, %rd3739;
	add.s64 	%rd3755, %rd3754, %rd3753;
	setp.lt.u64 	%p441, %rd3755, %rd3754;
	or.pred  	%p442, %p440, %p441;
	selp.u64 	%rd3756, 1, 0, %p442;
	mad.lo.s64 	%rd3757, %rd193, %rd193, %rd3741;
	setp.lt.u64 	%p443, %rd3757, %rd3741;
	add.s64 	%rd3758, %rd3757, %rd3756;
	setp.lt.u64 	%p444, %rd3758, %rd3757;
	or.pred  	%p445, %p443, %p444;
	selp.u64 	%rd3759, 1, 0, %p445;
	add.s64 	%rd3760, %rd3740, %rd3745;
	add.s64 	%rd3761, %rd3760, %rd3759;
	shl.b64 	%rd3762, %rd3752, 32;
	mov.b64 	{%r132, %r133}, %rd3752;
	mov.b64 	{%r134, %r135}, %rd3755;
	mov.b64 	%rd3763, {%r133, %r134};
	mov.b64 	{%r136, %r137}, %rd3758;
	mov.b64 	%rd3764, {%r135, %r136};
	mov.b64 	{%r138, %r139}, %rd3761;
	mov.b64 	%rd3765, {%r137, %r138};
	shr.u64 	%rd3766, %rd3761, 32;
	mul.lo.s64 	%rd3767, %rd3752, 977;
	mov.b64 	%rd3768, 977;
	mul.hi.u64 	%rd3769, %rd3752, %rd3768;
	mul.lo.s64 	%rd3770, %rd3755, 977;
	mul.hi.u64 	%rd3771, %rd3755, %rd3768;
	add.s64 	%rd3772, %rd3770, %rd3769;
	setp.lt.u64 	%p446, %rd3772, %rd3770;
	selp.u64 	%rd3773, 1, 0, %p446;
	add.s64 	%rd3774, %rd3771, %rd3773;
	mul.lo.s64 	%rd3775, %rd3758, 977;
	mul.hi.u64 	%rd3776, %rd3758, %rd3768;
	add.s64 	%rd3777, %rd3775, %rd3774;
	setp.lt.u64 	%p447, %rd3777, %rd3775;
	selp.u64 	%rd3778, 1, 0, %p447;
	add.s64 	%rd3779, %rd3776, %rd3778;
	mul.lo.s64 	%rd3780, %rd3761, 977;
	mul.hi.u64 	%rd3781, %rd3761, %rd3768;
	add.s64 	%rd3782, %rd3780, %rd3779;
	setp.lt.u64 	%p448, %rd3782, %rd3780;
	selp.u64 	%rd3783, 1, 0, %p448;
	add.s64 	%rd3784, %rd3781, %rd3783;
	add.s64 	%rd14540, %rd3767, %rd3762;
	setp.lt.u64 	%p449, %rd14540, %rd3767;
	selp.u64 	%rd3785, 1, 0, %p449;
	add.s64 	%rd3786, %rd3772, %rd3763;
	setp.lt.u64 	%p450, %rd3786, %rd3772;
	add.s64 	%rd14539, %rd3786, %rd3785;
	setp.lt.u64 	%p451, %rd14539, %rd3786;
	or.pred  	%p452, %p450, %p451;
	selp.u64 	%rd3787, 1, 0, %p452;
	add.s64 	%rd3788, %rd3777, %rd3764;
	setp.lt.u64 	%p453, %rd3788, %rd3777;
	add.s64 	%rd14538, %rd3788, %rd3787;
	setp.lt.u64 	%p454, %rd14538, %rd3788;
	or.pred  	%p455, %p453, %p454;
	selp.u64 	%rd3789, 1, 0, %p455;
	add.s64 	%rd3790, %rd3782, %rd3765;
	setp.lt.u64 	%p456, %rd3790, %rd3782;
	add.s64 	%rd14537, %rd3790, %rd3789;
	setp.lt.u64 	%p457, %rd14537, %rd3790;
	or.pred  	%p458, %p456, %p457;
	selp.u64 	%rd3791, 1, 0, %p458;
	add.s64 	%rd3792, %rd3784, %rd3766;
	add.s64 	%rd205, %rd3792, %rd3791;
	setp.eq.s64 	%p459, %rd205, 0;
	mov.b64 	%rd14536, 0;
	@%p459 bra 	$L__BB6_54;
	shl.b64 	%rd3793, %rd205, 32;
	shr.u64 	%rd3794, %rd205, 32;
	mov.b64 	%rd3795, 977;
	mul.hi.u64 	%rd3796, %rd205, %rd3795;
	mad.lo.s64 	%rd3797, %rd205, 977, %rd3793;
	setp.lt.u64 	%p460, %rd3797, %rd3793;
	selp.u64 	%rd3798, 1, 0, %p460;
	add.s64 	%rd14540, %rd3797, %rd14540;
	setp.lt.u64 	%p461, %rd14540, %rd3797;
	selp.u64 	%rd3799, 1, 0, %p461;
	add.s64 	%rd3800, %rd3794, %rd3796;
	setp.lt.u64 	%p462, %rd3800, %rd3794;
	selp.u64 	%rd3801, 1, 0, %p462;
	add.s64 	%rd3802, %rd14539, %rd3800;
	setp.lt.u64 	%p463, %rd3802, %rd14539;
	selp.u64 	%rd3803, 1, 0, %p463;
	add.s64 	%rd3804, %rd3802, %rd3798;
	add.s64 	%rd14539, %rd3804, %rd3799;
	setp.lt.u64 	%p464, %rd14539, %rd3802;
	selp.u64 	%rd3805, 1, 0, %p464;
	add.s64 	%rd3806, %rd14538, %rd3801;
	add.s64 	%rd3807, %rd3806, %rd3803;
	add.s64 	%rd208, %rd3807, %rd3805;
	setp.lt.u64 	%p465, %rd208, %rd14538;
	selp.u64 	%rd3808, 1, 0, %p465;
	add.s64 	%rd209, %rd14537, %rd3808;
	setp.lt.u64 	%p466, %rd209, %rd14537;
	selp.u64 	%rd14536, 1, 0, %p466;
	mov.u64 	%rd14537, %rd209;
	mov.u64 	%rd14538, %rd208;
$L__BB6_54:
	mad.lo.s64 	%rd216, %rd190, %rd190, %rd14540;
	setp.lt.u64 	%p467, %rd216, %rd14540;
	selp.u64 	%rd3809, 1, 0, %p467;
	add.s64 	%rd3810, %rd14539, %rd198;
	setp.lt.u64 	%p468, %rd3810, %rd14539;
	add.s64 	%rd14542, %rd3810, %rd3809;
	setp.lt.u64 	%p469, %rd14542, %rd3810;
	or.pred  	%p470, %p468, %p469;
	selp.u64 	%rd3811, 1, 0, %p470;
	add.s64 	%rd3812, %rd14538, %rd199;
	setp.lt.u64 	%p471, %rd3812, %rd14538;
	add.s64 	%rd14543, %rd3812, %rd3811;
	setp.lt.u64 	%p472, %rd14543, %rd3812;
	or.pred  	%p473, %p471, %p472;
	selp.u64 	%rd3813, 1, 0, %p473;
	add.s64 	%rd3814, %rd14537, %rd200;
	setp.lt.u64 	%p474, %rd3814, %rd14537;
	add.s64 	%rd14544, %rd3814, %rd3813;
	setp.lt.u64 	%p475, %rd14544, %rd3814;
	or.pred  	%p476, %p474, %p475;
	selp.u64 	%rd3815, 1, 0, %p476;
	add.s64 	%rd220, %rd14536, %rd3815;
	setp.ne.s64 	%p477, %rd220, 0;
	@%p477 bra 	$L__BB6_57;
	and.b64  	%rd3816, %rd14544, %rd14543;
	setp.ne.s64 	%p478, %rd3816, -1;
	mov.u64 	%rd14541, %rd216;
	@%p478 bra 	$L__BB6_64;
	setp.ne.s64 	%p479, %rd14542, -1;
	setp.lt.u64 	%p480, %rd216, -4294968273;
	or.pred  	%p481, %p479, %p480;
	mov.u64 	%rd14541, %rd216;
	@%p481 bra 	$L__BB6_64;
$L__BB6_57:
	add.s64 	%rd14541, %rd216, 4294968273;
	setp.lt.u64 	%p482, %rd216, -4294968273;
	selp.u64 	%rd3817, 1, 0, %p482;
	add.s64 	%rd3818, %rd14542, 1;
	setp.ne.s64 	%p483, %rd14542, -1;
	selp.s64 	%rd3819, -1, 0, %p482;
	add.s64 	%rd14542, %rd3818, %rd3819;
	setp.lt.u64 	%p484, %rd3818, %rd3817;
	or.pred  	%p485, %p483, %p484;
	selp.u64 	%rd3820, 1, 0, %p485;
	add.s64 	%rd3821, %rd14543, 1;
	setp.ne.s64 	%p486, %rd14543, -1;
	selp.s64 	%rd3822, -1, 0, %p485;
	add.s64 	%rd14543, %rd3821, %rd3822;
	setp.lt.u64 	%p487, %rd3821, %rd3820;
	or.pred  	%p488, %p486, %p487;
	selp.u64 	%rd3823, 1, 0, %p488;
	add.s64 	%rd3824, %rd14544, 1;
	setp.ne.s64 	%p489, %rd14544, -1;
	selp.s64 	%rd3825, -1, 0, %p488;
	add.s64 	%rd14544, %rd3824, %rd3825;
	setp.lt.u64 	%p490, %rd3824, %rd3823;
	or.pred  	%p491, %p489, %p490;
	selp.s64 	%rd3826, -1, 0, %p491;
	add.s64 	%rd225, %rd220, %rd3826;
	setp.ne.s64 	%p492, %rd225, 0;
	@%p492 bra 	$L__BB6_60;
	and.b64  	%rd3827, %rd14544, %rd14543;
	setp.ne.s64 	%p493, %rd3827, -1;
	@%p493 bra 	$L__BB6_64;
	setp.ne.s64 	%p494, %rd14542, -1;
	setp.lt.u64 	%p495, %rd14541, -4294968273;
	or.pred  	%p496, %p494, %p495;
	@%p496 bra 	$L__BB6_64;
$L__BB6_60:
	add.s64 	%rd226, %rd216, 8589936546;
	setp.lt.u64 	%p497, %rd14541, -4294968273;
	selp.u64 	%rd3828, 1, 0, %p497;
	add.s64 	%rd3829, %rd14542, 1;
	setp.ne.s64 	%p498, %rd14542, -1;
	selp.s64 	%rd3830, -1, 0, %p497;
	add.s64 	%rd14542, %rd3829, %rd3830;
	setp.lt.u64 	%p499, %rd3829, %rd3828;
	or.pred  	%p500, %p498, %p499;
	selp.u64 	%rd3831, 1, 0, %p500;
	add.s64 	%rd3832, %rd14543, 1;
	setp.ne.s64 	%p501, %rd14543, -1;
	selp.s64 	%rd3833, -1, 0, %p500;
	add.s64 	%rd14543, %rd3832, %rd3833;
	setp.lt.u64 	%p502, %rd3832, %rd3831;
	or.pred  	%p503, %p501, %p502;
	selp.u64 	%rd3834, 1, 0, %p503;
	add.s64 	%rd3835, %rd14544, 1;
	setp.ne.s64 	%p504, %rd14544, -1;
	selp.s64 	%rd3836, -1, 0, %p503;
	add.s64 	%rd14544, %rd3835, %rd3836;
	setp.lt.u64 	%p505, %rd3835, %rd3834;
	or.pred  	%p506, %p504, %p505;
	selp.u64 	%rd3837, 1, 0, %p506;
	setp.ne.s64 	%p507, %rd225, %rd3837;
	@%p507 bra 	$L__BB6_63;
	and.b64  	%rd3838, %rd14544, %rd14543;
	setp.ne.s64 	%p508, %rd3838, -1;
	mov.u64 	%rd14541, %rd226;
	@%p508 bra 	$L__BB6_64;
	setp.ne.s64 	%p509, %rd14542, -1;
	setp.lt.u64 	%p510, %rd226, -4294968273;
	or.pred  	%p511, %p509, %p510;
	mov.u64 	%rd14541, %rd226;
	@%p511 bra 	$L__BB6_64;
$L__BB6_63:
	setp.lt.u64 	%p512, %rd226, -4294968273;
	selp.u64 	%rd3839, 1, 0, %p512;
	add.s64 	%rd3840, %rd14542, 1;
	setp.ne.s64 	%p513, %rd14542, -1;
	selp.s64 	%rd3841, -1, 0, %p512;
	add.s64 	%rd14542, %rd3840, %rd3841;
	setp.lt.u64 	%p514, %rd3840, %rd3839;
	or.pred  	%p515, %p513, %p514;
	selp.u64 	%rd3842, 1, 0, %p515;
	add.s64 	%rd3843, %rd14543, 1;
	setp.ne.s64 	%p516, %rd14543, -1;
	selp.s64 	%rd3844, -1, 0, %p515;
	add.s64 	%rd14543, %rd3843, %rd3844;
	setp.lt.u64 	%p517, %rd3843, %rd3842;
	or.pred  	%p518, %p516, %p517;
	selp.s64 	%rd3845, -1, 0, %p518;
	add.s64 	%rd3846, %rd14544, %rd3845;
	add.s64 	%rd14544, %rd3846, 1;
	add.s64 	%rd14541, %rd216, 12884904819;
$L__BB6_64:
	mul.hi.u64 	%rd3848, %rd14541, %rd190;
	mul.lo.s64 	%rd3849, %rd191, %rd14541;
	mul.hi.u64 	%rd3850, %rd14541, %rd191;
	add.s64 	%rd3851, %rd3849, %rd3848;
	setp.lt.u64 	%p519, %rd3851, %rd3849;
	selp.u64 	%rd3852, 1, 0, %p519;
	add.s64 	%rd3853, %rd3850, %rd3852;
	mul.lo.s64 	%rd3854, %rd192, %rd14541;
	mul.hi.u64 	%rd3855, %rd14541, %rd192;
	add.s64 	%rd3856, %rd3854, %rd3853;
	setp.lt.u64 	%p520, %rd3856, %rd3854;
	selp.u64 	%rd3857, 1, 0, %p520;
	add.s64 	%rd3858, %rd3855, %rd3857;
	mul.lo.s64 	%rd3859, %rd193, %rd14541;
	mul.hi.u64 	%rd3860, %rd14541, %rd193;
	add.s64 	%rd3861, %rd3859, %rd3858;
	setp.lt.u64 	%p521, %rd3861, %rd3859;
	selp.u64 	%rd3862, 1, 0, %p521;
	add.s64 	%rd3863, %rd3860, %rd3862;
	mul.hi.u64 	%rd3864, %rd14542, %rd190;
	mad.lo.s64 	%rd238, %rd190, %rd14542, %rd3851;
	setp.lt.u64 	%p522, %rd238, %rd3851;
	selp.u64 	%rd3865, 1, 0, %p522;
	add.s64 	%rd3866, %rd3864, %rd3865;
	mul.hi.u64 	%rd3867, %rd14542, %rd191;
	mad.lo.s64 	%rd3868, %rd191, %rd14542, %rd3856;
	setp.lt.u64 	%p523, %rd3868, %rd3856;
	selp.u64 	%rd3869, 1, 0, %p523;
	add.s64 	%rd3870, %rd3868, %rd3866;
	setp.lt.u64 	%p524, %rd3870, %rd3868;
	selp.u64 	%rd3871, 1, 0, %p524;
	add.s64 	%rd3872, %rd3867, %rd3869;
	add.s64 	%rd3873, %rd3872, %rd3871;
	mul.hi.u64 	%rd3874, %rd14542, %rd192;
	mad.lo.s64 	%rd3875, %rd192, %rd14542, %rd3861;
	setp.lt.u64 	%p525, %rd3875, %rd3861;
	selp.u64 	%rd3876, 1, 0, %p525;
	add.s64 	%rd3877, %rd3875, %rd3873;
	setp.lt.u64 	%p526, %rd3877, %rd3875;
	selp.u64 	%rd3878, 1, 0, %p526;
	add.s64 	%rd3879, %rd3874, %rd3876;
	add.s64 	%rd3880, %rd3879, %rd3878;
	mul.hi.u64 	%rd3881, %rd14542, %rd193;
	mad.lo.s64 	%rd3882, %rd193, %rd14542, %rd3863;
	setp.lt.u64 	%p527, %rd3882, %rd3863;
	selp.u64 	%rd3883, 1, 0, %p527;
	add.s64 	%rd3884, %rd3882, %rd3880;
	setp.lt.u64 	%p528, %rd3884, %rd3882;
	selp.u64 	%rd3885, 1, 0, %p528;
	add.s64 	%rd3886, %rd3881, %rd3883;
	add.s64 	%rd3887, %rd3886, %rd3885;
	mul.hi.u64 	%rd3888, %rd14543, %rd190;
	mad.lo.s64 	%rd239, %rd190, %rd14543, %rd3870;
	setp.lt.u64 	%p529, %rd239, %rd3870;
	selp.u64 	%rd3889, 1, 0, %p529;
	add.s64 	%rd3890, %rd3888, %rd3889;
	mul.hi.u64 	%rd3891, %rd14543, %rd191;
	mad.lo.s64 	%rd3892, %rd191, %rd14543, %rd3877;
	setp.lt.u64 	%p530, %rd3892, %rd3877;
	selp.u64 	%rd3893, 1, 0, %p530;
	add.s64 	%rd3894, %rd3892, %rd3890;
	setp.lt.u64 	%p531, %rd3894, %rd3892;
	selp.u64 	%rd3895, 1, 0, %p531;
	add.s64 	%rd3896, %rd3891, %rd3893;
	add.s64 	%rd3897, %rd3896, %rd3895;
	mul.hi.u64 	%rd3898, %rd14543, %rd192;
	mad.lo.s64 	%rd3899, %rd192, %rd14543, %rd3884;
	setp.lt.u64 	%p532, %rd3899, %rd3884;
	selp.u64 	%rd3900, 1, 0, %p532;
	add.s64 	%rd3901, %rd3899, %rd3897;
	setp.lt.u64 	%p533, %rd3901, %rd3899;
	selp.u64 	%rd3902, 1, 0, %p533;
	add.s64 	%rd3903, %rd3898, %rd3900;
	add.s64 	%rd3904, %rd3903, %rd3902;
	mul.hi.u64 	%rd3905, %rd14543, %rd193;
	mad.lo.s64 	%rd3906, %rd193, %rd14543, %rd3887;
	setp.lt.u64 	%p534, %rd3906, %rd3887;
	selp.u64 	%rd3907, 1, 0, %p534;
	add.s64 	%rd3908, %rd3906, %rd3904;
	setp.lt.u64 	%p535, %rd3908, %rd3906;
	selp.u64 	%rd3909, 1, 0, %p535;
	add.s64 	%rd3910, %rd3905, %rd3907;
	add.s64 	%rd3911, %rd3910, %rd3909;
	mul.hi.u64 	%rd3912, %rd14544, %rd190;
	mad.lo.s64 	%rd240, %rd190, %rd14544, %rd3894;
	setp.lt.u64 	%p536, %rd240, %rd3894;
	selp.u64 	%rd3913, 1, 0, %p536;
	add.s64 	%rd3914, %rd3912, %rd3913;
	mul.hi.u64 	%rd3915, %rd14544, %rd191;
	mad.lo.s64 	%rd3916, %rd191, %rd14544, %rd3901;
	setp.lt.u64 	%p537, %rd3916, %rd3901;
	selp.u64 	%rd3917, 1, 0, %p537;
	add.s64 	%rd3918, %rd3916, %rd3914;
	setp.lt.u64 	%p538, %rd3918, %rd3916;
	selp.u64 	%rd3919, 1, 0, %p538;
	add.s64 	%rd3920, %rd3915, %rd3917;
	add.s64 	%rd3921, %rd3920, %rd3919;
	mul.hi.u64 	%rd3922, %rd14544, %rd192;
	mad.lo.s64 	%rd3923, %rd192, %rd14544, %rd3908;
	setp.lt.u64 	%p539, %rd3923, %rd3908;
	selp.u64 	%rd3924, 1, 0, %p539;
	add.s64 	%rd3925, %rd3923, %rd3921;
	setp.lt.u64 	%p540, %rd3925, %rd3923;
	selp.u64 	%rd3926, 1, 0, %p540;
	add.s64 	%rd3927, %rd3922, %rd3924;
	add.s64 	%rd3928, %rd3927, %rd3926;
	mul.hi.u64 	%rd3929, %rd14544, %rd193;
	mad.lo.s64 	%rd3930, %rd193, %rd14544, %rd3911;
	setp.lt.u64 	%p541, %rd3930, %rd3911;
	selp.u64 	%rd3931, 1, 0, %p541;
	add.s64 	%rd3932, %rd3930, %rd3928;
	setp.lt.u64 	%p542, %rd3932, %rd3930;
	selp.u64 	%rd3933, 1, 0, %p542;
	add.s64 	%rd3934, %rd3929, %rd3931;
	add.s64 	%rd3935, %rd3934, %rd3933;
	shl.b64 	%rd3936, %rd3918, 32;
	mov.b64 	{%r140, %r141}, %rd3918;
	mov.b64 	{%r142, %r143}, %rd3925;
	mov.b64 	%rd3937, {%r141, %r142};
	mov.b64 	{%r144, %r145}, %rd3932;
	mov.b64 	%rd3938, {%r143, %r144};
	mov.b64 	{%r146, %r147}, %rd3935;
	mov.b64 	%rd3939, {%r145, %r146};
	shr.u64 	%rd3940, %rd3935, 32;
	mul.lo.s64 	%rd3941, %rd3918, 977;
	mov.b64 	%rd3942, 977;
	mul.hi.u64 	%rd3943, %rd3918, %rd3942;
	mul.lo.s64 	%rd3944, %rd3925, 977;
	mul.hi.u64 	%rd3945, %rd3925, %rd3942;
	add.s64 	%rd3946, %rd3944, %rd3943;
	setp.lt.u64 	%p543, %rd3946, %rd3944;
	selp.u64 	%rd3947, 1, 0, %p543;
	add.s64 	%rd3948, %rd3945, %rd3947;
	mul.lo.s64 	%rd3949, %rd3932, 977;
	mul.hi.u64 	%rd3950, %rd3932, %rd3942;
	add.s64 	%rd3951, %rd3949, %rd3948;
	setp.lt.u64 	%p544, %rd3951, %rd3949;
	selp.u64 	%rd3952, 1, 0, %p544;
	add.s64 	%rd3953, %rd3950, %rd3952;
	mul.lo.s64 	%rd3954, %rd3935, 977;
	mul.hi.u64 	%rd3955, %rd3935, %rd3942;
	add.s64 	%rd3956, %rd3954, %rd3953;
	setp.lt.u64 	%p545, %rd3956, %rd3954;
	selp.u64 	%rd3957, 1, 0, %p545;
	add.s64 	%rd3958, %rd3955, %rd3957;
	add.s64 	%rd14549, %rd3941, %rd3936;
	setp.lt.u64 	%p546, %rd14549, %rd3941;
	selp.u64 	%rd3959, 1, 0, %p546;
	add.s64 	%rd3960, %rd3946, %rd3937;
	setp.lt.u64 	%p547, %rd3960, %rd3946;
	add.s64 	%rd14548, %rd3960, %rd3959;
	setp.lt.u64 	%p548, %rd14548, %rd3960;
	or.pred  	%p549, %p547, %p548;
	selp.u64 	%rd3961, 1, 0, %p549;
	add.s64 	%rd3962, %rd3951, %rd3938;
	setp.lt.u64 	%p550, %rd3962, %rd3951;
	add.s64 	%rd14547, %rd3962, %rd3961;
	setp.lt.u64 	%p551, %rd14547, %rd3962;
	or.pred  	%p552, %p550, %p551;
	selp.u64 	%rd3963, 1, 0, %p552;
	add.s64 	%rd3964, %rd3956, %rd3939;
	setp.lt.u64 	%p553, %rd3964, %rd3956;
	add.s64 	%rd14546, %rd3964, %rd3963;
	setp.lt.u64 	%p554, %rd14546, %rd3964;
	or.pred  	%p555, %p553, %p554;
	selp.u64 	%rd3965, 1, 0, %p555;
	add.s64 	%rd3966, %rd3958, %rd3940;
	add.s64 	%rd245, %rd3966, %rd3965;
	setp.eq.s64 	%p556, %rd245, 0;
	mov.b64 	%rd14545, 0;
	@%p556 bra 	$L__BB6_66;
	shl.b64 	%rd3967, %rd245, 32;
	shr.u64 	%rd3968, %rd245, 32;
	mov.b64 	%rd3969, 977;
	mul.hi.u64 	%rd3970, %rd245, %rd3969;
	mad.lo.s64 	%rd3971, %rd245, 977, %rd3967;
	setp.lt.u64 	%p557, %rd3971, %rd3967;
	selp.u64 	%rd3972, 1, 0, %p557;
	add.s64 	%rd14549, %rd3971, %rd14549;
	setp.lt.u64 	%p558, %rd14549, %rd3971;
	selp.u64 	%rd3973, 1, 0, %p558;
	add.s64 	%rd3974, %rd3968, %rd3970;
	setp.lt.u64 	%p559, %rd3974, %rd3968;
	selp.u64 	%rd3975, 1, 0, %p559;
	add.s64 	%rd3976, %rd14548, %rd3974;
	setp.lt.u64 	%p560, %rd3976, %rd14548;
	selp.u64 	%rd3977, 1, 0, %p560;
	add.s64 	%rd3978, %rd3976, %rd3972;
	add.s64 	%rd14548, %rd3978, %rd3973;
	setp.lt.u64 	%p561, %rd14548, %rd3976;
	selp.u64 	%rd3979, 1, 0, %p561;
	add.s64 	%rd3980, %rd14547, %rd3975;
	add.s64 	%rd3981, %rd3980, %rd3977;
	add.s64 	%rd248, %rd3981, %rd3979;
	setp.lt.u64 	%p562, %rd248, %rd14547;
	selp.u64 	%rd3982, 1, 0, %p562;
	add.s64 	%rd249, %rd14546, %rd3982;
	setp.lt.u64 	%p563, %rd249, %rd14546;
	selp.u64 	%rd14545, 1, 0, %p563;
	mov.u64 	%rd14546, %rd249;
	mov.u64 	%rd14547, %rd248;
$L__BB6_66:
	mad.lo.s64 	%rd256, %rd190, %rd14541, %rd14549;
	setp.lt.u64 	%p564, %rd256, %rd14549;
	selp.u64 	%rd3983, 1, 0, %p564;
	add.s64 	%rd3984, %rd14548, %rd238;
	setp.lt.u64 	%p565, %rd3984, %rd14548;
	add.s64 	%rd14551, %rd3984, %rd3983;
	setp.lt.u64 	%p566, %rd14551, %rd3984;
	or.pred  	%p567, %p565, %p566;
	selp.u64 	%rd3985, 1, 0, %p567;
	add.s64 	%rd3986, %rd14547, %rd239;
	setp.lt.u64 	%p568, %rd3986, %rd14547;
	add.s64 	%rd14552, %rd3986, %rd3985;
	setp.lt.u64 	%p569, %rd14552, %rd3986;
	or.pred  	%p570, %p568, %p569;
	selp.u64 	%rd3987, 1, 0, %p570;
	add.s64 	%rd3988, %rd14546, %rd240;
	setp.lt.u64 	%p571, %rd3988, %rd14546;
	add.s64 	%rd14553, %rd3988, %rd3987;
	setp.lt.u64 	%p572, %rd14553, %rd3988;
	or.pred  	%p573, %p571, %p572;
	selp.u64 	%rd3989, 1, 0, %p573;
	add.s64 	%rd260, %rd14545, %rd3989;
	setp.ne.s64 	%p574, %rd260, 0;
	@%p574 bra 	$L__BB6_69;
	and.b64  	%rd3990, %rd14553, %rd14552;
	setp.ne.s64 	%p575, %rd3990, -1;
	mov.u64 	%rd14550, %rd256;
	@%p575 bra 	$L__BB6_76;
	setp.ne.s64 	%p576, %rd14551, -1;
	setp.lt.u64 	%p577, %rd256, -4294968273;
	or.pred  	%p578, %p576, %p577;
	mov.u64 	%rd14550, %rd256;
	@%p578 bra 	$L__BB6_76;
$L__BB6_69:
	add.s64 	%rd14550, %rd256, 4294968273;
	setp.lt.u64 	%p579, %rd256, -4294968273;
	selp.u64 	%rd3991, 1, 0, %p579;
	add.s64 	%rd3992, %rd14551, 1;
	setp.ne.s64 	%p580, %rd14551, -1;
	selp.s64 	%rd3993, -1, 0, %p579;
	add.s64 	%rd14551, %rd3992, %rd3993;
	setp.lt.u64 	%p581, %rd3992, %rd3991;
	or.pred  	%p582, %p580, %p581;
	selp.u64 	%rd3994, 1, 0, %p582;
	add.s64 	%rd3995, %rd14552, 1;
	setp.ne.s64 	%p583, %rd14552, -1;
	selp.s64 	%rd3996, -1, 0, %p582;
	add.s64 	%rd14552, %rd3995, %rd3996;
	setp.lt.u64 	%p584, %rd3995, %rd3994;
	or.pred  	%p585, %p583, %p584;
	selp.u64 	%rd3997, 1, 0, %p585;
	add.s64 	%rd3998, %rd14553, 1;
	setp.ne.s64 	%p586, %rd14553, -1;
	selp.s64 	%rd3999, -1, 0, %p585;
	add.s64 	%rd14553, %rd3998, %rd3999;
	setp.lt.u64 	%p587, %rd3998, %rd3997;
	or.pred  	%p588, %p586, %p587;
	selp.s64 	%rd4000, -1, 0, %p588;
	add.s64 	%rd265, %rd260, %rd4000;
	setp.ne.s64 	%p589, %rd265, 0;
	@%p589 bra 	$L__BB6_72;
	and.b64  	%rd4001, %rd14553, %rd14552;
	setp.ne.s64 	%p590, %rd4001, -1;
	@%p590 bra 	$L__BB6_76;
	setp.ne.s64 	%p591, %rd14551, -1;
	setp.lt.u64 	%p592, %rd14550, -4294968273;
	or.pred  	%p593, %p591, %p592;
	@%p593 bra 	$L__BB6_76;
$L__BB6_72:
	add.s64 	%rd266, %rd256, 8589936546;
	setp.lt.u64 	%p594, %rd14550, -4294968273;
	selp.u64 	%rd4002, 1, 0, %p594;
	add.s64 	%rd4003, %rd14551, 1;
	setp.ne.s64 	%p595, %rd14551, -1;
	selp.s64 	%rd4004, -1, 0, %p594;
	add.s64 	%rd14551, %rd4003, %rd4004;
	setp.lt.u64 	%p596, %rd4003, %rd4002;
	or.pred  	%p597, %p595, %p596;
	selp.u64 	%rd4005, 1, 0, %p597;
	add.s64 	%rd4006, %rd14552, 1;
	setp.ne.s64 	%p598, %rd14552, -1;
	selp.s64 	%rd4007, -1, 0, %p597;
	add.s64 	%rd14552, %rd4006, %rd4007;
	setp.lt.u64 	%p599, %rd4006, %rd4005;
	or.pred  	%p600, %p598, %p599;
	selp.u64 	%rd4008, 1, 0, %p600;
	add.s64 	%rd4009, %rd14553, 1;
	setp.ne.s64 	%p601, %rd14553, -1;
	selp.s64 	%rd4010, -1, 0, %p600;
	add.s64 	%rd14553, %rd4009, %rd4010;
	setp.lt.u64 	%p602, %rd4009, %rd4008;
	or.pred  	%p603, %p601, %p602;
	selp.u64 	%rd4011, 1, 0, %p603;
	setp.ne.s64 	%p604, %rd265, %rd4011;
	@%p604 bra 	$L__BB6_75;
	and.b64  	%rd4012, %rd14553, %rd14552;
	setp.ne.s64 	%p605, %rd4012, -1;
	mov.u64 	%rd14550, %rd266;
	@%p605 bra 	$L__BB6_76;
	setp.ne.s64 	%p606, %rd14551, -1;
	setp.lt.u64 	%p607, %rd266, -4294968273;
	or.pred  	%p608, %p606, %p607;
	mov.u64 	%rd14550, %rd266;
	@%p608 bra 	$L__BB6_76;
$L__BB6_75:
	setp.lt.u64 	%p609, %rd266, -4294968273;
	selp.u64 	%rd4013, 1, 0, %p609;
	add.s64 	%rd4014, %rd14551, 1;
	setp.ne.s64 	%p610, %rd14551, -1;
	selp.s64 	%rd4015, -1, 0, %p609;
	add.s64 	%rd14551, %rd4014, %rd4015;
	setp.lt.u64 	%p611, %rd4014, %rd4013;
	or.pred  	%p612, %p610, %p611;
	selp.u64 	%rd4016, 1, 0, %p612;
	add.s64 	%rd4017, %rd14552, 1;
	setp.ne.s64 	%p613, %rd14552, -1;
	selp.s64 	%rd4018, -1, 0, %p612;
	add.s64 	%rd14552, %rd4017, %rd4018;
	setp.lt.u64 	%p614, %rd4017, %rd4016;
	or.pred  	%p615, %p613, %p614;
	selp.s64 	%rd4019, -1, 0, %p615;
	add.s64 	%rd4020, %rd14553, %rd4019;
	add.s64 	%rd14553, %rd4020, 1;
	add.s64 	%rd14550, %rd256, 12884904819;
$L__BB6_76:
	mul.lo.s64 	%rd4022, %rd195, %rd194;
	mul.hi.u64 	%rd4023, %rd194, %rd195;
	mul.lo.s64 	%rd4024, %rd196, %rd194;
	mul.hi.u64 	%rd4025, %rd194, %rd196;
	add.s64 	%rd4026, %rd4024, %rd4023;
	setp.lt.u64 	%p616, %rd4026, %rd4024;
	selp.u64 	%rd4027, 1, 0, %p616;
	add.s64 	%rd4028, %rd4025, %rd4027;
	mul.lo.s64 	%rd4029, %rd197, %rd194;
	mul.hi.u64 	%rd4030, %rd194, %rd197;
	add.s64 	%rd4031, %rd4029, %rd4028;
	setp.lt.u64 	%p617, %rd4031, %rd4029;
	selp.u64 	%rd4032, 1, 0, %p617;
	add.s64 	%rd4033, %rd4030, %rd4032;
	mul.hi.u64 	%rd4034, %rd195, %rd196;
	mad.lo.s64 	%rd4035, %rd196, %rd195, %rd4031;
	setp.lt.u64 	%p618, %rd4035, %rd4031;
	selp.u64 	%rd4036, 1, 0, %p618;
	add.s64 	%rd4037, %rd4034, %rd4036;
	mul.hi.u64 	%rd4038, %rd195, %rd197;
	mad.lo.s64 	%rd4039, %rd197, %rd195, %rd4033;
	setp.lt.u64 	%p619, %rd4039, %rd4033;
	selp.u64 	%rd4040, 1, 0, %p619;
	add.s64 	%rd4041, %rd4039, %rd4037;
	setp.lt.u64 	%p620, %rd4041, %rd4039;
	selp.u64 	%rd4042, 1, 0, %p620;
	add.s64 	%rd4043, %rd4038, %rd4040;
	add.s64 	%rd4044, %rd4043, %rd4042;
	mul.hi.u64 	%rd4045, %rd196, %rd197;
	mad.lo.s64 	%rd4046, %rd197, %rd196, %rd4044;
	setp.lt.u64 	%p621, %rd4046, %rd4044;
	selp.u64 	%rd4047, 1, 0, %p621;
	add.s64 	%rd4048, %rd4045, %rd4047;
	shl.b64 	%rd4049, %rd4022, 1;
	mov.b64 	{%r148, %r149}, %rd4022;
	mov.b64 	{%r150, %r151}, %rd4026;
	shf.l.wrap.b32 	%r152, %r149, %r150, 1;
	shf.l.wrap.b32 	%r153, %r150, %r151, 1;
	mov.b64 	%rd4050, {%r152, %r153};
	mov.b64 	{%r154, %r155}, %rd4035;
	shf.l.wrap.b32 	%r156, %r151, %r154, 1;
	shf.l.wrap.b32 	%r157, %r154, %r155, 1;
	mov.b64 	%rd4051, {%r156, %r157};
	mov.b64 	{%r158, %r159}, %rd4041;
	shf.l.wrap.b32 	%r160, %r155, %r158, 1;
	shf.l.wrap.b32 	%r161, %r158, %r159, 1;
	mov.b64 	%rd4052, {%r160, %r161};
	mov.b64 	{%r162, %r163}, %rd4046;
	shf.l.wrap.b32 	%r164, %r159, %r162, 1;
	shf.l.wrap.b32 	%r165, %r162, %r163, 1;
	mov.b64 	%rd4053, {%r164, %r165};
	shr.u64 	%rd4054, %rd4048, 63;
	mov.b64 	{%r166, %r167}, %rd4048;
	shf.l.wrap.b32 	%r168, %r163, %r166, 1;
	shf.l.wrap.b32 	%r169, %r166, %r167, 1;
	mov.b64 	%rd4055, {%r168, %r169};
	mul.hi.u64 	%rd4056, %rd194, %rd194;
	mul.hi.u64 	%rd4057, %rd195, %rd195;
	mul.hi.u64 	%rd4058, %rd196, %rd196;
	mul.hi.u64 	%rd4059, %rd197, %rd197;
	add.s64 	%rd278, %rd4049, %rd4056;
	setp.lt.u64 	%p622, %rd278, %rd4049;
	selp.u64 	%rd4060, 1, 0, %p622;
	mad.lo.s64 	%rd4061, %rd195, %rd195, %rd4050;
	setp.lt.u64 	%p623, %rd4061, %rd4050;
	add.s64 	%rd279, %rd4061, %rd4060;
	setp.lt.u64 	%p624, %rd279, %rd4061;
	or.pred  	%p625, %p623, %p624;
	selp.u64 	%rd4062, 1, 0, %p625;
	add.s64 	%rd4063, %rd4051, %rd4057;
	setp.lt.u64 	%p626, %rd4063, %rd4051;
	add.s64 	%rd280, %rd4063, %rd4062;
	setp.lt.u64 	%p627, %rd280, %rd4063;
	or.pred  	%p628, %p626, %p627;
	selp.u64 	%rd4064, 1, 0, %p628;
	mad.lo.s64 	%rd4065, %rd196, %rd196, %rd4052;
	setp.lt.u64 	%p629, %rd4065, %rd4052;
	add.s64 	%rd4066, %rd4065, %rd4064;
	setp.lt.u64 	%p630, %rd4066, %rd4065;
	or.pred  	%p631, %p629, %p630;
	selp.u64 	%rd4067, 1, 0, %p631;
	add.s64 	%rd4068, %rd4053, %rd4058;
	setp.lt.u64 	%p632, %rd4068, %rd4053;
	add.s64 	%rd4069, %rd4068, %rd4067;
	setp.lt.u64 	%p633, %rd4069, %rd4068;
	or.pred  	%p634, %p632, %p633;
	selp.u64 	%rd4070, 1, 0, %p634;
	mad.lo.s64 	%rd4071, %rd197, %rd197, %rd4055;
	setp.lt.u64 	%p635, %rd4071, %rd4055;
	add.s64 	%rd4072, %rd4071, %rd4070;
	setp.lt.u64 	%p636, %rd4072, %rd4071;
	or.pred  	%p637, %p635, %p636;
	selp.u64 	%rd4073, 1, 0, %p637;
	add.s64 	%rd4074, %rd4054, %rd4059;
	add.s64 	%rd4075, %rd4074, %rd4073;
	shl.b64 	%rd4076, %rd4066, 32;
	mov.b64 	{%r170, %r171}, %rd4066;
	mov.b64 	{%r172, %r173}, %rd4069;
	mov.b64 	%rd4077, {%r171, %r172};
	mov.b64 	{%r174, %r175}, %rd4072;
	mov.b64 	%rd4078, {%r173, %r174};
	mov.b64 	{%r176, %r177}, %rd4075;
	mov.b64 	%rd4079, {%r175, %r176};
	shr.u64 	%rd4080, %rd4075, 32;
	mul.lo.s64 	%rd4081, %rd4066, 977;
	mov.b64 	%rd4082, 977;
	mul.hi.u64 	%rd4083, %rd4066, %rd4082;
	mul.lo.s64 	%rd4084, %rd4069, 977;
	mul.hi.u64 	%rd4085, %rd4069, %rd4082;
	add.s64 	%rd4086, %rd4084, %rd4083;
	setp.lt.u64 	%p638, %rd4086, %rd4084;
	selp.u64 	%rd4087, 1, 0, %p638;
	add.s64 	%rd4088, %rd4085, %rd4087;
	mul.lo.s64 	%rd4089, %rd4072, 977;
	mul.hi.u64 	%rd4090, %rd4072, %rd4082;
	add.s64 	%rd4091, %rd4089, %rd4088;
	setp.lt.u64 	%p639, %rd4091, %rd4089;
	selp.u64 	%rd4092, 1, 0, %p639;
	add.s64 	%rd4093, %rd4090, %rd4092;
	mul.lo.s64 	%rd4094, %rd4075, 977;
	mul.hi.u64 	%rd4095, %rd4075, %rd4082;
	add.s64 	%rd4096, %rd4094, %rd4093;
	setp.lt.u64 	%p640, %rd4096, %rd4094;
	selp.u64 	%rd4097, 1, 0, %p640;
	add.s64 	%rd4098, %rd4095, %rd4097;
	add.s64 	%rd14558, %rd4081, %rd4076;
	setp.lt.u64 	%p641, %rd14558, %rd4081;
	selp.u64 	%rd4099, 1, 0, %p641;
	add.s64 	%rd4100, %rd4086, %rd4077;
	setp.lt.u64 	%p642, %rd4100, %rd4086;
	add.s64 	%rd14557, %rd4100, %rd4099;
	setp.lt.u64 	%p643, %rd14557, %rd4100;
	or.pred  	%p644, %p642, %p643;
	selp.u64 	%rd4101, 1, 0, %p644;
	add.s64 	%rd4102, %rd4091, %rd4078;
	setp.lt.u64 	%p645, %rd4102, %rd4091;
	add.s64 	%rd14556, %rd4102, %rd4101;
	setp.lt.u64 	%p646, %rd14556, %rd4102;
	or.pred  	%p647, %p645, %p646;
	selp.u64 	%rd4103, 1, 0, %p647;
	add.s64 	%rd4104, %rd4096, %rd4079;
	setp.lt.u64 	%p648, %rd4104, %rd4096;
	add.s64 	%rd14555, %rd4104, %rd4103;
	setp.lt.u64 	%p649, %rd14555, %rd4104;
	or.pred  	%p650, %p648, %p649;
	selp.u64 	%rd4105, 1, 0, %p650;
	add.s64 	%rd4106, %rd4098, %rd4080;
	add.s64 	%rd285, %rd4106, %rd4105;
	setp.eq.s64 	%p651, %rd285, 0;
	mov.b64 	%rd14554, 0;
	@%p651 bra 	$L__BB6_78;
	shl.b64 	%rd4107, %rd285, 32;
	shr.u64 	%rd4108, %rd285, 32;
	mov.b64 	%rd4109, 977;
	mul.hi.u64 	%rd4110, %rd285, %rd4109;
	mad.lo.s64 	%rd4111, %rd285, 977, %rd4107;
	setp.lt.u64 	%p652, %rd4111, %rd4107;
	selp.u64 	%rd4112, 1, 0, %p652;
	add.s64 	%rd14558, %rd4111, %rd14558;
	setp.lt.u64 	%p653, %rd14558, %rd4111;
	selp.u64 	%rd4113, 1, 0, %p653;
	add.s64 	%rd4114, %rd4108, %rd4110;
	setp.lt.u64 	%p654, %rd4114, %rd4108;
	selp.u64 	%rd4115, 1, 0, %p654;
	add.s64 	%rd4116, %rd14557, %rd4114;
	setp.lt.u64 	%p655, %rd4116, %rd14557;
	selp.u64 	%rd4117, 1, 0, %p655;
	add.s64 	%rd4118, %rd4116, %rd4112;
	add.s64 	%rd14557, %rd4118, %rd4113;
	setp.lt.u64 	%p656, %rd14557, %rd4116;
	selp.u64 	%rd4119, 1, 0, %p656;
	add.s64 	%rd4120, %rd14556, %rd4115;
	add.s64 	%rd4121, %rd4120, %rd4117;
	add.s64 	%rd288, %rd4121, %rd4119;
	setp.lt.u64 	%p657, %rd288, %rd14556;
	selp.u64 	%rd4122, 1, 0, %p657;
	add.s64 	%rd289, %rd14555, %rd4122;
	setp.lt.u64 	%p658, %rd289, %rd14555;
	selp.u64 	%rd14554, 1, 0, %p658;
	mov.u64 	%rd14555, %rd289;
	mov.u64 	%rd14556, %rd288;
$L__BB6_78:
	mad.lo.s64 	%rd296, %rd194, %rd194, %rd14558;
	setp.lt.u64 	%p659, %rd296, %rd14558;
	selp.u64 	%rd4123, 1, 0, %p659;
	add.s64 	%rd4124, %rd14557, %rd278;
	setp.lt.u64 	%p660, %rd4124, %rd14557;
	add.s64 	%rd14560, %rd4124, %rd4123;
	setp.lt.u64 	%p661, %rd14560, %rd4124;
	or.pred  	%p662, %p660, %p661;
	selp.u64 	%rd4125, 1, 0, %p662;
	add.s64 	%rd4126, %rd14556, %rd279;
	setp.lt.u64 	%p663, %rd4126, %rd14556;
	add.s64 	%rd14561, %rd4126, %rd4125;
	setp.lt.u64 	%p664, %rd14561, %rd4126;
	or.pred  	%p665, %p663, %p664;
	selp.u64 	%rd4127, 1, 0, %p665;
	add.s64 	%rd4128, %rd14555, %rd280;
	setp.lt.u64 	%p666, %rd4128, %rd14555;
	add.s64 	%rd14562, %rd4128, %rd4127;
	setp.lt.u64 	%p667, %rd14562, %rd4128;
	or.pred  	%p668, %p666, %p667;
	selp.u64 	%rd4129, 1, 0, %p668;
	add.s64 	%rd300, %rd14554, %rd4129;
	setp.ne.s64 	%p669, %rd300, 0;
	@%p669 bra 	$L__BB6_81;
	and.b64  	%rd4130, %rd14562, %rd14561;
	setp.ne.s64 	%p670, %rd4130, -1;
	mov.u64 	%rd14559, %rd296;
	@%p670 bra 	$L__BB6_88;
	setp.ne.s64 	%p671, %rd14560, -1;
	setp.lt.u64 	%p672, %rd296, -4294968273;
	or.pred  	%p673, %p671, %p672;
	mov.u64 	%rd14559, %rd296;
	@%p673 bra 	$L__BB6_88;
$L__BB6_81:
	setp.lt.u64 	%p674, %rd296, -4294968273;
	selp.u64 	%rd4131, 1, 0, %p674;
	add.s64 	%rd4132, %rd14560, 1;
	setp.ne.s64 	%p675, %rd14560, -1;
	selp.s64 	%rd4133, -1, 0, %p674;
	add.s64 	%rd14560, %rd4132, %rd4133;
	setp.lt.u64 	%p676, %rd4132, %rd4131;
	or.pred  	%p677, %p675, %p676;
	selp.u64 	%rd4134, 1, 0, %p677;
	add.s64 	%rd4135, %rd14561, 1;
	setp.ne.s64 	%p678, %rd14561, -1;
	selp.s64 	%rd4136, -1, 0, %p677;
	add.s64 	%rd14561, %rd4135, %rd4136;
	setp.lt.u64 	%p679, %rd4135, %rd4134;
	or.pred  	%p680, %p678, %p679;
	selp.u64 	%rd4137, 1, 0, %p680;
	add.s64 	%rd4138, %rd14562, 1;
	setp.ne.s64 	%p681, %rd14562, -1;
	selp.s64 	%rd4139, -1, 0, %p680;
	add.s64 	%rd14562, %rd4138, %rd4139;
	setp.lt.u64 	%p682, %rd4138, %rd4137;
	or.pred  	%p683, %p681, %p682;
	selp.s64 	%rd4140, -1, 0, %p683;
	add.s64 	%rd304, %rd300, %rd4140;
	setp.ne.s64 	%p684, %rd304, 0;
	@%p684 bra 	$L__BB6_84;
	add.s64 	%rd14559, %rd296, 4294968273;
	and.b64  	%rd4141, %rd14562, %rd14561;
	setp.ne.s64 	%p685, %rd4141, -1;
	@%p685 bra 	$L__BB6_88;
	setp.ne.s64 	%p686, %rd14560, -1;
	add.s64 	%rd14559, %rd296, 4294968273;
	setp.lt.u64 	%p687, %rd14559, -4294968273;
	or.pred  	%p688, %p686, %p687;
	@%p688 bra 	$L__BB6_88;
$L__BB6_84:
	add.s64 	%rd14559, %rd296, 8589936546;
	add.s64 	%rd4142, %rd296, 4294968273;
	setp.lt.u64 	%p689, %rd4142, -4294968273;
	selp.u64 	%rd4143, 1, 0, %p689;
	add.s64 	%rd4144, %rd14560, 1;
	setp.ne.s64 	%p690, %rd14560, -1;
	selp.s64 	%rd4145, -1, 0, %p689;
	add.s64 	%rd14560, %rd4144, %rd4145;
	setp.lt.u64 	%p691, %rd4144, %rd4143;
	or.pred  	%p692, %p690, %p691;
	selp.u64 	%rd4146, 1, 0, %p692;
	add.s64 	%rd4147, %rd14561, 1;
	setp.ne.s64 	%p693, %rd14561, -1;
	selp.s64 	%rd4148, -1, 0, %p692;
	add.s64 	%rd14561, %rd4147, %rd4148;
	setp.lt.u64 	%p694, %rd4147, %rd4146;
	or.pred  	%p695, %p693, %p694;
	selp.u64 	%rd4149, 1, 0, %p695;
	add.s64 	%rd4150, %rd14562, 1;
	setp.ne.s64 	%p696, %rd14562, -1;
	selp.s64 	%rd4151, -1, 0, %p695;
	add.s64 	%rd14562, %rd4150, %rd4151;
	setp.lt.u64 	%p697, %rd4150, %rd4149;
	or.pred  	%p698, %p696, %p697;
	selp.u64 	%rd4152, 1, 0, %p698;
	setp.ne.s64 	%p699, %rd304, %rd4152;
	@%p699 bra 	$L__BB6_87;
	and.b64  	%rd4153, %rd14562, %rd14561;
	setp.ne.s64 	%p700, %rd4153, -1;
	@%p700 bra 	$L__BB6_88;
	setp.ne.s64 	%p701, %rd14560, -1;
	setp.lt.u64 	%p702, %rd14559, -4294968273;
	or.pred  	%p703, %p701, %p702;
	@%p703 bra 	$L__BB6_88;
$L__BB6_87:
	setp.lt.u64 	%p704, %rd14559, -4294968273;
	selp.u64 	%rd4154, 1, 0, %p704;
	add.s64 	%rd4155, %rd14560, 1;
	setp.ne.s64 	%p705, %rd14560, -1;
	selp.s64 	%rd4156, -1, 0, %p704;
	add.s64 	%rd14560, %rd4155, %rd4156;
	setp.lt.u64 	%p706, %rd4155, %rd4154;
	or.pred  	%p707, %p705, %p706;
	selp.u64 	%rd4157, 1, 0, %p707;
	add.s64 	%rd4158, %rd14561, 1;
	setp.ne.s64 	%p708, %rd14561, -1;
	selp.s64 	%rd4159, -1, 0, %p707;
	add.s64 	%rd14561, %rd4158, %rd4159;
	setp.lt.u64 	%p709, %rd4158, %rd4157;
	or.pred  	%p710, %p708, %p709;
	selp.s64 	%rd4160, -1, 0, %p710;
	add.s64 	%rd4161, %rd14562, %rd4160;
	add.s64 	%rd14562, %rd4161, 1;
	add.s64 	%rd14559, %rd296, 12884904819;
$L__BB6_88:
	mul.lo.s64 	%rd319, %rd14541, %rd14598;
	mul.hi.u64 	%rd4163, %rd14598, %rd14541;
	mul.lo.s64 	%rd4164, %rd14542, %rd14598;
	mul.hi.u64 	%rd4165, %rd14598, %rd14542;
	add.s64 	%rd4166, %rd4164, %rd4163;
	setp.lt.u64 	%p711, %rd4166, %rd4164;
	selp.u64 	%rd4167, 1, 0, %p711;
	add.s64 	%rd4168, %rd4165, %rd4167;
	mul.lo.s64 	%rd4169, %rd14543, %rd14598;
	mul.hi.u64 	%rd4170, %rd14598, %rd14543;
	add.s64 	%rd4171, %rd4169, %rd4168;
	setp.lt.u64 	%p712, %rd4171, %rd4169;
	selp.u64 	%rd4172, 1, 0, %p712;
	add.s64 	%rd4173, %rd4170, %rd4172;
	mul.lo.s64 	%rd4174, %rd14544, %rd14598;
	mul.hi.u64 	%rd4175, %rd14598, %rd14544;
	add.s64 	%rd4176, %rd4174, %rd4173;
	setp.lt.u64 	%p713, %rd4176, %rd4174;
	selp.u64 	%rd4177, 1, 0, %p713;
	add.s64 	%rd4178, %rd4175, %rd4177;
	mul.hi.u64 	%rd4179, %rd14597, %rd14541;
	mad.lo.s64 	%rd320, %rd14541, %rd14597, %rd4166;
	setp.lt.u64 	%p714, %rd320, %rd4166;
	selp.u64 	%rd4180, 1, 0, %p714;
	add.s64 	%rd4181, %rd4179, %rd4180;
	mul.hi.u64 	%rd4182, %rd14597, %rd14542;
	mad.lo.s64 	%rd4183, %rd14542, %rd14597, %rd4171;
	setp.lt.u64 	%p715, %rd4183, %rd4171;
	selp.u64 	%rd4184, 1, 0, %p715;
	add.s64 	%rd4185, %rd4183, %rd4181;
	setp.lt.u64 	%p716, %rd4185, %rd4183;
	selp.u64 	%rd4186, 1, 0, %p716;
	add.s64 	%rd4187, %rd4182, %rd4184;
	add.s64 	%rd4188, %rd4187, %rd4186;
	mul.hi.u64 	%rd4189, %rd14597, %rd14543;
	mad.lo.s64 	%rd4190, %rd14543, %rd14597, %rd4176;
	setp.lt.u64 	%p717, %rd4190, %rd4176;
	selp.u64 	%rd4191, 1, 0, %p717;
	add.s64 	%rd4192, %rd4190, %rd4188;
	setp.lt.u64 	%p718, %rd4192, %rd4190;
	selp.u64 	%rd4193, 1, 0, %p718;
	add.s64 	%rd4194, %rd4189, %rd4191;
	add.s64 	%rd4195, %rd4194, %rd4193;
	mul.hi.u64 	%rd4196, %rd14597, %rd14544;
	mad.lo.s64 	%rd4197, %rd14544, %rd14597, %rd4178;
	setp.lt.u64 	%p719, %rd4197, %rd4178;
	selp.u64 	%rd4198, 1, 0, %p719;
	add.s64 	%rd4199, %rd4197, %rd4195;
	setp.lt.u64 	%p720, %rd4199, %rd4197;
	selp.u64 	%rd4200, 1, 0, %p720;
	add.s64 	%rd4201, %rd4196, %rd4198;
	add.s64 	%rd4202, %rd4201, %rd4200;
	mul.hi.u64 	%rd4203, %rd14596, %rd14541;
	mad.lo.s64 	%rd321, %rd14541, %rd14596, %rd4185;
	setp.lt.u64 	%p721, %rd321, %rd4185;
	selp.u64 	%rd4204, 1, 0, %p721;
	add.s64 	%rd4205, %rd4203, %rd4204;
	mul.hi.u64 	%rd4206, %rd14596, %rd14542;
	mad.lo.s64 	%rd4207, %rd14542, %rd14596, %rd4192;
	setp.lt.u64 	%p722, %rd4207, %rd4192;
	selp.u64 	%rd4208, 1, 0, %p722;
	add.s64 	%rd4209, %rd4207, %rd4205;
	setp.lt.u64 	%p723, %rd4209, %rd4207;
	selp.u64 	%rd4210, 1, 0, %p723;
	add.s64 	%rd4211, %rd4206, %rd4208;
	add.s64 	%rd4212, %rd4211, %rd4210;
	mul.hi.u64 	%rd4213, %rd14596, %rd14543;
	mad.lo.s64 	%rd4214, %rd14543, %rd14596, %rd4199;
	setp.lt.u64 	%p724, %rd4214, %rd4199;
	selp.u64 	%rd4215, 1, 0, %p724;
	add.s64 	%rd4216, %rd4214, %rd4212;
	setp.lt.u64 	%p725, %rd4216, %rd4214;
	selp.u64 	%rd4217, 1, 0, %p725;
	add.s64 	%rd4218, %rd4213, %rd4215;
	add.s64 	%rd4219, %rd4218, %rd4217;
	mul.hi.u64 	%rd4220, %rd14596, %rd14544;
	mad.lo.s64 	%rd4221, %rd14544, %rd14596, %rd4202;
	setp.lt.u64 	%p726, %rd4221, %rd4202;
	selp.u64 	%rd4222, 1, 0, %p726;
	add.s64 	%rd4223, %rd4221, %rd4219;
	setp.lt.u64 	%p727, %rd4223, %rd4221;
	selp.u64 	%rd4224, 1, 0, %p727;
	add.s64 	%rd4225, %rd4220, %rd4222;
	add.s64 	%rd4226, %rd4225, %rd4224;
	mul.hi.u64 	%rd4227, %rd14595, %rd14541;
	mad.lo.s64 	%rd322, %rd14541, %rd14595, %rd4209;
	setp.lt.u64 	%p728, %rd322, %rd4209;
	selp.u64 	%rd4228, 1, 0, %p728;
	add.s64 	%rd4229, %rd4227, %rd4228;
	mul.hi.u64 	%rd4230, %rd14595, %rd14542;
	mad.lo.s64 	%rd4231, %rd14542, %rd14595, %rd4216;
	setp.lt.u64 	%p729, %rd4231, %rd4216;
	selp.u64 	%rd4232, 1, 0, %p729;
	add.s64 	%rd4233, %rd4231, %rd4229;
	setp.lt.u64 	%p730, %rd4233, %rd4231;
	selp.u64 	%rd4234, 1, 0, %p730;
	add.s64 	%rd4235, %rd4230, %rd4232;
	add.s64 	%rd4236, %rd4235, %rd4234;
	mul.hi.u64 	%rd4237, %rd14595, %rd14543;
	mad.lo.s64 	%rd4238, %rd14543, %rd14595, %rd4223;
	setp.lt.u64 	%p731, %rd4238, %rd4223;
	selp.u64 	%rd4239, 1, 0, %p731;
	add.s64 	%rd4240, %rd4238, %rd4236;
	setp.lt.u64 	%p732, %rd4240, %rd4238;
	selp.u64 	%rd4241, 1, 0, %p732;
	add.s64 	%rd4242, %rd4237, %rd4239;
	add.s64 	%rd4243, %rd4242, %rd4241;
	mul.hi.u64 	%rd4244, %rd14595, %rd14544;
	mad.lo.s64 	%rd4245, %rd14544, %rd14595, %rd4226;
	setp.lt.u64 	%p733, %rd4245, %rd4226;
	selp.u64 	%rd4246, 1, 0, %p733;
	add.s64 	%rd4247, %rd4245, %rd4243;
	setp.lt.u64 	%p734, %rd4247, %rd4245;
	selp.u64 	%rd4248, 1, 0, %p734;
	add.s64 	%rd4249, %rd4244, %rd4246;
	add.s64 	%rd4250, %rd4249, %rd4248;
	shl.b64 	%rd4251, %rd4233, 32;
	mov.b64 	{%r178, %r179}, %rd4233;
	mov.b64 	{%r180, %r181}, %rd4240;
	mov.b64 	%rd4252, {%r179, %r180};
	mov.b64 	{%r182, %r183}, %rd4247;
	mov.b64 	%rd4253, {%r181, %r182};
	mov.b64 	{%r184, %r185}, %rd4250;
	mov.b64 	%rd4254, {%r183, %r184};
	shr.u64 	%rd4255, %rd4250, 32;
	mul.lo.s64 	%rd4256, %rd4233, 977;
	mov.b64 	%rd4257, 977;
	mul.hi.u64 	%rd4258, %rd4233, %rd4257;
	mul.lo.s64 	%rd4259, %rd4240, 977;
	mul.hi.u64 	%rd4260, %rd4240, %rd4257;
	add.s64 	%rd4261, %rd4259, %rd4258;
	setp.lt.u64 	%p735, %rd4261, %rd4259;
	selp.u64 	%rd4262, 1, 0, %p735;
	add.s64 	%rd4263, %rd4260, %rd4262;
	mul.lo.s64 	%rd4264, %rd4247, 977;
	mul.hi.u64 	%rd4265, %rd4247, %rd4257;
	add.s64 	%rd4266, %rd4264, %rd4263;
	setp.lt.u64 	%p736, %rd4266, %rd4264;
	selp.u64 	%rd4267, 1, 0, %p736;
	add.s64 	%rd4268, %rd4265, %rd4267;
	mul.lo.s64 	%rd4269, %rd4250, 977;
	mul.hi.u64 	%rd4270, %rd4250, %rd4257;
	add.s64 	%rd4271, %rd4269, %rd4268;
	setp.lt.u64 	%p737, %rd4271, %rd4269;
	selp.u64 	%rd4272, 1, 0, %p737;
	add.s64 	%rd4273, %rd4270, %rd4272;
	add.s64 	%rd14567, %rd4256, %rd4251;
	setp.lt.u64 	%p738, %rd14567, %rd4256;
	selp.u64 	%rd4274, 1, 0, %p738;
	add.s64 	%rd4275, %rd4261, %rd4252;
	setp.lt.u64 	%p739, %rd4275, %rd4261;
	add.s64 	%rd14566, %rd4275, %rd4274;
	setp.lt.u64 	%p740, %rd14566, %rd4275;
	or.pred  	%p741, %p739, %p740;
	selp.u64 	%rd4276, 1, 0, %p741;
	add.s64 	%rd4277, %rd4266, %rd4253;
	setp.lt.u64 	%p742, %rd4277, %rd4266;
	add.s64 	%rd14565, %rd4277, %rd4276;
	setp.lt.u64 	%p743, %rd14565, %rd4277;
	or.pred  	%p744, %p742, %p743;
	selp.u64 	%rd4278, 1, 0, %p744;
	add.s64 	%rd4279, %rd4271, %rd4254;
	setp.lt.u64 	%p745, %rd4279, %rd4271;
	add.s64 	%rd14564, %rd4279, %rd4278;
	setp.lt.u64 	%p746, %rd14564, %rd4279;
	or.pred  	%p747, %p745, %p746;
	selp.u64 	%rd4280, 1, 0, %p747;
	add.s64 	%rd4281, %rd4273, %rd4255;
	add.s64 	%rd327, %rd4281, %rd4280;
	setp.eq.s64 	%p748, %rd327, 0;
	mov.b64 	%rd14563, 0;
	@%p748 bra 	$L__BB6_90;
	shl.b64 	%rd4282, %rd327, 32;
	shr.u64 	%rd4283, %rd327, 32;
	mov.b64 	%rd4284, 977;
	mul.hi.u64 	%rd4285, %rd327, %rd4284;
	mad.lo.s64 	%rd4286, %rd327, 977, %rd4282;
	setp.lt.u64 	%p749, %rd4286, %rd4282;
	selp.u64 	%rd4287, 1, 0, %p749;
	add.s64 	%rd14567, %rd4286, %rd14567;
	setp.lt.u64 	%p750, %rd14567, %rd4286;
	selp.u64 	%rd4288, 1, 0, %p750;
	add.s64 	%rd4289, %rd4283, %rd4285;
	setp.lt.u64 	%p751, %rd4289, %rd4283;
	selp.u64 	%rd4290, 1, 0, %p751;
	add.s64 	%rd4291, %rd14566, %rd4289;
	setp.lt.u64 	%p752, %rd4291, %rd14566;
	selp.u64 	%rd4292, 1, 0, %p752;
	add.s64 	%rd4293, %rd4291, %rd4287;
	add.s64 	%rd14566, %rd4293, %rd4288;
	setp.lt.u64 	%p753, %rd14566, %rd4291;
	selp.u64 	%rd4294, 1, 0, %p753;
	add.s64 	%rd4295, %rd14565, %rd4290;
	add.s64 	%rd4296, %rd4295, %rd4292;
	add.s64 	%rd330, %rd4296, %rd4294;
	setp.lt.u64 	%p754, %rd330, %rd14565;
	selp.u64 	%rd4297, 1, 0, %p754;
	add.s64 	%rd331, %rd14564, %rd4297;
	setp.lt.u64 	%p755, %rd331, %rd14564;
	selp.u64 	%rd14563, 1, 0, %p755;
	mov.u64 	%rd14564, %rd331;
	mov.u64 	%rd14565, %rd330;
$L__BB6_90:
	add.s64 	%rd338, %rd14567, %rd319;
	setp.lt.u64 	%p756, %rd338, %rd14567;
	selp.u64 	%rd4298, 1, 0, %p756;
	add.s64 	%rd4299, %rd14566, %rd320;
	setp.lt.u64 	%p757, %rd4299, %rd14566;
	add.s64 	%rd14569, %rd4299, %rd4298;
	setp.lt.u64 	%p758, %rd14569, %rd4299;
	or.pred  	%p759, %p757, %p758;
	selp.u64 	%rd4300, 1, 0, %p759;
	add.s64 	%rd4301, %rd14565, %rd321;
	setp.lt.u64 	%p760, %rd4301, %rd14565;
	add.s64 	%rd14570, %rd4301, %rd4300;
	setp.lt.u64 	%p761, %rd14570, %rd4301;
	or.pred  	%p762, %p760, %p761;
	selp.u64 	%rd4302, 1, 0, %p762;
	add.s64 	%rd4303, %rd14564, %rd322;
	setp.lt.u64 	%p763, %rd4303, %rd14564;
	add.s64 	%rd14571, %rd4303, %rd4302;
	setp.lt.u64 	%p764, %rd14571, %rd4303;
	or.pred  	%p765, %p763, %p764;
	selp.u64 	%rd4304, 1, 0, %p765;
	add.s64 	%rd342, %rd14563, %rd4304;
	setp.ne.s64 	%p766, %rd342, 0;
	@%p766 bra 	$L__BB6_93;
	and.b64  	%rd4305, %rd14571, %rd14570;
	setp.ne.s64 	%p767, %rd4305, -1;
	mov.u64 	%rd14568, %rd338;
	@%p767 bra 	$L__BB6_100;
	setp.ne.s64 	%p768, %rd14569, -1;
	setp.lt.u64 	%p769, %rd338, -4294968273;
	or.pred  	%p770, %p768, %p769;
	mov.u64 	%rd14568, %rd338;
	@%p770 bra 	$L__BB6_100;
$L__BB6_93:
	add.s64 	%rd14568, %rd338, 4294968273;
	setp.lt.u64 	%p771, %rd338, -4294968273;
	selp.u64 	%rd4306, 1, 0, %p771;
	add.s64 	%rd4307, %rd14569, 1;
	setp.ne.s64 	%p772, %rd14569, -1;
	selp.s64 	%rd4308, -1, 0, %p771;
	add.s64 	%rd14569, %rd4307, %rd4308;
	setp.lt.u64 	%p773, %rd4307, %rd4306;
	or.pred  	%p774, %p772, %p773;
	selp.u64 	%rd4309, 1, 0, %p774;
	add.s64 	%rd4310, %rd14570, 1;
	setp.ne.s64 	%p775, %rd14570, -1;
	selp.s64 	%rd4311, -1, 0, %p774;
	add.s64 	%rd14570, %rd4310, %rd4311;
	setp.lt.u64 	%p776, %rd4310, %rd4309;
	or.pred  	%p777, %p775, %p776;
	selp.u64 	%rd4312, 1, 0, %p777;
	add.s64 	%rd4313, %rd14571, 1;
	setp.ne.s64 	%p778, %rd14571, -1;
	selp.s64 	%rd4314, -1, 0, %p777;
	add.s64 	%rd14571, %rd4313, %rd4314;
	setp.lt.u64 	%p779, %rd4313, %rd4312;
	or.pred  	%p780, %p778, %p779;
	selp.s64 	%rd4315, -1, 0, %p780;
	add.s64 	%rd347, %rd342, %rd4315;
	setp.ne.s64 	%p781, %rd347, 0;
	@%p781 bra 	$L__BB6_96;
	and.b64  	%rd4316, %rd14571, %rd14570;
	setp.ne.s64 	%p782, %rd4316, -1;
	@%p782 bra 	$L__BB6_100;
	setp.ne.s64 	%p783, %rd14569, -1;
	setp.lt.u64 	%p784, %rd14568, -4294968273;
	or.pred  	%p785, %p783, %p784;
	@%p785 bra 	$L__BB6_100;
$L__BB6_96:
	add.s64 	%rd348, %rd338, 8589936546;
	setp.lt.u64 	%p786, %rd14568, -4294968273;
	selp.u64 	%rd4317, 1, 0, %p786;
	add.s64 	%rd4318, %rd14569, 1;
	setp.ne.s64 	%p787, %rd14569, -1;
	selp.s64 	%rd4319, -1, 0, %p786;
	add.s64 	%rd14569, %rd4318, %rd4319;
	setp.lt.u64 	%p788, %rd4318, %rd4317;
	or.pred  	%p789, %p787, %p788;
	selp.u64 	%rd4320, 1, 0, %p789;
	add.s64 	%rd4321, %rd14570, 1;
	setp.ne.s64 	%p790, %rd14570, -1;
	selp.s64 	%rd4322, -1, 0, %p789;
	add.s64 	%rd14570, %rd4321, %rd4322;
	setp.lt.u64 	%p791, %rd4321, %rd4320;
	or.pred  	%p792, %p790, %p791;
	selp.u64 	%rd4323, 1, 0, %p792;
	add.s64 	%rd4324, %rd14571, 1;
	setp.ne.s64 	%p793, %rd14571, -1;
	selp.s64 	%rd4325, -1, 0, %p792;
	add.s64 	%rd14571, %rd4324, %rd4325;
	setp.lt.u64 	%p794, %rd4324, %rd4323;
	or.pred  	%p795, %p793, %p794;
	selp.u64 	%rd4326, 1, 0, %p795;
	setp.ne.s64 	%p796, %rd347, %rd4326;
	@%p796 bra 	$L__BB6_99;
	and.b64  	%rd4327, %rd14571, %rd14570;
	setp.ne.s64 	%p797, %rd4327, -1;
	mov.u64 	%rd14568, %rd348;
	@%p797 bra 	$L__BB6_100;
	setp.ne.s64 	%p798, %rd14569, -1;
	setp.lt.u64 	%p799, %rd348, -4294968273;
	or.pred  	%p800, %p798, %p799;
	mov.u64 	%rd14568, %rd348;
	@%p800 bra 	$L__BB6_100;
$L__BB6_99:
	setp.lt.u64 	%p801, %rd348, -4294968273;
	selp.u64 	%rd4328, 1, 0, %p801;
	add.s64 	%rd4329, %rd14569, 1;
	setp.ne.s64 	%p802, %rd14569, -1;
	selp.s64 	%rd4330, -1, 0, %p801;
	add.s64 	%rd14569, %rd4329, %rd4330;
	setp.lt.u64 	%p803, %rd4329, %rd4328;
	or.pred  	%p804, %p802, %p803;
	selp.u64 	%rd4331, 1, 0, %p804;
	add.s64 	%rd4332, %rd14570, 1;
	setp.ne.s64 	%p805, %rd14570, -1;
	selp.s64 	%rd4333, -1, 0, %p804;
	add.s64 	%rd14570, %rd4332, %rd4333;
	setp.lt.u64 	%p806, %rd4332, %rd4331;
	or.pred  	%p807, %p805, %p806;
	selp.s64 	%rd4334, -1, 0, %p807;
	add.s64 	%rd4335, %rd14571, %rd4334;
	add.s64 	%rd14571, %rd4335, 1;
	add.s64 	%rd14568, %rd338, 12884904819;
$L__BB6_100:
	shl.b64 	%rd4337, %rd14568, 1;
	shr.u64 	%rd4338, %rd14568, 63;
	add.s64 	%rd4339, %rd14569, %rd4338;
	setp.lt.u64 	%p808, %rd4339, %rd14569;
	selp.u64 	%rd4340, 1, 0, %p808;
	add.s64 	%rd4341, %rd4339, %rd14569;
	setp.lt.u64 	%p809, %rd4341, %rd4339;
	selp.u64 	%rd4342, 1, 0, %p809;
	add.s64 	%rd4343, %rd4342, %rd4340;
	add.s64 	%rd4344, %rd14570, %rd4343;
	setp.lt.u64 	%p810, %rd4344, %rd14570;
	selp.u64 	%rd4345, 1, 0, %p810;
	add.s64 	%rd4346, %rd4344, %rd14570;
	setp.lt.u64 	%p811, %rd4346, %rd4344;
	selp.u64 	%rd4347, 1, 0, %p811;
	add.s64 	%rd4348, %rd4347, %rd4345;
	add.s64 	%rd4349, %rd14571, %rd4348;
	setp.lt.u64 	%p812, %rd4349, %rd14571;
	selp.u64 	%rd4350, 1, 0, %p812;
	add.s64 	%rd4351, %rd4349, %rd14571;
	setp.lt.u64 	%p813, %rd4351, %rd4349;
	selp.u64 	%rd4352, 1, 0, %p813;
	add.s64 	%rd4353, %rd4352, %rd4350;
	add.s64 	%rd4354, %rd4337, 4294968273;
	setp.lt.u64 	%p814, %rd4337, -4294968273;
	selp.u64 	%rd4355, 1, 0, %p814;
	add.s64 	%rd4356, %rd4341, 1;
	setp.ne.s64 	%p815, %rd4341, -1;
	selp.s64 	%rd4357, -1, 0, %p814;
	add.s64 	%rd4358, %rd4356, %rd4357;
	setp.lt.u64 	%p816, %rd4356, %rd4355;
	or.pred  	%p817, %p815, %p816;
	selp.u64 	%rd4359, 1, 0, %p817;
	add.s64 	%rd4360, %rd4346, 1;
	setp.ne.s64 	%p818, %rd4346, -1;
	selp.s64 	%rd4361, -1, 0, %p817;
	add.s64 	%rd4362, %rd4360, %rd4361;
	setp.lt.u64 	%p819, %rd4360, %rd4359;
	or.pred  	%p820, %p818, %p819;
	selp.u64 	%rd4363, 1, 0, %p820;
	add.s64 	%rd4364, %rd4351, 1;
	setp.eq.s64 	%p821, %rd4364, 0;
	selp.s64 	%rd4365, -1, 0, %p820;
	add.s64 	%rd4366, %rd4364, %rd4365;
	setp.ge.u64 	%p822, %rd4364, %rd4363;
	and.pred  	%p823, %p821, %p822;
	selp.u64 	%rd4367, 1, 0, %p823;
	or.b64  	%rd4368, %rd4353, %rd4367;
	add.s64 	%rd4369, %rd4368, -1;
	neg.s64 	%rd4370, %rd4368;
	and.b64  	%rd4371, %rd4354, %rd4370;
	and.b64  	%rd4372, %rd4337, %rd4369;
	or.b64  	%rd4373, %rd4372, %rd4371;
	and.b64  	%rd4374, %rd4358, %rd4370;
	and.b64  	%rd4375, %rd4341, %rd4369;
	or.b64  	%rd4376, %rd4375, %rd4374;
	and.b64  	%rd4377, %rd4362, %rd4370;
	and.b64  	%rd4378, %rd4346, %rd4369;
	or.b64  	%rd4379, %rd4378, %rd4377;
	and.b64  	%rd4380, %rd4366, %rd4370;
	and.b64  	%rd4381, %rd4351, %rd4369;
	or.b64  	%rd4382, %rd4381, %rd4380;
	sub.s64 	%rd4383, %rd14559, %rd14550;
	setp.lt.u64 	%p824, %rd14559, %rd14550;
	selp.u64 	%rd4384, 1, 0, %p824;
	sub.s64 	%rd4385, %rd14560, %rd14551;
	setp.lt.u64 	%p825, %rd14560, %rd14551;
	selp.s64 	%rd4386, -1, 0, %p824;
	add.s64 	%rd4387, %rd4385, %rd4386;
	setp.lt.u64 	%p826, %rd4385, %rd4384;
	or.pred  	%p827, %p825, %p826;
	selp.u64 	%rd4388, 1, 0, %p827;
	sub.s64 	%rd4389, %rd14561, %rd14552;
	setp.lt.u64 	%p828, %rd14561, %rd14552;
	selp.s64 	%rd4390, -1, 0, %p827;
	add.s64 	%rd4391, %rd4389, %rd4390;
	setp.lt.u64 	%p829, %rd4389, %rd4388;
	or.pred  	%p830, %p828, %p829;
	selp.u64 	%rd4392, 1, 0, %p830;
	sub.s64 	%rd4393, %rd14562, %rd14553;
	setp.lt.u64 	%p831, %rd14562, %rd14553;
	selp.s64 	%rd4394, -1, 0, %p830;
	add.s64 	%rd4395, %rd4393, %rd4394;
	setp.lt.u64 	%p832, %rd4393, %rd4392;
	or.pred  	%p833, %p831, %p832;
	selp.s64 	%rd4396, -1, 0, %p833;
	selp.b64 	%rd4397, -4294968273, 0, %p833;
	add.s64 	%rd4398, %rd4383, %rd4397;
	setp.lt.u64 	%p834, %rd4398, %rd4383;
	selp.u64 	%rd4399, 1, 0, %p834;
	add.s64 	%rd4400, %rd4387, %rd4399;
	setp.lt.u64 	%p835, %rd4400, %rd4387;
	selp.u64 	%rd4401, 1, 0, %p835;
	add.s64 	%rd4402, %rd4400, %rd4396;
	setp.lt.u64 	%p836, %rd4402, %rd4400;
	selp.u64 	%rd4403, 1, 0, %p836;
	add.s64 	%rd4404, %rd4403, %rd4401;
	add.s64 	%rd4405, %rd4391, %rd4404;
	setp.lt.u64 	%p837, %rd4405, %rd4391;
	selp.u64 	%rd4406, 1, 0, %p837;
	add.s64 	%rd4407, %rd4405, %rd4396;
	setp.lt.u64 	%p838, %rd4407, %rd4405;
	selp.u64 	%rd4408, 1, 0, %p838;
	add.s64 	%rd4409, %rd4408, %rd4406;
	add.s64 	%rd4410, %rd4395, %rd4409;
	add.s64 	%rd4411, %rd4410, %rd4396;
	sub.s64 	%rd4412, %rd4398, %rd4373;
	setp.lt.u64 	%p839, %rd4398, %rd4373;
	selp.u64 	%rd4413, 1, 0, %p839;
	sub.s64 	%rd4414, %rd4402, %rd4376;
	setp.lt.u64 	%p840, %rd4402, %rd4376;
	selp.s64 	%rd4415, -1, 0, %p839;
	add.s64 	%rd4416, %rd4414, %rd4415;
	setp.lt.u64 	%p841, %rd4414, %rd4413;
	or.pred  	%p842, %p840, %p841;
	selp.u64 	%rd4417, 1, 0, %p842;
	sub.s64 	%rd4418, %rd4407, %rd4379;
	setp.lt.u64 	%p843, %rd4407, %rd4379;
	selp.s64 	%rd4419, -1, 0, %p842;
	add.s64 	%rd4420, %rd4418, %rd4419;
	setp.lt.u64 	%p844, %rd4418, %rd4417;
	or.pred  	%p845, %p843, %p844;
	selp.u64 	%rd4421, 1, 0, %p845;
	sub.s64 	%rd4422, %rd4411, %rd4382;
	setp.lt.u64 	%p846, %rd4411, %rd4382;
	selp.s64 	%rd4423, -1, 0, %p845;
	add.s64 	%rd4424, %rd4422, %rd4423;
	setp.lt.u64 	%p847, %rd4422, %rd4421;
	or.pred  	%p848, %p846, %p847;
	selp.s64 	%rd4425, -1, 0, %p848;
	selp.b64 	%rd4426, -4294968273, 0, %p848;
	add.s64 	%rd14598, %rd4412, %rd4426;
	setp.lt.u64 	%p849, %rd14598, %rd4412;
	selp.u64 	%rd4427, 1, 0, %p849;
	add.s64 	%rd4428, %rd4416, %rd4427;
	setp.lt.u64 	%p850, %rd4428, %rd4416;
	selp.u64 	%rd4429, 1, 0, %p850;
	add.s64 	%rd14597, %rd4428, %rd4425;
	setp.lt.u64 	%p851, %rd14597, %rd4428;
	selp.u64 	%rd4430, 1, 0, %p851;
	add.s64 	%rd4431, %rd4430, %rd4429;
	add.s64 	%rd4432, %rd4420, %rd4431;
	setp.lt.u64 	%p852, %rd4432, %rd4420;
	selp.u64 	%rd4433, 1, 0, %p852;
	add.s64 	%rd14596, %rd4432, %rd4425;
	setp.lt.u64 	%p853, %rd14596, %rd4432;
	selp.u64 	%rd4434, 1, 0, %p853;
	add.s64 	%rd4435, %rd4434, %rd4433;
	add.s64 	%rd4436, %rd4424, %rd4435;
	add.s64 	%rd14595, %rd4436, %rd4425;
	sub.s64 	%rd4437, %rd14568, %rd14598;
	setp.lt.u64 	%p854, %rd14568, %rd14598;
	selp.u64 	%rd4438, 1, 0, %p854;
	sub.s64 	%rd4439, %rd14569, %rd14597;
	setp.lt.u64 	%p855, %rd14569, %rd14597;
	selp.s64 	%rd4440, -1, 0, %p854;
	add.s64 	%rd4441, %rd4439, %rd4440;
	setp.lt.u64 	%p856, %rd4439, %rd4438;
	or.pred  	%p857, %p855, %p856;
	selp.u64 	%rd4442, 1, 0, %p857;
	sub.s64 	%rd4443, %rd14570, %rd14596;
	setp.lt.u64 	%p858, %rd14570, %rd14596;
	selp.s64 	%rd4444, -1, 0, %p857;
	add.s64 	%rd4445, %rd4443, %rd4444;
	setp.lt.u64 	%p859, %rd4443, %rd4442;
	or.pred  	%p860, %p858, %p859;
	selp.u64 	%rd4446, 1, 0, %p860;
	sub.s64 	%rd4447, %rd14571, %rd14595;
	setp.lt.u64 	%p861, %rd14571, %rd14595;
	selp.s64 	%rd4448, -1, 0, %p860;
	add.s64 	%rd4449, %rd4447, %rd4448;
	setp.lt.u64 	%p862, %rd4447, %rd4446;
	or.pred  	%p863, %p861, %p862;
	selp.s64 	%rd4450, -1, 0, %p863;
	selp.b64 	%rd4451, -4294968273, 0, %p863;
	add.s64 	%rd4452, %rd4437, %rd4451;
	setp.lt.u64 	%p864, %rd4452, %rd4437;
	selp.u64 	%rd4453, 1, 0, %p864;
	add.s64 	%rd4454, %rd4441, %rd4453;
	setp.lt.u64 	%p865, %rd4454, %rd4441;
	selp.u64 	%rd4455, 1, 0, %p865;
	add.s64 	%rd4456, %rd4454, %rd4450;
	setp.lt.u64 	%p866, %rd4456, %rd4454;
	selp.u64 	%rd4457, 1, 0, %p866;
	add.s64 	%rd4458, %rd4457, %rd4455;
	add.s64 	%rd4459, %rd4445, %rd4458;
	setp.lt.u64 	%p867, %rd4459, %rd4445;
	selp.u64 	%rd4460, 1, 0, %p867;
	add.s64 	%rd4461, %rd4459, %rd4450;
	setp.lt.u64 	%p868, %rd4461, %rd4459;
	selp.u64 	%rd4462, 1, 0, %p868;
	add.s64 	%rd4463, %rd4462, %rd4460;
	add.s64 	%rd4464, %rd4449, %rd4463;
	add.s64 	%rd4465, %rd4464, %rd4450;
	mul.lo.s64 	%rd364, %rd4452, %rd194;
	mul.hi.u64 	%rd4466, %rd194, %rd4452;
	mul.lo.s64 	%rd4467, %rd4456, %rd194;
	mul.hi.u64 	%rd4468, %rd194, %rd4456;
	add.s64 	%rd4469, %rd4467, %rd4466;
	setp.lt.u64 	%p869, %rd4469, %rd4467;
	selp.u64 	%rd4470, 1, 0, %p869;
	add.s64 	%rd4471, %rd4468, %rd4470;
	mul.lo.s64 	%rd4472, %rd4461, %rd194;
	mul.hi.u64 	%rd4473, %rd194, %rd4461;
	add.s64 	%rd4474, %rd4472, %rd4471;
	setp.lt.u64 	%p870, %rd4474, %rd4472;
	selp.u64 	%rd4475, 1, 0, %p870;
	add.s64 	%rd4476, %rd4473, %rd4475;
	mul.lo.s64 	%rd4477, %rd4465, %rd194;
	mul.hi.u64 	%rd4478, %rd194, %rd4465;
	add.s64 	%rd4479, %rd4477, %rd4476;
	setp.lt.u64 	%p871, %rd4479, %rd4477;
	selp.u64 	%rd4480, 1, 0, %p871;
	add.s64 	%rd4481, %rd4478, %rd4480;
	mul.hi.u64 	%rd4482, %rd195, %rd4452;
	mad.lo.s64 	%rd365, %rd4452, %rd195, %rd4469;
	setp.lt.u64 	%p872, %rd365, %rd4469;
	selp.u64 	%rd4483, 1, 0, %p872;
	add.s64 	%rd4484, %rd4482, %rd4483;
	mul.hi.u64 	%rd4485, %rd195, %rd4456;
	mad.lo.s64 	%rd4486, %rd4456, %rd195, %rd4474;
	setp.lt.u64 	%p873, %rd4486, %rd4474;
	selp.u64 	%rd4487, 1, 0, %p873;
	add.s64 	%rd4488, %rd4486, %rd4484;
	setp.lt.u64 	%p874, %rd4488, %rd4486;
	selp.u64 	%rd4489, 1, 0, %p874;
	add.s64 	%rd4490, %rd4485, %rd4487;
	add.s64 	%rd4491, %rd4490, %rd4489;
	mul.hi.u64 	%rd4492, %rd195, %rd4461;
	mad.lo.s64 	%rd4493, %rd4461, %rd195, %rd4479;
	setp.lt.u64 	%p875, %rd4493, %rd4479;
	selp.u64 	%rd4494, 1, 0, %p875;
	add.s64 	%rd4495, %rd4493, %rd4491;
	setp.lt.u64 	%p876, %rd4495, %rd4493;
	selp.u64 	%rd4496, 1, 0, %p876;
	add.s64 	%rd4497, %rd4492, %rd4494;
	add.s64 	%rd4498, %rd4497, %rd4496;
	mul.hi.u64 	%rd4499, %rd195, %rd4465;
	mad.lo.s64 	%rd4500, %rd4465, %rd195, %rd4481;
	setp.lt.u64 	%p877, %rd4500, %rd4481;
	selp.u64 	%rd4501, 1, 0, %p877;
	add.s64 	%rd4502, %rd4500, %rd4498;
	setp.lt.u64 	%p878, %rd4502, %rd4500;
	selp.u64 	%rd4503, 1, 0, %p878;
	add.s64 	%rd4504, %rd4499, %rd4501;
	add.s64 	%rd4505, %rd4504, %rd4503;
	mul.hi.u64 	%rd4506, %rd196, %rd4452;
	mad.lo.s64 	%rd366, %rd4452, %rd196, %rd4488;
	setp.lt.u64 	%p879, %rd366, %rd4488;
	selp.u64 	%rd4507, 1, 0, %p879;
	add.s64 	%rd4508, %rd4506, %rd4507;
	mul.hi.u64 	%rd4509, %rd196, %rd4456;
	mad.lo.s64 	%rd4510, %rd4456, %rd196, %rd4495;
	setp.lt.u64 	%p880, %rd4510, %rd4495;
	selp.u64 	%rd4511, 1, 0, %p880;
	add.s64 	%rd4512, %rd4510, %rd4508;
	setp.lt.u64 	%p881, %rd4512, %rd4510;
	selp.u64 	%rd4513, 1, 0, %p881;
	add.s64 	%rd4514, %rd4509, %rd4511;
	add.s64 	%rd4515, %rd4514, %rd4513;
	mul.hi.u64 	%rd4516, %rd196, %rd4461;
	mad.lo.s64 	%rd4517, %rd4461, %rd196, %rd4502;
	setp.lt.u64 	%p882, %rd4517, %rd4502;
	selp.u64 	%rd4518, 1, 0, %p882;
	add.s64 	%rd4519, %rd4517, %rd4515;
	setp.lt.u64 	%p883, %rd4519, %rd4517;
	selp.u64 	%rd4520, 1, 0, %p883;
	add.s64 	%rd4521, %rd4516, %rd4518;
	add.s64 	%rd4522, %rd4521, %rd4520;
	mul.hi.u64 	%rd4523, %rd196, %rd4465;
	mad.lo.s64 	%rd4524, %rd4465, %rd196, %rd4505;
	setp.lt.u64 	%p884, %rd4524, %rd4505;
	selp.u64 	%rd4525, 1, 0, %p884;
	add.s64 	%rd4526, %rd4524, %rd4522;
	setp.lt.u64 	%p885, %rd4526, %rd4524;
	selp.u64 	%rd4527, 1, 0, %p885;
	add.s64 	%rd4528, %rd4523, %rd4525;
	add.s64 	%rd4529, %rd4528, %rd4527;
	mul.hi.u64 	%rd4530, %rd197, %rd4452;
	mad.lo.s64 	%rd367, %rd4452, %rd197, %rd4512;
	setp.lt.u64 	%p886, %rd367, %rd4512;
	selp.u64 	%rd4531, 1, 0, %p886;
	add.s64 	%rd4532, %rd4530, %rd4531;
	mul.hi.u64 	%rd4533, %rd197, %rd4456;
	mad.lo.s64 	%rd4534, %rd4456, %rd197, %rd4519;
	setp.lt.u64 	%p887, %rd4534, %rd4519;
	selp.u64 	%rd4535, 1, 0, %p887;
	add.s64 	%rd4536, %rd4534, %rd4532;
	setp.lt.u64 	%p888, %rd4536, %rd4534;
	selp.u64 	%rd4537, 1, 0, %p888;
	add.s64 	%rd4538, %rd4533, %rd4535;
	add.s64 	%rd4539, %rd4538, %rd4537;
	mul.hi.u64 	%rd4540, %rd197, %rd4461;
	mad.lo.s64 	%rd4541, %rd4461, %rd197, %rd4526;
	setp.lt.u64 	%p889, %rd4541, %rd4526;
	selp.u64 	%rd4542, 1, 0, %p889;
	add.s64 	%rd4543, %rd4541, %rd4539;
	setp.lt.u64 	%p890, %rd4543, %rd4541;
	selp.u64 	%rd4544, 1, 0, %p890;
	add.s64 	%rd4545, %rd4540, %rd4542;
	add.s64 	%rd4546, %rd4545, %rd4544;
	mul.hi.u64 	%rd4547, %rd197, %rd4465;
	mad.lo.s64 	%rd4548, %rd4465, %rd197, %rd4529;
	setp.lt.u64 	%p891, %rd4548, %rd4529;
	selp.u64 	%rd4549, 1, 0, %p891;
	add.s64 	%rd4550, %rd4548, %rd4546;
	setp.lt.u64 	%p892, %rd4550, %rd4548;
	selp.u64 	%rd4551, 1, 0, %p892;
	add.s64 	%rd4552, %rd4547, %rd4549;
	add.s64 	%rd4553, %rd4552, %rd4551;
	shl.b64 	%rd4554, %rd4536, 32;
	mov.b64 	{%r186, %r187}, %rd4536;
	mov.b64 	{%r188, %r189}, %rd4543;
	mov.b64 	%rd4555, {%r187, %r188};
	mov.b64 	{%r190, %r191}, %rd4550;
	mov.b64 	%rd4556, {%r189, %r190};
	mov.b64 	{%r192, %r193}, %rd4553;
	mov.b64 	%rd4557, {%r191, %r192};
	shr.u64 	%rd4558, %rd4553, 32;
	mul.lo.s64 	%rd4559, %rd4536, 977;
	mov.b64 	%rd4560, 977;
	mul.hi.u64 	%rd4561, %rd4536, %rd4560;
	mul.lo.s64 	%rd4562, %rd4543, 977;
	mul.hi.u64 	%rd4563, %rd4543, %rd4560;
	add.s64 	%rd4564, %rd4562, %rd4561;
	setp.lt.u64 	%p893, %rd4564, %rd4562;
	selp.u64 	%rd4565, 1, 0, %p893;
	add.s64 	%rd4566, %rd4563, %rd4565;
	mul.lo.s64 	%rd4567, %rd4550, 977;
	mul.hi.u64 	%rd4568, %rd4550, %rd4560;
	add.s64 	%rd4569, %rd4567, %rd4566;
	setp.lt.u64 	%p894, %rd4569, %rd4567;
	selp.u64 	%rd4570, 1, 0, %p894;
	add.s64 	%rd4571, %rd4568, %rd4570;
	mul.lo.s64 	%rd4572, %rd4553, 977;
	mul.hi.u64 	%rd4573, %rd4553, %rd4560;
	add.s64 	%rd4574, %rd4572, %rd4571;
	setp.lt.u64 	%p895, %rd4574, %rd4572;
	selp.u64 	%rd4575, 1, 0, %p895;
	add.s64 	%rd4576, %rd4573, %rd4575;
	add.s64 	%rd14576, %rd4559, %rd4554;
	setp.lt.u64 	%p896, %rd14576, %rd4559;
	selp.u64 	%rd4577, 1, 0, %p896;
	add.s64 	%rd4578, %rd4564, %rd4555;
	setp.lt.u64 	%p897, %rd4578, %rd4564;
	add.s64 	%rd14575, %rd4578, %rd4577;
	setp.lt.u64 	%p898, %rd14575, %rd4578;
	or.pred  	%p899, %p897, %p898;
	selp.u64 	%rd4579, 1, 0, %p899;
	add.s64 	%rd4580, %rd4569, %rd4556;
	setp.lt.u64 	%p900, %rd4580, %rd4569;
	add.s64 	%rd14574, %rd4580, %rd4579;
	setp.lt.u64 	%p901, %rd14574, %rd4580;
	or.pred  	%p902, %p900, %p901;
	selp.u64 	%rd4581, 1, 0, %p902;
	add.s64 	%rd4582, %rd4574, %rd4557;
	setp.lt.u64 	%p903, %rd4582, %rd4574;
	add.s64 	%rd14573, %rd4582, %rd4581;
	setp.lt.u64 	%p904, %rd14573, %rd4582;
	or.pred  	%p905, %p903, %p904;
	selp.u64 	%rd4583, 1, 0, %p905;
	add.s64 	%rd4584, %rd4576, %rd4558;
	add.s64 	%rd372, %rd4584, %rd4583;
	setp.eq.s64 	%p906, %rd372, 0;
	mov.b64 	%rd14572, 0;
	@%p906 bra 	$L__BB6_102;
	shl.b64 	%rd4585, %rd372, 32;
	shr.u64 	%rd4586, %rd372, 32;
	mov.b64 	%rd4587, 977;
	mul.hi.u64 	%rd4588, %rd372, %rd4587;
	mad.lo.s64 	%rd4589, %rd372, 977, %rd4585;
	setp.lt.u64 	%p907, %rd4589, %rd4585;
	selp.u64 	%rd4590, 1, 0, %p907;
	add.s64 	%rd14576, %rd4589, %rd14576;
	setp.lt.u64 	%p908, %rd14576, %rd4589;
	selp.u64 	%rd4591, 1, 0, %p908;
	add.s64 	%rd4592, %rd4586, %rd4588;
	setp.lt.u64 	%p909, %rd4592, %rd4586;
	selp.u64 	%rd4593, 1, 0, %p909;
	add.s64 	%rd4594, %rd14575, %rd4592;
	setp.lt.u64 	%p910, %rd4594, %rd14575;
	selp.u64 	%rd4595, 1, 0, %p910;
	add.s64 	%rd4596, %rd4594, %rd4590;
	add.s64 	%rd14575, %rd4596, %rd4591;
	setp.lt.u64 	%p911, %rd14575, %rd4594;
	selp.u64 	%rd4597, 1, 0, %p911;
	add.s64 	%rd4598, %rd14574, %rd4593;
	add.s64 	%rd4599, %rd4598, %rd4595;
	add.s64 	%rd375, %rd4599, %rd4597;
	setp.lt.u64 	%p912, %rd375, %rd14574;
	selp.u64 	%rd4600, 1, 0, %p912;
	add.s64 	%rd376, %rd14573, %rd4600;
	setp.lt.u64 	%p913, %rd376, %rd14573;
	selp.u64 	%rd14572, 1, 0, %p913;
	mov.u64 	%rd14573, %rd376;
	mov.u64 	%rd14574, %rd375;
$L__BB6_102:
	add.s64 	%rd383, %rd14576, %rd364;
	setp.lt.u64 	%p914, %rd383, %rd14576;
	selp.u64 	%rd4601, 1, 0, %p914;
	add.s64 	%rd4602, %rd14575, %rd365;
	setp.lt.u64 	%p915, %rd4602, %rd14575;
	add.s64 	%rd14578, %rd4602, %rd4601;
	setp.lt.u64 	%p916, %rd14578, %rd4602;
	or.pred  	%p917, %p915, %p916;
	selp.u64 	%rd4603, 1, 0, %p917;
	add.s64 	%rd4604, %rd14574, %rd366;
	setp.lt.u64 	%p918, %rd4604, %rd14574;
	add.s64 	%rd14579, %rd4604, %rd4603;
	setp.lt.u64 	%p919, %rd14579, %rd4604;
	or.pred  	%p920, %p918, %p919;
	selp.u64 	%rd4605, 1, 0, %p920;
	add.s64 	%rd4606, %rd14573, %rd367;
	setp.lt.u64 	%p921, %rd4606, %rd14573;
	add.s64 	%rd14580, %rd4606, %rd4605;
	setp.lt.u64 	%p922, %rd14580, %rd4606;
	or.pred  	%p923, %p921, %p922;
	selp.u64 	%rd4607, 1, 0, %p923;
	add.s64 	%rd387, %rd14572, %rd4607;
	setp.ne.s64 	%p924, %rd387, 0;
	@%p924 bra 	$L__BB6_105;
	and.b64  	%rd4608, %rd14580, %rd14579;
	setp.ne.s64 	%p925, %rd4608, -1;
	mov.u64 	%rd14577, %rd383;
	@%p925 bra 	$L__BB6_112;
	setp.ne.s64 	%p926, %rd14578, -1;
	setp.lt.u64 	%p927, %rd383, -4294968273;
	or.pred  	%p928, %p926, %p927;
	mov.u64 	%rd14577, %rd383;
	@%p928 bra 	$L__BB6_112;
$L__BB6_105:
	add.s64 	%rd14577, %rd383, 4294968273;
	setp.lt.u64 	%p929, %rd383, -4294968273;
	selp.u64 	%rd4609, 1, 0, %p929;
	add.s64 	%rd4610, %rd14578, 1;
	setp.ne.s64 	%p930, %rd14578, -1;
	selp.s64 	%rd4611, -1, 0, %p929;
	add.s64 	%rd14578, %rd4610, %rd4611;
	setp.lt.u64 	%p931, %rd4610, %rd4609;
	or.pred  	%p932, %p930, %p931;
	selp.u64 	%rd4612, 1, 0, %p932;
	add.s64 	%rd4613, %rd14579, 1;
	setp.ne.s64 	%p933, %rd14579, -1;
	selp.s64 	%rd4614, -1, 0, %p932;
	add.s64 	%rd14579, %rd4613, %rd4614;
	setp.lt.u64 	%p934, %rd4613, %rd4612;
	or.pred  	%p935, %p933, %p934;
	selp.u64 	%rd4615, 1, 0, %p935;
	add.s64 	%rd4616, %rd14580, 1;
	setp.ne.s64 	%p936, %rd14580, -1;
	selp.s64 	%rd4617, -1, 0, %p935;
	add.s64 	%rd14580, %rd4616, %rd4617;
	setp.lt.u64 	%p937, %rd4616, %rd4615;
	or.pred  	%p938, %p936, %p937;
	selp.s64 	%rd4618, -1, 0, %p938;
	add.s64 	%rd392, %rd387, %rd4618;
	setp.ne.s64 	%p939, %rd392, 0;
	@%p939 bra 	$L__BB6_108;
	and.b64  	%rd4619, %rd14580, %rd14579;
	setp.ne.s64 	%p940, %rd4619, -1;
	@%p940 bra 	$L__BB6_112;
	setp.ne.s64 	%p941, %rd14578, -1;
	setp.lt.u64 	%p942, %rd14577, -4294968273;
	or.pred  	%p943, %p941, %p942;
	@%p943 bra 	$L__BB6_112;
$L__BB6_108:
	add.s64 	%rd393, %rd383, 8589936546;
	setp.lt.u64 	%p944, %rd14577, -4294968273;
	selp.u64 	%rd4620, 1, 0, %p944;
	add.s64 	%rd4621, %rd14578, 1;
	setp.ne.s64 	%p945, %rd14578, -1;
	selp.s64 	%rd4622, -1, 0, %p944;
	add.s64 	%rd14578, %rd4621, %rd4622;
	setp.lt.u64 	%p946, %rd4621, %rd4620;
	or.pred  	%p947, %p945, %p946;
	selp.u64 	%rd4623, 1, 0, %p947;
	add.s64 	%rd4624, %rd14579, 1;
	setp.ne.s64 	%p948, %rd14579, -1;
	selp.s64 	%rd4625, -1, 0, %p947;
	add.s64 	%rd14579, %rd4624, %rd4625;
	setp.lt.u64 	%p949, %rd4624, %rd4623;
	or.pred  	%p950, %p948, %p949;
	selp.u64 	%rd4626, 1, 0, %p950;
	add.s64 	%rd4627, %rd14580, 1;
	setp.ne.s64 	%p951, %rd14580, -1;
	selp.s64 	%rd4628, -1, 0, %p950;
	add.s64 	%rd14580, %rd4627, %rd4628;
	setp.lt.u64 	%p952, %rd4627, %rd4626;
	or.pred  	%p953, %p951, %p952;
	selp.u64 	%rd4629, 1, 0, %p953;
	setp.ne.s64 	%p954, %rd392, %rd4629;
	@%p954 bra 	$L__BB6_111;
	and.b64  	%rd4630, %rd14580, %rd14579;
	setp.ne.s64 	%p955, %rd4630, -1;
	mov.u64 	%rd14577, %rd393;
	@%p955 bra 	$L__BB6_112;
	setp.ne.s64 	%p956, %rd14578, -1;
	setp.lt.u64 	%p957, %rd393, -4294968273;
	or.pred  	%p958, %p956, %p957;
	mov.u64 	%rd14577, %rd393;
	@%p958 bra 	$L__BB6_112;
$L__BB6_111:
	setp.lt.u64 	%p959, %rd393, -4294968273;
	selp.u64 	%rd4631, 1, 0, %p959;
	add.s64 	%rd4632, %rd14578, 1;
	setp.ne.s64 	%p960, %rd14578, -1;
	selp.s64 	%rd4633, -1, 0, %p959;
	add.s64 	%rd14578, %rd4632, %rd4633;
	setp.lt.u64 	%p961, %rd4632, %rd4631;
	or.pred  	%p962, %p960, %p961;
	selp.u64 	%rd4634, 1, 0, %p962;
	add.s64 	%rd4635, %rd14579, 1;
	setp.ne.s64 	%p963, %rd14579, -1;
	selp.s64 	%rd4636, -1, 0, %p962;
	add.s64 	%rd14579, %rd4635, %rd4636;
	setp.lt.u64 	%p964, %rd4635, %rd4634;
	or.pred  	%p965, %p963, %p964;
	selp.s64 	%rd4637, -1, 0, %p965;
	add.s64 	%rd4638, %rd14580, %rd4637;
	add.s64 	%rd14580, %rd4638, 1;
	add.s64 	%rd14577, %rd383, 12884904819;
$L__BB6_112:
	mul.lo.s64 	%rd405, %rd14550, %rd14602;
	mul.hi.u64 	%rd4640, %rd14602, %rd14550;
	mul.lo.s64 	%rd4641, %rd14551, %rd14602;
	mul.hi.u64 	%rd4642, %rd14602, %rd14551;
	add.s64 	%rd4643, %rd4641, %rd4640;
	setp.lt.u64 	%p966, %rd4643, %rd4641;
	selp.u64 	%rd4644, 1, 0, %p966;
	add.s64 	%rd4645, %rd4642, %rd4644;
	mul.lo.s64 	%rd4646, %rd14552, %rd14602;
	mul.hi.u64 	%rd4647, %rd14602, %rd14552;
	add.s64 	%rd4648, %rd4646, %rd4645;
	setp.lt.u64 	%p967, %rd4648, %rd4646;
	selp.u64 	%rd4649, 1, 0, %p967;
	add.s64 	%rd4650, %rd4647, %rd4649;
	mul.lo.s64 	%rd4651, %rd14553, %rd14602;
	mul.hi.u64 	%rd4652, %rd14602, %rd14553;
	add.s64 	%rd4653, %rd4651, %rd4650;
	setp.lt.u64 	%p968, %rd4653, %rd4651;
	selp.u64 	%rd4654, 1, 0, %p968;
	add.s64 	%rd4655, %rd4652, %rd4654;
	mul.hi.u64 	%rd4656, %rd14601, %rd14550;
	mad.lo.s64 	%rd406, %rd14550, %rd14601, %rd4643;
	setp.lt.u64 	%p969, %rd406, %rd4643;
	selp.u64 	%rd4657, 1, 0, %p969;
	add.s64 	%rd4658, %rd4656, %rd4657;
	mul.hi.u64 	%rd4659, %rd14601, %rd14551;
	mad.lo.s64 	%rd4660, %rd14551, %rd14601, %rd4648;
	setp.lt.u64 	%p970, %rd4660, %rd4648;
	selp.u64 	%rd4661, 1, 0, %p970;
	add.s64 	%rd4662, %rd4660, %rd4658;
	setp.lt.u64 	%p971, %rd4662, %rd4660;
	selp.u64 	%rd4663, 1, 0, %p971;
	add.s64 	%rd4664, %rd4659, %rd4661;
	add.s64 	%rd4665, %rd4664, %rd4663;
	mul.hi.u64 	%rd4666, %rd14601, %rd14552;
	mad.lo.s64 	%rd4667, %rd14552, %rd14601, %rd4653;
	setp.lt.u64 	%p972, %rd4667, %rd4653;
	selp.u64 	%rd4668, 1, 0, %p972;
	add.s64 	%rd4669, %rd4667, %rd4665;
	setp.lt.u64 	%p973, %rd4669, %rd4667;
	selp.u64 	%rd4670, 1, 0, %p973;
	add.s64 	%rd4671, %rd4666, %rd4668;
	add.s64 	%rd4672, %rd4671, %rd4670;
	mul.hi.u64 	%rd4673, %rd14601, %rd14553;
	mad.lo.s64 	%rd4674, %rd14553, %rd14601, %rd4655;
	setp.lt.u64 	%p974, %rd4674, %rd4655;
	selp.u64 	%rd4675, 1, 0, %p974;
	add.s64 	%rd4676, %rd4674, %rd4672;
	setp.lt.u64 	%p975, %rd4676, %rd4674;
	selp.u64 	%rd4677, 1, 0, %p975;
	add.s64 	%rd4678, %rd4673, %rd4675;
	add.s64 	%rd4679, %rd4678, %rd4677;
	mul.hi.u64 	%rd4680, %rd14600, %rd14550;
	mad.lo.s64 	%rd407, %rd14550, %rd14600, %rd4662;
	setp.lt.u64 	%p976, %rd407, %rd4662;
	selp.u64 	%rd4681, 1, 0, %p976;
	add.s64 	%rd4682, %rd4680, %rd4681;
	mul.hi.u64 	%rd4683, %rd14600, %rd14551;
	mad.lo.s64 	%rd4684, %rd14551, %rd14600, %rd4669;
	setp.lt.u64 	%p977, %rd4684, %rd4669;
	selp.u64 	%rd4685, 1, 0, %p977;
	add.s64 	%rd4686, %rd4684, %rd4682;
	setp.lt.u64 	%p978, %rd4686, %rd4684;
	selp.u64 	%rd4687, 1, 0, %p978;
	add.s64 	%rd4688, %rd4683, %rd4685;
	add.s64 	%rd4689, %rd4688, %rd4687;
	mul.hi.u64 	%rd4690, %rd14600, %rd14552;
	mad.lo.s64 	%rd4691, %rd14552, %rd14600, %rd4676;
	setp.lt.u64 	%p979, %rd4691, %rd4676;
	selp.u64 	%rd4692, 1, 0, %p979;
	add.s64 	%rd4693, %rd4691, %rd4689;
	setp.lt.u64 	%p980, %rd4693, %rd4691;
	selp.u64 	%rd4694, 1, 0, %p980;
	add.s64 	%rd4695, %rd4690, %rd4692;
	add.s64 	%rd4696, %rd4695, %rd4694;
	mul.hi.u64 	%rd4697, %rd14600, %rd14553;
	mad.lo.s64 	%rd4698, %rd14553, %rd14600, %rd4679;
	setp.lt.u64 	%p981, %rd4698, %rd4679;
	selp.u64 	%rd4699, 1, 0, %p981;
	add.s64 	%rd4700, %rd4698, %rd4696;
	setp.lt.u64 	%p982, %rd4700, %rd4698;
	selp.u64 	%rd4701, 1, 0, %p982;
	add.s64 	%rd4702, %rd4697, %rd4699;
	add.s64 	%rd4703, %rd4702, %rd4701;
	mul.hi.u64 	%rd4704, %rd14599, %rd14550;
	mad.lo.s64 	%rd408, %rd14550, %rd14599, %rd4686;
	setp.lt.u64 	%p983, %rd408, %rd4686;
	selp.u64 	%rd4705, 1, 0, %p983;
	add.s64 	%rd4706, %rd4704, %rd4705;
	mul.hi.u64 	%rd4707, %rd14599, %rd14551;
	mad.lo.s64 	%rd4708, %rd14551, %rd14599, %rd4693;
	setp.lt.u64 	%p984, %rd4708, %rd4693;
	selp.u64 	%rd4709, 1, 0, %p984;
	add.s64 	%rd4710, %rd4708, %rd4706;
	setp.lt.u64 	%p985, %rd4710, %rd4708;
	selp.u64 	%rd4711, 1, 0, %p985;
	add.s64 	%rd4712, %rd4707, %rd4709;
	add.s64 	%rd4713, %rd4712, %rd4711;
	mul.hi.u64 	%rd4714, %rd14599, %rd14552;
	mad.lo.s64 	%rd4715, %rd14552, %rd14599, %rd4700;
	setp.lt.u64 	%p986, %rd4715, %rd4700;
	selp.u64 	%rd4716, 1, 0, %p986;
	add.s64 	%rd4717, %rd4715, %rd4713;
	setp.lt.u64 	%p987, %rd4717, %rd4715;
	selp.u64 	%rd4718, 1, 0, %p987;
	add.s64 	%rd4719, %rd4714, %rd4716;
	add.s64 	%rd4720, %rd4719, %rd4718;
	mul.hi.u64 	%rd4721, %rd14599, %rd14553;
	mad.lo.s64 	%rd4722, %rd14553, %rd14599, %rd4703;
	setp.lt.u64 	%p988, %rd4722, %rd4703;
	selp.u64 	%rd4723, 1, 0, %p988;
	add.s64 	%rd4724, %rd4722, %rd4720;
	setp.lt.u64 	%p989, %rd4724, %rd4722;
	selp.u64 	%rd4725, 1, 0, %p989;
	add.s64 	%rd4726, %rd4721, %rd4723;
	add.s64 	%rd4727, %rd4726, %rd4725;
	shl.b64 	%rd4728, %rd4710, 32;
	mov.b64 	{%r194, %r195}, %rd4710;
	mov.b64 	{%r196, %r197}, %rd4717;
	mov.b64 	%rd4729, {%r195, %r196};
	mov.b64 	{%r198, %r199}, %rd4724;
	mov.b64 	%rd4730, {%r197, %r198};
	mov.b64 	{%r200, %r201}, %rd4727;
	mov.b64 	%rd4731, {%r199, %r200};
	shr.u64 	%rd4732, %rd4727, 32;
	mul.lo.s64 	%rd4733, %rd4710, 977;
	mov.b64 	%rd4734, 977;
	mul.hi.u64 	%rd4735, %rd4710, %rd4734;
	mul.lo.s64 	%rd4736, %rd4717, 977;
	mul.hi.u64 	%rd4737, %rd4717, %rd4734;
	add.s64 	%rd4738, %rd4736, %rd4735;
	setp.lt.u64 	%p990, %rd4738, %rd4736;
	selp.u64 	%rd4739, 1, 0, %p990;
	add.s64 	%rd4740, %rd4737, %rd4739;
	mul.lo.s64 	%rd4741, %rd4724, 977;
	mul.hi.u64 	%rd4742, %rd4724, %rd4734;
	add.s64 	%rd4743, %rd4741, %rd4740;
	setp.lt.u64 	%p991, %rd4743, %rd4741;
	selp.u64 	%rd4744, 1, 0, %p991;
	add.s64 	%rd4745, %rd4742, %rd4744;
	mul.lo.s64 	%rd4746, %rd4727, 977;
	mul.hi.u64 	%rd4747, %rd4727, %rd4734;
	add.s64 	%rd4748, %rd4746, %rd4745;
	setp.lt.u64 	%p992, %rd4748, %rd4746;
	selp.u64 	%rd4749, 1, 0, %p992;
	add.s64 	%rd4750, %rd4747, %rd4749;
	add.s64 	%rd14585, %rd4733, %rd4728;
	setp.lt.u64 	%p993, %rd14585, %rd4733;
	selp.u64 	%rd4751, 1, 0, %p993;
	add.s64 	%rd4752, %rd4738, %rd4729;
	setp.lt.u64 	%p994, %rd4752, %rd4738;
	add.s64 	%rd14584, %rd4752, %rd4751;
	setp.lt.u64 	%p995, %rd14584, %rd4752;
	or.pred  	%p996, %p994, %p995;
	selp.u64 	%rd4753, 1, 0, %p996;
	add.s64 	%rd4754, %rd4743, %rd4730;
	setp.lt.u64 	%p997, %rd4754, %rd4743;
	add.s64 	%rd14583, %rd4754, %rd4753;
	setp.lt.u64 	%p998, %rd14583, %rd4754;
	or.pred  	%p999, %p997, %p998;
	selp.u64 	%rd4755, 1, 0, %p999;
	add.s64 	%rd4756, %rd4748, %rd4731;
	setp.lt.u64 	%p1000, %rd4756, %rd4748;
	add.s64 	%rd14582, %rd4756, %rd4755;
	setp.lt.u64 	%p1001, %rd14582, %rd4756;
	or.pred  	%p1002, %p1000, %p1001;
	selp.u64 	%rd4757, 1, 0, %p1002;
	add.s64 	%rd4758, %rd4750, %rd4732;
	add.s64 	%rd413, %rd4758, %rd4757;
	setp.eq.s64 	%p1003, %rd413, 0;
	mov.b64 	%rd14581, 0;
	@%p1003 bra 	$L__BB6_114;
	shl.b64 	%rd4759, %rd413, 32;
	shr.u64 	%rd4760, %rd413, 32;
	mov.b64 	%rd4761, 977;
	mul.hi.u64 	%rd4762, %rd413, %rd4761;
	mad.lo.s64 	%rd4763, %rd413, 977, %rd4759;
	setp.lt.u64 	%p1004, %rd4763, %rd4759;
	selp.u64 	%rd4764, 1, 0, %p1004;
	add.s64 	%rd14585, %rd4763, %rd14585;
	setp.lt.u64 	%p1005, %rd14585, %rd4763;
	selp.u64 	%rd4765, 1, 0, %p1005;
	add.s64 	%rd4766, %rd4760, %rd4762;
	setp.lt.u64 	%p1006, %rd4766, %rd4760;
	selp.u64 	%rd4767, 1, 0, %p1006;
	add.s64 	%rd4768, %rd14584, %rd4766;
	setp.lt.u64 	%p1007, %rd4768, %rd14584;
	selp.u64 	%rd4769, 1, 0, %p1007;
	add.s64 	%rd4770, %rd4768, %rd4764;
	add.s64 	%rd14584, %rd4770, %rd4765;
	setp.lt.u64 	%p1008, %rd14584, %rd4768;
	selp.u64 	%rd4771, 1, 0, %p1008;
	add.s64 	%rd4772, %rd14583, %rd4767;
	add.s64 	%rd4773, %rd4772, %rd4769;
	add.s64 	%rd416, %rd4773, %rd4771;
	setp.lt.u64 	%p1009, %rd416, %rd14583;
	selp.u64 	%rd4774, 1, 0, %p1009;
	add.s64 	%rd417, %rd14582, %rd4774;
	setp.lt.u64 	%p1010, %rd417, %rd14582;
	selp.u64 	%rd14581, 1, 0, %p1010;
	mov.u64 	%rd14582, %rd417;
	mov.u64 	%rd14583, %rd416;
$L__BB6_114:
	add.s64 	%rd424, %rd14585, %rd405;
	setp.lt.u64 	%p1011, %rd424, %rd14585;
	selp.u64 	%rd4775, 1, 0, %p1011;
	add.s64 	%rd4776, %rd14584, %rd406;
	setp.lt.u64 	%p1012, %rd4776, %rd14584;
	add.s64 	%rd14587, %rd4776, %rd4775;
	setp.lt.u64 	%p1013, %rd14587, %rd4776;
	or.pred  	%p1014, %p1012, %p1013;
	selp.u64 	%rd4777, 1, 0, %p1014;
	add.s64 	%rd4778, %rd14583, %rd407;
	setp.lt.u64 	%p1015, %rd4778, %rd14583;
	add.s64 	%rd14588, %rd4778, %rd4777;
	setp.lt.u64 	%p1016, %rd14588, %rd4778;
	or.pred  	%p1017, %p1015, %p1016;
	selp.u64 	%rd4779, 1, 0, %p1017;
	add.s64 	%rd4780, %rd14582, %rd408;
	setp.lt.u64 	%p1018, %rd4780, %rd14582;
	add.s64 	%rd14589, %rd4780, %rd4779;
	setp.lt.u64 	%p1019, %rd14589, %rd4780;
	or.pred  	%p1020, %p1018, %p1019;
	selp.u64 	%rd4781, 1, 0, %p1020;
	add.s64 	%rd428, %rd14581, %rd4781;
	setp.ne.s64 	%p1021, %rd428, 0;
	@%p1021 bra 	$L__BB6_117;
	and.b64  	%rd4782, %rd14589, %rd14588;
	setp.ne.s64 	%p1022, %rd4782, -1;
	mov.u64 	%rd14586, %rd424;
	@%p1022 bra 	$L__BB6_124;
	setp.ne.s64 	%p1023, %rd14587, -1;
	setp.lt.u64 	%p1024, %rd424, -4294968273;
	or.pred  	%p1025, %p1023, %p1024;
	mov.u64 	%rd14586, %rd424;
	@%p1025 bra 	$L__BB6_124;
$L__BB6_117:
	add.s64 	%rd14586, %rd424, 4294968273;
	setp.lt.u64 	%p1026, %rd424, -4294968273;
	selp.u64 	%rd4783, 1, 0, %p1026;
	add.s64 	%rd4784, %rd14587, 1;
	setp.ne.s64 	%p1027, %rd14587, -1;
	selp.s64 	%rd4785, -1, 0, %p1026;
	add.s64 	%rd14587, %rd4784, %rd4785;
	setp.lt.u64 	%p1028, %rd4784, %rd4783;
	or.pred  	%p1029, %p1027, %p1028;
	selp.u64 	%rd4786, 1, 0, %p1029;
	add.s64 	%rd4787, %rd14588, 1;
	setp.ne.s64 	%p1030, %rd14588, -1;
	selp.s64 	%rd4788, -1, 0, %p1029;
	add.s64 	%rd14588, %rd4787, %rd4788;
	setp.lt.u64 	%p1031, %rd4787, %rd4786;
	or.pred  	%p1032, %p1030, %p1031;
	selp.u64 	%rd4789, 1, 0, %p1032;
	add.s64 	%rd4790, %rd14589, 1;
	setp.ne.s64 	%p1033, %rd14589, -1;
	selp.s64 	%rd4791, -1, 0, %p1032;
	add.s64 	%rd14589, %rd4790, %rd4791;
	setp.lt.u64 	%p1034, %rd4790, %rd4789;
	or.pred  	%p1035, %p1033, %p1034;
	selp.s64 	%rd4792, -1, 0, %p1035;
	add.s64 	%rd433, %rd428, %rd4792;
	setp.ne.s64 	%p1036, %rd433, 0;
	@%p1036 bra 	$L__BB6_120;
	and.b64  	%rd4793, %rd14589, %rd14588;
	setp.ne.s64 	%p1037, %rd4793, -1;
	@%p1037 bra 	$L__BB6_124;
	setp.ne.s64 	%p1038, %rd14587, -1;
	setp.lt.u64 	%p1039, %rd14586, -4294968273;
	or.pred  	%p1040, %p1038, %p1039;
	@%p1040 bra 	$L__BB6_124;
$L__BB6_120:
	add.s64 	%rd434, %rd424, 8589936546;
	setp.lt.u64 	%p1041, %rd14586, -4294968273;
	selp.u64 	%rd4794, 1, 0, %p1041;
	add.s64 	%rd4795, %rd14587, 1;
	setp.ne.s64 	%p1042, %rd14587, -1;
	selp.s64 	%rd4796, -1, 0, %p1041;
	add.s64 	%rd14587, %rd4795, %rd4796;
	setp.lt.u64 	%p1043, %rd4795, %rd4794;
	or.pred  	%p1044, %p1042, %p1043;
	selp.u64 	%rd4797, 1, 0, %p1044;
	add.s64 	%rd4798, %rd14588, 1;
	setp.ne.s64 	%p1045, %rd14588, -1;
	selp.s64 	%rd4799, -1, 0, %p1044;
	add.s64 	%rd14588, %rd4798, %rd4799;
	setp.lt.u64 	%p1046, %rd4798, %rd4797;
	or.pred  	%p1047, %p1045, %p1046;
	selp.u64 	%rd4800, 1, 0, %p1047;
	add.s64 	%rd4801, %rd14589, 1;
	setp.ne.s64 	%p1048, %rd14589, -1;
	selp.s64 	%rd4802, -1, 0, %p1047;
	add.s64 	%rd14589, %rd4801, %rd4802;
	setp.lt.u64 	%p1049, %rd4801, %rd4800;
	or.pred  	%p1050, %p1048, %p1049;
	selp.u64 	%rd4803, 1, 0, %p1050;
	setp.ne.s64 	%p1051, %rd433, %rd4803;
	@%p1051 bra 	$L__BB6_123;
	and.b64  	%rd4804, %rd14589, %rd14588;
	setp.ne.s64 	%p1052, %rd4804, -1;
	mov.u64 	%rd14586, %rd434;
	@%p1052 bra 	$L__BB6_124;
	setp.ne.s64 	%p1053, %rd14587, -1;
	setp.lt.u64 	%p1054, %rd434, -4294968273;
	or.pred  	%p1055, %p1053, %p1054;
	mov.u64 	%rd14586, %rd434;
	@%p1055 bra 	$L__BB6_124;
$L__BB6_123:
	setp.lt.u64 	%p1056, %rd434, -4294968273;
	selp.u64 	%rd4805, 1, 0, %p1056;
	add.s64 	%rd4806, %rd14587, 1;
	setp.ne.s64 	%p1057, %rd14587, -1;
	selp.s64 	%rd4807, -1, 0, %p1056;
	add.s64 	%rd14587, %rd4806, %rd4807;
	setp.lt.u64 	%p1058, %rd4806, %rd4805;
	or.pred  	%p1059, %p1057, %p1058;
	selp.u64 	%rd4808, 1, 0, %p1059;
	add.s64 	%rd4809, %rd14588, 1;
	setp.ne.s64 	%p1060, %rd14588, -1;
	selp.s64 	%rd4810, -1, 0, %p1059;
	add.s64 	%rd14588, %rd4809, %rd4810;
	setp.lt.u64 	%p1061, %rd4809, %rd4808;
	or.pred  	%p1062, %p1060, %p1061;
	selp.s64 	%rd4811, -1, 0, %p1062;
	add.s64 	%rd4812, %rd14589, %rd4811;
	add.s64 	%rd14589, %rd4812, 1;
	add.s64 	%rd14586, %rd424, 12884904819;
$L__BB6_124:
	sub.s64 	%rd4814, %rd14577, %rd14586;
	setp.lt.u64 	%p1063, %rd14577, %rd14586;
	selp.u64 	%rd4815, 1, 0, %p1063;
	sub.s64 	%rd4816, %rd14578, %rd14587;
	setp.lt.u64 	%p1064, %rd14578, %rd14587;
	selp.s64 	%rd4817, -1, 0, %p1063;
	add.s64 	%rd4818, %rd4816, %rd4817;
	setp.lt.u64 	%p1065, %rd4816, %rd4815;
	or.pred  	%p1066, %p1064, %p1065;
	selp.u64 	%rd4819, 1, 0, %p1066;
	sub.s64 	%rd4820, %rd14579, %rd14588;
	setp.lt.u64 	%p1067, %rd14579, %rd14588;
	selp.s64 	%rd4821, -1, 0, %p1066;
	add.s64 	%rd4822, %rd4820, %rd4821;
	setp.lt.u64 	%p1068, %rd4820, %rd4819;
	or.pred  	%p1069, %p1067, %p1068;
	selp.u64 	%rd4823, 1, 0, %p1069;
	sub.s64 	%rd4824, %rd14580, %rd14589;
	setp.lt.u64 	%p1070, %rd14580, %rd14589;
	selp.s64 	%rd4825, -1, 0, %p1069;
	add.s64 	%rd4826, %rd4824, %rd4825;
	setp.lt.u64 	%p1071, %rd4824, %rd4823;
	or.pred  	%p1072, %p1070, %p1071;
	selp.s64 	%rd4827, -1, 0, %p1072;
	selp.b64 	%rd4828, -4294968273, 0, %p1072;
	add.s64 	%rd14602, %rd4814, %rd4828;
	setp.lt.u64 	%p1073, %rd14602, %rd4814;
	selp.u64 	%rd4829, 1, 0, %p1073;
	add.s64 	%rd4830, %rd4818, %rd4829;
	setp.lt.u64 	%p1074, %rd4830, %rd4818;
	selp.u64 	%rd4831, 1, 0, %p1074;
	add.s64 	%rd14601, %rd4830, %rd4827;
	setp.lt.u64 	%p1075, %rd14601, %rd4830;
	selp.u64 	%rd4832, 1, 0, %p1075;
	add.s64 	%rd4833, %rd4832, %rd4831;
	add.s64 	%rd4834, %rd4822, %rd4833;
	setp.lt.u64 	%p1076, %rd4834, %rd4822;
	selp.u64 	%rd4835, 1, 0, %p1076;
	add.s64 	%rd14600, %rd4834, %rd4827;
	setp.lt.u64 	%p1077, %rd14600, %rd4834;
	selp.u64 	%rd4836, 1, 0, %p1077;
	add.s64 	%rd4837, %rd4836, %rd4835;
	add.s64 	%rd4838, %rd4826, %rd4837;
	add.s64 	%rd14599, %rd4838, %rd4827;
	mul.lo.s64 	%rd450, %rd190, %rd14606;
	mul.hi.u64 	%rd4839, %rd14606, %rd190;
	mul.lo.s64 	%rd4840, %rd191, %rd14606;
	mul.hi.u64 	%rd4841, %rd14606, %rd191;
	add.s64 	%rd4842, %rd4840, %rd4839;
	setp.lt.u64 	%p1078, %rd4842, %rd4840;
	selp.u64 	%rd4843, 1, 0, %p1078;
	add.s64 	%rd4844, %rd4841, %rd4843;
	mul.lo.s64 	%rd4845, %rd192, %rd14606;
	mul.hi.u64 	%rd4846, %rd14606, %rd192;
	add.s64 	%rd4847, %rd4845, %rd4844;
	setp.lt.u64 	%p1079, %rd4847, %rd4845;
	selp.u64 	%rd4848, 1, 0, %p1079;
	add.s64 	%rd4849, %rd4846, %rd4848;
	mul.lo.s64 	%rd4850, %rd193, %rd14606;
	mul.hi.u64 	%rd4851, %rd14606, %rd193;
	add.s64 	%rd4852, %rd4850, %rd4849;
	setp.lt.u64 	%p1080, %rd4852, %rd4850;
	selp.u64 	%rd4853, 1, 0, %p1080;
	add.s64 	%rd4854, %rd4851, %rd4853;
	mul.hi.u64 	%rd4855, %rd14605, %rd190;
	mad.lo.s64 	%rd451, %rd190, %rd14605, %rd4842;
	setp.lt.u64 	%p1081, %rd451, %rd4842;
	selp.u64 	%rd4856, 1, 0, %p1081;
	add.s64 	%rd4857, %rd4855, %rd4856;
	mul.hi.u64 	%rd4858, %rd14605, %rd191;
	mad.lo.s64 	%rd4859, %rd191, %rd14605, %rd4847;
	setp.lt.u64 	%p1082, %rd4859, %rd4847;
	selp.u64 	%rd4860, 1, 0, %p1082;
	add.s64 	%rd4861, %rd4859, %rd4857;
	setp.lt.u64 	%p1083, %rd4861, %rd4859;
	selp.u64 	%rd4862, 1, 0, %p1083;
	add.s64 	%rd4863, %rd4858, %rd4860;
	add.s64 	%rd4864, %rd4863, %rd4862;
	mul.hi.u64 	%rd4865, %rd14605, %rd192;
	mad.lo.s64 	%rd4866, %rd192, %rd14605, %rd4852;
	setp.lt.u64 	%p1084, %rd4866, %rd4852;
	selp.u64 	%rd4867, 1, 0, %p1084;
	add.s64 	%rd4868, %rd4866, %rd4864;
	setp.lt.u64 	%p1085, %rd4868, %rd4866;
	selp.u64 	%rd4869, 1, 0, %p1085;
	add.s64 	%rd4870, %rd4865, %rd4867;
	add.s64 	%rd4871, %rd4870, %rd4869;
	mul.hi.u64 	%rd4872, %rd14605, %rd193;
	mad.lo.s64 	%rd4873, %rd193, %rd14605, %rd4854;
	setp.lt.u64 	%p1086, %rd4873, %rd4854;
	selp.u64 	%rd4874, 1, 0, %p1086;
	add.s64 	%rd4875, %rd4873, %rd4871;
	setp.lt.u64 	%p1087, %rd4875, %rd4873;
	selp.u64 	%rd4876, 1, 0, %p1087;
	add.s64 	%rd4877, %rd4872, %rd4874;
	add.s64 	%rd4878, %rd4877, %rd4876;
	mul.hi.u64 	%rd4879, %rd14604, %rd190;
	mad.lo.s64 	%rd452, %rd190, %rd14604, %rd4861;
	setp.lt.u64 	%p1088, %rd452, %rd4861;
	selp.u64 	%rd4880, 1, 0, %p1088;
	add.s64 	%rd4881, %rd4879, %rd4880;
	mul.hi.u64 	%rd4882, %rd14604, %rd191;
	mad.lo.s64 	%rd4883, %rd191, %rd14604, %rd4868;
	setp.lt.u64 	%p1089, %rd4883, %rd4868;
	selp.u64 	%rd4884, 1, 0, %p1089;
	add.s64 	%rd4885, %rd4883, %rd4881;
	setp.lt.u64 	%p1090, %rd4885, %rd4883;
	selp.u64 	%rd4886, 1, 0, %p1090;
	add.s64 	%rd4887, %rd4882, %rd4884;
	add.s64 	%rd4888, %rd4887, %rd4886;
	mul.hi.u64 	%rd4889, %rd14604, %rd192;
	mad.lo.s64 	%rd4890, %rd192, %rd14604, %rd4875;
	setp.lt.u64 	%p1091, %rd4890, %rd4875;
	selp.u64 	%rd4891, 1, 0, %p1091;
	add.s64 	%rd4892, %rd4890, %rd4888;
	setp.lt.u64 	%p1092, %rd4892, %rd4890;
	selp.u64 	%rd4893, 1, 0, %p1092;
	add.s64 	%rd4894, %rd4889, %rd4891;
	add.s64 	%rd4895, %rd4894, %rd4893;
	mul.hi.u64 	%rd4896, %rd14604, %rd193;
	mad.lo.s64 	%rd4897, %rd193, %rd14604, %rd4878;
	setp.lt.u64 	%p1093, %rd4897, %rd4878;
	selp.u64 	%rd4898, 1, 0, %p1093;
	add.s64 	%rd4899, %rd4897, %rd4895;
	setp.lt.u64 	%p1094, %rd4899, %rd4897;
	selp.u64 	%rd4900, 1, 0, %p1094;
	add.s64 	%rd4901, %rd4896, %rd4898;
	add.s64 	%rd4902, %rd4901, %rd4900;
	mul.hi.u64 	%rd4903, %rd14603, %rd190;
	mad.lo.s64 	%rd453, %rd190, %rd14603, %rd4885;
	setp.lt.u64 	%p1095, %rd453, %rd4885;
	selp.u64 	%rd4904, 1, 0, %p1095;
	add.s64 	%rd4905, %rd4903, %rd4904;
	mul.hi.u64 	%rd4906, %rd14603, %rd191;
	mad.lo.s64 	%rd4907, %rd191, %rd14603, %rd4892;
	setp.lt.u64 	%p1096, %rd4907, %rd4892;
	selp.u64 	%rd4908, 1, 0, %p1096;
	add.s64 	%rd4909, %rd4907, %rd4905;
	setp.lt.u64 	%p1097, %rd4909, %rd4907;
	selp.u64 	%rd4910, 1, 0, %p1097;
	add.s64 	%rd4911, %rd4906, %rd4908;
	add.s64 	%rd4912, %rd4911, %rd4910;
	mul.hi.u64 	%rd4913, %rd14603, %rd192;
	mad.lo.s64 	%rd4914, %rd192, %rd14603, %rd4899;
	setp.lt.u64 	%p1098, %rd4914, %rd4899;
	selp.u64 	%rd4915, 1, 0, %p1098;
	add.s64 	%rd4916, %rd4914, %rd4912;
	setp.lt.u64 	%p1099, %rd4916, %rd4914;
	selp.u64 	%rd4917, 1, 0, %p1099;
	add.s64 	%rd4918, %rd4913, %rd4915;
	add.s64 	%rd4919, %rd4918, %rd4917;
	mul.hi.u64 	%rd4920, %rd14603, %rd193;
	mad.lo.s64 	%rd4921, %rd193, %rd14603, %rd4902;
	setp.lt.u64 	%p1100, %rd4921, %rd4902;
	selp.u64 	%rd4922, 1, 0, %p1100;
	add.s64 	%rd4923, %rd4921, %rd4919;
	setp.lt.u64 	%p1101, %rd4923, %rd4921;
	selp.u64 	%rd4924, 1, 0, %p1101;
	add.s64 	%rd4925, %rd4920, %rd4922;
	add.s64 	%rd4926, %rd4925, %rd4924;
	shl.b64 	%rd4927, %rd4909, 32;
	mov.b64 	{%r202, %r203}, %rd4909;
	mov.b64 	{%r204, %r205}, %rd4916;
	mov.b64 	%rd4928, {%r203, %r204};
	mov.b64 	{%r206, %r207}, %rd4923;
	mov.b64 	%rd4929, {%r205, %r206};
	mov.b64 	{%r208, %r209}, %rd4926;
	mov.b64 	%rd4930, {%r207, %r208};
	shr.u64 	%rd4931, %rd4926, 32;
	mul.lo.s64 	%rd4932, %rd4909, 977;
	mov.b64 	%rd4933, 977;
	mul.hi.u64 	%rd4934, %rd4909, %rd4933;
	mul.lo.s64 	%rd4935, %rd4916, 977;
	mul.hi.u64 	%rd4936, %rd4916, %rd4933;
	add.s64 	%rd4937, %rd4935, %rd4934;
	setp.lt.u64 	%p1102, %rd4937, %rd4935;
	selp.u64 	%rd4938, 1, 0, %p1102;
	add.s64 	%rd4939, %rd4936, %rd4938;
	mul.lo.s64 	%rd4940, %rd4923, 977;
	mul.hi.u64 	%rd4941, %rd4923, %rd4933;
	add.s64 	%rd4942, %rd4940, %rd4939;
	setp.lt.u64 	%p1103, %rd4942, %rd4940;
	selp.u64 	%rd4943, 1, 0, %p1103;
	add.s64 	%rd4944, %rd4941, %rd4943;
	mul.lo.s64 	%rd4945, %rd4926, 977;
	mul.hi.u64 	%rd4946, %rd4926, %rd4933;
	add.s64 	%rd4947, %rd4945, %rd4944;
	setp.lt.u64 	%p1104, %rd4947, %rd4945;
	selp.u64 	%rd4948, 1, 0, %p1104;
	add.s64 	%rd4949, %rd4946, %rd4948;
	add.s64 	%rd14594, %rd4932, %rd4927;
	setp.lt.u64 	%p1105, %rd14594, %rd4932;
	selp.u64 	%rd4950, 1, 0, %p1105;
	add.s64 	%rd4951, %rd4937, %rd4928;
	setp.lt.u64 	%p1106, %rd4951, %rd4937;
	add.s64 	%rd14593, %rd4951, %rd4950;
	setp.lt.u64 	%p1107, %rd14593, %rd4951;
	or.pred  	%p1108, %p1106, %p1107;
	selp.u64 	%rd4952, 1, 0, %p1108;
	add.s64 	%rd4953, %rd4942, %rd4929;
	setp.lt.u64 	%p1109, %rd4953, %rd4942;
	add.s64 	%rd14592, %rd4953, %rd4952;
	setp.lt.u64 	%p1110, %rd14592, %rd4953;
	or.pred  	%p1111, %p1109, %p1110;
	selp.u64 	%rd4954, 1, 0, %p1111;
	add.s64 	%rd4955, %rd4947, %rd4930;
	setp.lt.u64 	%p1112, %rd4955, %rd4947;
	add.s64 	%rd14591, %rd4955, %rd4954;
	setp.lt.u64 	%p1113, %rd14591, %rd4955;
	or.pred  	%p1114, %p1112, %p1113;
	selp.u64 	%rd4956, 1, 0, %p1114;
	add.s64 	%rd4957, %rd4949, %rd4931;
	add.s64 	%rd458, %rd4957, %rd4956;
	setp.eq.s64 	%p1115, %rd458, 0;
	mov.b64 	%rd14590, 0;
	@%p1115 bra 	$L__BB6_126;
	shl.b64 	%rd4958, %rd458, 32;
	shr.u64 	%rd4959, %rd458, 32;
	mov.b64 	%rd4960, 977;
	mul.hi.u64 	%rd4961, %rd458, %rd4960;
	mad.lo.s64 	%rd4962, %rd458, 977, %rd4958;
	setp.lt.u64 	%p1116, %rd4962, %rd4958;
	selp.u64 	%rd4963, 1, 0, %p1116;
	add.s64 	%rd14594, %rd4962, %rd14594;
	setp.lt.u64 	%p1117, %rd14594, %rd4962;
	selp.u64 	%rd4964, 1, 0, %p1117;
	add.s64 	%rd4965, %rd4959, %rd4961;
	setp.lt.u64 	%p1118, %rd4965, %rd4959;
	selp.u64 	%rd4966, 1, 0, %p1118;
	add.s64 	%rd4967, %rd14593, %rd4965;
	setp.lt.u64 	%p1119, %rd4967, %rd14593;
	selp.u64 	%rd4968, 1, 0, %p1119;
	add.s64 	%rd4969, %rd4967, %rd4963;
	add.s64 	%rd14593, %rd4969, %rd4964;
	setp.lt.u64 	%p1120, %rd14593, %rd4967;
	selp.u64 	%rd4970, 1, 0, %p1120;
	add.s64 	%rd4971, %rd14592, %rd4966;
	add.s64 	%rd4972, %rd4971, %rd4968;
	add.s64 	%rd461, %rd4972, %rd4970;
	setp.lt.u64 	%p1121, %rd461, %rd14592;
	selp.u64 	%rd4973, 1, 0, %p1121;
	add.s64 	%rd462, %rd14591, %rd4973;
	setp.lt.u64 	%p1122, %rd462, %rd14591;
	selp.u64 	%rd14590, 1, 0, %p1122;
	mov.u64 	%rd14591, %rd462;
	mov.u64 	%rd14592, %rd461;
$L__BB6_126:
	add.s64 	%rd469, %rd14594, %rd450;
	setp.lt.u64 	%p1123, %rd469, %rd14594;
	selp.u64 	%rd4974, 1, 0, %p1123;
	add.s64 	%rd4975, %rd14593, %rd451;
	setp.lt.u64 	%p1124, %rd4975, %rd14593;
	add.s64 	%rd14605, %rd4975, %rd4974;
	setp.lt.u64 	%p1125, %rd14605, %rd4975;
	or.pred  	%p1126, %p1124, %p1125;
	selp.u64 	%rd4976, 1, 0, %p1126;
	add.s64 	%rd4977, %rd14592, %rd452;
	setp.lt.u64 	%p1127, %rd4977, %rd14592;
	add.s64 	%rd14604, %rd4977, %rd4976;
	setp.lt.u64 	%p1128, %rd14604, %rd4977;
	or.pred  	%p1129, %p1127, %p1128;
	selp.u64 	%rd4978, 1, 0, %p1129;
	add.s64 	%rd4979, %rd14591, %rd453;
	setp.lt.u64 	%p1130, %rd4979, %rd14591;
	add.s64 	%rd14603, %rd4979, %rd4978;
	setp.lt.u64 	%p1131, %rd14603, %rd4979;
	or.pred  	%p1132, %p1130, %p1131;
	selp.u64 	%rd4980, 1, 0, %p1132;
	add.s64 	%rd473, %rd14590, %rd4980;
	setp.ne.s64 	%p1133, %rd473, 0;
	@%p1133 bra 	$L__BB6_129;
	and.b64  	%rd4981, %rd14603, %rd14604;
	setp.ne.s64 	%p1134, %rd4981, -1;
	mov.u64 	%rd14606, %rd469;
	@%p1134 bra 	$L__BB6_136;
	setp.ne.s64 	%p1135, %rd14605, -1;
	setp.lt.u64 	%p1136, %rd469, -4294968273;
	or.pred  	%p1137, %p1135, %p1136;
	mov.u64 	%rd14606, %rd469;
	@%p1137 bra 	$L__BB6_136;
$L__BB6_129:
	add.s64 	%rd14606, %rd469, 4294968273;
	setp.lt.u64 	%p1138, %rd469, -4294968273;
	selp.u64 	%rd4982, 1, 0, %p1138;
	add.s64 	%rd4983, %rd14605, 1;
	setp.ne.s64 	%p1139, %rd14605, -1;
	selp.s64 	%rd4984, -1, 0, %p1138;
	add.s64 	%rd14605, %rd4983, %rd4984;
	setp.lt.u64 	%p1140, %rd4983, %rd4982;
	or.pred  	%p1141, %p1139, %p1140;
	selp.u64 	%rd4985, 1, 0, %p1141;
	add.s64 	%rd4986, %rd14604, 1;
	setp.ne.s64 	%p1142, %rd14604, -1;
	selp.s64 	%rd4987, -1, 0, %p1141;
	add.s64 	%rd14604, %rd4986, %rd4987;
	setp.lt.u64 	%p1143, %rd4986, %rd4985;
	or.pred  	%p1144, %p1142, %p1143;
	selp.u64 	%rd4988, 1, 0, %p1144;
	add.s64 	%rd4989, %rd14603, 1;
	setp.ne.s64 	%p1145, %rd14603, -1;
	selp.s64 	%rd4990, -1, 0, %p1144;
	add.s64 	%rd14603, %rd4989, %rd4990;
	setp.lt.u64 	%p1146, %rd4989, %rd4988;
	or.pred  	%p1147, %p1145, %p1146;
	selp.s64 	%rd4991, -1, 0, %p1147;
	add.s64 	%rd478, %rd473, %rd4991;
	setp.ne.s64 	%p1148, %rd478, 0;
	@%p1148 bra 	$L__BB6_132;
	and.b64  	%rd4992, %rd14603, %rd14604;
	setp.ne.s64 	%p1149, %rd4992, -1;
	@%p1149 bra 	$L__BB6_136;
	setp.ne.s64 	%p1150, %rd14605, -1;
	setp.lt.u64 	%p1151, %rd14606, -4294968273;
	or.pred  	%p1152, %p1150, %p1151;
	@%p1152 bra 	$L__BB6_136;
$L__BB6_132:
	add.s64 	%rd479, %rd469, 8589936546;
	setp.lt.u64 	%p1153, %rd14606, -4294968273;
	selp.u64 	%rd4993, 1, 0, %p1153;
	add.s64 	%rd4994, %rd14605, 1;
	setp.ne.s64 	%p1154, %rd14605, -1;
	selp.s64 	%rd4995, -1, 0, %p1153;
	add.s64 	%rd14605, %rd4994, %rd4995;
	setp.lt.u64 	%p1155, %rd4994, %rd4993;
	or.pred  	%p1156, %p1154, %p1155;
	selp.u64 	%rd4996, 1, 0, %p1156;
	add.s64 	%rd4997, %rd14604, 1;
	setp.ne.s64 	%p1157, %rd14604, -1;
	selp.s64 	%rd4998, -1, 0, %p1156;
	add.s64 	%rd14604, %rd4997, %rd4998;
	setp.lt.u64 	%p1158, %rd4997, %rd4996;
	or.pred  	%p1159, %p1157, %p1158;
	selp.u64 	%rd4999, 1, 0, %p1159;
	add.s64 	%rd5000, %rd14603, 1;
	setp.ne.s64 	%p1160, %rd14603, -1;
	selp.s64 	%rd5001, -1, 0, %p1159;
	add.s64 	%rd14603, %rd5000, %rd5001;
	setp.lt.u64 	%p1161, %rd5000, %rd4999;
	or.pred  	%p1162, %p1160, %p1161;
	selp.u64 	%rd5002, 1, 0, %p1162;
	setp.ne.s64 	%p1163, %rd478, %rd5002;
	@%p1163 bra 	$L__BB6_135;
	and.b64  	%rd5003, %rd14603, %rd14604;
	setp.ne.s64 	%p1164, %rd5003, -1;
	mov.u64 	%rd14606, %rd479;
	@%p1164 bra 	$L__BB6_136;
	setp.ne.s64 	%p1165, %rd14605, -1;
	setp.lt.u64 	%p1166, %rd479, -4294968273;
	or.pred  	%p1167, %p1165, %p1166;
	mov.u64 	%rd14606, %rd479;
	@%p1167 bra 	$L__BB6_136;
$L__BB6_135:
	setp.lt.u64 	%p1168, %rd479, -4294968273;
	selp.u64 	%rd5004, 1, 0, %p1168;
	add.s64 	%rd5005, %rd14605, 1;
	setp.ne.s64 	%p1169, %rd14605, -1;
	selp.s64 	%rd5006, -1, 0, %p1168;
	add.s64 	%rd14605, %rd5005, %rd5006;
	setp.lt.u64 	%p1170, %rd5005, %rd5004;
	or.pred  	%p1171, %p1169, %p1170;
	selp.u64 	%rd5007, 1, 0, %p1171;
	add.s64 	%rd5008, %rd14604, 1;
	setp.ne.s64 	%p1172, %rd14604, -1;
	selp.s64 	%rd5009, -1, 0, %p1171;
	add.s64 	%rd14604, %rd5008, %rd5009;
	setp.lt.u64 	%p1173, %rd5008, %rd5007;
	or.pred  	%p1174, %p1172, %p1173;
	selp.s64 	%rd5010, -1, 0, %p1174;
	add.s64 	%rd5011, %rd14603, %rd5010;
	add.s64 	%rd14603, %rd5011, 1;
	add.s64 	%rd14606, %rd469, 12884904819;
$L__BB6_136:
	add.s32 	%r1351, %r1351, 1;
	setp.ne.s32 	%p1175, %r1351, 24;
	@%p1175 bra 	$L__BB6_3;
$L__BB6_137:
	st.local.v2.u64 	[%rd1], {%rd14598, %rd14597};
	st.local.v2.u64 	[%rd1+16], {%rd14596, %rd14595};
	add.s64 	%rd14620, %rd2, 48;
	add.s64 	%rd14619, %rd1, 48;
	mov.b32 	%r1352, 0;
	mov.u64 	%rd14731, %rd14603;
	mov.u64 	%rd14730, %rd14604;
	mov.u64 	%rd14729, %rd14605;
	mov.u64 	%rd14728, %rd14606;
$L__BB6_138:
	mul.lo.s64 	%rd5013, %rd14729, %rd14728;
	mul.hi.u64 	%rd5014, %rd14728, %rd14729;
	mul.lo.s64 	%rd5015, %rd14730, %rd14728;
	mul.hi.u64 	%rd5016, %rd14728, %rd14730;
	add.s64 	%rd5017, %rd5015, %rd5014;
	setp.lt.u64 	%p1176, %rd5017, %rd5015;
	selp.u64 	%rd5018, 1, 0, %p1176;
	add.s64 	%rd5019, %rd5016, %rd5018;
	mul.lo.s64 	%rd5020, %rd14731, %rd14728;
	mul.hi.u64 	%rd5021, %rd14728, %rd14731;
	add.s64 	%rd5022, %rd5020, %rd5019;
	setp.lt.u64 	%p1177, %rd5022, %rd5020;
	selp.u64 	%rd5023, 1, 0, %p1177;
	add.s64 	%rd5024, %rd5021, %rd5023;
	mul.hi.u64 	%rd5025, %rd14729, %rd14730;
	mad.lo.s64 	%rd5026, %rd14730, %rd14729, %rd5022;
	setp.lt.u64 	%p1178, %rd5026, %rd5022;
	selp.u64 	%rd5027, 1, 0, %p1178;
	add.s64 	%rd5028, %rd5025, %rd5027;
	mul.hi.u64 	%rd5029, %rd14729, %rd14731;
	mad.lo.s64 	%rd5030, %rd14731, %rd14729, %rd5024;
	setp.lt.u64 	%p1179, %rd5030, %rd5024;
	selp.u64 	%rd5031, 1, 0, %p1179;
	add.s64 	%rd5032, %rd5030, %rd5028;
	setp.lt.u64 	%p1180, %rd5032, %rd5030;
	selp.u64 	%rd5033, 1, 0, %p1180;
	add.s64 	%rd5034, %rd5029, %rd5031;
	add.s64 	%rd5035, %rd5034, %rd5033;
	mul.hi.u64 	%rd5036, %rd14730, %rd14731;
	mad.lo.s64 	%rd5037, %rd14731, %rd14730, %rd5035;
	setp.lt.u64 	%p1181, %rd5037, %rd5035;
	selp.u64 	%rd5038, 1, 0, %p1181;
	add.s64 	%rd5039, %rd5036, %rd5038;
	shl.b64 	%rd5040, %rd5013, 1;
	mov.b64 	{%r211, %r212}, %rd5013;
	mov.b64 	{%r213, %r214}, %rd5017;
	shf.l.wrap.b32 	%r215, %r212, %r213, 1;
	shf.l.wrap.b32 	%r216, %r213, %r214, 1;
	mov.b64 	%rd5041, {%r215, %r216};
	mov.b64 	{%r217, %r218}, %rd5026;
	shf.l.wrap.b32 	%r219, %r214, %r217, 1;
	shf.l.wrap.b32 	%r220, %r217, %r218, 1;
	mov.b64 	%rd5042, {%r219, %r220};
	mov.b64 	{%r221, %r222}, %rd5032;
	shf.l.wrap.b32 	%r223, %r218, %r221, 1;
	shf.l.wrap.b32 	%r224, %r221, %r222, 1;
	mov.b64 	%rd5043, {%r223, %r224};
	mov.b64 	{%r225, %r226}, %rd5037;
	shf.l.wrap.b32 	%r227, %r222, %r225, 1;
	shf.l.wrap.b32 	%r228, %r225, %r226, 1;
	mov.b64 	%rd5044, {%r227, %r228};
	shr.u64 	%rd5045, %rd5039, 63;
	mov.b64 	{%r229, %r230}, %rd5039;
	shf.l.wrap.b32 	%r231, %r226, %r229, 1;
	shf.l.wrap.b32 	%r232, %r229, %r230, 1;
	mov.b64 	%rd5046, {%r231, %r232};
	mul.hi.u64 	%rd5047, %rd14728, %rd14728;
	mul.hi.u64 	%rd5048, %rd14729, %rd14729;
	mul.hi.u64 	%rd5049, %rd14730, %rd14730;
	mul.hi.u64 	%rd5050, %rd14731, %rd14731;
	add.s64 	%rd527, %rd5040, %rd5047;
	setp.lt.u64 	%p1182, %rd527, %rd5040;
	selp.u64 	%rd5051, 1, 0, %p1182;
	mad.lo.s64 	%rd5052, %rd14729, %rd14729, %rd5041;
	setp.lt.u64 	%p1183, %rd5052, %rd5041;
	add.s64 	%rd528, %rd5052, %rd5051;
	setp.lt.u64 	%p1184, %rd528, %rd5052;
	or.pred  	%p1185, %p1183, %p1184;
	selp.u64 	%rd5053, 1, 0, %p1185;
	add.s64 	%rd5054, %rd5042, %rd5048;
	setp.lt.u64 	%p1186, %rd5054, %rd5042;
	add.s64 	%rd529, %rd5054, %rd5053;
	setp.lt.u64 	%p1187, %rd529, %rd5054;
	or.pred  	%p1188, %p1186, %p1187;
	selp.u64 	%rd5055, 1, 0, %p1188;
	mad.lo.s64 	%rd5056, %rd14730, %rd14730, %rd5043;
	setp.lt.u64 	%p1189, %rd5056, %rd5043;
	add.s64 	%rd5057, %rd5056, %rd5055;
	setp.lt.u64 	%p1190, %rd5057, %rd5056;
	or.pred  	%p1191, %p1189, %p1190;
	selp.u64 	%rd5058, 1, 0, %p1191;
	add.s64 	%rd5059, %rd5044, %rd5049;
	setp.lt.u64 	%p1192, %rd5059, %rd5044;
	add.s64 	%rd5060, %rd5059, %rd5058;
	setp.lt.u64 	%p1193, %rd5060, %rd5059;
	or.pred  	%p1194, %p1192, %p1193;
	selp.u64 	%rd5061, 1, 0, %p1194;
	mad.lo.s64 	%rd5062, %rd14731, %rd14731, %rd5046;
	setp.lt.u64 	%p1195, %rd5062, %rd5046;
	add.s64 	%rd5063, %rd5062, %rd5061;
	setp.lt.u64 	%p1196, %rd5063, %rd5062;
	or.pred  	%p1197, %p1195, %p1196;
	selp.u64 	%rd5064, 1, 0, %p1197;
	add.s64 	%rd5065, %rd5045, %rd5050;
	add.s64 	%rd5066, %rd5065, %rd5064;
	shl.b64 	%rd5067, %rd5057, 32;
	mov.b64 	{%r233, %r234}, %rd5057;
	mov.b64 	{%r235, %r236}, %rd5060;
	mov.b64 	%rd5068, {%r234, %r235};
	mov.b64 	{%r237, %r238}, %rd5063;
	mov.b64 	%rd5069, {%r236, %r237};
	mov.b64 	{%r239, %r240}, %rd5066;
	mov.b64 	%rd5070, {%r238, %r239};
	shr.u64 	%rd5071, %rd5066, 32;
	mul.lo.s64 	%rd5072, %rd5057, 977;
	mov.b64 	%rd5073, 977;
	mul.hi.u64 	%rd5074, %rd5057, %rd5073;
	mul.lo.s64 	%rd5075, %rd5060, 977;
	mul.hi.u64 	%rd5076, %rd5060, %rd5073;
	add.s64 	%rd5077, %rd5075, %rd5074;
	setp.lt.u64 	%p1198, %rd5077, %rd5075;
	selp.u64 	%rd5078, 1, 0, %p1198;
	add.s64 	%rd5079, %rd5076, %rd5078;
	mul.lo.s64 	%rd5080, %rd5063, 977;
	mul.hi.u64 	%rd5081, %rd5063, %rd5073;
	add.s64 	%rd5082, %rd5080, %rd5079;
	setp.lt.u64 	%p1199, %rd5082, %rd5080;
	selp.u64 	%rd5083, 1, 0, %p1199;
	add.s64 	%rd5084, %rd5081, %rd5083;
	mul.lo.s64 	%rd5085, %rd5066, 977;
	mul.hi.u64 	%rd5086, %rd5066, %rd5073;
	add.s64 	%rd5087, %rd5085, %rd5084;
	setp.lt.u64 	%p1200, %rd5087, %rd5085;
	selp.u64 	%rd5088, 1, 0, %p1200;
	add.s64 	%rd5089, %rd5086, %rd5088;
	add.s64 	%rd14637, %rd5072, %rd5067;
	setp.lt.u64 	%p1201, %rd14637, %rd5072;
	selp.u64 	%rd5090, 1, 0, %p1201;
	add.s64 	%rd5091, %rd5077, %rd5068;
	setp.lt.u64 	%p1202, %rd5091, %rd5077;
	add.s64 	%rd14636, %rd5091, %rd5090;
	setp.lt.u64 	%p1203, %rd14636, %rd5091;
	or.pred  	%p1204, %p1202, %p1203;
	selp.u64 	%rd5092, 1, 0, %p1204;
	add.s64 	%rd5093, %rd5082, %rd5069;
	setp.lt.u64 	%p1205, %rd5093, %rd5082;
	add.s64 	%rd14635, %rd5093, %rd5092;
	setp.lt.u64 	%p1206, %rd14635, %rd5093;
	or.pred  	%p1207, %p1205, %p1206;
	selp.u64 	%rd5094, 1, 0, %p1207;
	add.s64 	%rd5095, %rd5087, %rd5070;
	setp.lt.u64 	%p1208, %rd5095, %rd5087;
	add.s64 	%rd14634, %rd5095, %rd5094;
	setp.lt.u64 	%p1209, %rd14634, %rd5095;
	or.pred  	%p1210, %p1208, %p1209;
	selp.u64 	%rd5096, 1, 0, %p1210;
	add.s64 	%rd5097, %rd5089, %rd5071;
	add.s64 	%rd534, %rd5097, %rd5096;
	setp.eq.s64 	%p1211, %rd534, 0;
	mov.b64 	%rd14633, 0;
	@%p1211 bra 	$L__BB6_140;
	shl.b64 	%rd5098, %rd534, 32;
	shr.u64 	%rd5099, %rd534, 32;
	mov.b64 	%rd5100, 977;
	mul.hi.u64 	%rd5101, %rd534, %rd5100;
	mad.lo.s64 	%rd5102, %rd534, 977, %rd5098;
	setp.lt.u64 	%p1212, %rd5102, %rd5098;
	selp.u64 	%rd5103, 1, 0, %p1212;
	add.s64 	%rd14637, %rd5102, %rd14637;
	setp.lt.u64 	%p1213, %rd14637, %rd5102;
	selp.u64 	%rd5104, 1, 0, %p1213;
	add.s64 	%rd5105, %rd5099, %rd5101;
	setp.lt.u64 	%p1214, %rd5105, %rd5099;
	selp.u64 	%rd5106, 1, 0, %p1214;
	add.s64 	%rd5107, %rd14636, %rd5105;
	setp.lt.u64 	%p1215, %rd5107, %rd14636;
	selp.u64 	%rd5108, 1, 0, %p1215;
	add.s64 	%rd5109, %rd5107, %rd5103;
	add.s64 	%rd14636, %rd5109, %rd5104;
	setp.lt.u64 	%p1216, %rd14636, %rd5107;
	selp.u64 	%rd5110, 1, 0, %p1216;
	add.s64 	%rd5111, %rd14635, %rd5106;
	add.s64 	%rd5112, %rd5111, %rd5108;
	add.s64 	%rd537, %rd5112, %rd5110;
	setp.lt.u64 	%p1217, %rd537, %rd14635;
	selp.u64 	%rd5113, 1, 0, %p1217;
	add.s64 	%rd538, %rd14634, %rd5113;
	setp.lt.u64 	%p1218, %rd538, %rd14634;
	selp.u64 	%rd14633, 1, 0, %p1218;
	mov.u64 	%rd14634, %rd538;
	mov.u64 	%rd14635, %rd537;
$L__BB6_140:
	mad.lo.s64 	%rd545, %rd14728, %rd14728, %rd14637;
	setp.lt.u64 	%p1219, %rd545, %rd14637;
	selp.u64 	%rd5114, 1, 0, %p1219;
	add.s64 	%rd5115, %rd14636, %rd527;
	setp.lt.u64 	%p1220, %rd5115, %rd14636;
	add.s64 	%rd14639, %rd5115, %rd5114;
	setp.lt.u64 	%p1221, %rd14639, %rd5115;
	or.pred  	%p1222, %p1220, %p1221;
	selp.u64 	%rd5116, 1, 0, %p1222;
	add.s64 	%rd5117, %rd14635, %rd528;
	setp.lt.u64 	%p1223, %rd5117, %rd14635;
	add.s64 	%rd14640, %rd5117, %rd5116;
	setp.lt.u64 	%p1224, %rd14640, %rd5117;
	or.pred  	%p1225, %p1223, %p1224;
	selp.u64 	%rd5118, 1, 0, %p1225;
	add.s64 	%rd5119, %rd14634, %rd529;
	setp.lt.u64 	%p1226, %rd5119, %rd14634;
	add.s64 	%rd14641, %rd5119, %rd5118;
	setp.lt.u64 	%p1227, %rd14641, %rd5119;
	or.pred  	%p1228, %p1226, %p1227;
	selp.u64 	%rd5120, 1, 0, %p1228;
	add.s64 	%rd549, %rd14633, %rd5120;
	setp.ne.s64 	%p1229, %rd549, 0;
	@%p1229 bra 	$L__BB6_143;
	and.b64  	%rd5121, %rd14641, %rd14640;
	setp.ne.s64 	%p1230, %rd5121, -1;
	mov.u64 	%rd14638, %rd545;
	@%p1230 bra 	$L__BB6_150;
	setp.ne.s64 	%p1231, %rd14639, -1;
	setp.lt.u64 	%p1232, %rd545, -4294968273;
	or.pred  	%p1233, %p1231, %p1232;
	mov.u64 	%rd14638, %rd545;
	@%p1233 bra 	$L__BB6_150;
$L__BB6_143:
	add.s64 	%rd14638, %rd545, 4294968273;
	setp.lt.u64 	%p1234, %rd545, -4294968273;
	selp.u64 	%rd5122, 1, 0, %p1234;
	add.s64 	%rd5123, %rd14639, 1;
	setp.ne.s64 	%p1235, %rd14639, -1;
	selp.s64 	%rd5124, -1, 0, %p1234;
	add.s64 	%rd14639, %rd5123, %rd5124;
	setp.lt.u64 	%p1236, %rd5123, %rd5122;
	or.pred  	%p1237, %p1235, %p1236;
	selp.u64 	%rd5125, 1, 0, %p1237;
	add.s64 	%rd5126, %rd14640, 1;
	setp.ne.s64 	%p1238, %rd14640, -1;
	selp.s64 	%rd5127, -1, 0, %p1237;
	add.s64 	%rd14640, %rd5126, %rd5127;
	setp.lt.u64 	%p1239, %rd5126, %rd5125;
	or.pred  	%p1240, %p1238, %p1239;
	selp.u64 	%rd5128, 1, 0, %p1240;
	add.s64 	%rd5129, %rd14641, 1;
	setp.ne.s64 	%p1241, %rd14641, -1;
	selp.s64 	%rd5130, -1, 0, %p1240;
	add.s64 	%rd14641, %rd5129, %rd5130;
	setp.lt.u64 	%p1242, %rd5129, %rd5128;
	or.pred  	%p1243, %p1241, %p1242;
	selp.s64 	%rd5131, -1, 0, %p1243;
	add.s64 	%rd554, %rd549, %rd5131;
	setp.ne.s64 	%p1244, %rd554, 0;
	@%p1244 bra 	$L__BB6_146;
	and.b64  	%rd5132, %rd14641, %rd14640;
	setp.ne.s64 	%p1245, %rd5132, -1;
	@%p1245 bra 	$L__BB6_150;
	setp.ne.s64 	%p1246, %rd14639, -1;
	setp.lt.u64 	%p1247, %rd14638, -4294968273;
	or.pred  	%p1248, %p1246, %p1247;
	@%p1248 bra 	$L__BB6_150;
$L__BB6_146:
	add.s64 	%rd555, %rd545, 8589936546;
	setp.lt.u64 	%p1249, %rd14638, -4294968273;
	selp.u64 	%rd5133, 1, 0, %p1249;
	add.s64 	%rd5134, %rd14639, 1;
	setp.ne.s64 	%p1250, %rd14639, -1;
	selp.s64 	%rd5135, -1, 0, %p1249;
	add.s64 	%rd14639, %rd5134, %rd5135;
	setp.lt.u64 	%p1251, %rd5134, %rd5133;
	or.pred  	%p1252, %p1250, %p1251;
	selp.u64 	%rd5136, 1, 0, %p1252;
	add.s64 	%rd5137, %rd14640, 1;
	setp.ne.s64 	%p1253, %rd14640, -1;
	selp.s64 	%rd5138, -1, 0, %p1252;
	add.s64 	%rd14640, %rd5137, %rd5138;
	setp.lt.u64 	%p1254, %rd5137, %rd5136;
	or.pred  	%p1255, %p1253, %p1254;
	selp.u64 	%rd5139, 1, 0, %p1255;
	add.s64 	%rd5140, %rd14641, 1;
	setp.ne.s64 	%p1256, %rd14641, -1;
	selp.s64 	%rd5141, -1, 0, %p1255;
	add.s64 	%rd14641, %rd5140, %rd5141;
	setp.lt.u64 	%p1257, %rd5140, %rd5139;
	or.pred  	%p1258, %p1256, %p1257;
	selp.u64 	%rd5142, 1, 0, %p1258;
	setp.ne.s64 	%p1259, %rd554, %rd5142;
	@%p1259 bra 	$L__BB6_149;
	and.b64  	%rd5143, %rd14641, %rd14640;
	setp.ne.s64 	%p1260, %rd5143, -1;
	mov.u64 	%rd14638, %rd555;
	@%p1260 bra 	$L__BB6_150;
	setp.ne.s64 	%p1261, %rd14639, -1;
	setp.lt.u64 	%p1262, %rd555, -4294968273;
	or.pred  	%p1263, %p1261, %p1262;
	mov.u64 	%rd14638, %rd555;
	@%p1263 bra 	$L__BB6_150;
$L__BB6_149:
	setp.lt.u64 	%p1264, %rd555, -4294968273;
	selp.u64 	%rd5144, 1, 0, %p1264;
	add.s64 	%rd5145, %rd14639, 1;
	setp.ne.s64 	%p1265, %rd14639, -1;
	selp.s64 	%rd5146, -1, 0, %p1264;
	add.s64 	%rd14639, %rd5145, %rd5146;
	setp.lt.u64 	%p1266, %rd5145, %rd5144;
	or.pred  	%p1267, %p1265, %p1266;
	selp.u64 	%rd5147, 1, 0, %p1267;
	add.s64 	%rd5148, %rd14640, 1;
	setp.ne.s64 	%p1268, %rd14640, -1;
	selp.s64 	%rd5149, -1, 0, %p1267;
	add.s64 	%rd14640, %rd5148, %rd5149;
	setp.lt.u64 	%p1269, %rd5148, %rd5147;
	or.pred  	%p1270, %p1268, %p1269;
	selp.s64 	%rd5150, -1, 0, %p1270;
	add.s64 	%rd5151, %rd14641, %rd5150;
	add.s64 	%rd14641, %rd5151, 1;
	add.s64 	%rd14638, %rd545, 12884904819;
$L__BB6_150:
	mul.hi.u64 	%rd5153, %rd14638, %rd14728;
	mul.lo.s64 	%rd5154, %rd14729, %rd14638;
	mul.hi.u64 	%rd5155, %rd14638, %rd14729;
	add.s64 	%rd5156, %rd5154, %rd5153;
	setp.lt.u64 	%p1271, %rd5156, %rd5154;
	selp.u64 	%rd5157, 1, 0, %p1271;
	add.s64 	%rd5158, %rd5155, %rd5157;
	mul.lo.s64 	%rd5159, %rd14730, %rd14638;
	mul.hi.u64 	%rd5160, %rd14638, %rd14730;
	add.s64 	%rd5161, %rd5159, %rd5158;
	setp.lt.u64 	%p1272, %rd5161, %rd5159;
	selp.u64 	%rd5162, 1, 0, %p1272;
	add.s64 	%rd5163, %rd5160, %rd5162;
	mul.lo.s64 	%rd5164, %rd14731, %rd14638;
	mul.hi.u64 	%rd5165, %rd14638, %rd14731;
	add.s64 	%rd5166, %rd5164, %rd5163;
	setp.lt.u64 	%p1273, %rd5166, %rd5164;
	selp.u64 	%rd5167, 1, 0, %p1273;
	add.s64 	%rd5168, %rd5165, %rd5167;
	mul.hi.u64 	%rd5169, %rd14639, %rd14728;
	mad.lo.s64 	%rd567, %rd14728, %rd14639, %rd5156;
	setp.lt.u64 	%p1274, %rd567, %rd5156;
	selp.u64 	%rd5170, 1, 0, %p1274;
	add.s64 	%rd5171, %rd5169, %rd5170;
	mul.hi.u64 	%rd5172, %rd14639, %rd14729;
	mad.lo.s64 	%rd5173, %rd14729, %rd14639, %rd5161;
	setp.lt.u64 	%p1275, %rd5173, %rd5161;
	selp.u64 	%rd5174, 1, 0, %p1275;
	add.s64 	%rd5175, %rd5173, %rd5171;
	setp.lt.u64 	%p1276, %rd5175, %rd5173;
	selp.u64 	%rd5176, 1, 0, %p1276;
	add.s64 	%rd5177, %rd5172, %rd5174;
	add.s64 	%rd5178, %rd5177, %rd5176;
	mul.hi.u64 	%rd5179, %rd14639, %rd14730;
	mad.lo.s64 	%rd5180, %rd14730, %rd14639, %rd5166;
	setp.lt.u64 	%p1277, %rd5180, %rd5166;
	selp.u64 	%rd5181, 1, 0, %p1277;
	add.s64 	%rd5182, %rd5180, %rd5178;
	setp.lt.u64 	%p1278, %rd5182, %rd5180;
	selp.u64 	%rd5183, 1, 0, %p1278;
	add.s64 	%rd5184, %rd5179, %rd5181;
	add.s64 	%rd5185, %rd5184, %rd5183;
	mul.hi.u64 	%rd5186, %rd14639, %rd14731;
	mad.lo.s64 	%rd5187, %rd14731, %rd14639, %rd5168;
	setp.lt.u64 	%p1279, %rd5187, %rd5168;
	selp.u64 	%rd5188, 1, 0, %p1279;
	add.s64 	%rd5189, %rd5187, %rd5185;
	setp.lt.u64 	%p1280, %rd5189, %rd5187;
	selp.u64 	%rd5190, 1, 0, %p1280;
	add.s64 	%rd5191, %rd5186, %rd5188;
	add.s64 	%rd5192, %rd5191, %rd5190;
	mul.hi.u64 	%rd5193, %rd14640, %rd14728;
	mad.lo.s64 	%rd568, %rd14728, %rd14640, %rd5175;
	setp.lt.u64 	%p1281, %rd568, %rd5175;
	selp.u64 	%rd5194, 1, 0, %p1281;
	add.s64 	%rd5195, %rd5193, %rd5194;
	mul.hi.u64 	%rd5196, %rd14640, %rd14729;
	mad.lo.s64 	%rd5197, %rd14729, %rd14640, %rd5182;
	setp.lt.u64 	%p1282, %rd5197, %rd5182;
	selp.u64 	%rd5198, 1, 0, %p1282;
	add.s64 	%rd5199, %rd5197, %rd5195;
	setp.lt.u64 	%p1283, %rd5199, %rd5197;
	selp.u64 	%rd5200, 1, 0, %p1283;
	add.s64 	%rd5201, %rd5196, %rd5198;
	add.s64 	%rd5202, %rd5201, %rd5200;
	mul.hi.u64 	%rd5203, %rd14640, %rd14730;
	mad.lo.s64 	%rd5204, %rd14730, %rd14640, %rd5189;
	setp.lt.u64 	%p1284, %rd5204, %rd5189;
	selp.u64 	%rd5205, 1, 0, %p1284;
	add.s64 	%rd5206, %rd5204, %rd5202;
	setp.lt.u64 	%p1285, %rd5206, %rd5204;
	selp.u64 	%rd5207, 1, 0, %p1285;
	add.s64 	%rd5208, %rd5203, %rd5205;
	add.s64 	%rd5209, %rd5208, %rd5207;
	mul.hi.u64 	%rd5210, %rd14640, %rd14731;
	mad.lo.s64 	%rd5211, %rd14731, %rd14640, %rd5192;
	setp.lt.u64 	%p1286, %rd5211, %rd5192;
	selp.u64 	%rd5212, 1, 0, %p1286;
	add.s64 	%rd5213, %rd5211, %rd5209;
	setp.lt.u64 	%p1287, %rd5213, %rd5211;
	selp.u64 	%rd5214, 1, 0, %p1287;
	add.s64 	%rd5215, %rd5210, %rd5212;
	add.s64 	%rd5216, %rd5215, %rd5214;
	mul.hi.u64 	%rd5217, %rd14641, %rd14728;
	mad.lo.s64 	%rd569, %rd14728, %rd14641, %rd5199;
	setp.lt.u64 	%p1288, %rd569, %rd5199;
	selp.u64 	%rd5218, 1, 0, %p1288;
	add.s64 	%rd5219, %rd5217, %rd5218;
	mul.hi.u64 	%rd5220, %rd14641, %rd14729;
	mad.lo.s64 	%rd5221, %rd14729, %rd14641, %rd5206;
	setp.lt.u64 	%p1289, %rd5221, %rd5206;
	selp.u64 	%rd5222, 1, 0, %p1289;
	add.s64 	%rd5223, %rd5221, %rd5219;
	setp.lt.u64 	%p1290, %rd5223, %rd5221;
	selp.u64 	%rd5224, 1, 0, %p1290;
	add.s64 	%rd5225, %rd5220, %rd5222;
	add.s64 	%rd5226, %rd5225, %rd5224;
	mul.hi.u64 	%rd5227, %rd14641, %rd14730;
	mad.lo.s64 	%rd5228, %rd14730, %rd14641, %rd5213;
	setp.lt.u64 	%p1291, %rd5228, %rd5213;
	selp.u64 	%rd5229, 1, 0, %p1291;
	add.s64 	%rd5230, %rd5228, %rd5226;
	setp.lt.u64 	%p1292, %rd5230, %rd5228;
	selp.u64 	%rd5231, 1, 0, %p1292;
	add.s64 	%rd5232, %rd5227, %rd5229;
	add.s64 	%rd5233, %rd5232, %rd5231;
	mul.hi.u64 	%rd5234, %rd14641, %rd14731;
	mad.lo.s64 	%rd5235, %rd14731, %rd14641, %rd5216;
	setp.lt.u64 	%p1293, %rd5235, %rd5216;
	selp.u64 	%rd5236, 1, 0, %p1293;
	add.s64 	%rd5237, %rd5235, %rd5233;
	setp.lt.u64 	%p1294, %rd5237, %rd5235;
	selp.u64 	%rd5238, 1, 0, %p1294;
	add.s64 	%rd5239, %rd5234, %rd5236;
	add.s64 	%rd5240, %rd5239, %rd5238;
	shl.b64 	%rd5241, %rd5223, 32;
	mov.b64 	{%r241, %r242}, %rd5223;
	mov.b64 	{%r243, %r244}, %rd5230;
	mov.b64 	%rd5242, {%r242, %r243};
	mov.b64 	{%r245, %r246}, %rd5237;
	mov.b64 	%rd5243, {%r244, %r245};
	mov.b64 	{%r247, %r248}, %rd5240;
	mov.b64 	%rd5244, {%r246, %r247};
	shr.u64 	%rd5245, %rd5240, 32;
	mul.lo.s64 	%rd5246, %rd5223, 977;
	mov.b64 	%rd5247, 977;
	mul.hi.u64 	%rd5248, %rd5223, %rd5247;
	mul.lo.s64 	%rd5249, %rd5230, 977;
	mul.hi.u64 	%rd5250, %rd5230, %rd5247;
	add.s64 	%rd5251, %rd5249, %rd5248;
	setp.lt.u64 	%p1295, %rd5251, %rd5249;
	selp.u64 	%rd5252, 1, 0, %p1295;
	add.s64 	%rd5253, %rd5250, %rd5252;
	mul.lo.s64 	%rd5254, %rd5237, 977;
	mul.hi.u64 	%rd5255, %rd5237, %rd5247;
	add.s64 	%rd5256, %rd5254, %rd5253;
	setp.lt.u64 	%p1296, %rd5256, %rd5254;
	selp.u64 	%rd5257, 1, 0, %p1296;
	add.s64 	%rd5258, %rd5255, %rd5257;
	mul.lo.s64 	%rd5259, %rd5240, 977;
	mul.hi.u64 	%rd5260, %rd5240, %rd5247;
	add.s64 	%rd5261, %rd5259, %rd5258;
	setp.lt.u64 	%p1297, %rd5261, %rd5259;
	selp.u64 	%rd5262, 1, 0, %p1297;
	add.s64 	%rd5263, %rd5260, %rd5262;
	add.s64 	%rd14646, %rd5246, %rd5241;
	setp.lt.u64 	%p1298, %rd14646, %rd5246;
	selp.u64 	%rd5264, 1, 0, %p1298;
	add.s64 	%rd5265, %rd5251, %rd5242;
	setp.lt.u64 	%p1299, %rd5265, %rd5251;
	add.s64 	%rd14645, %rd5265, %rd5264;
	setp.lt.u64 	%p1300, %rd14645, %rd5265;
	or.pred  	%p1301, %p1299, %p1300;
	selp.u64 	%rd5266, 1, 0, %p1301;
	add.s64 	%rd5267, %rd5256, %rd5243;
	setp.lt.u64 	%p1302, %rd5267, %rd5256;
	add.s64 	%rd14644, %rd5267, %rd5266;
	setp.lt.u64 	%p1303, %rd14644, %rd5267;
	or.pred  	%p1304, %p1302, %p1303;
	selp.u64 	%rd5268, 1, 0, %p1304;
	add.s64 	%rd5269, %rd5261, %rd5244;
	setp.lt.u64 	%p1305, %rd5269, %rd5261;
	add.s64 	%rd14643, %rd5269, %rd5268;
	setp.lt.u64 	%p1306, %rd14643, %rd5269;
	or.pred  	%p1307, %p1305, %p1306;
	selp.u64 	%rd5270, 1, 0, %p1307;
	add.s64 	%rd5271, %rd5263, %rd5245;
	add.s64 	%rd574, %rd5271, %rd5270;
	setp.eq.s64 	%p1308, %rd574, 0;
	mov.b64 	%rd14642, 0;
	@%p1308 bra 	$L__BB6_152;
	shl.b64 	%rd5272, %rd574, 32;
	shr.u64 	%rd5273, %rd574, 32;
	mov.b64 	%rd5274, 977;
	mul.hi.u64 	%rd5275, %rd574, %rd5274;
	mad.lo.s64 	%rd5276, %rd574, 977, %rd5272;
	setp.lt.u64 	%p1309, %rd5276, %rd5272;
	selp.u64 	%rd5277, 1, 0, %p1309;
	add.s64 	%rd14646, %rd5276, %rd14646;
	setp.lt.u64 	%p1310, %rd14646, %rd5276;
	selp.u64 	%rd5278, 1, 0, %p1310;
	add.s64 	%rd5279, %rd5273, %rd5275;
	setp.lt.u64 	%p1311, %rd5279, %rd5273;
	selp.u64 	%rd5280, 1, 0, %p1311;
	add.s64 	%rd5281, %rd14645, %rd5279;
	setp.lt.u64 	%p1312, %rd5281, %rd14645;
	selp.u64 	%rd5282, 1, 0, %p1312;
	add.s64 	%rd5283, %rd5281, %rd5277;
	add.s64 	%rd14645, %rd5283, %rd5278;
	setp.lt.u64 	%p1313, %rd14645, %rd5281;
	selp.u64 	%rd5284, 1, 0, %p1313;
	add.s64 	%rd5285, %rd14644, %rd5280;
	add.s64 	%rd5286, %rd5285, %rd5282;
	add.s64 	%rd577, %rd5286, %rd5284;
	setp.lt.u64 	%p1314, %rd577, %rd14644;
	selp.u64 	%rd5287, 1, 0, %p1314;
	add.s64 	%rd578, %rd14643, %rd5287;
	setp.lt.u64 	%p1315, %rd578, %rd14643;
	selp.u64 	%rd14642, 1, 0, %p1315;
	mov.u64 	%rd14643, %rd578;
	mov.u64 	%rd14644, %rd577;
$L__BB6_152:
	mad.lo.s64 	%rd585, %rd14728, %rd14638, %rd14646;
	setp.lt.u64 	%p1316, %rd585, %rd14646;
	selp.u64 	%rd5288, 1, 0, %p1316;
	add.s64 	%rd5289, %rd14645, %rd567;
	setp.lt.u64 	%p1317, %rd5289, %rd14645;
	add.s64 	%rd14648, %rd5289, %rd5288;
	setp.lt.u64 	%p1318, %rd14648, %rd5289;
	or.pred  	%p1319, %p1317, %p1318;
	selp.u64 	%rd5290, 1, 0, %p1319;
	add.s64 	%rd5291, %rd14644, %rd568;
	setp.lt.u64 	%p1320, %rd5291, %rd14644;
	add.s64 	%rd14649, %rd5291, %rd5290;
	setp.lt.u64 	%p1321, %rd14649, %rd5291;
	or.pred  	%p1322, %p1320, %p1321;
	selp.u64 	%rd5292, 1, 0, %p1322;
	add.s64 	%rd5293, %rd14643, %rd569;
	setp.lt.u64 	%p1323, %rd5293, %rd14643;
	add.s64 	%rd14650, %rd5293, %rd5292;
	setp.lt.u64 	%p1324, %rd14650, %rd5293;
	or.pred  	%p1325, %p1323, %p1324;
	selp.u64 	%rd5294, 1, 0, %p1325;
	add.s64 	%rd589, %rd14642, %rd5294;
	setp.ne.s64 	%p1326, %rd589, 0;
	@%p1326 bra 	$L__BB6_155;
	and.b64  	%rd5295, %rd14650, %rd14649;
	setp.ne.s64 	%p1327, %rd5295, -1;
	mov.u64 	%rd14647, %rd585;
	@%p1327 bra 	$L__BB6_162;
	setp.ne.s64 	%p1328, %rd14648, -1;
	setp.lt.u64 	%p1329, %rd585, -4294968273;
	or.pred  	%p1330, %p1328, %p1329;
	mov.u64 	%rd14647, %rd585;
	@%p1330 bra 	$L__BB6_162;
$L__BB6_155:
	add.s64 	%rd14647, %rd585, 4294968273;
	setp.lt.u64 	%p1331, %rd585, -4294968273;
	selp.u64 	%rd5296, 1, 0, %p1331;
	add.s64 	%rd5297, %rd14648, 1;
	setp.ne.s64 	%p1332, %rd14648, -1;
	selp.s64 	%rd5298, -1, 0, %p1331;
	add.s64 	%rd14648, %rd5297, %rd5298;
	setp.lt.u64 	%p1333, %rd5297, %rd5296;
	or.pred  	%p1334, %p1332, %p1333;
	selp.u64 	%rd5299, 1, 0, %p1334;
	add.s64 	%rd5300, %rd14649, 1;
	setp.ne.s64 	%p1335, %rd14649, -1;
	selp.s64 	%rd5301, -1, 0, %p1334;
	add.s64 	%rd14649, %rd5300, %rd5301;
	setp.lt.u64 	%p1336, %rd5300, %rd5299;
	or.pred  	%p1337, %p1335, %p1336;
	selp.u64 	%rd5302, 1, 0, %p1337;
	add.s64 	%rd5303, %rd14650, 1;
	setp.ne.s64 	%p1338, %rd14650, -1;
	selp.s64 	%rd5304, -1, 0, %p1337;
	add.s64 	%rd14650, %rd5303, %rd5304;
	setp.lt.u64 	%p1339, %rd5303, %rd5302;
	or.pred  	%p1340, %p1338, %p1339;
	selp.s64 	%rd5305, -1, 0, %p1340;
	add.s64 	%rd594, %rd589, %rd5305;
	setp.ne.s64 	%p1341, %rd594, 0;
	@%p1341 bra 	$L__BB6_158;
	and.b64  	%rd5306, %rd14650, %rd14649;
	setp.ne.s64 	%p1342, %rd5306, -1;
	@%p1342 bra 	$L__BB6_162;
	setp.ne.s64 	%p1343, %rd14648, -1;
	setp.lt.u64 	%p1344, %rd14647, -4294968273;
	or.pred  	%p1345, %p1343, %p1344;
	@%p1345 bra 	$L__BB6_162;
$L__BB6_158:
	add.s64 	%rd595, %rd585, 8589936546;
	setp.lt.u64 	%p1346, %rd14647, -4294968273;
	selp.u64 	%rd5307, 1, 0, %p1346;
	add.s64 	%rd5308, %rd14648, 1;
	setp.ne.s64 	%p1347, %rd14648, -1;
	selp.s64 	%rd5309, -1, 0, %p1346;
	add.s64 	%rd14648, %rd5308, %rd5309;
	setp.lt.u64 	%p1348, %rd5308, %rd5307;
	or.pred  	%p1349, %p1347, %p1348;
	selp.u64 	%rd5310, 1, 0, %p1349;
	add.s64 	%rd5311, %rd14649, 1;
	setp.ne.s64 	%p1350, %rd14649, -1;
	selp.s64 	%rd5312, -1, 0, %p1349;
	add.s64 	%rd14649, %rd5311, %rd5312;
	setp.lt.u64 	%p1351, %rd5311, %rd5310;
	or.pred  	%p1352, %p1350, %p1351;
	selp.u64 	%rd5313, 1, 0, %p1352;
	add.s64 	%rd5314, %rd14650, 1;
	setp.ne.s64 	%p1353, %rd14650, -1;
	selp.s64 	%rd5315, -1, 0, %p1352;
	add.s64 	%rd14650, %rd5314, %rd5315;
	setp.lt.u64 	%p1354, %rd5314, %rd5313;
	or.pred  	%p1355, %p1353, %p1354;
	selp.u64 	%rd5316, 1, 0, %p1355;
	setp.ne.s64 	%p1356, %rd594, %rd5316;
	@%p1356 bra 	$L__BB6_161;
	and.b64  	%rd5317, %rd14650, %rd14649;
	setp.ne.s64 	%p1357, %rd5317, -1;
	mov.u64 	%rd14647, %rd595;
	@%p1357 bra 	$L__BB6_162;
	setp.ne.s64 	%p1358, %rd14648, -1;
	setp.lt.u64 	%p1359, %rd595, -4294968273;
	or.pred  	%p1360, %p1358, %p1359;
	mov.u64 	%rd14647, %rd595;
	@%p1360 bra 	$L__BB6_162;
$L__BB6_161:
	setp.lt.u64 	%p1361, %rd595, -4294968273;
	selp.u64 	%rd5318, 1, 0, %p1361;
	add.s64 	%rd5319, %rd14648, 1;
	setp.ne.s64 	%p1362, %rd14648, -1;
	selp.s64 	%rd5320, -1, 0, %p1361;
	add.s64 	%rd14648, %rd5319, %rd5320;
	setp.lt.u64 	%p1363, %rd5319, %rd5318;
	or.pred  	%p1364, %p1362, %p1363;
	selp.u64 	%rd5321, 1, 0, %p1364;
	add.s64 	%rd5322, %rd14649, 1;
	setp.ne.s64 	%p1365, %rd14649, -1;
	selp.s64 	%rd5323, -1, 0, %p1364;
	add.s64 	%rd14649, %rd5322, %rd5323;
	setp.lt.u64 	%p1366, %rd5322, %rd5321;
	or.pred  	%p1367, %p1365, %p1366;
	selp.s64 	%rd5324, -1, 0, %p1367;
	add.s64 	%rd5325, %rd14650, %rd5324;
	add.s64 	%rd14650, %rd5325, 1;
	add.s64 	%rd14647, %rd585, 12884904819;
$L__BB6_162:
	mov.b64 	%rd5327, 6481385041966929816;
	mul.hi.u64 	%rd5328, %rd5327, %rd14638;
	mul.lo.s64 	%rd5329, %rd14639, 6481385041966929816;
	mul.hi.u64 	%rd5330, %rd5327, %rd14639;
	add.s64 	%rd5331, %rd5329, %rd5328;
	setp.lt.u64 	%p1368, %rd5331, %rd5329;
	selp.u64 	%rd5332, 1, 0, %p1368;
	add.s64 	%rd5333, %rd5330, %rd5332;
	mul.lo.s64 	%rd5334, %rd14640, 6481385041966929816;
	mul.hi.u64 	%rd5335, %rd5327, %rd14640;
	add.s64 	%rd5336, %rd5334, %rd5333;
	setp.lt.u64 	%p1369, %rd5336, %rd5334;
	selp.u64 	%rd5337, 1, 0, %p1369;
	add.s64 	%rd5338, %rd5335, %rd5337;
	mul.lo.s64 	%rd5339, %rd14641, 6481385041966929816;
	mul.hi.u64 	%rd5340, %rd5327, %rd14641;
	add.s64 	%rd5341, %rd5339, %rd5338;
	setp.lt.u64 	%p1370, %rd5341, %rd5339;
	selp.u64 	%rd5342, 1, 0, %p1370;
	add.s64 	%rd5343, %rd5340, %rd5342;
	mov.b64 	%rd5344, 188021827762530521;
	mul.hi.u64 	%rd5345, %rd5344, %rd14638;
	mad.lo.s64 	%rd607, %rd14638, 188021827762530521, %rd5331;
	setp.lt.u64 	%p1371, %rd607, %rd5331;
	selp.u64 	%rd5346, 1, 0, %p1371;
	add.s64 	%rd5347, %rd5345, %rd5346;
	mul.hi.u64 	%rd5348, %rd5344, %rd14639;
	mad.lo.s64 	%rd5349, %rd14639, 188021827762530521, %rd5336;
	setp.lt.u64 	%p1372, %rd5349, %rd5336;
	selp.u64 	%rd5350, 1, 0, %p1372;
	add.s64 	%rd5351, %rd5349, %rd5347;
	setp.lt.u64 	%p1373, %rd5351, %rd5349;
	selp.u64 	%rd5352, 1, 0, %p1373;
	add.s64 	%rd5353, %rd5348, %rd5350;
	add.s64 	%rd5354, %rd5353, %rd5352;
	mul.hi.u64 	%rd5355, %rd5344, %rd14640;
	mad.lo.s64 	%rd5356, %rd14640, 188021827762530521, %rd5341;
	setp.lt.u64 	%p1374, %rd5356, %rd5341;
	selp.u64 	%rd5357, 1, 0, %p1374;
	add.s64 	%rd5358, %rd5356, %rd5354;
	setp.lt.u64 	%p1375, %rd5358, %rd5356;
	selp.u64 	%rd5359, 1, 0, %p1375;
	add.s64 	%rd5360, %rd5355, %rd5357;
	add.s64 	%rd5361, %rd5360, %rd5359;
	mul.hi.u64 	%rd5362, %rd5344, %rd14641;
	mad.lo.s64 	%rd5363, %rd14641, 188021827762530521, %rd5343;
	setp.lt.u64 	%p1376, %rd5363, %rd5343;
	selp.u64 	%rd5364, 1, 0, %p1376;
	add.s64 	%rd5365, %rd5363, %rd5361;
	setp.lt.u64 	%p1377, %rd5365, %rd5363;
	selp.u64 	%rd5366, 1, 0, %p1377;
	add.s64 	%rd5367, %rd5362, %rd5364;
	add.s64 	%rd5368, %rd5367, %rd5366;
	mov.b64 	%rd5369, 6170039885052185351;
	mul.hi.u64 	%rd5370, %rd5369, %rd14638;
	mad.lo.s64 	%rd608, %rd14638, 6170039885052185351, %rd5351;
	setp.lt.u64 	%p1378, %rd608, %rd5351;
	selp.u64 	%rd5371, 1, 0, %p1378;
	add.s64 	%rd5372, %rd5370, %rd5371;
	mul.hi.u64 	%rd5373, %rd5369, %rd14639;
	mad.lo.s64 	%rd5374, %rd14639, 6170039885052185351, %rd5358;
	setp.lt.u64 	%p1379, %rd5374, %rd5358;
	selp.u64 	%rd5375, 1, 0, %p1379;
	add.s64 	%rd5376, %rd5374, %rd5372;
	setp.lt.u64 	%p1380, %rd5376, %rd5374;
	selp.u64 	%rd5377, 1, 0, %p1380;
	add.s64 	%rd5378, %rd5373, %rd5375;
	add.s64 	%rd5379, %rd5378, %rd5377;
	mul.hi.u64 	%rd5380, %rd5369, %rd14640;
	mad.lo.s64 	%rd5381, %rd14640, 6170039885052185351, %rd5365;
	setp.lt.u64 	%p1381, %rd5381, %rd5365;
	selp.u64 	%rd5382, 1, 0, %p1381;
	add.s64 	%rd5383, %rd5381, %rd5379;
	setp.lt.u64 	%p1382, %rd5383, %rd5381;
	selp.u64 	%rd5384, 1, 0, %p1382;
	add.s64 	%rd5385, %rd5380, %rd5382;
	add.s64 	%rd5386, %rd5385, %rd5384;
	mul.hi.u64 	%rd5387, %rd5369, %rd14641;
	mad.lo.s64 	%rd5388, %rd14641, 6170039885052185351, %rd5368;
	setp.lt.u64 	%p1383, %rd5388, %rd5368;
	selp.u64 	%rd5389, 1, 0, %p1383;
	add.s64 	%rd5390, %rd5388, %rd5386;
	setp.lt.u64 	%p1384, %rd5390, %rd5388;
	selp.u64 	%rd5391, 1, 0, %p1384;
	add.s64 	%rd5392, %rd5387, %rd5389;
	add.s64 	%rd5393, %rd5392, %rd5391;
	mov.b64 	%rd5394, 8772561819708210092;
	mul.hi.u64 	%rd5395, %rd5394, %rd14638;
	mad.lo.s64 	%rd609, %rd14638, 8772561819708210092, %rd5376;
	setp.lt.u64 	%p1385, %rd609, %rd5376;
	selp.u64 	%rd5396, 1, 0, %p1385;
	add.s64 	%rd5397, %rd5395, %rd5396;
	mul.hi.u64 	%rd5398, %rd5394, %rd14639;
	mad.lo.s64 	%rd5399, %rd14639, 8772561819708210092, %rd5383;
	setp.lt.u64 	%p1386, %rd5399, %rd5383;
	selp.u64 	%rd5400, 1, 0, %p1386;
	add.s64 	%rd5401, %rd5399, %rd5397;
	setp.lt.u64 	%p1387, %rd5401, %rd5399;
	selp.u64 	%rd5402, 1, 0, %p1387;
	add.s64 	%rd5403, %rd5398, %rd5400;
	add.s64 	%rd5404, %rd5403, %rd5402;
	mul.hi.u64 	%rd5405, %rd5394, %rd14640;
	mad.lo.s64 	%rd5406, %rd14640, 8772561819708210092, %rd5390;
	setp.lt.u64 	%p1388, %rd5406, %rd5390;
	selp.u64 	%rd5407, 1, 0, %p1388;
	add.s64 	%rd5408, %rd5406, %rd5404;
	setp.lt.u64 	%p1389, %rd5408, %rd5406;
	selp.u64 	%rd5409, 1, 0, %p1389;
	add.s64 	%rd5410, %rd5405, %rd5407;
	add.s64 	%rd5411, %rd5410, %rd5409;
	mul.hi.u64 	%rd5412, %rd5394, %rd14641;
	mad.lo.s64 	%rd5413, %rd14641, 8772561819708210092, %rd5393;
	setp.lt.u64 	%p1390, %rd5413, %rd5393;
	selp.u64 	%rd5414, 1, 0, %p1390;
	add.s64 	%rd5415, %rd5413, %rd5411;
	setp.lt.u64 	%p1391, %rd5415, %rd5413;
	selp.u64 	%rd5416, 1, 0, %p1391;
	add.s64 	%rd5417, %rd5412, %rd5414;
	add.s64 	%rd5418, %rd5417, %rd5416;
	shl.b64 	%rd5419, %rd5401, 32;
	mov.b64 	{%r249, %r250}, %rd5401;
	mov.b64 	{%r251, %r252}, %rd5408;
	mov.b64 	%rd5420, {%r250, %r251};
	mov.b64 	{%r253, %r254}, %rd5415;
	mov.b64 	%rd5421, {%r252, %r253};
	mov.b64 	{%r255, %r256}, %rd5418;
	mov.b64 	%rd5422, {%r254, %r255};
	shr.u64 	%rd5423, %rd5418, 32;
	mul.lo.s64 	%rd5424, %rd5401, 977;
	mov.b64 	%rd5425, 977;
	mul.hi.u64 	%rd5426, %rd5401, %rd5425;
	mul.lo.s64 	%rd5427, %rd5408, 977;
	mul.hi.u64 	%rd5428, %rd5408, %rd5425;
	add.s64 	%rd5429, %rd5427, %rd5426;
	setp.lt.u64 	%p1392, %rd5429, %rd5427;
	selp.u64 	%rd5430, 1, 0, %p1392;
	add.s64 	%rd5431, %rd5428, %rd5430;
	mul.lo.s64 	%rd5432, %rd5415, 977;
	mul.hi.u64 	%rd5433, %rd5415, %rd5425;
	add.s64 	%rd5434, %rd5432, %rd5431;
	setp.lt.u64 	%p1393, %rd5434, %rd5432;
	selp.u64 	%rd5435, 1, 0, %p1393;
	add.s64 	%rd5436, %rd5433, %rd5435;
	mul.lo.s64 	%rd5437, %rd5418, 977;
	mul.hi.u64 	%rd5438, %rd5418, %rd5425;
	add.s64 	%rd5439, %rd5437, %rd5436;
	setp.lt.u64 	%p1394, %rd5439, %rd5437;
	selp.u64 	%rd5440, 1, 0, %p1394;
	add.s64 	%rd5441, %rd5438, %rd5440;
	add.s64 	%rd14651, %rd5424, %rd5419;
	setp.lt.u64 	%p1395, %rd14651, %rd5424;
	selp.u64 	%rd5442, 1, 0, %p1395;
	add.s64 	%rd5443, %rd5429, %rd5420;
	setp.lt.u64 	%p1396, %rd5443, %rd5429;
	add.s64 	%rd14652, %rd5443, %rd5442;
	setp.lt.u64 	%p1397, %rd14652, %rd5443;
	or.pred  	%p1398, %p1396, %p1397;
	selp.u64 	%rd5444, 1, 0, %p1398;
	add.s64 	%rd5445, %rd5434, %rd5421;
	setp.lt.u64 	%p1399, %rd5445, %rd5434;
	add.s64 	%rd14653, %rd5445, %rd5444;
	setp.lt.u64 	%p1400, %rd14653, %rd5445;
	or.pred  	%p1401, %p1399, %p1400;
	selp.u64 	%rd5446, 1, 0, %p1401;
	add.s64 	%rd5447, %rd5439, %rd5422;
	setp.lt.u64 	%p1402, %rd5447, %rd5439;
	add.s64 	%rd14654, %rd5447, %rd5446;
	setp.lt.u64 	%p1403, %rd14654, %rd5447;
	or.pred  	%p1404, %p1402, %p1403;
	selp.u64 	%rd5448, 1, 0, %p1404;
	add.s64 	%rd5449, %rd5441, %rd5423;
	add.s64 	%rd614, %rd5449, %rd5448;
	setp.eq.s64 	%p1405, %rd614, 0;
	mov.b64 	%rd14655, 0;
	@%p1405 bra 	$L__BB6_164;
	shl.b64 	%rd5450, %rd614, 32;
	shr.u64 	%rd5451, %rd614, 32;
	mov.b64 	%rd5452, 977;
	mul.hi.u64 	%rd5453, %rd614, %rd5452;
	mad.lo.s64 	%rd5454, %rd614, 977, %rd5450;
	setp.lt.u64 	%p1406, %rd5454, %rd5450;
	selp.u64 	%rd5455, 1, 0, %p1406;
	add.s64 	%rd14651, %rd5454, %rd14651;
	setp.lt.u64 	%p1407, %rd14651, %rd5454;
	selp.u64 	%rd5456, 1, 0, %p1407;
	add.s64 	%rd5457, %rd5451, %rd5453;
	setp.lt.u64 	%p1408, %rd5457, %rd5451;
	selp.u64 	%rd5458, 1, 0, %p1408;
	add.s64 	%rd5459, %rd14652, %rd5457;
	setp.lt.u64 	%p1409, %rd5459, %rd14652;
	selp.u64 	%rd5460, 1, 0, %p1409;
	add.s64 	%rd5461, %rd5459, %rd5455;
	add.s64 	%rd14652, %rd5461, %rd5456;
	setp.lt.u64 	%p1410, %rd14652, %rd5459;
	selp.u64 	%rd5462, 1, 0, %p1410;
	add.s64 	%rd5463, %rd14653, %rd5458;
	add.s64 	%rd5464, %rd5463, %rd5460;
	add.s64 	%rd617, %rd5464, %rd5462;
	setp.lt.u64 	%p1411, %rd617, %rd14653;
	selp.u64 	%rd5465, 1, 0, %p1411;
	add.s64 	%rd618, %rd14654, %rd5465;
	setp.lt.u64 	%p1412, %rd618, %rd14654;
	selp.u64 	%rd14655, 1, 0, %p1412;
	mov.u64 	%rd14653, %rd617;
	mov.u64 	%rd14654, %rd618;
$L__BB6_164:
	mad.lo.s64 	%rd625, %rd14638, 6481385041966929816, %rd14651;
	setp.lt.u64 	%p1413, %rd625, %rd14651;
	selp.u64 	%rd5466, 1, 0, %p1413;
	add.s64 	%rd5467, %rd14652, %rd607;
	setp.lt.u64 	%p1414, %rd5467, %rd14652;
	add.s64 	%rd14657, %rd5467, %rd5466;
	setp.lt.u64 	%p1415, %rd14657, %rd5467;
	or.pred  	%p1416, %p1414, %p1415;
	selp.u64 	%rd5468, 1, 0, %p1416;
	add.s64 	%rd5469, %rd14653, %rd608;
	setp.lt.u64 	%p1417, %rd5469, %rd14653;
	add.s64 	%rd14658, %rd5469, %rd5468;
	setp.lt.u64 	%p1418, %rd14658, %rd5469;
	or.pred  	%p1419, %p1417, %p1418;
	selp.u64 	%rd5470, 1, 0, %p1419;
	add.s64 	%rd5471, %rd14654, %rd609;
	setp.lt.u64 	%p1420, %rd5471, %rd14654;
	add.s64 	%rd14659, %rd5471, %rd5470;
	setp.lt.u64 	%p1421, %rd14659, %rd5471;
	or.pred  	%p1422, %p1420, %p1421;
	selp.u64 	%rd5472, 1, 0, %p1422;
	add.s64 	%rd629, %rd14655, %rd5472;
	setp.ne.s64 	%p1423, %rd629, 0;
	@%p1423 bra 	$L__BB6_167;
	and.b64  	%rd5473, %rd14659, %rd14658;
	setp.ne.s64 	%p1424, %rd5473, -1;
	mov.u64 	%rd14656, %rd625;
	@%p1424 bra 	$L__BB6_174;
	setp.ne.s64 	%p1425, %rd14657, -1;
	setp.lt.u64 	%p1426, %rd625, -4294968273;
	or.pred  	%p1427, %p1425, %p1426;
	mov.u64 	%rd14656, %rd625;
	@%p1427 bra 	$L__BB6_174;
$L__BB6_167:
	add.s64 	%rd14656, %rd625, 4294968273;
	setp.lt.u64 	%p1428, %rd625, -4294968273;
	selp.u64 	%rd5474, 1, 0, %p1428;
	add.s64 	%rd5475, %rd14657, 1;
	setp.ne.s64 	%p1429, %rd14657, -1;
	selp.s64 	%rd5476, -1, 0, %p1428;
	add.s64 	%rd14657, %rd5475, %rd5476;
	setp.lt.u64 	%p1430, %rd5475, %rd5474;
	or.pred  	%p1431, %p1429, %p1430;
	selp.u64 	%rd5477, 1, 0, %p1431;
	add.s64 	%rd5478, %rd14658, 1;
	setp.ne.s64 	%p1432, %rd14658, -1;
	selp.s64 	%rd5479, -1, 0, %p1431;
	add.s64 	%rd14658, %rd5478, %rd5479;
	setp.lt.u64 	%p1433, %rd5478, %rd5477;
	or.pred  	%p1434, %p1432, %p1433;
	selp.u64 	%rd5480, 1, 0, %p1434;
	add.s64 	%rd5481, %rd14659, 1;
	setp.ne.s64 	%p1435, %rd14659, -1;
	selp.s64 	%rd5482, -1, 0, %p1434;
	add.s64 	%rd14659, %rd5481, %rd5482;
	setp.lt.u64 	%p1436, %rd5481, %rd5480;
	or.pred  	%p1437, %p1435, %p1436;
	selp.s64 	%rd5483, -1, 0, %p1437;
	add.s64 	%rd634, %rd629, %rd5483;
	setp.ne.s64 	%p1438, %rd634, 0;
	@%p1438 bra 	$L__BB6_170;
	and.b64  	%rd5484, %rd14659, %rd14658;
	setp.ne.s64 	%p1439, %rd5484, -1;
	@%p1439 bra 	$L__BB6_174;
	setp.ne.s64 	%p1440, %rd14657, -1;
	setp.lt.u64 	%p1441, %rd14656, -4294968273;
	or.pred  	%p1442, %p1440, %p1441;
	@%p1442 bra 	$L__BB6_174;
$L__BB6_170:
	add.s64 	%rd635, %rd625, 8589936546;
	setp.lt.u64 	%p1443, %rd14656, -4294968273;
	selp.u64 	%rd5485, 1, 0, %p1443;
	add.s64 	%rd5486, %rd14657, 1;
	setp.ne.s64 	%p1444, %rd14657, -1;
	selp.s64 	%rd5487, -1, 0, %p1443;
	add.s64 	%rd14657, %rd5486, %rd5487;
	setp.lt.u64 	%p1445, %rd5486, %rd5485;
	or.pred  	%p1446, %p1444, %p1445;
	selp.u64 	%rd5488, 1, 0, %p1446;
	add.s64 	%rd5489, %rd14658, 1;
	setp.ne.s64 	%p1447, %rd14658, -1;
	selp.s64 	%rd5490, -1, 0, %p1446;
	add.s64 	%rd14658, %rd5489, %rd5490;
	setp.lt.u64 	%p1448, %rd5489, %rd5488;
	or.pred  	%p1449, %p1447, %p1448;
	selp.u64 	%rd5491, 1, 0, %p1449;
	add.s64 	%rd5492, %rd14659, 1;
	setp.ne.s64 	%p1450, %rd14659, -1;
	selp.s64 	%rd5493, -1, 0, %p1449;
	add.s64 	%rd14659, %rd5492, %rd5493;
	setp.lt.u64 	%p1451, %rd5492, %rd5491;
	or.pred  	%p1452, %p1450, %p1451;
	selp.u64 	%rd5494, 1, 0, %p1452;
	setp.ne.s64 	%p1453, %rd634, %rd5494;
	@%p1453 bra 	$L__BB6_173;
	and.b64  	%rd5495, %rd14659, %rd14658;
	setp.ne.s64 	%p1454, %rd5495, -1;
	mov.u64 	%rd14656, %rd635;
	@%p1454 bra 	$L__BB6_174;
	setp.ne.s64 	%p1455, %rd14657, -1;
	setp.lt.u64 	%p1456, %rd635, -4294968273;
	or.pred  	%p1457, %p1455, %p1456;
	mov.u64 	%rd14656, %rd635;
	@%p1457 bra 	$L__BB6_174;
$L__BB6_173:
	setp.lt.u64 	%p1458, %rd635, -4294968273;
	selp.u64 	%rd5496, 1, 0, %p1458;
	add.s64 	%rd5497, %rd14657, 1;
	setp.ne.s64 	%p1459, %rd14657, -1;
	selp.s64 	%rd5498, -1, 0, %p1458;
	add.s64 	%rd14657, %rd5497, %rd5498;
	setp.lt.u64 	%p1460, %rd5497, %rd5496;
	or.pred  	%p1461, %p1459, %p1460;
	selp.u64 	%rd5499, 1, 0, %p1461;
	add.s64 	%rd5500, %rd14658, 1;
	setp.ne.s64 	%p1462, %rd14658, -1;
	selp.s64 	%rd5501, -1, 0, %p1461;
	add.s64 	%rd14658, %rd5500, %rd5501;
	setp.lt.u64 	%p1463, %rd5500, %rd5499;
	or.pred  	%p1464, %p1462, %p1463;
	selp.s64 	%rd5502, -1, 0, %p1464;
	add.s64 	%rd5503, %rd14659, %rd5502;
	add.s64 	%rd14659, %rd5503, 1;
	add.s64 	%rd14656, %rd625, 12884904819;
$L__BB6_174:
	mov.b64 	%rd5505, -7185545363635252040;
	mul.hi.u64 	%rd5506, %rd5505, %rd14647;
	mul.lo.s64 	%rd5507, %rd14648, -7185545363635252040;
	mul.hi.u64 	%rd5508, %rd5505, %rd14648;
	add.s64 	%rd5509, %rd5507, %rd5506;
	setp.lt.u64 	%p1465, %rd5509, %rd5507;
	selp.u64 	%rd5510, 1, 0, %p1465;
	add.s64 	%rd5511, %rd5508, %rd5510;
	mul.lo.s64 	%rd5512, %rd14649, -7185545363635252040;
	mul.hi.u64 	%rd5513, %rd5505, %rd14649;
	add.s64 	%rd5514, %rd5512, %rd5511;
	setp.lt.u64 	%p1466, %rd5514, %rd5512;
	selp.u64 	%rd5515, 1, 0, %p1466;
	add.s64 	%rd5516, %rd5513, %rd5515;
	mul.lo.s64 	%rd5517, %rd14650, -7185545363635252040;
	mul.hi.u64 	%rd5518, %rd5505, %rd14650;
	add.s64 	%rd5519, %rd5517, %rd5516;
	setp.lt.u64 	%p1467, %rd5519, %rd5517;
	selp.u64 	%rd5520, 1, 0, %p1467;
	add.s64 	%rd5521, %rd5518, %rd5520;
	mov.b64 	%rd5522, -209500633525038055;
	mul.hi.u64 	%rd5523, %rd5522, %rd14647;
	mad.lo.s64 	%rd647, %rd14647, -209500633525038055, %rd5509;
	setp.lt.u64 	%p1468, %rd647, %rd5509;
	selp.u64 	%rd5524, 1, 0, %p1468;
	add.s64 	%rd5525, %rd5523, %rd5524;
	mul.hi.u64 	%rd5526, %rd5522, %rd14648;
	mad.lo.s64 	%rd5527, %rd14648, -209500633525038055, %rd5514;
	setp.lt.u64 	%p1469, %rd5527, %rd5514;
	selp.u64 	%rd5528, 1, 0, %p1469;
	add.s64 	%rd5529, %rd5527, %rd5525;
	setp.lt.u64 	%p1470, %rd5529, %rd5527;
	selp.u64 	%rd5530, 1, 0, %p1470;
	add.s64 	%rd5531, %rd5526, %rd5528;
	add.s64 	%rd5532, %rd5531, %rd5530;
	mul.hi.u64 	%rd5533, %rd5522, %rd14649;
	mad.lo.s64 	%rd5534, %rd14649, -209500633525038055, %rd5519;
	setp.lt.u64 	%p1471, %rd5534, %rd5519;
	selp.u64 	%rd5535, 1, 0, %p1471;
	add.s64 	%rd5536, %rd5534, %rd5532;
	setp.lt.u64 	%p1472, %rd5536, %rd5534;
	selp.u64 	%rd5537, 1, 0, %p1472;
	add.s64 	%rd5538, %rd5533, %rd5535;
	add.s64 	%rd5539, %rd5538, %rd5537;
	mul.hi.u64 	%rd5540, %rd5522, %rd14650;
	mad.lo.s64 	%rd5541, %rd14650, -209500633525038055, %rd5521;
	setp.lt.u64 	%p1473, %rd5541, %rd5521;
	selp.u64 	%rd5542, 1, 0, %p1473;
	add.s64 	%rd5543, %rd5541, %rd5539;
	setp.lt.u64 	%p1474, %rd5543, %rd5541;
	selp.u64 	%rd5544, 1, 0, %p1474;
	add.s64 	%rd5545, %rd5540, %rd5542;
	add.s64 	%rd5546, %rd5545, %rd5544;
	mov.b64 	%rd5547, 6747795201694173352;
	mul.hi.u64 	%rd5548, %rd5547, %rd14647;
	mad.lo.s64 	%rd648, %rd14647, 6747795201694173352, %rd5529;
	setp.lt.u64 	%p1475, %rd648, %rd5529;
	selp.u64 	%rd5549, 1, 0, %p1475;
	add.s64 	%rd5550, %rd5548, %rd5549;
	mul.hi.u64 	%rd5551, %rd5547, %rd14648;
	mad.lo.s64 	%rd5552, %rd14648, 6747795201694173352, %rd5536;
	setp.lt.u64 	%p1476, %rd5552, %rd5536;
	selp.u64 	%rd5553, 1, 0, %p1476;
	add.s64 	%rd5554, %rd5552, %rd5550;
	setp.lt.u64 	%p1477, %rd5554, %rd5552;
	selp.u64 	%rd5555, 1, 0, %p1477;
	add.s64 	%rd5556, %rd5551, %rd5553;
	add.s64 	%rd5557, %rd5556, %rd5555;
	mul.hi.u64 	%rd5558, %rd5547, %rd14649;
	mad.lo.s64 	%rd5559, %rd14649, 6747795201694173352, %rd5543;
	setp.lt.u64 	%p1478, %rd5559, %rd5543;
	selp.u64 	%rd5560, 1, 0, %p1478;
	add.s64 	%rd5561, %rd5559, %rd5557;
	setp.lt.u64 	%p1479, %rd5561, %rd5559;
	selp.u64 	%rd5562, 1, 0, %p1479;
	add.s64 	%rd5563, %rd5558, %rd5560;
	add.s64 	%rd5564, %rd5563, %rd5562;
	mul.hi.u64 	%rd5565, %rd5547, %rd14650;
	mad.lo.s64 	%rd5566, %rd14650, 6747795201694173352, %rd5546;
	setp.lt.u64 	%p1480, %rd5566, %rd5546;
	selp.u64 	%rd5567, 1, 0, %p1480;
	add.s64 	%rd5568, %rd5566, %rd5564;
	setp.lt.u64 	%p1481, %rd5568, %rd5566;
	selp.u64 	%rd5569, 1, 0, %p1481;
	add.s64 	%rd5570, %rd5565, %rd5567;
	add.s64 	%rd5571, %rd5570, %rd5569;
	mov.b64 	%rd5572, 5204712524664259685;
	mul.hi.u64 	%rd5573, %rd5572, %rd14647;
	mad.lo.s64 	%rd649, %rd14647, 5204712524664259685, %rd5554;
	setp.lt.u64 	%p1482, %rd649, %rd5554;
	selp.u64 	%rd5574, 1, 0, %p1482;
	add.s64 	%rd5575, %rd5573, %rd5574;
	mul.hi.u64 	%rd5576, %rd5572, %rd14648;
	mad.lo.s64 	%rd5577, %rd14648, 5204712524664259685, %rd5561;
	setp.lt.u64 	%p1483, %rd5577, %rd5561;
	selp.u64 	%rd5578, 1, 0, %p1483;
	add.s64 	%rd5579, %rd5577, %rd5575;
	setp.lt.u64 	%p1484, %rd5579, %rd5577;
	selp.u64 	%rd5580, 1, 0, %p1484;
	add.s64 	%rd5581, %rd5576, %rd5578;
	add.s64 	%rd5582, %rd5581, %rd5580;
	mul.hi.u64 	%rd5583, %rd5572, %rd14649;
	mad.lo.s64 	%rd5584, %rd14649, 5204712524664259685, %rd5568;
	setp.lt.u64 	%p1485, %rd5584, %rd5568;
	selp.u64 	%rd5585, 1, 0, %p1485;
	add.s64 	%rd5586, %rd5584, %rd5582;
	setp.lt.u64 	%p1486, %rd5586, %rd5584;
	selp.u64 	%rd5587, 1, 0, %p1486;
	add.s64 	%rd5588, %rd5583, %rd5585;
	add.s64 	%rd5589, %rd5588, %rd5587;
	mul.hi.u64 	%rd5590, %rd5572, %rd14650;
	mad.lo.s64 	%rd5591, %rd14650, 5204712524664259685, %rd5571;
	setp.lt.u64 	%p1487, %rd5591, %rd5571;
	selp.u64 	%rd5592, 1, 0, %p1487;
	add.s64 	%rd5593, %rd5591, %rd5589;
	setp.lt.u64 	%p1488, %rd5593, %rd5591;
	selp.u64 	%rd5594, 1, 0, %p1488;
	add.s64 	%rd5595, %rd5590, %rd5592;
	add.s64 	%rd5596, %rd5595, %rd5594;
	shl.b64 	%rd5597, %rd5579, 32;
	mov.b64 	{%r257, %r258}, %rd5579;
	mov.b64 	{%r259, %r260}, %rd5586;
	mov.b64 	%rd5598, {%r258, %r259};
	mov.b64 	{%r261, %r262}, %rd5593;
	mov.b64 	%rd5599, {%r260, %r261};
	mov.b64 	{%r263, %r264}, %rd5596;
	mov.b64 	%rd5600, {%r262, %r263};
	shr.u64 	%rd5601, %rd5596, 32;
	mul.lo.s64 	%rd5602, %rd5579, 977;
	mov.b64 	%rd5603, 977;
	mul.hi.u64 	%rd5604, %rd5579, %rd5603;
	mul.lo.s64 	%rd5605, %rd5586, 977;
	mul.hi.u64 	%rd5606, %rd5586, %rd5603;
	add.s64 	%rd5607, %rd5605, %rd5604;
	setp.lt.u64 	%p1489, %rd5607, %rd5605;
	selp.u64 	%rd5608, 1, 0, %p1489;
	add.s64 	%rd5609, %rd5606, %rd5608;
	mul.lo.s64 	%rd5610, %rd5593, 977;
	mul.hi.u64 	%rd5611, %rd5593, %rd5603;
	add.s64 	%rd5612, %rd5610, %rd5609;
	setp.lt.u64 	%p1490, %rd5612, %rd5610;
	selp.u64 	%rd5613, 1, 0, %p1490;
	add.s64 	%rd5614, %rd5611, %rd5613;
	mul.lo.s64 	%rd5615, %rd5596, 977;
	mul.hi.u64 	%rd5616, %rd5596, %rd5603;
	add.s64 	%rd5617, %rd5615, %rd5614;
	setp.lt.u64 	%p1491, %rd5617, %rd5615;
	selp.u64 	%rd5618, 1, 0, %p1491;
	add.s64 	%rd5619, %rd5616, %rd5618;
	add.s64 	%rd14660, %rd5602, %rd5597;
	setp.lt.u64 	%p1492, %rd14660, %rd5602;
	selp.u64 	%rd5620, 1, 0, %p1492;
	add.s64 	%rd5621, %rd5607, %rd5598;
	setp.lt.u64 	%p1493, %rd5621, %rd5607;
	add.s64 	%rd14661, %rd5621, %rd5620;
	setp.lt.u64 	%p1494, %rd14661, %rd5621;
	or.pred  	%p1495, %p1493, %p1494;
	selp.u64 	%rd5622, 1, 0, %p1495;
	add.s64 	%rd5623, %rd5612, %rd5599;
	setp.lt.u64 	%p1496, %rd5623, %rd5612;
	add.s64 	%rd14662, %rd5623, %rd5622;
	setp.lt.u64 	%p1497, %rd14662, %rd5623;
	or.pred  	%p1498, %p1496, %p1497;
	selp.u64 	%rd5624, 1, 0, %p1498;
	add.s64 	%rd5625, %rd5617, %rd5600;
	setp.lt.u64 	%p1499, %rd5625, %rd5617;
	add.s64 	%rd14663, %rd5625, %rd5624;
	setp.lt.u64 	%p1500, %rd14663, %rd5625;
	or.pred  	%p1501, %p1499, %p1500;
	selp.u64 	%rd5626, 1, 0, %p1501;
	add.s64 	%rd5627, %rd5619, %rd5601;
	add.s64 	%rd654, %rd5627, %rd5626;
	setp.eq.s64 	%p1502, %rd654, 0;
	mov.b64 	%rd14664, 0;
	@%p1502 bra 	$L__BB6_176;
	shl.b64 	%rd5628, %rd654, 32;
	shr.u64 	%rd5629, %rd654, 32;
	mov.b64 	%rd5630, 977;
	mul.hi.u64 	%rd5631, %rd654, %rd5630;
	mad.lo.s64 	%rd5632, %rd654, 977, %rd5628;
	setp.lt.u64 	%p1503, %rd5632, %rd5628;
	selp.u64 	%rd5633, 1, 0, %p1503;
	add.s64 	%rd14660, %rd5632, %rd14660;
	setp.lt.u64 	%p1504, %rd14660, %rd5632;
	selp.u64 	%rd5634, 1, 0, %p1504;
	add.s64 	%rd5635, %rd5629, %rd5631;
	setp.lt.u64 	%p1505, %rd5635, %rd5629;
	selp.u64 	%rd5636, 1, 0, %p1505;
	add.s64 	%rd5637, %rd14661, %rd5635;
	setp.lt.u64 	%p1506, %rd5637, %rd14661;
	selp.u64 	%rd5638, 1, 0, %p1506;
	add.s64 	%rd5639, %rd5637, %rd5633;
	add.s64 	%rd14661, %rd5639, %rd5634;
	setp.lt.u64 	%p1507, %rd14661, %rd5637;
	selp.u64 	%rd5640, 1, 0, %p1507;
	add.s64 	%rd5641, %rd14662, %rd5636;
	add.s64 	%rd5642, %rd5641, %rd5638;
	add.s64 	%rd657, %rd5642, %rd5640;
	setp.lt.u64 	%p1508, %rd657, %rd14662;
	selp.u64 	%rd5643, 1, 0, %p1508;
	add.s64 	%rd658, %rd14663, %rd5643;
	setp.lt.u64 	%p1509, %rd658, %rd14663;
	selp.u64 	%rd14664, 1, 0, %p1509;
	mov.u64 	%rd14662, %rd657;
	mov.u64 	%rd14663, %rd658;
$L__BB6_176:
	mad.lo.s64 	%rd665, %rd14647, -7185545363635252040, %rd14660;
	setp.lt.u64 	%p1510, %rd665, %rd14660;
	selp.u64 	%rd5644, 1, 0, %p1510;
	add.s64 	%rd5645, %rd14661, %rd647;
	setp.lt.u64 	%p1511, %rd5645, %rd14661;
	add.s64 	%rd14666, %rd5645, %rd5644;
	setp.lt.u64 	%p1512, %rd14666, %rd5645;
	or.pred  	%p1513, %p1511, %p1512;
	selp.u64 	%rd5646, 1, 0, %p1513;
	add.s64 	%rd5647, %rd14662, %rd648;
	setp.lt.u64 	%p1514, %rd5647, %rd14662;
	add.s64 	%rd14667, %rd5647, %rd5646;
	setp.lt.u64 	%p1515, %rd14667, %rd5647;
	or.pred  	%p1516, %p1514, %p1515;
	selp.u64 	%rd5648, 1, 0, %p1516;
	add.s64 	%rd5649, %rd14663, %rd649;
	setp.lt.u64 	%p1517, %rd5649, %rd14663;
	add.s64 	%rd14668, %rd5649, %rd5648;
	setp.lt.u64 	%p1518, %rd14668, %rd5649;
	or.pred  	%p1519, %p1517, %p1518;
	selp.u64 	%rd5650, 1, 0, %p1519;
	add.s64 	%rd669, %rd14664, %rd5650;
	setp.ne.s64 	%p1520, %rd669, 0;
	@%p1520 bra 	$L__BB6_179;
	and.b64  	%rd5651, %rd14668, %rd14667;
	setp.ne.s64 	%p1521, %rd5651, -1;
	mov.u64 	%rd14665, %rd665;
	@%p1521 bra 	$L__BB6_186;
	setp.ne.s64 	%p1522, %rd14666, -1;
	setp.lt.u64 	%p1523, %rd665, -4294968273;
	or.pred  	%p1524, %p1522, %p1523;
	mov.u64 	%rd14665, %rd665;
	@%p1524 bra 	$L__BB6_186;
$L__BB6_179:
	add.s64 	%rd14665, %rd665, 4294968273;
	setp.lt.u64 	%p1525, %rd665, -4294968273;
	selp.u64 	%rd5652, 1, 0, %p1525;
	add.s64 	%rd5653, %rd14666, 1;
	setp.ne.s64 	%p1526, %rd14666, -1;
	selp.s64 	%rd5654, -1, 0, %p1525;
	add.s64 	%rd14666, %rd5653, %rd5654;
	setp.lt.u64 	%p1527, %rd5653, %rd5652;
	or.pred  	%p1528, %p1526, %p1527;
	selp.u64 	%rd5655, 1, 0, %p1528;
	add.s64 	%rd5656, %rd14667, 1;
	setp.ne.s64 	%p1529, %rd14667, -1;
	selp.s64 	%rd5657, -1, 0, %p1528;
	add.s64 	%rd14667, %rd5656, %rd5657;
	setp.lt.u64 	%p1530, %rd5656, %rd5655;
	or.pred  	%p1531, %p1529, %p1530;
	selp.u64 	%rd5658, 1, 0, %p1531;
	add.s64 	%rd5659, %rd14668, 1;
	setp.ne.s64 	%p1532, %rd14668, -1;
	selp.s64 	%rd5660, -1, 0, %p1531;
	add.s64 	%rd14668, %rd5659, %rd5660;
	setp.lt.u64 	%p1533, %rd5659, %rd5658;
	or.pred  	%p1534, %p1532, %p1533;
	selp.s64 	%rd5661, -1, 0, %p1534;
	add.s64 	%rd674, %rd669, %rd5661;
	setp.ne.s64 	%p1535, %rd674, 0;
	@%p1535 bra 	$L__BB6_182;
	and.b64  	%rd5662, %rd14668, %rd14667;
	setp.ne.s64 	%p1536, %rd5662, -1;
	@%p1536 bra 	$L__BB6_186;
	setp.ne.s64 	%p1537, %rd14666, -1;
	setp.lt.u64 	%p1538, %rd14665, -4294968273;
	or.pred  	%p1539, %p1537, %p1538;
	@%p1539 bra 	$L__BB6_186;
$L__BB6_182:
	add.s64 	%rd675, %rd665, 8589936546;
	setp.lt.u64 	%p1540, %rd14665, -4294968273;
	selp.u64 	%rd5663, 1, 0, %p1540;
	add.s64 	%rd5664, %rd14666, 1;
	setp.ne.s64 	%p1541, %rd14666, -1;
	selp.s64 	%rd5665, -1, 0, %p1540;
	add.s64 	%rd14666, %rd5664, %rd5665;
	setp.lt.u64 	%p1542, %rd5664, %rd5663;
	or.pred  	%p1543, %p1541, %p1542;
	selp.u64 	%rd5666, 1, 0, %p1543;
	add.s64 	%rd5667, %rd14667, 1;
	setp.ne.s64 	%p1544, %rd14667, -1;
	selp.s64 	%rd5668, -1, 0, %p1543;
	add.s64 	%rd14667, %rd5667, %rd5668;
	setp.lt.u64 	%p1545, %rd5667, %rd5666;
	or.pred  	%p1546, %p1544, %p1545;
	selp.u64 	%rd5669, 1, 0, %p1546;
	add.s64 	%rd5670, %rd14668, 1;
	setp.ne.s64 	%p1547, %rd14668, -1;
	selp.s64 	%rd5671, -1, 0, %p1546;
	add.s64 	%rd14668, %rd5670, %rd5671;
	setp.lt.u64 	%p1548, %rd5670, %rd5669;
	or.pred  	%p1549, %p1547, %p1548;
	selp.u64 	%rd5672, 1, 0, %p1549;
	setp.ne.s64 	%p1550, %rd674, %rd5672;
	@%p1550 bra 	$L__BB6_185;
	and.b64  	%rd5673, %rd14668, %rd14667;
	setp.ne.s64 	%p1551, %rd5673, -1;
	mov.u64 	%rd14665, %rd675;
	@%p1551 bra 	$L__BB6_186;
	setp.ne.s64 	%p1552, %rd14666, -1;
	setp.lt.u64 	%p1553, %rd675, -4294968273;
	or.pred  	%p1554, %p1552, %p1553;
	mov.u64 	%rd14665, %rd675;
	@%p1554 bra 	$L__BB6_186;
$L__BB6_185:
	setp.lt.u64 	%p1555, %rd675, -4294968273;
	selp.u64 	%rd5674, 1, 0, %p1555;
	add.s64 	%rd5675, %rd14666, 1;
	setp.ne.s64 	%p1556, %rd14666, -1;
	selp.s64 	%rd5676, -1, 0, %p1555;
	add.s64 	%rd14666, %rd5675, %rd5676;
	setp.lt.u64 	%p1557, %rd5675, %rd5674;
	or.pred  	%p1558, %p1556, %p1557;
	selp.u64 	%rd5677, 1, 0, %p1558;
	add.s64 	%rd5678, %rd14667, 1;
	setp.ne.s64 	%p1559, %rd14667, -1;
	selp.s64 	%rd5679, -1, 0, %p1558;
	add.s64 	%rd14667, %rd5678, %rd5679;
	setp.lt.u64 	%p1560, %rd5678, %rd5677;
	or.pred  	%p1561, %p1559, %p1560;
	selp.s64 	%rd5680, -1, 0, %p1561;
	add.s64 	%rd5681, %rd14668, %rd5680;
	add.s64 	%rd14668, %rd5681, 1;
	add.s64 	%rd14665, %rd665, 12884904819;
$L__BB6_186:
	sub.s64 	%rd5683, %rd14656, %rd14598;
	setp.lt.u64 	%p1562, %rd14656, %rd14598;
	selp.u64 	%rd5684, 1, 0, %p1562;
	sub.s64 	%rd5685, %rd14657, %rd14597;
	setp.lt.u64 	%p1563, %rd14657, %rd14597;
	selp.s64 	%rd5686, -1, 0, %p1562;
	add.s64 	%rd5687, %rd5685, %rd5686;
	setp.lt.u64 	%p1564, %rd5685, %rd5684;
	or.pred  	%p1565, %p1563, %p1564;
	selp.u64 	%rd5688, 1, 0, %p1565;
	sub.s64 	%rd5689, %rd14658, %rd14596;
	setp.lt.u64 	%p1566, %rd14658, %rd14596;
	selp.s64 	%rd5690, -1, 0, %p1565;
	add.s64 	%rd5691, %rd5689, %rd5690;
	setp.lt.u64 	%p1567, %rd5689, %rd5688;
	or.pred  	%p1568, %p1566, %p1567;
	selp.u64 	%rd5692, 1, 0, %p1568;
	sub.s64 	%rd5693, %rd14659, %rd14595;
	setp.lt.u64 	%p1569, %rd14659, %rd14595;
	selp.s64 	%rd5694, -1, 0, %p1568;
	add.s64 	%rd5695, %rd5693, %rd5694;
	setp.lt.u64 	%p1570, %rd5693, %rd5692;
	or.pred  	%p1571, %p1569, %p1570;
	selp.s64 	%rd5696, -1, 0, %p1571;
	selp.b64 	%rd5697, -4294968273, 0, %p1571;
	add.s64 	%rd687, %rd5683, %rd5697;
	setp.lt.u64 	%p1572, %rd687, %rd5683;
	selp.u64 	%rd5698, 1, 0, %p1572;
	add.s64 	%rd5699, %rd5687, %rd5698;
	setp.lt.u64 	%p1573, %rd5699, %rd5687;
	selp.u64 	%rd5700, 1, 0, %p1573;
	add.s64 	%rd688, %rd5699, %rd5696;
	setp.lt.u64 	%p1574, %rd688, %rd5699;
	selp.u64 	%rd5701, 1, 0, %p1574;
	add.s64 	%rd5702, %rd5701, %rd5700;
	add.s64 	%rd5703, %rd5691, %rd5702;
	setp.lt.u64 	%p1575, %rd5703, %rd5691;
	selp.u64 	%rd5704, 1, 0, %p1575;
	add.s64 	%rd689, %rd5703, %rd5696;
	setp.lt.u64 	%p1576, %rd689, %rd5703;
	selp.u64 	%rd5705, 1, 0, %p1576;
	add.s64 	%rd5706, %rd5705, %rd5704;
	add.s64 	%rd5707, %rd5695, %rd5706;
	add.s64 	%rd690, %rd5707, %rd5696;
	sub.s64 	%rd5708, %rd14665, %rd14602;
	setp.lt.u64 	%p1577, %rd14665, %rd14602;
	selp.u64 	%rd5709, 1, 0, %p1577;
	sub.s64 	%rd5710, %rd14666, %rd14601;
	setp.lt.u64 	%p1578, %rd14666, %rd14601;
	selp.s64 	%rd5711, -1, 0, %p1577;
	add.s64 	%rd5712, %rd5710, %rd5711;
	setp.lt.u64 	%p1579, %rd5710, %rd5709;
	or.pred  	%p1580, %p1578, %p1579;
	selp.u64 	%rd5713, 1, 0, %p1580;
	sub.s64 	%rd5714, %rd14667, %rd14600;
	setp.lt.u64 	%p1581, %rd14667, %rd14600;
	selp.s64 	%rd5715, -1, 0, %p1580;
	add.s64 	%rd5716, %rd5714, %rd5715;
	setp.lt.u64 	%p1582, %rd5714, %rd5713;
	or.pred  	%p1583, %p1581, %p1582;
	selp.u64 	%rd5717, 1, 0, %p1583;
	sub.s64 	%rd5718, %rd14668, %rd14599;
	setp.lt.u64 	%p1584, %rd14668, %rd14599;
	selp.s64 	%rd5719, -1, 0, %p1583;
	add.s64 	%rd5720, %rd5718, %rd5719;
	setp.lt.u64 	%p1585, %rd5718, %rd5717;
	or.pred  	%p1586, %p1584, %p1585;
	selp.s64 	%rd5721, -1, 0, %p1586;
	selp.b64 	%rd5722, -4294968273, 0, %p1586;
	add.s64 	%rd691, %rd5708, %rd5722;
	setp.lt.u64 	%p1587, %rd691, %rd5708;
	selp.u64 	%rd5723, 1, 0, %p1587;
	add.s64 	%rd5724, %rd5712, %rd5723;
	setp.lt.u64 	%p1588, %rd5724, %rd5712;
	selp.u64 	%rd5725, 1, 0, %p1588;
	add.s64 	%rd692, %rd5724, %rd5721;
	setp.lt.u64 	%p1589, %rd692, %rd5724;
	selp.u64 	%rd5726, 1, 0, %p1589;
	add.s64 	%rd5727, %rd5726, %rd5725;
	add.s64 	%rd5728, %rd5716, %rd5727;
	setp.lt.u64 	%p1590, %rd5728, %rd5716;
	selp.u64 	%rd5729, 1, 0, %p1590;
	add.s64 	%rd693, %rd5728, %rd5721;
	setp.lt.u64 	%p1591, %rd693, %rd5728;
	selp.u64 	%rd5730, 1, 0, %p1591;
	add.s64 	%rd5731, %rd5730, %rd5729;
	add.s64 	%rd5732, %rd5720, %rd5731;
	add.s64 	%rd694, %rd5732, %rd5721;
	mul.lo.s64 	%rd5733, %rd688, %rd687;
	mul.hi.u64 	%rd5734, %rd687, %rd688;
	mul.lo.s64 	%rd5735, %rd689, %rd687;
	mul.hi.u64 	%rd5736, %rd687, %rd689;
	add.s64 	%rd5737, %rd5735, %rd5734;
	setp.lt.u64 	%p1592, %rd5737, %rd5735;
	selp.u64 	%rd5738, 1, 0, %p1592;
	add.s64 	%rd5739, %rd5736, %rd5738;
	mul.lo.s64 	%rd5740, %rd690, %rd687;
	mul.hi.u64 	%rd5741, %rd687, %rd690;
	add.s64 	%rd5742, %rd5740, %rd5739;
	setp.lt.u64 	%p1593, %rd5742, %rd5740;
	selp.u64 	%rd5743, 1, 0, %p1593;
	add.s64 	%rd5744, %rd5741, %rd5743;
	mul.hi.u64 	%rd5745, %rd688, %rd689;
	mad.lo.s64 	%rd5746, %rd689, %rd688, %rd5742;
	setp.lt.u64 	%p1594, %rd5746, %rd5742;
	selp.u64 	%rd5747, 1, 0, %p1594;
	add.s64 	%rd5748, %rd5745, %rd5747;
	mul.hi.u64 	%rd5749, %rd688, %rd690;
	mad.lo.s64 	%rd5750, %rd690, %rd688, %rd5744;
	setp.lt.u64 	%p1595, %rd5750, %rd5744;
	selp.u64 	%rd5751, 1, 0, %p1595;
	add.s64 	%rd5752, %rd5750, %rd5748;
	setp.lt.u64 	%p1596, %rd5752, %rd5750;
	selp.u64 	%rd5753, 1, 0, %p1596;
	add.s64 	%rd5754, %rd5749, %rd5751;
	add.s64 	%rd5755, %rd5754, %rd5753;
	mul.hi.u64 	%rd5756, %rd689, %rd690;
	mad.lo.s64 	%rd5757, %rd690, %rd689, %rd5755;
	setp.lt.u64 	%p1597, %rd5757, %rd5755;
	selp.u64 	%rd5758, 1, 0, %p1597;
	add.s64 	%rd5759, %rd5756, %rd5758;
	shl.b64 	%rd5760, %rd5733, 1;
	mov.b64 	{%r265, %r266}, %rd5733;
	mov.b64 	{%r267, %r268}, %rd5737;
	shf.l.wrap.b32 	%r269, %r266, %r267, 1;
	shf.l.wrap.b32 	%r270, %r267, %r268, 1;
	mov.b64 	%rd5761, {%r269, %r270};
	mov.b64 	{%r271, %r272}, %rd5746;
	shf.l.wrap.b32 	%r273, %r268, %r271, 1;
	shf.l.wrap.b32 	%r274, %r271, %r272, 1;
	mov.b64 	%rd5762, {%r273, %r274};
	mov.b64 	{%r275, %r276}, %rd5752;
	shf.l.wrap.b32 	%r277, %r272, %r275, 1;
	shf.l.wrap.b32 	%r278, %r275, %r276, 1;
	mov.b64 	%rd5763, {%r277, %r278};
	mov.b64 	{%r279, %r280}, %rd5757;
	shf.l.wrap.b32 	%r281, %r276, %r279, 1;
	shf.l.wrap.b32 	%r282, %r279, %r280, 1;
	mov.b64 	%rd5764, {%r281, %r282};
	shr.u64 	%rd5765, %rd5759, 63;
	mov.b64 	{%r283, %r284}, %rd5759;
	shf.l.wrap.b32 	%r285, %r280, %r283, 1;
	shf.l.wrap.b32 	%r286, %r283, %r284, 1;
	mov.b64 	%rd5766, {%r285, %r286};
	mul.hi.u64 	%rd5767, %rd687, %rd687;
	mul.hi.u64 	%rd5768, %rd688, %rd688;
	mul.hi.u64 	%rd5769, %rd689, %rd689;
	mul.hi.u64 	%rd5770, %rd690, %rd690;
	add.s64 	%rd695, %rd5760, %rd5767;
	setp.lt.u64 	%p1598, %rd695, %rd5760;
	selp.u64 	%rd5771, 1, 0, %p1598;
	mad.lo.s64 	%rd5772, %rd688, %rd688, %rd5761;
	setp.lt.u64 	%p1599, %rd5772, %rd5761;
	add.s64 	%rd696, %rd5772, %rd5771;
	setp.lt.u64 	%p1600, %rd696, %rd5772;
	or.pred  	%p1601, %p1599, %p1600;
	selp.u64 	%rd5773, 1, 0, %p1601;
	add.s64 	%rd5774, %rd5762, %rd5768;
	setp.lt.u64 	%p1602, %rd5774, %rd5762;
	add.s64 	%rd697, %rd5774, %rd5773;
	setp.lt.u64 	%p1603, %rd697, %rd5774;
	or.pred  	%p1604, %p1602, %p1603;
	selp.u64 	%rd5775, 1, 0, %p1604;
	mad.lo.s64 	%rd5776, %rd689, %rd689, %rd5763;
	setp.lt.u64 	%p1605, %rd5776, %rd5763;
	add.s64 	%rd5777, %rd5776, %rd5775;
	setp.lt.u64 	%p1606, %rd5777, %rd5776;
	or.pred  	%p1607, %p1605, %p1606;
	selp.u64 	%rd5778, 1, 0, %p1607;
	add.s64 	%rd5779, %rd5764, %rd5769;
	setp.lt.u64 	%p1608, %rd5779, %rd5764;
	add.s64 	%rd5780, %rd5779, %rd5778;
	setp.lt.u64 	%p1609, %rd5780, %rd5779;
	or.pred  	%p1610, %p1608, %p1609;
	selp.u64 	%rd5781, 1, 0, %p1610;
	mad.lo.s64 	%rd5782, %rd690, %rd690, %rd5766;
	setp.lt.u64 	%p1611, %rd5782, %rd5766;
	add.s64 	%rd5783, %rd5782, %rd5781;
	setp.lt.u64 	%p1612, %rd5783, %rd5782;
	or.pred  	%p1613, %p1611, %p1612;
	selp.u64 	%rd5784, 1, 0, %p1613;
	add.s64 	%rd5785, %rd5765, %rd5770;
	add.s64 	%rd5786, %rd5785, %rd5784;
	shl.b64 	%rd5787, %rd5777, 32;
	mov.b64 	{%r287, %r288}, %rd5777;
	mov.b64 	{%r289, %r290}, %rd5780;
	mov.b64 	%rd5788, {%r288, %r289};
	mov.b64 	{%r291, %r292}, %rd5783;
	mov.b64 	%rd5789, {%r290, %r291};
	mov.b64 	{%r293, %r294}, %rd5786;
	mov.b64 	%rd5790, {%r292, %r293};
	shr.u64 	%rd5791, %rd5786, 32;
	mul.lo.s64 	%rd5792, %rd5777, 977;
	mov.b64 	%rd5793, 977;
	mul.hi.u64 	%rd5794, %rd5777, %rd5793;
	mul.lo.s64 	%rd5795, %rd5780, 977;
	mul.hi.u64 	%rd5796, %rd5780, %rd5793;
	add.s64 	%rd5797, %rd5795, %rd5794;
	setp.lt.u64 	%p1614, %rd5797, %rd5795;
	selp.u64 	%rd5798, 1, 0, %p1614;
	add.s64 	%rd5799, %rd5796, %rd5798;
	mul.lo.s64 	%rd5800, %rd5783, 977;
	mul.hi.u64 	%rd5801, %rd5783, %rd5793;
	add.s64 	%rd5802, %rd5800, %rd5799;
	setp.lt.u64 	%p1615, %rd5802, %rd5800;
	selp.u64 	%rd5803, 1, 0, %p1615;
	add.s64 	%rd5804, %rd5801, %rd5803;
	mul.lo.s64 	%rd5805, %rd5786, 977;
	mul.hi.u64 	%rd5806, %rd5786, %rd5793;
	add.s64 	%rd5807, %rd5805, %rd5804;
	setp.lt.u64 	%p1616, %rd5807, %rd5805;
	selp.u64 	%rd5808, 1, 0, %p1616;
	add.s64 	%rd5809, %rd5806, %rd5808;
	add.s64 	%rd14669, %rd5792, %rd5787;
	setp.lt.u64 	%p1617, %rd14669, %rd5792;
	selp.u64 	%rd5810, 1, 0, %p1617;
	add.s64 	%rd5811, %rd5797, %rd5788;
	setp.lt.u64 	%p1618, %rd5811, %rd5797;
	add.s64 	%rd14670, %rd5811, %rd5810;
	setp.lt.u64 	%p1619, %rd14670, %rd5811;
	or.pred  	%p1620, %p1618, %p1619;
	selp.u64 	%rd5812, 1, 0, %p1620;
	add.s64 	%rd5813, %rd5802, %rd5789;
	setp.lt.u64 	%p1621, %rd5813, %rd5802;
	add.s64 	%rd14671, %rd5813, %rd5812;
	setp.lt.u64 	%p1622, %rd14671, %rd5813;
	or.pred  	%p1623, %p1621, %p1622;
	selp.u64 	%rd5814, 1, 0, %p1623;
	add.s64 	%rd5815, %rd5807, %rd5790;
	setp.lt.u64 	%p1624, %rd5815, %rd5807;
	add.s64 	%rd14672, %rd5815, %rd5814;
	setp.lt.u64 	%p1625, %rd14672, %rd5815;
	or.pred  	%p1626, %p1624, %p1625;
	selp.u64 	%rd5816, 1, 0, %p1626;
	add.s64 	%rd5817, %rd5809, %rd5791;
	add.s64 	%rd702, %rd5817, %rd5816;
	setp.eq.s64 	%p1627, %rd702, 0;
	mov.b64 	%rd14673, 0;
	@%p1627 bra 	$L__BB6_188;
	shl.b64 	%rd5818, %rd702, 32;
	shr.u64 	%rd5819, %rd702, 32;
	mov.b64 	%rd5820, 977;
	mul.hi.u64 	%rd5821, %rd702, %rd5820;
	mad.lo.s64 	%rd5822, %rd702, 977, %rd5818;
	setp.lt.u64 	%p1628, %rd5822, %rd5818;
	selp.u64 	%rd5823, 1, 0, %p1628;
	add.s64 	%rd14669, %rd5822, %rd14669;
	setp.lt.u64 	%p1629, %rd14669, %rd5822;
	selp.u64 	%rd5824, 1, 0, %p1629;
	add.s64 	%rd5825, %rd5819, %rd5821;
	setp.lt.u64 	%p1630, %rd5825, %rd5819;
	selp.u64 	%rd5826, 1, 0, %p1630;
	add.s64 	%rd5827, %rd14670, %rd5825;
	setp.lt.u64 	%p1631, %rd5827, %rd14670;
	selp.u64 	%rd5828, 1, 0, %p1631;
	add.s64 	%rd5829, %rd5827, %rd5823;
	add.s64 	%rd14670, %rd5829, %rd5824;
	setp.lt.u64 	%p1632, %rd14670, %rd5827;
	selp.u64 	%rd5830, 1, 0, %p1632;
	add.s64 	%rd5831, %rd14671, %rd5826;
	add.s64 	%rd5832, %rd5831, %rd5828;
	add.s64 	%rd705, %rd5832, %rd5830;
	setp.lt.u64 	%p1633, %rd705, %rd14671;
	selp.u64 	%rd5833, 1, 0, %p1633;
	add.s64 	%rd706, %rd14672, %rd5833;
	setp.lt.u64 	%p1634, %rd706, %rd14672;
	selp.u64 	%rd14673, 1, 0, %p1634;
	mov.u64 	%rd14671, %rd705;
	mov.u64 	%rd14672, %rd706;
$L__BB6_188:
	mad.lo.s64 	%rd713, %rd687, %rd687, %rd14669;
	setp.lt.u64 	%p1635, %rd713, %rd14669;
	selp.u64 	%rd5834, 1, 0, %p1635;
	add.s64 	%rd5835, %rd14670, %rd695;
	setp.lt.u64 	%p1636, %rd5835, %rd14670;
	add.s64 	%rd14675, %rd5835, %rd5834;
	setp.lt.u64 	%p1637, %rd14675, %rd5835;
	or.pred  	%p1638, %p1636, %p1637;
	selp.u64 	%rd5836, 1, 0, %p1638;
	add.s64 	%rd5837, %rd14671, %rd696;
	setp.lt.u64 	%p1639, %rd5837, %rd14671;
	add.s64 	%rd14676, %rd5837, %rd5836;
	setp.lt.u64 	%p1640, %rd14676, %rd5837;
	or.pred  	%p1641, %p1639, %p1640;
	selp.u64 	%rd5838, 1, 0, %p1641;
	add.s64 	%rd5839, %rd14672, %rd697;
	setp.lt.u64 	%p1642, %rd5839, %rd14672;
	add.s64 	%rd14677, %rd5839, %rd5838;
	setp.lt.u64 	%p1643, %rd14677, %rd5839;
	or.pred  	%p1644, %p1642, %p1643;
	selp.u64 	%rd5840, 1, 0, %p1644;
	add.s64 	%rd717, %rd14673, %rd5840;
	setp.ne.s64 	%p1645, %rd717, 0;
	@%p1645 bra 	$L__BB6_191;
	and.b64  	%rd5841, %rd14677, %rd14676;
	setp.ne.s64 	%p1646, %rd5841, -1;
	mov.u64 	%rd14674, %rd713;
	@%p1646 bra 	$L__BB6_198;
	setp.ne.s64 	%p1647, %rd14675, -1;
	setp.lt.u64 	%p1648, %rd713, -4294968273;
	or.pred  	%p1649, %p1647, %p1648;
	mov.u64 	%rd14674, %rd713;
	@%p1649 bra 	$L__BB6_198;
$L__BB6_191:
	setp.lt.u64 	%p1650, %rd713, -4294968273;
	selp.u64 	%rd5842, 1, 0, %p1650;
	add.s64 	%rd5843, %rd14675, 1;
	setp.ne.s64 	%p1651, %rd14675, -1;
	selp.s64 	%rd5844, -1, 0, %p1650;
	add.s64 	%rd14675, %rd5843, %rd5844;
	setp.lt.u64 	%p1652, %rd5843, %rd5842;
	or.pred  	%p1653, %p1651, %p1652;
	selp.u64 	%rd5845, 1, 0, %p1653;
	add.s64 	%rd5846, %rd14676, 1;
	setp.ne.s64 	%p1654, %rd14676, -1;
	selp.s64 	%rd5847, -1, 0, %p1653;
	add.s64 	%rd14676, %rd5846, %rd5847;
	setp.lt.u64 	%p1655, %rd5846, %rd5845;
	or.pred  	%p1656, %p1654, %p1655;
	selp.u64 	%rd5848, 1, 0, %p1656;
	add.s64 	%rd5849, %rd14677, 1;
	setp.ne.s64 	%p1657, %rd14677, -1;
	selp.s64 	%rd5850, -1, 0, %p1656;
	add.s64 	%rd14677, %rd5849, %rd5850;
	setp.lt.u64 	%p1658, %rd5849, %rd5848;
	or.pred  	%p1659, %p1657, %p1658;
	selp.s64 	%rd5851, -1, 0, %p1659;
	add.s64 	%rd721, %rd717, %rd5851;
	setp.ne.s64 	%p1660, %rd721, 0;
	@%p1660 bra 	$L__BB6_194;
	add.s64 	%rd14674, %rd713, 4294968273;
	and.b64  	%rd5852, %rd14677, %rd14676;
	setp.ne.s64 	%p1661, %rd5852, -1;
	@%p1661 bra 	$L__BB6_198;
	setp.ne.s64 	%p1662, %rd14675, -1;
	add.s64 	%rd14674, %rd713, 4294968273;
	setp.lt.u64 	%p1663, %rd14674, -4294968273;
	or.pred  	%p1664, %p1662, %p1663;
	@%p1664 bra 	$L__BB6_198;
$L__BB6_194:
	add.s64 	%rd14674, %rd713, 8589936546;
	add.s64 	%rd5853, %rd713, 4294968273;
	setp.lt.u64 	%p1665, %rd5853, -4294968273;
	selp.u64 	%rd5854, 1, 0, %p1665;
	add.s64 	%rd5855, %rd14675, 1;
	setp.ne.s64 	%p1666, %rd14675, -1;
	selp.s64 	%rd5856, -1, 0, %p1665;
	add.s64 	%rd14675, %rd5855, %rd5856;
	setp.lt.u64 	%p1667, %rd5855, %rd5854;
	or.pred  	%p1668, %p1666, %p1667;
	selp.u64 	%rd5857, 1, 0, %p1668;
	add.s64 	%rd5858, %rd14676, 1;
	setp.ne.s64 	%p1669, %rd14676, -1;
	selp.s64 	%rd5859, -1, 0, %p1668;
	add.s64 	%rd14676, %rd5858, %rd5859;
	setp.lt.u64 	%p1670, %rd5858, %rd5857;
	or.pred  	%p1671, %p1669, %p1670;
	selp.u64 	%rd5860, 1, 0, %p1671;
	add.s64 	%rd5861, %rd14677, 1;
	setp.ne.s64 	%p1672, %rd14677, -1;
	selp.s64 	%rd5862, -1, 0, %p1671;
	add.s64 	%rd14677, %rd5861, %rd5862;
	setp.lt.u64 	%p1673, %rd5861, %rd5860;
	or.pred  	%p1674, %p1672, %p1673;
	selp.u64 	%rd5863, 1, 0, %p1674;
	setp.ne.s64 	%p1675, %rd721, %rd5863;
	@%p1675 bra 	$L__BB6_197;
	and.b64  	%rd5864, %rd14677, %rd14676;
	setp.ne.s64 	%p1676, %rd5864, -1;
	@%p1676 bra 	$L__BB6_198;
	setp.ne.s64 	%p1677, %rd14675, -1;
	setp.lt.u64 	%p1678, %rd14674, -4294968273;
	or.pred  	%p1679, %p1677, %p1678;
	@%p1679 bra 	$L__BB6_198;
$L__BB6_197:
	setp.lt.u64 	%p1680, %rd14674, -4294968273;
	selp.u64 	%rd5865, 1, 0, %p1680;
	add.s64 	%rd5866, %rd14675, 1;
	setp.ne.s64 	%p1681, %rd14675, -1;
	selp.s64 	%rd5867, -1, 0, %p1680;
	add.s64 	%rd14675, %rd5866, %rd5867;
	setp.lt.u64 	%p1682, %rd5866, %rd5865;
	or.pred  	%p1683, %p1681, %p1682;
	selp.u64 	%rd5868, 1, 0, %p1683;
	add.s64 	%rd5869, %rd14676, 1;
	setp.ne.s64 	%p1684, %rd14676, -1;
	selp.s64 	%rd5870, -1, 0, %p1683;
	add.s64 	%rd14676, %rd5869, %rd5870;
	setp.lt.u64 	%p1685, %rd5869, %rd5868;
	or.pred  	%p1686, %p1684, %p1685;
	selp.s64 	%rd5871, -1, 0, %p1686;
	add.s64 	%rd5872, %rd14677, %rd5871;
	add.s64 	%rd14677, %rd5872, 1;
	add.s64 	%rd14674, %rd713, 12884904819;
$L__BB6_198:
	mul.hi.u64 	%rd5874, %rd14674, %rd687;
	mul.lo.s64 	%rd5875, %rd688, %rd14674;
	mul.hi.u64 	%rd5876, %rd14674, %rd688;
	add.s64 	%rd5877, %rd5875, %rd5874;
	setp.lt.u64 	%p1687, %rd5877, %rd5875;
	selp.u64 	%rd5878, 1, 0, %p1687;
	add.s64 	%rd5879, %rd5876, %rd5878;
	mul.lo.s64 	%rd5880, %rd689, %rd14674;
	mul.hi.u64 	%rd5881, %rd14674, %rd689;
	add.s64 	%rd5882, %rd5880, %rd5879;
	setp.lt.u64 	%p1688, %rd5882, %rd5880;
	selp.u64 	%rd5883, 1, 0, %p1688;
	add.s64 	%rd5884, %rd5881, %rd5883;
	mul.lo.s64 	%rd5885, %rd690, %rd14674;
	mul.hi.u64 	%rd5886, %rd14674, %rd690;
	add.s64 	%rd5887, %rd5885, %rd5884;
	setp.lt.u64 	%p1689, %rd5887, %rd5885;
	selp.u64 	%rd5888, 1, 0, %p1689;
	add.s64 	%rd5889, %rd5886, %rd5888;
	mul.hi.u64 	%rd5890, %rd14675, %rd687;
	mad.lo.s64 	%rd736, %rd687, %rd14675, %rd5877;
	setp.lt.u64 	%p1690, %rd736, %rd5877;
	selp.u64 	%rd5891, 1, 0, %p1690;
	add.s64 	%rd5892, %rd5890, %rd5891;
	mul.hi.u64 	%rd5893, %rd14675, %rd688;
	mad.lo.s64 	%rd5894, %rd688, %rd14675, %rd5882;
	setp.lt.u64 	%p1691, %rd5894, %rd5882;
	selp.u64 	%rd5895, 1, 0, %p1691;
	add.s64 	%rd5896, %rd5894, %rd5892;
	setp.lt.u64 	%p1692, %rd5896, %rd5894;
	selp.u64 	%rd5897, 1, 0, %p1692;
	add.s64 	%rd5898, %rd5893, %rd5895;
	add.s64 	%rd5899, %rd5898, %rd5897;
	mul.hi.u64 	%rd5900, %rd14675, %rd689;
	mad.lo.s64 	%rd5901, %rd689, %rd14675, %rd5887;
	setp.lt.u64 	%p1693, %rd5901, %rd5887;
	selp.u64 	%rd5902, 1, 0, %p1693;
	add.s64 	%rd5903, %rd5901, %rd5899;
	setp.lt.u64 	%p1694, %rd5903, %rd5901;
	selp.u64 	%rd5904, 1, 0, %p1694;
	add.s64 	%rd5905, %rd5900, %rd5902;
	add.s64 	%rd5906, %rd5905, %rd5904;
	mul.hi.u64 	%rd5907, %rd14675, %rd690;
	mad.lo.s64 	%rd5908, %rd690, %rd14675, %rd5889;
	setp.lt.u64 	%p1695, %rd5908, %rd5889;
	selp.u64 	%rd5909, 1, 0, %p1695;
	add.s64 	%rd5910, %rd5908, %rd5906;
	setp.lt.u64 	%p1696, %rd5910, %rd5908;
	selp.u64 	%rd5911, 1, 0, %p1696;
	add.s64 	%rd5912, %rd5907, %rd5909;
	add.s64 	%rd5913, %rd5912, %rd5911;
	mul.hi.u64 	%rd5914, %rd14676, %rd687;
	mad.lo.s64 	%rd737, %rd687, %rd14676, %rd5896;
	setp.lt.u64 	%p1697, %rd737, %rd5896;
	selp.u64 	%rd5915, 1, 0, %p1697;
	add.s64 	%rd5916, %rd5914, %rd5915;
	mul.hi.u64 	%rd5917, %rd14676, %rd688;
	mad.lo.s64 	%rd5918, %rd688, %rd14676, %rd5903;
	setp.lt.u64 	%p1698, %rd5918, %rd5903;
	selp.u64 	%rd5919, 1, 0, %p1698;
	add.s64 	%rd5920, %rd5918, %rd5916;
	setp.lt.u64 	%p1699, %rd5920, %rd5918;
	selp.u64 	%rd5921, 1, 0, %p1699;
	add.s64 	%rd5922, %rd5917, %rd5919;
	add.s64 	%rd5923, %rd5922, %rd5921;
	mul.hi.u64 	%rd5924, %rd14676, %rd689;
	mad.lo.s64 	%rd5925, %rd689, %rd14676, %rd5910;
	setp.lt.u64 	%p1700, %rd5925, %rd5910;
	selp.u64 	%rd5926, 1, 0, %p1700;
	add.s64 	%rd5927, %rd5925, %rd5923;
	setp.lt.u64 	%p1701, %rd5927, %rd5925;
	selp.u64 	%rd5928, 1, 0, %p1701;
	add.s64 	%rd5929, %rd5924, %rd5926;
	add.s64 	%rd5930, %rd5929, %rd5928;
	mul.hi.u64 	%rd5931, %rd14676, %rd690;
	mad.lo.s64 	%rd5932, %rd690, %rd14676, %rd5913;
	setp.lt.u64 	%p1702, %rd5932, %rd5913;
	selp.u64 	%rd5933, 1, 0, %p1702;
	add.s64 	%rd5934, %rd5932, %rd5930;
	setp.lt.u64 	%p1703, %rd5934, %rd5932;
	selp.u64 	%rd5935, 1, 0, %p1703;
	add.s64 	%rd5936, %rd5931, %rd5933;
	add.s64 	%rd5937, %rd5936, %rd5935;
	mul.hi.u64 	%rd5938, %rd14677, %rd687;
	mad.lo.s64 	%rd738, %rd687, %rd14677, %rd5920;
	setp.lt.u64 	%p1704, %rd738, %rd5920;
	selp.u64 	%rd5939, 1, 0, %p1704;
	add.s64 	%rd5940, %rd5938, %rd5939;
	mul.hi.u64 	%rd5941, %rd14677, %rd688;
	mad.lo.s64 	%rd5942, %rd688, %rd14677, %rd5927;
	setp.lt.u64 	%p1705, %rd5942, %rd5927;
	selp.u64 	%rd5943, 1, 0, %p1705;
	add.s64 	%rd5944, %rd5942, %rd5940;
	setp.lt.u64 	%p1706, %rd5944, %rd5942;
	selp.u64 	%rd5945, 1, 0, %p1706;
	add.s64 	%rd5946, %rd5941, %rd5943;
	add.s64 	%rd5947, %rd5946, %rd5945;
	mul.hi.u64 	%rd5948, %rd14677, %rd689;
	mad.lo.s64 	%rd5949, %rd689, %rd14677, %rd5934;
	setp.lt.u64 	%p1707, %rd5949, %rd5934;
	selp.u64 	%rd5950, 1, 0, %p1707;
	add.s64 	%rd5951, %rd5949, %rd5947;
	setp.lt.u64 	%p1708, %rd5951, %rd5949;
	selp.u64 	%rd5952, 1, 0, %p1708;
	add.s64 	%rd5953, %rd5948, %rd5950;
	add.s64 	%rd5954, %rd5953, %rd5952;
	mul.hi.u64 	%rd5955, %rd14677, %rd690;
	mad.lo.s64 	%rd5956, %rd690, %rd14677, %rd5937;
	setp.lt.u64 	%p1709, %rd5956, %rd5937;
	selp.u64 	%rd5957, 1, 0, %p1709;
	add.s64 	%rd5958, %rd5956, %rd5954;
	setp.lt.u64 	%p1710, %rd5958, %rd5956;
	selp.u64 	%rd5959, 1, 0, %p1710;
	add.s64 	%rd5960, %rd5955, %rd5957;
	add.s64 	%rd5961, %rd5960, %rd5959;
	shl.b64 	%rd5962, %rd5944, 32;
	mov.b64 	{%r295, %r296}, %rd5944;
	mov.b64 	{%r297, %r298}, %rd5951;
	mov.b64 	%rd5963, {%r296, %r297};
	mov.b64 	{%r299, %r300}, %rd5958;
	mov.b64 	%rd5964, {%r298, %r299};
	mov.b64 	{%r301, %r302}, %rd5961;
	mov.b64 	%rd5965, {%r300, %r301};
	shr.u64 	%rd5966, %rd5961, 32;
	mul.lo.s64 	%rd5967, %rd5944, 977;
	mov.b64 	%rd5968, 977;
	mul.hi.u64 	%rd5969, %rd5944, %rd5968;
	mul.lo.s64 	%rd5970, %rd5951, 977;
	mul.hi.u64 	%rd5971, %rd5951, %rd5968;
	add.s64 	%rd5972, %rd5970, %rd5969;
	setp.lt.u64 	%p1711, %rd5972, %rd5970;
	selp.u64 	%rd5973, 1, 0, %p1711;
	add.s64 	%rd5974, %rd5971, %rd5973;
	mul.lo.s64 	%rd5975, %rd5958, 977;
	mul.hi.u64 	%rd5976, %rd5958, %rd5968;
	add.s64 	%rd5977, %rd5975, %rd5974;
	setp.lt.u64 	%p1712, %rd5977, %rd5975;
	selp.u64 	%rd5978, 1, 0, %p1712;
	add.s64 	%rd5979, %rd5976, %rd5978;
	mul.lo.s64 	%rd5980, %rd5961, 977;
	mul.hi.u64 	%rd5981, %rd5961, %rd5968;
	add.s64 	%rd5982, %rd5980, %rd5979;
	setp.lt.u64 	%p1713, %rd5982, %rd5980;
	selp.u64 	%rd5983, 1, 0, %p1713;
	add.s64 	%rd5984, %rd5981, %rd5983;
	add.s64 	%rd14678, %rd5967, %rd5962;
	setp.lt.u64 	%p1714, %rd14678, %rd5967;
	selp.u64 	%rd5985, 1, 0, %p1714;
	add.s64 	%rd5986, %rd5972, %rd5963;
	setp.lt.u64 	%p1715, %rd5986, %rd5972;
	add.s64 	%rd14679, %rd5986, %rd5985;
	setp.lt.u64 	%p1716, %rd14679, %rd5986;
	or.pred  	%p1717, %p1715, %p1716;
	selp.u64 	%rd5987, 1, 0, %p1717;
	add.s64 	%rd5988, %rd5977, %rd5964;
	setp.lt.u64 	%p1718, %rd5988, %rd5977;
	add.s64 	%rd14680, %rd5988, %rd5987;
	setp.lt.u64 	%p1719, %rd14680, %rd5988;
	or.pred  	%p1720, %p1718, %p1719;
	selp.u64 	%rd5989, 1, 0, %p1720;
	add.s64 	%rd5990, %rd5982, %rd5965;
	setp.lt.u64 	%p1721, %rd5990, %rd5982;
	add.s64 	%rd14681, %rd5990, %rd5989;
	setp.lt.u64 	%p1722, %rd14681, %rd5990;
	or.pred  	%p1723, %p1721, %p1722;
	selp.u64 	%rd5991, 1, 0, %p1723;
	add.s64 	%rd5992, %rd5984, %rd5966;
	add.s64 	%rd743, %rd5992, %rd5991;
	setp.eq.s64 	%p1724, %rd743, 0;
	mov.b64 	%rd14682, 0;
	@%p1724 bra 	$L__BB6_200;
	shl.b64 	%rd5993, %rd743, 32;
	shr.u64 	%rd5994, %rd743, 32;
	mov.b64 	%rd5995, 977;
	mul.hi.u64 	%rd5996, %rd743, %rd5995;
	mad.lo.s64 	%rd5997, %rd743, 977, %rd5993;
	setp.lt.u64 	%p1725, %rd5997, %rd5993;
	selp.u64 	%rd5998, 1, 0, %p1725;
	add.s64 	%rd14678, %rd5997, %rd14678;
	setp.lt.u64 	%p1726, %rd14678, %rd5997;
	selp.u64 	%rd5999, 1, 0, %p1726;
	add.s64 	%rd6000, %rd5994, %rd5996;
	setp.lt.u64 	%p1727, %rd6000, %rd5994;
	selp.u64 	%rd6001, 1, 0, %p1727;
	add.s64 	%rd6002, %rd14679, %rd6000;
	setp.lt.u64 	%p1728, %rd6002, %rd14679;
	selp.u64 	%rd6003, 1, 0, %p1728;
	add.s64 	%rd6004, %rd6002, %rd5998;
	add.s64 	%rd14679, %rd6004, %rd5999;
	setp.lt.u64 	%p1729, %rd14679, %rd6002;
	selp.u64 	%rd6005, 1, 0, %p1729;
	add.s64 	%rd6006, %rd14680, %rd6001;
	add.s64 	%rd6007, %rd6006, %rd6003;
	add.s64 	%rd746, %rd6007, %rd6005;
	setp.lt.u64 	%p1730, %rd746, %rd14680;
	selp.u64 	%rd6008, 1, 0, %p1730;
	add.s64 	%rd747, %rd14681, %rd6008;
	setp.lt.u64 	%p1731, %rd747, %rd14681;
	selp.u64 	%rd14682, 1, 0, %p1731;
	mov.u64 	%rd14680, %rd746;
	mov.u64 	%rd14681, %rd747;
$L__BB6_200:
	mad.lo.s64 	%rd754, %rd687, %rd14674, %rd14678;
	setp.lt.u64 	%p1732, %rd754, %rd14678;
	selp.u64 	%rd6009, 1, 0, %p1732;
	add.s64 	%rd6010, %rd14679, %rd736;
	setp.lt.u64 	%p1733, %rd6010, %rd14679;
	add.s64 	%rd14684, %rd6010, %rd6009;
	setp.lt.u64 	%p1734, %rd14684, %rd6010;
	or.pred  	%p1735, %p1733, %p1734;
	selp.u64 	%rd6011, 1, 0, %p1735;
	add.s64 	%rd6012, %rd14680, %rd737;
	setp.lt.u64 	%p1736, %rd6012, %rd14680;
	add.s64 	%rd14685, %rd6012, %rd6011;
	setp.lt.u64 	%p1737, %rd14685, %rd6012;
	or.pred  	%p1738, %p1736, %p1737;
	selp.u64 	%rd6013, 1, 0, %p1738;
	add.s64 	%rd6014, %rd14681, %rd738;
	setp.lt.u64 	%p1739, %rd6014, %rd14681;
	add.s64 	%rd14686, %rd6014, %rd6013;
	setp.lt.u64 	%p1740, %rd14686, %rd6014;
	or.pred  	%p1741, %p1739, %p1740;
	selp.u64 	%rd6015, 1, 0, %p1741;
	add.s64 	%rd758, %rd14682, %rd6015;
	setp.ne.s64 	%p1742, %rd758, 0;
	@%p1742 bra 	$L__BB6_203;
	and.b64  	%rd6016, %rd14686, %rd14685;
	setp.ne.s64 	%p1743, %rd6016, -1;
	mov.u64 	%rd14683, %rd754;
	@%p1743 bra 	$L__BB6_210;
	setp.ne.s64 	%p1744, %rd14684, -1;
	setp.lt.u64 	%p1745, %rd754, -4294968273;
	or.pred  	%p1746, %p1744, %p1745;
	mov.u64 	%rd14683, %rd754;
	@%p1746 bra 	$L__BB6_210;
$L__BB6_203:
	setp.lt.u64 	%p1747, %rd754, -4294968273;
	selp.u64 	%rd6017, 1, 0, %p1747;
	add.s64 	%rd6018, %rd14684, 1;
	setp.ne.s64 	%p1748, %rd14684, -1;
	selp.s64 	%rd6019, -1, 0, %p1747;
	add.s64 	%rd14684, %rd6018, %rd6019;
	setp.lt.u64 	%p1749, %rd6018, %rd6017;
	or.pred  	%p1750, %p1748, %p1749;
	selp.u64 	%rd6020, 1, 0, %p1750;
	add.s64 	%rd6021, %rd14685, 1;
	setp.ne.s64 	%p1751, %rd14685, -1;
	selp.s64 	%rd6022, -1, 0, %p1750;
	add.s64 	%rd14685, %rd6021, %rd6022;
	setp.lt.u64 	%p1752, %rd6021, %rd6020;
	or.pred  	%p1753, %p1751, %p1752;
	selp.u64 	%rd6023, 1, 0, %p1753;
	add.s64 	%rd6024, %rd14686, 1;
	setp.ne.s64 	%p1754, %rd14686, -1;
	selp.s64 	%rd6025, -1, 0, %p1753;
	add.s64 	%rd14686, %rd6024, %rd6025;
	setp.lt.u64 	%p1755, %rd6024, %rd6023;
	or.pred  	%p1756, %p1754, %p1755;
	selp.s64 	%rd6026, -1, 0, %p1756;
	add.s64 	%rd762, %rd758, %rd6026;
	setp.ne.s64 	%p1757, %rd762, 0;
	@%p1757 bra 	$L__BB6_206;
	add.s64 	%rd14683, %rd754, 4294968273;
	and.b64  	%rd6027, %rd14686, %rd14685;
	setp.ne.s64 	%p1758, %rd6027, -1;
	@%p1758 bra 	$L__BB6_210;
	setp.ne.s64 	%p1759, %rd14684, -1;
	add.s64 	%rd14683, %rd754, 4294968273;
	setp.lt.u64 	%p1760, %rd14683, -4294968273;
	or.pred  	%p1761, %p1759, %p1760;
	@%p1761 bra 	$L__BB6_210;
$L__BB6_206:
	add.s64 	%rd6028, %rd754, 4294968273;
	setp.lt.u64 	%p1762, %rd6028, -4294968273;
	selp.u64 	%rd6029, 1, 0, %p1762;
	add.s64 	%rd6030, %rd14684, 1;
	setp.ne.s64 	%p1763, %rd14684, -1;
	selp.s64 	%rd6031, -1, 0, %p1762;
	add.s64 	%rd14684, %rd6030, %rd6031;
	setp.lt.u64 	%p1764, %rd6030, %rd6029;
	or.pred  	%p1765, %p1763, %p1764;
	selp.u64 	%rd6032, 1, 0, %p1765;
	add.s64 	%rd6033, %rd14685, 1;
	setp.ne.s64 	%p1766, %rd14685, -1;
	selp.s64 	%rd6034, -1, 0, %p1765;
	add.s64 	%rd14685, %rd6033, %rd6034;
	setp.lt.u64 	%p1767, %rd6033, %rd6032;
	or.pred  	%p1768, %p1766, %p1767;
	selp.u64 	%rd6035, 1, 0, %p1768;
	add.s64 	%rd6036, %rd14686, 1;
	setp.ne.s64 	%p1769, %rd14686, -1;
	selp.s64 	%rd6037, -1, 0, %p1768;
	add.s64 	%rd14686, %rd6036, %rd6037;
	setp.lt.u64 	%p1770, %rd6036, %rd6035;
	or.pred  	%p1771, %p1769, %p1770;
	selp.u64 	%rd6038, 1, 0, %p1771;
	setp.ne.s64 	%p1772, %rd762, %rd6038;
	@%p1772 bra 	$L__BB6_209;
	add.s64 	%rd14683, %rd754, 8589936546;
	and.b64  	%rd6039, %rd14686, %rd14685;
	setp.ne.s64 	%p1773, %rd6039, -1;
	@%p1773 bra 	$L__BB6_210;
	setp.ne.s64 	%p1774, %rd14684, -1;
	add.s64 	%rd14683, %rd754, 8589936546;
	setp.lt.u64 	%p1775, %rd14683, -4294968273;
	or.pred  	%p1776, %p1774, %p1775;
	@%p1776 bra 	$L__BB6_210;
$L__BB6_209:
	add.s64 	%rd6040, %rd754, 8589936546;
	setp.lt.u64 	%p1777, %rd6040, -4294968273;
	selp.u64 	%rd6041, 1, 0, %p1777;
	add.s64 	%rd6042, %rd14684, 1;
	setp.ne.s64 	%p1778, %rd14684, -1;
	selp.s64 	%rd6043, -1, 0, %p1777;
	add.s64 	%rd14684, %rd6042, %rd6043;
	setp.lt.u64 	%p1779, %rd6042, %rd6041;
	or.pred  	%p1780, %p1778, %p1779;
	selp.u64 	%rd6044, 1, 0, %p1780;
	add.s64 	%rd6045, %rd14685, 1;
	setp.ne.s64 	%p1781, %rd14685, -1;
	selp.s64 	%rd6046, -1, 0, %p1780;
	add.s64 	%rd14685, %rd6045, %rd6046;
	setp.lt.u64 	%p1782, %rd6045, %rd6044;
	or.pred  	%p1783, %p1781, %p1782;
	selp.s64 	%rd6047, -1, 0, %p1783;
	add.s64 	%rd6048, %rd14686, %rd6047;
	add.s64 	%rd14686, %rd6048, 1;
	add.s64 	%rd14683, %rd754, 12884904819;
$L__BB6_210:
	mul.lo.s64 	%rd6050, %rd692, %rd691;
	mul.hi.u64 	%rd6051, %rd691, %rd692;
	mul.lo.s64 	%rd6052, %rd693, %rd691;
	mul.hi.u64 	%rd6053, %rd691, %rd693;
	add.s64 	%rd6054, %rd6052, %rd6051;
	setp.lt.u64 	%p1784, %rd6054, %rd6052;
	selp.u64 	%rd6055, 1, 0, %p1784;
	add.s64 	%rd6056, %rd6053, %rd6055;
	mul.lo.s64 	%rd6057, %rd694, %rd691;
	mul.hi.u64 	%rd6058, %rd691, %rd694;
	add.s64 	%rd6059, %rd6057, %rd6056;
	setp.lt.u64 	%p1785, %rd6059, %rd6057;
	selp.u64 	%rd6060, 1, 0, %p1785;
	add.s64 	%rd6061, %rd6058, %rd6060;
	mul.hi.u64 	%rd6062, %rd692, %rd693;
	mad.lo.s64 	%rd6063, %rd693, %rd692, %rd6059;
	setp.lt.u64 	%p1786, %rd6063, %rd6059;
	selp.u64 	%rd6064, 1, 0, %p1786;
	add.s64 	%rd6065, %rd6062, %rd6064;
	mul.hi.u64 	%rd6066, %rd692, %rd694;
	mad.lo.s64 	%rd6067, %rd694, %rd692, %rd6061;
	setp.lt.u64 	%p1787, %rd6067, %rd6061;
	selp.u64 	%rd6068, 1, 0, %p1787;
	add.s64 	%rd6069, %rd6067, %rd6065;
	setp.lt.u64 	%p1788, %rd6069, %rd6067;
	selp.u64 	%rd6070, 1, 0, %p1788;
	add.s64 	%rd6071, %rd6066, %rd6068;
	add.s64 	%rd6072, %rd6071, %rd6070;
	mul.hi.u64 	%rd6073, %rd693, %rd694;
	mad.lo.s64 	%rd6074, %rd694, %rd693, %rd6072;
	setp.lt.u64 	%p1789, %rd6074, %rd6072;
	selp.u64 	%rd6075, 1, 0, %p1789;
	add.s64 	%rd6076, %rd6073, %rd6075;
	shl.b64 	%rd6077, %rd6050, 1;
	mov.b64 	{%r303, %r304}, %rd6050;
	mov.b64 	{%r305, %r306}, %rd6054;
	shf.l.wrap.b32 	%r307, %r304, %r305, 1;
	shf.l.wrap.b32 	%r308, %r305, %r306, 1;
	mov.b64 	%rd6078, {%r307, %r308};
	mov.b64 	{%r309, %r310}, %rd6063;
	shf.l.wrap.b32 	%r311, %r306, %r309, 1;
	shf.l.wrap.b32 	%r312, %r309, %r310, 1;
	mov.b64 	%rd6079, {%r311, %r312};
	mov.b64 	{%r313, %r314}, %rd6069;
	shf.l.wrap.b32 	%r315, %r310, %r313, 1;
	shf.l.wrap.b32 	%r316, %r313, %r314, 1;
	mov.b64 	%rd6080, {%r315, %r316};
	mov.b64 	{%r317, %r318}, %rd6074;
	shf.l.wrap.b32 	%r319, %r314, %r317, 1;
	shf.l.wrap.b32 	%r320, %r317, %r318, 1;
	mov.b64 	%rd6081, {%r319, %r320};
	shr.u64 	%rd6082, %rd6076, 63;
	mov.b64 	{%r321, %r322}, %rd6076;
	shf.l.wrap.b32 	%r323, %r318, %r321, 1;
	shf.l.wrap.b32 	%r324, %r321, %r322, 1;
	mov.b64 	%rd6083, {%r323, %r324};
	mul.hi.u64 	%rd6084, %rd691, %rd691;
	mul.hi.u64 	%rd6085, %rd692, %rd692;
	mul.hi.u64 	%rd6086, %rd693, %rd693;
	mul.hi.u64 	%rd6087, %rd694, %rd694;
	add.s64 	%rd778, %rd6077, %rd6084;
	setp.lt.u64 	%p1790, %rd778, %rd6077;
	selp.u64 	%rd6088, 1, 0, %p1790;
	mad.lo.s64 	%rd6089, %rd692, %rd692, %rd6078;
	setp.lt.u64 	%p1791, %rd6089, %rd6078;
	add.s64 	%rd779, %rd6089, %rd6088;
	setp.lt.u64 	%p1792, %rd779, %rd6089;
	or.pred  	%p1793, %p1791, %p1792;
	selp.u64 	%rd6090, 1, 0, %p1793;
	add.s64 	%rd6091, %rd6079, %rd6085;
	setp.lt.u64 	%p1794, %rd6091, %rd6079;
	add.s64 	%rd780, %rd6091, %rd6090;
	setp.lt.u64 	%p1795, %rd780, %rd6091;
	or.pred  	%p1796, %p1794, %p1795;
	selp.u64 	%rd6092, 1, 0, %p1796;
	mad.lo.s64 	%rd6093, %rd693, %rd693, %rd6080;
	setp.lt.u64 	%p1797, %rd6093, %rd6080;
	add.s64 	%rd6094, %rd6093, %rd6092;
	setp.lt.u64 	%p1798, %rd6094, %rd6093;
	or.pred  	%p1799, %p1797, %p1798;
	selp.u64 	%rd6095, 1, 0, %p1799;
	add.s64 	%rd6096, %rd6081, %rd6086;
	setp.lt.u64 	%p1800, %rd6096, %rd6081;
	add.s64 	%rd6097, %rd6096, %rd6095;
	setp.lt.u64 	%p1801, %rd6097, %rd6096;
	or.pred  	%p1802, %p1800, %p1801;
	selp.u64 	%rd6098, 1, 0, %p1802;
	mad.lo.s64 	%rd6099, %rd694, %rd694, %rd6083;
	setp.lt.u64 	%p1803, %rd6099, %rd6083;
	add.s64 	%rd6100, %rd6099, %rd6098;
	setp.lt.u64 	%p1804, %rd6100, %rd6099;
	or.pred  	%p1805, %p1803, %p1804;
	selp.u64 	%rd6101, 1, 0, %p1805;
	add.s64 	%rd6102, %rd6082, %rd6087;
	add.s64 	%rd6103, %rd6102, %rd6101;
	shl.b64 	%rd6104, %rd6094, 32;
	mov.b64 	{%r325, %r326}, %rd6094;
	mov.b64 	{%r327, %r328}, %rd6097;
	mov.b64 	%rd6105, {%r326, %r327};
	mov.b64 	{%r329, %r330}, %rd6100;
	mov.b64 	%rd6106, {%r328, %r329};
	mov.b64 	{%r331, %r332}, %rd6103;
	mov.b64 	%rd6107, {%r330, %r331};
	shr.u64 	%rd6108, %rd6103, 32;
	mul.lo.s64 	%rd6109, %rd6094, 977;
	mov.b64 	%rd6110, 977;
	mul.hi.u64 	%rd6111, %rd6094, %rd6110;
	mul.lo.s64 	%rd6112, %rd6097, 977;
	mul.hi.u64 	%rd6113, %rd6097, %rd6110;
	add.s64 	%rd6114, %rd6112, %rd6111;
	setp.lt.u64 	%p1806, %rd6114, %rd6112;
	selp.u64 	%rd6115, 1, 0, %p1806;
	add.s64 	%rd6116, %rd6113, %rd6115;
	mul.lo.s64 	%rd6117, %rd6100, 977;
	mul.hi.u64 	%rd6118, %rd6100, %rd6110;
	add.s64 	%rd6119, %rd6117, %rd6116;
	setp.lt.u64 	%p1807, %rd6119, %rd6117;
	selp.u64 	%rd6120, 1, 0, %p1807;
	add.s64 	%rd6121, %rd6118, %rd6120;
	mul.lo.s64 	%rd6122, %rd6103, 977;
	mul.hi.u64 	%rd6123, %rd6103, %rd6110;
	add.s64 	%rd6124, %rd6122, %rd6121;
	setp.lt.u64 	%p1808, %rd6124, %rd6122;
	selp.u64 	%rd6125, 1, 0, %p1808;
	add.s64 	%rd6126, %rd6123, %rd6125;
	add.s64 	%rd14687, %rd6109, %rd6104;
	setp.lt.u64 	%p1809, %rd14687, %rd6109;
	selp.u64 	%rd6127, 1, 0, %p1809;
	add.s64 	%rd6128, %rd6114, %rd6105;
	setp.lt.u64 	%p1810, %rd6128, %rd6114;
	add.s64 	%rd14688, %rd6128, %rd6127;
	setp.lt.u64 	%p1811, %rd14688, %rd6128;
	or.pred  	%p1812, %p1810, %p1811;
	selp.u64 	%rd6129, 1, 0, %p1812;
	add.s64 	%rd6130, %rd6119, %rd6106;
	setp.lt.u64 	%p1813, %rd6130, %rd6119;
	add.s64 	%rd14689, %rd6130, %rd6129;
	setp.lt.u64 	%p1814, %rd14689, %rd6130;
	or.pred  	%p1815, %p1813, %p1814;
	selp.u64 	%rd6131, 1, 0, %p1815;
	add.s64 	%rd6132, %rd6124, %rd6107;
	setp.lt.u64 	%p1816, %rd6132, %rd6124;
	add.s64 	%rd14690, %rd6132, %rd6131;
	setp.lt.u64 	%p1817, %rd14690, %rd6132;
	or.pred  	%p1818, %p1816, %p1817;
	selp.u64 	%rd6133, 1, 0, %p1818;
	add.s64 	%rd6134, %rd6126, %rd6108;
	add.s64 	%rd785, %rd6134, %rd6133;
	setp.eq.s64 	%p1819, %rd785, 0;
	mov.b64 	%rd14691, 0;
	@%p1819 bra 	$L__BB6_212;
	shl.b64 	%rd6135, %rd785, 32;
	shr.u64 	%rd6136, %rd785, 32;
	mov.b64 	%rd6137, 977;
	mul.hi.u64 	%rd6138, %rd785, %rd6137;
	mad.lo.s64 	%rd6139, %rd785, 977, %rd6135;
	setp.lt.u64 	%p1820, %rd6139, %rd6135;
	selp.u64 	%rd6140, 1, 0, %p1820;
	add.s64 	%rd14687, %rd6139, %rd14687;
	setp.lt.u64 	%p1821, %rd14687, %rd6139;
	selp.u64 	%rd6141, 1, 0, %p1821;
	add.s64 	%rd6142, %rd6136, %rd6138;
	setp.lt.u64 	%p1822, %rd6142, %rd6136;
	selp.u64 	%rd6143, 1, 0, %p1822;
	add.s64 	%rd6144, %rd14688, %rd6142;
	setp.lt.u64 	%p1823, %rd6144, %rd14688;
	selp.u64 	%rd6145, 1, 0, %p1823;
	add.s64 	%rd6146, %rd6144, %rd6140;
	add.s64 	%rd14688, %rd6146, %rd6141;
	setp.lt.u64 	%p1824, %rd14688, %rd6144;
	selp.u64 	%rd6147, 1, 0, %p1824;
	add.s64 	%rd6148, %rd14689, %rd6143;
	add.s64 	%rd6149, %rd6148, %rd6145;
	add.s64 	%rd788, %rd6149, %rd6147;
	setp.lt.u64 	%p1825, %rd788, %rd14689;
	selp.u64 	%rd6150, 1, 0, %p1825;
	add.s64 	%rd789, %rd14690, %rd6150;
	setp.lt.u64 	%p1826, %rd789, %rd14690;
	selp.u64 	%rd14691, 1, 0, %p1826;
	mov.u64 	%rd14689, %rd788;
	mov.u64 	%rd14690, %rd789;
$L__BB6_212:
	mad.lo.s64 	%rd796, %rd691, %rd691, %rd14687;
	setp.lt.u64 	%p1827, %rd796, %rd14687;
	selp.u64 	%rd6151, 1, 0, %p1827;
	add.s64 	%rd6152, %rd14688, %rd778;
	setp.lt.u64 	%p1828, %rd6152, %rd14688;
	add.s64 	%rd14693, %rd6152, %rd6151;
	setp.lt.u64 	%p1829, %rd14693, %rd6152;
	or.pred  	%p1830, %p1828, %p1829;
	selp.u64 	%rd6153, 1, 0, %p1830;
	add.s64 	%rd6154, %rd14689, %rd779;
	setp.lt.u64 	%p1831, %rd6154, %rd14689;
	add.s64 	%rd14694, %rd6154, %rd6153;
	setp.lt.u64 	%p1832, %rd14694, %rd6154;
	or.pred  	%p1833, %p1831, %p1832;
	selp.u64 	%rd6155, 1, 0, %p1833;
	add.s64 	%rd6156, %rd14690, %rd780;
	setp.lt.u64 	%p1834, %rd6156, %rd14690;
	add.s64 	%rd14695, %rd6156, %rd6155;
	setp.lt.u64 	%p1835, %rd14695, %rd6156;
	or.pred  	%p1836, %p1834, %p1835;
	selp.u64 	%rd6157, 1, 0, %p1836;
	add.s64 	%rd800, %rd14691, %rd6157;
	setp.ne.s64 	%p1837, %rd800, 0;
	@%p1837 bra 	$L__BB6_215;
	and.b64  	%rd6158, %rd14695, %rd14694;
	setp.ne.s64 	%p1838, %rd6158, -1;
	mov.u64 	%rd14692, %rd796;
	@%p1838 bra 	$L__BB6_222;
	setp.ne.s64 	%p1839, %rd14693, -1;
	setp.lt.u64 	%p1840, %rd796, -4294968273;
	or.pred  	%p1841, %p1839, %p1840;
	mov.u64 	%rd14692, %rd796;
	@%p1841 bra 	$L__BB6_222;
$L__BB6_215:
	setp.lt.u64 	%p1842, %rd796, -4294968273;
	selp.u64 	%rd6159, 1, 0, %p1842;
	add.s64 	%rd6160, %rd14693, 1;
	setp.ne.s64 	%p1843, %rd14693, -1;
	selp.s64 	%rd6161, -1, 0, %p1842;
	add.s64 	%rd14693, %rd6160, %rd6161;
	setp.lt.u64 	%p1844, %rd6160, %rd6159;
	or.pred  	%p1845, %p1843, %p1844;
	selp.u64 	%rd6162, 1, 0, %p1845;
	add.s64 	%rd6163, %rd14694, 1;
	setp.ne.s64 	%p1846, %rd14694, -1;
	selp.s64 	%rd6164, -1, 0, %p1845;
	add.s64 	%rd14694, %rd6163, %rd6164;
	setp.lt.u64 	%p1847, %rd6163, %rd6162;
	or.pred  	%p1848, %p1846, %p1847;
	selp.u64 	%rd6165, 1, 0, %p1848;
	add.s64 	%rd6166, %rd14695, 1;
	setp.ne.s64 	%p1849, %rd14695, -1;
	selp.s64 	%rd6167, -1, 0, %p1848;
	add.s64 	%rd14695, %rd6166, %rd6167;
	setp.lt.u64 	%p1850, %rd6166, %rd6165;
	or.pred  	%p1851, %p1849, %p1850;
	selp.s64 	%rd6168, -1, 0, %p1851;
	add.s64 	%rd804, %rd800, %rd6168;
	setp.ne.s64 	%p1852, %rd804, 0;
	@%p1852 bra 	$L__BB6_218;
	add.s64 	%rd14692, %rd796, 4294968273;
	and.b64  	%rd6169, %rd14695, %rd14694;
	setp.ne.s64 	%p1853, %rd6169, -1;
	@%p1853 bra 	$L__BB6_222;
	setp.ne.s64 	%p1854, %rd14693, -1;
	add.s64 	%rd14692, %rd796, 4294968273;
	setp.lt.u64 	%p1855, %rd14692, -4294968273;
	or.pred  	%p1856, %p1854, %p1855;
	@%p1856 bra 	$L__BB6_222;
$L__BB6_218:
	add.s64 	%rd6170, %rd796, 4294968273;
	setp.lt.u64 	%p1857, %rd6170, -4294968273;
	selp.u64 	%rd6171, 1, 0, %p1857;
	add.s64 	%rd6172, %rd14693, 1;
	setp.ne.s64 	%p1858, %rd14693, -1;
	selp.s64 	%rd6173, -1, 0, %p1857;
	add.s64 	%rd14693, %rd6172, %rd6173;
	setp.lt.u64 	%p1859, %rd6172, %rd6171;
	or.pred  	%p1860, %p1858, %p1859;
	selp.u64 	%rd6174, 1, 0, %p1860;
	add.s64 	%rd6175, %rd14694, 1;
	setp.ne.s64 	%p1861, %rd14694, -1;
	selp.s64 	%rd6176, -1, 0, %p1860;
	add.s64 	%rd14694, %rd6175, %rd6176;
	setp.lt.u64 	%p1862, %rd6175, %rd6174;
	or.pred  	%p1863, %p1861, %p1862;
	selp.u64 	%rd6177, 1, 0, %p1863;
	add.s64 	%rd6178, %rd14695, 1;
	setp.ne.s64 	%p1864, %rd14695, -1;
	selp.s64 	%rd6179, -1, 0, %p1863;
	add.s64 	%rd14695, %rd6178, %rd6179;
	setp.lt.u64 	%p1865, %rd6178, %rd6177;
	or.pred  	%p1866, %p1864, %p1865;
	selp.u64 	%rd6180, 1, 0, %p1866;
	setp.ne.s64 	%p1867, %rd804, %rd6180;
	@%p1867 bra 	$L__BB6_221;
	add.s64 	%rd14692, %rd796, 8589936546;
	and.b64  	%rd6181, %rd14695, %rd14694;
	setp.ne.s64 	%p1868, %rd6181, -1;
	@%p1868 bra 	$L__BB6_222;
	setp.ne.s64 	%p1869, %rd14693, -1;
	add.s64 	%rd14692, %rd796, 8589936546;
	setp.lt.u64 	%p1870, %rd14692, -4294968273;
	or.pred  	%p1871, %p1869, %p1870;
	@%p1871 bra 	$L__BB6_222;
$L__BB6_221:
	add.s64 	%rd6182, %rd796, 8589936546;
	setp.lt.u64 	%p1872, %rd6182, -4294968273;
	selp.u64 	%rd6183, 1, 0, %p1872;
	add.s64 	%rd6184, %rd14693, 1;
	setp.ne.s64 	%p1873, %rd14693, -1;
	selp.s64 	%rd6185, -1, 0, %p1872;
	add.s64 	%rd14693, %rd6184, %rd6185;
	setp.lt.u64 	%p1874, %rd6184, %rd6183;
	or.pred  	%p1875, %p1873, %p1874;
	selp.u64 	%rd6186, 1, 0, %p1875;
	add.s64 	%rd6187, %rd14694, 1;
	setp.ne.s64 	%p1876, %rd14694, -1;
	selp.s64 	%rd6188, -1, 0, %p1875;
	add.s64 	%rd14694, %rd6187, %rd6188;
	setp.lt.u64 	%p1877, %rd6187, %rd6186;
	or.pred  	%p1878, %p1876, %p1877;
	selp.s64 	%rd6189, -1, 0, %p1878;
	add.s64 	%rd6190, %rd14695, %rd6189;
	add.s64 	%rd14695, %rd6190, 1;
	add.s64 	%rd14692, %rd796, 12884904819;
$L__BB6_222:
	mul.lo.s64 	%rd820, %rd14674, %rd14598;
	mul.hi.u64 	%rd6192, %rd14598, %rd14674;
	mul.lo.s64 	%rd6193, %rd14675, %rd14598;
	mul.hi.u64 	%rd6194, %rd14598, %rd14675;
	add.s64 	%rd6195, %rd6193, %rd6192;
	setp.lt.u64 	%p1879, %rd6195, %rd6193;
	selp.u64 	%rd6196, 1, 0, %p1879;
	add.s64 	%rd6197, %rd6194, %rd6196;
	mul.lo.s64 	%rd6198, %rd14676, %rd14598;
	mul.hi.u64 	%rd6199, %rd14598, %rd14676;
	add.s64 	%rd6200, %rd6198, %rd6197;
	setp.lt.u64 	%p1880, %rd6200, %rd6198;
	selp.u64 	%rd6201, 1, 0, %p1880;
	add.s64 	%rd6202, %rd6199, %rd6201;
	mul.lo.s64 	%rd6203, %rd14677, %rd14598;
	mul.hi.u64 	%rd6204, %rd14598, %rd14677;
	add.s64 	%rd6205, %rd6203, %rd6202;
	setp.lt.u64 	%p1881, %rd6205, %rd6203;
	selp.u64 	%rd6206, 1, 0, %p1881;
	add.s64 	%rd6207, %rd6204, %rd6206;
	mul.hi.u64 	%rd6208, %rd14597, %rd14674;
	mad.lo.s64 	%rd821, %rd14674, %rd14597, %rd6195;
	setp.lt.u64 	%p1882, %rd821, %rd6195;
	selp.u64 	%rd6209, 1, 0, %p1882;
	add.s64 	%rd6210, %rd6208, %rd6209;
	mul.hi.u64 	%rd6211, %rd14597, %rd14675;
	mad.lo.s64 	%rd6212, %rd14675, %rd14597, %rd6200;
	setp.lt.u64 	%p1883, %rd6212, %rd6200;
	selp.u64 	%rd6213, 1, 0, %p1883;
	add.s64 	%rd6214, %rd6212, %rd6210;
	setp.lt.u64 	%p1884, %rd6214, %rd6212;
	selp.u64 	%rd6215, 1, 0, %p1884;
	add.s64 	%rd6216, %rd6211, %rd6213;
	add.s64 	%rd6217, %rd6216, %rd6215;
	mul.hi.u64 	%rd6218, %rd14597, %rd14676;
	mad.lo.s64 	%rd6219, %rd14676, %rd14597, %rd6205;
	setp.lt.u64 	%p1885, %rd6219, %rd6205;
	selp.u64 	%rd6220, 1, 0, %p1885;
	add.s64 	%rd6221, %rd6219, %rd6217;
	setp.lt.u64 	%p1886, %rd6221, %rd6219;
	selp.u64 	%rd6222, 1, 0, %p1886;
	add.s64 	%rd6223, %rd6218, %rd6220;
	add.s64 	%rd6224, %rd6223, %rd6222;
	mul.hi.u64 	%rd6225, %rd14597, %rd14677;
	mad.lo.s64 	%rd6226, %rd14677, %rd14597, %rd6207;
	setp.lt.u64 	%p1887, %rd6226, %rd6207;
	selp.u64 	%rd6227, 1, 0, %p1887;
	add.s64 	%rd6228, %rd6226, %rd6224;
	setp.lt.u64 	%p1888, %rd6228, %rd6226;
	selp.u64 	%rd6229, 1, 0, %p1888;
	add.s64 	%rd6230, %rd6225, %rd6227;
	add.s64 	%rd6231, %rd6230, %rd6229;
	mul.hi.u64 	%rd6232, %rd14596, %rd14674;
	mad.lo.s64 	%rd822, %rd14674, %rd14596, %rd6214;
	setp.lt.u64 	%p1889, %rd822, %rd6214;
	selp.u64 	%rd6233, 1, 0, %p1889;
	add.s64 	%rd6234, %rd6232, %rd6233;
	mul.hi.u64 	%rd6235, %rd14596, %rd14675;
	mad.lo.s64 	%rd6236, %rd14675, %rd14596, %rd6221;
	setp.lt.u64 	%p1890, %rd6236, %rd6221;
	selp.u64 	%rd6237, 1, 0, %p1890;
	add.s64 	%rd6238, %rd6236, %rd6234;
	setp.lt.u64 	%p1891, %rd6238, %rd6236;
	selp.u64 	%rd6239, 1, 0, %p1891;
	add.s64 	%rd6240, %rd6235, %rd6237;
	add.s64 	%rd6241, %rd6240, %rd6239;
	mul.hi.u64 	%rd6242, %rd14596, %rd14676;
	mad.lo.s64 	%rd6243, %rd14676, %rd14596, %rd6228;
	setp.lt.u64 	%p1892, %rd6243, %rd6228;
	selp.u64 	%rd6244, 1, 0, %p1892;
	add.s64 	%rd6245, %rd6243, %rd6241;
	setp.lt.u64 	%p1893, %rd6245, %rd6243;
	selp.u64 	%rd6246, 1, 0, %p1893;
	add.s64 	%rd6247, %rd6242, %rd6244;
	add.s64 	%rd6248, %rd6247, %rd6246;
	mul.hi.u64 	%rd6249, %rd14596, %rd14677;
	mad.lo.s64 	%rd6250, %rd14677, %rd14596, %rd6231;
	setp.lt.u64 	%p1894, %rd6250, %rd6231;
	selp.u64 	%rd6251, 1, 0, %p1894;
	add.s64 	%rd6252, %rd6250, %rd6248;
	setp.lt.u64 	%p1895, %rd6252, %rd6250;
	selp.u64 	%rd6253, 1, 0, %p1895;
	add.s64 	%rd6254, %rd6249, %rd6251;
	add.s64 	%rd6255, %rd6254, %rd6253;
	mul.hi.u64 	%rd6256, %rd14595, %rd14674;
	mad.lo.s64 	%rd823, %rd14674, %rd14595, %rd6238;
	setp.lt.u64 	%p1896, %rd823, %rd6238;
	selp.u64 	%rd6257, 1, 0, %p1896;
	add.s64 	%rd6258, %rd6256, %rd6257;
	mul.hi.u64 	%rd6259, %rd14595, %rd14675;
	mad.lo.s64 	%rd6260, %rd14675, %rd14595, %rd6245;
	setp.lt.u64 	%p1897, %rd6260, %rd6245;
	selp.u64 	%rd6261, 1, 0, %p1897;
	add.s64 	%rd6262, %rd6260, %rd6258;
	setp.lt.u64 	%p1898, %rd6262, %rd6260;
	selp.u64 	%rd6263, 1, 0, %p1898;
	add.s64 	%rd6264, %rd6259, %rd6261;
	add.s64 	%rd6265, %rd6264, %rd6263;
	mul.hi.u64 	%rd6266, %rd14595, %rd14676;
	mad.lo.s64 	%rd6267, %rd14676, %rd14595, %rd6252;
	setp.lt.u64 	%p1899, %rd6267, %rd6252;
	selp.u64 	%rd6268, 1, 0, %p1899;
	add.s64 	%rd6269, %rd6267, %rd6265;
	setp.lt.u64 	%p1900, %rd6269, %rd6267;
	selp.u64 	%rd6270, 1, 0, %p1900;
	add.s64 	%rd6271, %rd6266, %rd6268;
	add.s64 	%rd6272, %rd6271, %rd6270;
	mul.hi.u64 	%rd6273, %rd14595, %rd14677;
	mad.lo.s64 	%rd6274, %rd14677, %rd14595, %rd6255;
	setp.lt.u64 	%p1901, %rd6274, %rd6255;
	selp.u64 	%rd6275, 1, 0, %p1901;
	add.s64 	%rd6276, %rd6274, %rd6272;
	setp.lt.u64 	%p1902, %rd6276, %rd6274;
	selp.u64 	%rd6277, 1, 0, %p1902;
	add.s64 	%rd6278, %rd6273, %rd6275;
	add.s64 	%rd6279, %rd6278, %rd6277;
	shl.b64 	%rd6280, %rd6262, 32;
	mov.b64 	{%r333, %r334}, %rd6262;
	mov.b64 	{%r335, %r336}, %rd6269;
	mov.b64 	%rd6281, {%r334, %r335};
	mov.b64 	{%r337, %r338}, %rd6276;
	mov.b64 	%rd6282, {%r336, %r337};
	mov.b64 	{%r339, %r340}, %rd6279;
	mov.b64 	%rd6283, {%r338, %r339};
	shr.u64 	%rd6284, %rd6279, 32;
	mul.lo.s64 	%rd6285, %rd6262, 977;
	mov.b64 	%rd6286, 977;
	mul.hi.u64 	%rd6287, %rd6262, %rd6286;
	mul.lo.s64 	%rd6288, %rd6269, 977;
	mul.hi.u64 	%rd6289, %rd6269, %rd6286;
	add.s64 	%rd6290, %rd6288, %rd6287;
	setp.lt.u64 	%p1903, %rd6290, %rd6288;
	selp.u64 	%rd6291, 1, 0, %p1903;
	add.s64 	%rd6292, %rd6289, %rd6291;
	mul.lo.s64 	%rd6293, %rd6276, 977;
	mul.hi.u64 	%rd6294, %rd6276, %rd6286;
	add.s64 	%rd6295, %rd6293, %rd6292;
	setp.lt.u64 	%p1904, %rd6295, %rd6293;
	selp.u64 	%rd6296, 1, 0, %p1904;
	add.s64 	%rd6297, %rd6294, %rd6296;
	mul.lo.s64 	%rd6298, %rd6279, 977;
	mul.hi.u64 	%rd6299, %rd6279, %rd6286;
	add.s64 	%rd6300, %rd6298, %rd6297;
	setp.lt.u64 	%p1905, %rd6300, %rd6298;
	selp.u64 	%rd6301, 1, 0, %p1905;
	add.s64 	%rd6302, %rd6299, %rd6301;
	add.s64 	%rd14696, %rd6285, %rd6280;
	setp.lt.u64 	%p1906, %rd14696, %rd6285;
	selp.u64 	%rd6303, 1, 0, %p1906;
	add.s64 	%rd6304, %rd6290, %rd6281;
	setp.lt.u64 	%p1907, %rd6304, %rd6290;
	add.s64 	%rd14697, %rd6304, %rd6303;
	setp.lt.u64 	%p1908, %rd14697, %rd6304;
	or.pred  	%p1909, %p1907, %p1908;
	selp.u64 	%rd6305, 1, 0, %p1909;
	add.s64 	%rd6306, %rd6295, %rd6282;
	setp.lt.u64 	%p1910, %rd6306, %rd6295;
	add.s64 	%rd14698, %rd6306, %rd6305;
	setp.lt.u64 	%p1911, %rd14698, %rd6306;
	or.pred  	%p1912, %p1910, %p1911;
	selp.u64 	%rd6307, 1, 0, %p1912;
	add.s64 	%rd6308, %rd6300, %rd6283;
	setp.lt.u64 	%p1913, %rd6308, %rd6300;
	add.s64 	%rd14699, %rd6308, %rd6307;
	setp.lt.u64 	%p1914, %rd14699, %rd6308;
	or.pred  	%p1915, %p1913, %p1914;
	selp.u64 	%rd6309, 1, 0, %p1915;
	add.s64 	%rd6310, %rd6302, %rd6284;
	add.s64 	%rd828, %rd6310, %rd6309;
	setp.eq.s64 	%p1916, %rd828, 0;
	mov.b64 	%rd14700, 0;
	@%p1916 bra 	$L__BB6_224;
	shl.b64 	%rd6311, %rd828, 32;
	shr.u64 	%rd6312, %rd828, 32;
	mov.b64 	%rd6313, 977;
	mul.hi.u64 	%rd6314, %rd828, %rd6313;
	mad.lo.s64 	%rd6315, %rd828, 977, %rd6311;
	setp.lt.u64 	%p1917, %rd6315, %rd6311;
	selp.u64 	%rd6316, 1, 0, %p1917;
	add.s64 	%rd14696, %rd6315, %rd14696;
	setp.lt.u64 	%p1918, %rd14696, %rd6315;
	selp.u64 	%rd6317, 1, 0, %p1918;
	add.s64 	%rd6318, %rd6312, %rd6314;
	setp.lt.u64 	%p1919, %rd6318, %rd6312;
	selp.u64 	%rd6319, 1, 0, %p1919;
	add.s64 	%rd6320, %rd14697, %rd6318;
	setp.lt.u64 	%p1920, %rd6320, %rd14697;
	selp.u64 	%rd6321, 1, 0, %p1920;
	add.s64 	%rd6322, %rd6320, %rd6316;
	add.s64 	%rd14697, %rd6322, %rd6317;
	setp.lt.u64 	%p1921, %rd14697, %rd6320;
	selp.u64 	%rd6323, 1, 0, %p1921;
	add.s64 	%rd6324, %rd14698, %rd6319;
	add.s64 	%rd6325, %rd6324, %rd6321;
	add.s64 	%rd831, %rd6325, %rd6323;
	setp.lt.u64 	%p1922, %rd831, %rd14698;
	selp.u64 	%rd6326, 1, 0, %p1922;
	add.s64 	%rd832, %rd14699, %rd6326;
	setp.lt.u64 	%p1923, %rd832, %rd14699;
	selp.u64 	%rd14700, 1, 0, %p1923;
	mov.u64 	%rd14698, %rd831;
	mov.u64 	%rd14699, %rd832;
$L__BB6_224:
	add.s64 	%rd839, %rd14696, %rd820;
	setp.lt.u64 	%p1924, %rd839, %rd14696;
	selp.u64 	%rd6327, 1, 0, %p1924;
	add.s64 	%rd6328, %rd14697, %rd821;
	setp.lt.u64 	%p1925, %rd6328, %rd14697;
	add.s64 	%rd14702, %rd6328, %rd6327;
	setp.lt.u64 	%p1926, %rd14702, %rd6328;
	or.pred  	%p1927, %p1925, %p1926;
	selp.u64 	%rd6329, 1, 0, %p1927;
	add.s64 	%rd6330, %rd14698, %rd822;
	setp.lt.u64 	%p1928, %rd6330, %rd14698;
	add.s64 	%rd14703, %rd6330, %rd6329;
	setp.lt.u64 	%p1929, %rd14703, %rd6330;
	or.pred  	%p1930, %p1928, %p1929;
	selp.u64 	%rd6331, 1, 0, %p1930;
	add.s64 	%rd6332, %rd14699, %rd823;
	setp.lt.u64 	%p1931, %rd6332, %rd14699;
	add.s64 	%rd14704, %rd6332, %rd6331;
	setp.lt.u64 	%p1932, %rd14704, %rd6332;
	or.pred  	%p1933, %p1931, %p1932;
	selp.u64 	%rd6333, 1, 0, %p1933;
	add.s64 	%rd843, %rd14700, %rd6333;
	setp.ne.s64 	%p1934, %rd843, 0;
	@%p1934 bra 	$L__BB6_227;
	and.b64  	%rd6334, %rd14704, %rd14703;
	setp.ne.s64 	%p1935, %rd6334, -1;
	mov.u64 	%rd14701, %rd839;
	@%p1935 bra 	$L__BB6_234;
	setp.ne.s64 	%p1936, %rd14702, -1;
	setp.lt.u64 	%p1937, %rd839, -4294968273;
	or.pred  	%p1938, %p1936, %p1937;
	mov.u64 	%rd14701, %rd839;
	@%p1938 bra 	$L__BB6_234;
$L__BB6_227:
	setp.lt.u64 	%p1939, %rd839, -4294968273;
	selp.u64 	%rd6335, 1, 0, %p1939;
	add.s64 	%rd6336, %rd14702, 1;
	setp.ne.s64 	%p1940, %rd14702, -1;
	selp.s64 	%rd6337, -1, 0, %p1939;
	add.s64 	%rd14702, %rd6336, %rd6337;
	setp.lt.u64 	%p1941, %rd6336, %rd6335;
	or.pred  	%p1942, %p1940, %p1941;
	selp.u64 	%rd6338, 1, 0, %p1942;
	add.s64 	%rd6339, %rd14703, 1;
	setp.ne.s64 	%p1943, %rd14703, -1;
	selp.s64 	%rd6340, -1, 0, %p1942;
	add.s64 	%rd14703, %rd6339, %rd6340;
	setp.lt.u64 	%p1944, %rd6339, %rd6338;
	or.pred  	%p1945, %p1943, %p1944;
	selp.u64 	%rd6341, 1, 0, %p1945;
	add.s64 	%rd6342, %rd14704, 1;
	setp.ne.s64 	%p1946, %rd14704, -1;
	selp.s64 	%rd6343, -1, 0, %p1945;
	add.s64 	%rd14704, %rd6342, %rd6343;
	setp.lt.u64 	%p1947, %rd6342, %rd6341;
	or.pred  	%p1948, %p1946, %p1947;
	selp.s64 	%rd6344, -1, 0, %p1948;
	add.s64 	%rd847, %rd843, %rd6344;
	setp.ne.s64 	%p1949, %rd847, 0;
	@%p1949 bra 	$L__BB6_230;
	add.s64 	%rd14701, %rd839, 4294968273;
	and.b64  	%rd6345, %rd14704, %rd14703;
	setp.ne.s64 	%p1950, %rd6345, -1;
	@%p1950 bra 	$L__BB6_234;
	setp.ne.s64 	%p1951, %rd14702, -1;
	add.s64 	%rd14701, %rd839, 4294968273;
	setp.lt.u64 	%p1952, %rd14701, -4294968273;
	or.pred  	%p1953, %p1951, %p1952;
	@%p1953 bra 	$L__BB6_234;
$L__BB6_230:
	add.s64 	%rd6346, %rd839, 4294968273;
	setp.lt.u64 	%p1954, %rd6346, -4294968273;
	selp.u64 	%rd6347, 1, 0, %p1954;
	add.s64 	%rd6348, %rd14702, 1;
	setp.ne.s64 	%p1955, %rd14702, -1;
	selp.s64 	%rd6349, -1, 0, %p1954;
	add.s64 	%rd14702, %rd6348, %rd6349;
	setp.lt.u64 	%p1956, %rd6348, %rd6347;
	or.pred  	%p1957, %p1955, %p1956;
	selp.u64 	%rd6350, 1, 0, %p1957;
	add.s64 	%rd6351, %rd14703, 1;
	setp.ne.s64 	%p1958, %rd14703, -1;
	selp.s64 	%rd6352, -1, 0, %p1957;
	add.s64 	%rd14703, %rd6351, %rd6352;
	setp.lt.u64 	%p1959, %rd6351, %rd6350;
	or.pred  	%p1960, %p1958, %p1959;
	selp.u64 	%rd6353, 1, 0, %p1960;
	add.s64 	%rd6354, %rd14704, 1;
	setp.ne.s64 	%p1961, %rd14704, -1;
	selp.s64 	%rd6355, -1, 0, %p1960;
	add.s64 	%rd14704, %rd6354, %rd6355;
	setp.lt.u64 	%p1962, %rd6354, %rd6353;
	or.pred  	%p1963, %p1961, %p1962;
	selp.u64 	%rd6356, 1, 0, %p1963;
	setp.ne.s64 	%p1964, %rd847, %rd6356;
	@%p1964 bra 	$L__BB6_233;
	add.s64 	%rd14701, %rd839, 8589936546;
	and.b64  	%rd6357, %rd14704, %rd14703;
	setp.ne.s64 	%p1965, %rd6357, -1;
	@%p1965 bra 	$L__BB6_234;
	setp.ne.s64 	%p1966, %rd14702, -1;
	add.s64 	%rd14701, %rd839, 8589936546;
	setp.lt.u64 	%p1967, %rd14701, -4294968273;
	or.pred  	%p1968, %p1966, %p1967;
	@%p1968 bra 	$L__BB6_234;
$L__BB6_233:
	add.s64 	%rd6358, %rd839, 8589936546;
	setp.lt.u64 	%p1969, %rd6358, -4294968273;
	selp.u64 	%rd6359, 1, 0, %p1969;
	add.s64 	%rd6360, %rd14702, 1;
	setp.ne.s64 	%p1970, %rd14702, -1;
	selp.s64 	%rd6361, -1, 0, %p1969;
	add.s64 	%rd14702, %rd6360, %rd6361;
	setp.lt.u64 	%p1971, %rd6360, %rd6359;
	or.pred  	%p1972, %p1970, %p1971;
	selp.u64 	%rd6362, 1, 0, %p1972;
	add.s64 	%rd6363, %rd14703, 1;
	setp.ne.s64 	%p1973, %rd14703, -1;
	selp.s64 	%rd6364, -1, 0, %p1972;
	add.s64 	%rd14703, %rd6363, %rd6364;
	setp.lt.u64 	%p1974, %rd6363, %rd6362;
	or.pred  	%p1975, %p1973, %p1974;
	selp.s64 	%rd6365, -1, 0, %p1975;
	add.s64 	%rd6366, %rd14704, %rd6365;
	add.s64 	%rd14704, %rd6366, 1;
	add.s64 	%rd14701, %rd839, 12884904819;
$L__BB6_234:
	shl.b64 	%rd6368, %rd14701, 1;
	shr.u64 	%rd6369, %rd14701, 63;
	add.s64 	%rd6370, %rd14702, %rd6369;
	setp.lt.u64 	%p1976, %rd6370, %rd14702;
	selp.u64 	%rd6371, 1, 0, %p1976;
	add.s64 	%rd6372, %rd6370, %rd14702;
	setp.lt.u64 	%p1977, %rd6372, %rd6370;
	selp.u64 	%rd6373, 1, 0, %p1977;
	add.s64 	%rd6374, %rd6373, %rd6371;
	add.s64 	%rd6375, %rd14703, %rd6374;
	setp.lt.u64 	%p1978, %rd6375, %rd14703;
	selp.u64 	%rd6376, 1, 0, %p1978;
	add.s64 	%rd6377, %rd6375, %rd14703;
	setp.lt.u64 	%p1979, %rd6377, %rd6375;
	selp.u64 	%rd6378, 1, 0, %p1979;
	add.s64 	%rd6379, %rd6378, %rd6376;
	add.s64 	%rd6380, %rd14704, %rd6379;
	setp.lt.u64 	%p1980, %rd6380, %rd14704;
	selp.u64 	%rd6381, 1, 0, %p1980;
	add.s64 	%rd6382, %rd6380, %rd14704;
	setp.lt.u64 	%p1981, %rd6382, %rd6380;
	selp.u64 	%rd6383, 1, 0, %p1981;
	add.s64 	%rd6384, %rd6383, %rd6381;
	add.s64 	%rd6385, %rd6368, 4294968273;
	setp.lt.u64 	%p1982, %rd6368, -4294968273;
	selp.u64 	%rd6386, 1, 0, %p1982;
	add.s64 	%rd6387, %rd6372, 1;
	setp.ne.s64 	%p1983, %rd6372, -1;
	selp.s64 	%rd6388, -1, 0, %p1982;
	add.s64 	%rd6389, %rd6387, %rd6388;
	setp.lt.u64 	%p1984, %rd6387, %rd6386;
	or.pred  	%p1985, %p1983, %p1984;
	selp.u64 	%rd6390, 1, 0, %p1985;
	add.s64 	%rd6391, %rd6377, 1;
	setp.ne.s64 	%p1986, %rd6377, -1;
	selp.s64 	%rd6392, -1, 0, %p1985;
	add.s64 	%rd6393, %rd6391, %rd6392;
	setp.lt.u64 	%p1987, %rd6391, %rd6390;
	or.pred  	%p1988, %p1986, %p1987;
	selp.u64 	%rd6394, 1, 0, %p1988;
	add.s64 	%rd6395, %rd6382, 1;
	setp.eq.s64 	%p1989, %rd6395, 0;
	selp.s64 	%rd6396, -1, 0, %p1988;
	add.s64 	%rd6397, %rd6395, %rd6396;
	setp.ge.u64 	%p1990, %rd6395, %rd6394;
	and.pred  	%p1991, %p1989, %p1990;
	selp.u64 	%rd6398, 1, 0, %p1991;
	or.b64  	%rd6399, %rd6384, %rd6398;
	add.s64 	%rd6400, %rd6399, -1;
	neg.s64 	%rd6401, %rd6399;
	and.b64  	%rd6402, %rd6385, %rd6401;
	and.b64  	%rd6403, %rd6368, %rd6400;
	or.b64  	%rd6404, %rd6403, %rd6402;
	and.b64  	%rd6405, %rd6389, %rd6401;
	and.b64  	%rd6406, %rd6372, %rd6400;
	or.b64  	%rd6407, %rd6406, %rd6405;
	and.b64  	%rd6408, %rd6393, %rd6401;
	and.b64  	%rd6409, %rd6377, %rd6400;
	or.b64  	%rd6410, %rd6409, %rd6408;
	and.b64  	%rd6411, %rd6397, %rd6401;
	and.b64  	%rd6412, %rd6382, %rd6400;
	or.b64  	%rd6413, %rd6412, %rd6411;
	sub.s64 	%rd6414, %rd14692, %rd14683;
	setp.lt.u64 	%p1992, %rd14692, %rd14683;
	selp.u64 	%rd6415, 1, 0, %p1992;
	sub.s64 	%rd6416, %rd14693, %rd14684;
	setp.lt.u64 	%p1993, %rd14693, %rd14684;
	selp.s64 	%rd6417, -1, 0, %p1992;
	add.s64 	%rd6418, %rd6416, %rd6417;
	setp.lt.u64 	%p1994, %rd6416, %rd6415;
	or.pred  	%p1995, %p1993, %p1994;
	selp.u64 	%rd6419, 1, 0, %p1995;
	sub.s64 	%rd6420, %rd14694, %rd14685;
	setp.lt.u64 	%p1996, %rd14694, %rd14685;
	selp.s64 	%rd6421, -1, 0, %p1995;
	add.s64 	%rd6422, %rd6420, %rd6421;
	setp.lt.u64 	%p1997, %rd6420, %rd6419;
	or.pred  	%p1998, %p1996, %p1997;
	selp.u64 	%rd6423, 1, 0, %p1998;
	sub.s64 	%rd6424, %rd14695, %rd14686;
	setp.lt.u64 	%p1999, %rd14695, %rd14686;
	selp.s64 	%rd6425, -1, 0, %p1998;
	add.s64 	%rd6426, %rd6424, %rd6425;
	setp.lt.u64 	%p2000, %rd6424, %rd6423;
	or.pred  	%p2001, %p1999, %p2000;
	selp.s64 	%rd6427, -1, 0, %p2001;
	selp.b64 	%rd6428, -4294968273, 0, %p2001;
	add.s64 	%rd6429, %rd6414, %rd6428;
	setp.lt.u64 	%p2002, %rd6429, %rd6414;
	selp.u64 	%rd6430, 1, 0, %p2002;
	add.s64 	%rd6431, %rd6418, %rd6430;
	setp.lt.u64 	%p2003, %rd6431, %rd6418;
	selp.u64 	%rd6432, 1, 0, %p2003;
	add.s64 	%rd6433, %rd6431, %rd6427;
	setp.lt.u64 	%p2004, %rd6433, %rd6431;
	selp.u64 	%rd6434, 1, 0, %p2004;
	add.s64 	%rd6435, %rd6434, %rd6432;
	add.s64 	%rd6436, %rd6422, %rd6435;
	setp.lt.u64 	%p2005, %rd6436, %rd6422;
	selp.u64 	%rd6437, 1, 0, %p2005;
	add.s64 	%rd6438, %rd6436, %rd6427;
	setp.lt.u64 	%p2006, %rd6438, %rd6436;
	selp.u64 	%rd6439, 1, 0, %p2006;
	add.s64 	%rd6440, %rd6439, %rd6437;
	add.s64 	%rd6441, %rd6426, %rd6440;
	add.s64 	%rd6442, %rd6441, %rd6427;
	sub.s64 	%rd6443, %rd6429, %rd6404;
	setp.lt.u64 	%p2007, %rd6429, %rd6404;
	selp.u64 	%rd6444, 1, 0, %p2007;
	sub.s64 	%rd6445, %rd6433, %rd6407;
	setp.lt.u64 	%p2008, %rd6433, %rd6407;
	selp.s64 	%rd6446, -1, 0, %p2007;
	add.s64 	%rd6447, %rd6445, %rd6446;
	setp.lt.u64 	%p2009, %rd6445, %rd6444;
	or.pred  	%p2010, %p2008, %p2009;
	selp.u64 	%rd6448, 1, 0, %p2010;
	sub.s64 	%rd6449, %rd6438, %rd6410;
	setp.lt.u64 	%p2011, %rd6438, %rd6410;
	selp.s64 	%rd6450, -1, 0, %p2010;
	add.s64 	%rd6451, %rd6449, %rd6450;
	setp.lt.u64 	%p2012, %rd6449, %rd6448;
	or.pred  	%p2013, %p2011, %p2012;
	selp.u64 	%rd6452, 1, 0, %p2013;
	sub.s64 	%rd6453, %rd6442, %rd6413;
	setp.lt.u64 	%p2014, %rd6442, %rd6413;
	selp.s64 	%rd6454, -1, 0, %p2013;
	add.s64 	%rd6455, %rd6453, %rd6454;
	setp.lt.u64 	%p2015, %rd6453, %rd6452;
	or.pred  	%p2016, %p2014, %p2015;
	selp.s64 	%rd6456, -1, 0, %p2016;
	selp.b64 	%rd6457, -4294968273, 0, %p2016;
	add.s64 	%rd14598, %rd6443, %rd6457;
	setp.lt.u64 	%p2017, %rd14598, %rd6443;
	selp.u64 	%rd6458, 1, 0, %p2017;
	add.s64 	%rd6459, %rd6447, %rd6458;
	setp.lt.u64 	%p2018, %rd6459, %rd6447;
	selp.u64 	%rd6460, 1, 0, %p2018;
	add.s64 	%rd14597, %rd6459, %rd6456;
	setp.lt.u64 	%p2019, %rd14597, %rd6459;
	selp.u64 	%rd6461, 1, 0, %p2019;
	add.s64 	%rd6462, %rd6461, %rd6460;
	add.s64 	%rd6463, %rd6451, %rd6462;
	setp.lt.u64 	%p2020, %rd6463, %rd6451;
	selp.u64 	%rd6464, 1, 0, %p2020;
	add.s64 	%rd14596, %rd6463, %rd6456;
	setp.lt.u64 	%p2021, %rd14596, %rd6463;
	selp.u64 	%rd6465, 1, 0, %p2021;
	add.s64 	%rd6466, %rd6465, %rd6464;
	add.s64 	%rd6467, %rd6455, %rd6466;
	add.s64 	%rd14595, %rd6467, %rd6456;
	sub.s64 	%rd6468, %rd14701, %rd14598;
	setp.lt.u64 	%p2022, %rd14701, %rd14598;
	selp.u64 	%rd6469, 1, 0, %p2022;
	sub.s64 	%rd6470, %rd14702, %rd14597;
	setp.lt.u64 	%p2023, %rd14702, %rd14597;
	selp.s64 	%rd6471, -1, 0, %p2022;
	add.s64 	%rd6472, %rd6470, %rd6471;
	setp.lt.u64 	%p2024, %rd6470, %rd6469;
	or.pred  	%p2025, %p2023, %p2024;
	selp.u64 	%rd6473, 1, 0, %p2025;
	sub.s64 	%rd6474, %rd14703, %rd14596;
	setp.lt.u64 	%p2026, %rd14703, %rd14596;
	selp.s64 	%rd6475, -1, 0, %p2025;
	add.s64 	%rd6476, %rd6474, %rd6475;
	setp.lt.u64 	%p2027, %rd6474, %rd6473;
	or.pred  	%p2028, %p2026, %p2027;
	selp.u64 	%rd6477, 1, 0, %p2028;
	sub.s64 	%rd6478, %rd14704, %rd14595;
	setp.lt.u64 	%p2029, %rd14704, %rd14595;
	selp.s64 	%rd6479, -1, 0, %p2028;
	add.s64 	%rd6480, %rd6478, %rd6479;
	setp.lt.u64 	%p2030, %rd6478, %rd6477;
	or.pred  	%p2031, %p2029, %p2030;
	selp.s64 	%rd6481, -1, 0, %p2031;
	selp.b64 	%rd6482, -4294968273, 0, %p2031;
	add.s64 	%rd6483, %rd6468, %rd6482;
	setp.lt.u64 	%p2032, %rd6483, %rd6468;
	selp.u64 	%rd6484, 1, 0, %p2032;
	add.s64 	%rd6485, %rd6472, %rd6484;
	setp.lt.u64 	%p2033, %rd6485, %rd6472;
	selp.u64 	%rd6486, 1, 0, %p2033;
	add.s64 	%rd6487, %rd6485, %rd6481;
	setp.lt.u64 	%p2034, %rd6487, %rd6485;
	selp.u64 	%rd6488, 1, 0, %p2034;
	add.s64 	%rd6489, %rd6488, %rd6486;
	add.s64 	%rd6490, %rd6476, %rd6489;
	setp.lt.u64 	%p2035, %rd6490, %rd6476;
	selp.u64 	%rd6491, 1, 0, %p2035;
	add.s64 	%rd6492, %rd6490, %rd6481;
	setp.lt.u64 	%p2036, %rd6492, %rd6490;
	selp.u64 	%rd6493, 1, 0, %p2036;
	add.s64 	%rd6494, %rd6493, %rd6491;
	add.s64 	%rd6495, %rd6480, %rd6494;
	add.s64 	%rd6496, %rd6495, %rd6481;
	mul.lo.s64 	%rd867, %rd6483, %rd691;
	mul.hi.u64 	%rd6497, %rd691, %rd6483;
	mul.lo.s64 	%rd6498, %rd6487, %rd691;
	mul.hi.u64 	%rd6499, %rd691, %rd6487;
	add.s64 	%rd6500, %rd6498, %rd6497;
	setp.lt.u64 	%p2037, %rd6500, %rd6498;
	selp.u64 	%rd6501, 1, 0, %p2037;
	add.s64 	%rd6502, %rd6499, %rd6501;
	mul.lo.s64 	%rd6503, %rd6492, %rd691;
	mul.hi.u64 	%rd6504, %rd691, %rd6492;
	add.s64 	%rd6505, %rd6503, %rd6502;
	setp.lt.u64 	%p2038, %rd6505, %rd6503;
	selp.u64 	%rd6506, 1, 0, %p2038;
	add.s64 	%rd6507, %rd6504, %rd6506;
	mul.lo.s64 	%rd6508, %rd6496, %rd691;
	mul.hi.u64 	%rd6509, %rd691, %rd6496;
	add.s64 	%rd6510, %rd6508, %rd6507;
	setp.lt.u64 	%p2039, %rd6510, %rd6508;
	selp.u64 	%rd6511, 1, 0, %p2039;
	add.s64 	%rd6512, %rd6509, %rd6511;
	mul.hi.u64 	%rd6513, %rd692, %rd6483;
	mad.lo.s64 	%rd868, %rd6483, %rd692, %rd6500;
	setp.lt.u64 	%p2040, %rd868, %rd6500;
	selp.u64 	%rd6514, 1, 0, %p2040;
	add.s64 	%rd6515, %rd6513, %rd6514;
	mul.hi.u64 	%rd6516, %rd692, %rd6487;
	mad.lo.s64 	%rd6517, %rd6487, %rd692, %rd6505;
	setp.lt.u64 	%p2041, %rd6517, %rd6505;
	selp.u64 	%rd6518, 1, 0, %p2041;
	add.s64 	%rd6519, %rd6517, %rd6515;
	setp.lt.u64 	%p2042, %rd6519, %rd6517;
	selp.u64 	%rd6520, 1, 0, %p2042;
	add.s64 	%rd6521, %rd6516, %rd6518;
	add.s64 	%rd6522, %rd6521, %rd6520;
	mul.hi.u64 	%rd6523, %rd692, %rd6492;
	mad.lo.s64 	%rd6524, %rd6492, %rd692, %rd6510;
	setp.lt.u64 	%p2043, %rd6524, %rd6510;
	selp.u64 	%rd6525, 1, 0, %p2043;
	add.s64 	%rd6526, %rd6524, %rd6522;
	setp.lt.u64 	%p2044, %rd6526, %rd6524;
	selp.u64 	%rd6527, 1, 0, %p2044;
	add.s64 	%rd6528, %rd6523, %rd6525;
	add.s64 	%rd6529, %rd6528, %rd6527;
	mul.hi.u64 	%rd6530, %rd692, %rd6496;
	mad.lo.s64 	%rd6531, %rd6496, %rd692, %rd6512;
	setp.lt.u64 	%p2045, %rd6531, %rd6512;
	selp.u64 	%rd6532, 1, 0, %p2045;
	add.s64 	%rd6533, %rd6531, %rd6529;
	setp.lt.u64 	%p2046, %rd6533, %rd6531;
	selp.u64 	%rd6534, 1, 0, %p2046;
	add.s64 	%rd6535, %rd6530, %rd6532;
	add.s64 	%rd6536, %rd6535, %rd6534;
	mul.hi.u64 	%rd6537, %rd693, %rd6483;
	mad.lo.s64 	%rd869, %rd6483, %rd693, %rd6519;
	setp.lt.u64 	%p2047, %rd869, %rd6519;
	selp.u64 	%rd6538, 1, 0, %p2047;
	add.s64 	%rd6539, %rd6537, %rd6538;
	mul.hi.u64 	%rd6540, %rd693, %rd6487;
	mad.lo.s64 	%rd6541, %rd6487, %rd693, %rd6526;
	setp.lt.u64 	%p2048, %rd6541, %rd6526;
	selp.u64 	%rd6542, 1, 0, %p2048;
	add.s64 	%rd6543, %rd6541, %rd6539;
	setp.lt.u64 	%p2049, %rd6543, %rd6541;
	selp.u64 	%rd6544, 1, 0, %p2049;
	add.s64 	%rd6545, %rd6540, %rd6542;
	add.s64 	%rd6546, %rd6545, %rd6544;
	mul.hi.u64 	%rd6547, %rd693, %rd6492;
	mad.lo.s64 	%rd6548, %rd6492, %rd693, %rd6533;
	setp.lt.u64 	%p2050, %rd6548, %rd6533;
	selp.u64 	%rd6549, 1, 0, %p2050;
	add.s64 	%rd6550, %rd6548, %rd6546;
	setp.lt.u64 	%p2051, %rd6550, %rd6548;
	selp.u64 	%rd6551, 1, 0, %p2051;
	add.s64 	%rd6552, %rd6547, %rd6549;
	add.s64 	%rd6553, %rd6552, %rd6551;
	mul.hi.u64 	%rd6554, %rd693, %rd6496;
	mad.lo.s64 	%rd6555, %rd6496, %rd693, %rd6536;
	setp.lt.u64 	%p2052, %rd6555, %rd6536;
	selp.u64 	%rd6556, 1, 0, %p2052;
	add.s64 	%rd6557, %rd6555, %rd6553;
	setp.lt.u64 	%p2053, %rd6557, %rd6555;
	selp.u64 	%rd6558, 1, 0, %p2053;
	add.s64 	%rd6559, %rd6554, %rd6556;
	add.s64 	%rd6560, %rd6559, %rd6558;
	mul.hi.u64 	%rd6561, %rd694, %rd6483;
	mad.lo.s64 	%rd870, %rd6483, %rd694, %rd6543;
	setp.lt.u64 	%p2054, %rd870, %rd6543;
	selp.u64 	%rd6562, 1, 0, %p2054;
	add.s64 	%rd6563, %rd6561, %rd6562;
	mul.hi.u64 	%rd6564, %rd694, %rd6487;
	mad.lo.s64 	%rd6565, %rd6487, %rd694, %rd6550;
	setp.lt.u64 	%p2055, %rd6565, %rd6550;
	selp.u64 	%rd6566, 1, 0, %p2055;
	add.s64 	%rd6567, %rd6565, %rd6563;
	setp.lt.u64 	%p2056, %rd6567, %rd6565;
	selp.u64 	%rd6568, 1, 0, %p2056;
	add.s64 	%rd6569, %rd6564, %rd6566;
	add.s64 	%rd6570, %rd6569, %rd6568;
	mul.hi.u64 	%rd6571, %rd694, %rd6492;
	mad.lo.s64 	%rd6572, %rd6492, %rd694, %rd6557;
	setp.lt.u64 	%p2057, %rd6572, %rd6557;
	selp.u64 	%rd6573, 1, 0, %p2057;
	add.s64 	%rd6574, %rd6572, %rd6570;
	setp.lt.u64 	%p2058, %rd6574, %rd6572;
	selp.u64 	%rd6575, 1, 0, %p2058;
	add.s64 	%rd6576, %rd6571, %rd6573;
	add.s64 	%rd6577, %rd6576, %rd6575;
	mul.hi.u64 	%rd6578, %rd694, %rd6496;
	mad.lo.s64 	%rd6579, %rd6496, %rd694, %rd6560;
	setp.lt.u64 	%p2059, %rd6579, %rd6560;
	selp.u64 	%rd6580, 1, 0, %p2059;
	add.s64 	%rd6581, %rd6579, %rd6577;
	setp.lt.u64 	%p2060, %rd6581, %rd6579;
	selp.u64 	%rd6582, 1, 0, %p2060;
	add.s64 	%rd6583, %rd6578, %rd6580;
	add.s64 	%rd6584, %rd6583, %rd6582;
	shl.b64 	%rd6585, %rd6567, 32;
	mov.b64 	{%r341, %r342}, %rd6567;
	mov.b64 	{%r343, %r344}, %rd6574;
	mov.b64 	%rd6586, {%r342, %r343};
	mov.b64 	{%r345, %r346}, %rd6581;
	mov.b64 	%rd6587, {%r344, %r345};
	mov.b64 	{%r347, %r348}, %rd6584;
	mov.b64 	%rd6588, {%r346, %r347};
	shr.u64 	%rd6589, %rd6584, 32;
	mul.lo.s64 	%rd6590, %rd6567, 977;
	mov.b64 	%rd6591, 977;
	mul.hi.u64 	%rd6592, %rd6567, %rd6591;
	mul.lo.s64 	%rd6593, %rd6574, 977;
	mul.hi.u64 	%rd6594, %rd6574, %rd6591;
	add.s64 	%rd6595, %rd6593, %rd6592;
	setp.lt.u64 	%p2061, %rd6595, %rd6593;
	selp.u64 	%rd6596, 1, 0, %p2061;
	add.s64 	%rd6597, %rd6594, %rd6596;
	mul.lo.s64 	%rd6598, %rd6581, 977;
	mul.hi.u64 	%rd6599, %rd6581, %rd6591;
	add.s64 	%rd6600, %rd6598, %rd6597;
	setp.lt.u64 	%p2062, %rd6600, %rd6598;
	selp.u64 	%rd6601, 1, 0, %p2062;
	add.s64 	%rd6602, %rd6599, %rd6601;
	mul.lo.s64 	%rd6603, %rd6584, 977;
	mul.hi.u64 	%rd6604, %rd6584, %rd6591;
	add.s64 	%rd6605, %rd6603, %rd6602;
	setp.lt.u64 	%p2063, %rd6605, %rd6603;
	selp.u64 	%rd6606, 1, 0, %p2063;
	add.s64 	%rd6607, %rd6604, %rd6606;
	add.s64 	%rd14705, %rd6590, %rd6585;
	setp.lt.u64 	%p2064, %rd14705, %rd6590;
	selp.u64 	%rd6608, 1, 0, %p2064;
	add.s64 	%rd6609, %rd6595, %rd6586;
	setp.lt.u64 	%p2065, %rd6609, %rd6595;
	add.s64 	%rd14706, %rd6609, %rd6608;
	setp.lt.u64 	%p2066, %rd14706, %rd6609;
	or.pred  	%p2067, %p2065, %p2066;
	selp.u64 	%rd6610, 1, 0, %p2067;
	add.s64 	%rd6611, %rd6600, %rd6587;
	setp.lt.u64 	%p2068, %rd6611, %rd6600;
	add.s64 	%rd14707, %rd6611, %rd6610;
	setp.lt.u64 	%p2069, %rd14707, %rd6611;
	or.pred  	%p2070, %p2068, %p2069;
	selp.u64 	%rd6612, 1, 0, %p2070;
	add.s64 	%rd6613, %rd6605, %rd6588;
	setp.lt.u64 	%p2071, %rd6613, %rd6605;
	add.s64 	%rd14708, %rd6613, %rd6612;
	setp.lt.u64 	%p2072, %rd14708, %rd6613;
	or.pred  	%p2073, %p2071, %p2072;
	selp.u64 	%rd6614, 1, 0, %p2073;
	add.s64 	%rd6615, %rd6607, %rd6589;
	add.s64 	%rd875, %rd6615, %rd6614;
	setp.eq.s64 	%p2074, %rd875, 0;
	mov.b64 	%rd14709, 0;
	@%p2074 bra 	$L__BB6_236;
	shl.b64 	%rd6616, %rd875, 32;
	shr.u64 	%rd6617, %rd875, 32;
	mov.b64 	%rd6618, 977;
	mul.hi.u64 	%rd6619, %rd875, %rd6618;
	mad.lo.s64 	%rd6620, %rd875, 977, %rd6616;
	setp.lt.u64 	%p2075, %rd6620, %rd6616;
	selp.u64 	%rd6621, 1, 0, %p2075;
	add.s64 	%rd14705, %rd6620, %rd14705;
	setp.lt.u64 	%p2076, %rd14705, %rd6620;
	selp.u64 	%rd6622, 1, 0, %p2076;
	add.s64 	%rd6623, %rd6617, %rd6619;
	setp.lt.u64 	%p2077, %rd6623, %rd6617;
	selp.u64 	%rd6624, 1, 0, %p2077;
	add.s64 	%rd6625, %rd14706, %rd6623;
	setp.lt.u64 	%p2078, %rd6625, %rd14706;
	selp.u64 	%rd6626, 1, 0, %p2078;
	add.s64 	%rd6627, %rd6625, %rd6621;
	add.s64 	%rd14706, %rd6627, %rd6622;
	setp.lt.u64 	%p2079, %rd14706, %rd6625;
	selp.u64 	%rd6628, 1, 0, %p2079;
	add.s64 	%rd6629, %rd14707, %rd6624;
	add.s64 	%rd6630, %rd6629, %rd6626;
	add.s64 	%rd878, %rd6630, %rd6628;
	setp.lt.u64 	%p2080, %rd878, %rd14707;
	selp.u64 	%rd6631, 1, 0, %p2080;
	add.s64 	%rd879, %rd14708, %rd6631;
	setp.lt.u64 	%p2081, %rd879, %rd14708;
	selp.u64 	%rd14709, 1, 0, %p2081;
	mov.u64 	%rd14707, %rd878;
	mov.u64 	%rd14708, %rd879;
$L__BB6_236:
	add.s64 	%rd886, %rd14705, %rd867;
	setp.lt.u64 	%p2082, %rd886, %rd14705;
	selp.u64 	%rd6632, 1, 0, %p2082;
	add.s64 	%rd6633, %rd14706, %rd868;
	setp.lt.u64 	%p2083, %rd6633, %rd14706;
	add.s64 	%rd14711, %rd6633, %rd6632;
	setp.lt.u64 	%p2084, %rd14711, %rd6633;
	or.pred  	%p2085, %p2083, %p2084;
	selp.u64 	%rd6634, 1, 0, %p2085;
	add.s64 	%rd6635, %rd14707, %rd869;
	setp.lt.u64 	%p2086, %rd6635, %rd14707;
	add.s64 	%rd14712, %rd6635, %rd6634;
	setp.lt.u64 	%p2087, %rd14712, %rd6635;
	or.pred  	%p2088, %p2086, %p2087;
	selp.u64 	%rd6636, 1, 0, %p2088;
	add.s64 	%rd6637, %rd14708, %rd870;
	setp.lt.u64 	%p2089, %rd6637, %rd14708;
	add.s64 	%rd14713, %rd6637, %rd6636;
	setp.lt.u64 	%p2090, %rd14713, %rd6637;
	or.pred  	%p2091, %p2089, %p2090;
	selp.u64 	%rd6638, 1, 0, %p2091;
	add.s64 	%rd890, %rd14709, %rd6638;
	setp.ne.s64 	%p2092, %rd890, 0;
	@%p2092 bra 	$L__BB6_239;
	and.b64  	%rd6639, %rd14713, %rd14712;
	setp.ne.s64 	%p2093, %rd6639, -1;
	mov.u64 	%rd14710, %rd886;
	@%p2093 bra 	$L__BB6_246;
	setp.ne.s64 	%p2094, %rd14711, -1;
	setp.lt.u64 	%p2095, %rd886, -4294968273;
	or.pred  	%p2096, %p2094, %p2095;
	mov.u64 	%rd14710, %rd886;
	@%p2096 bra 	$L__BB6_246;
$L__BB6_239:
	setp.lt.u64 	%p2097, %rd886, -4294968273;
	selp.u64 	%rd6640, 1, 0, %p2097;
	add.s64 	%rd6641, %rd14711, 1;
	setp.ne.s64 	%p2098, %rd14711, -1;
	selp.s64 	%rd6642, -1, 0, %p2097;
	add.s64 	%rd14711, %rd6641, %rd6642;
	setp.lt.u64 	%p2099, %rd6641, %rd6640;
	or.pred  	%p2100, %p2098, %p2099;
	selp.u64 	%rd6643, 1, 0, %p2100;
	add.s64 	%rd6644, %rd14712, 1;
	setp.ne.s64 	%p2101, %rd14712, -1;
	selp.s64 	%rd6645, -1, 0, %p2100;
	add.s64 	%rd14712, %rd6644, %rd6645;
	setp.lt.u64 	%p2102, %rd6644, %rd6643;
	or.pred  	%p2103, %p2101, %p2102;
	selp.u64 	%rd6646, 1, 0, %p2103;
	add.s64 	%rd6647, %rd14713, 1;
	setp.ne.s64 	%p2104, %rd14713, -1;
	selp.s64 	%rd6648, -1, 0, %p2103;
	add.s64 	%rd14713, %rd6647, %rd6648;
	setp.lt.u64 	%p2105, %rd6647, %rd6646;
	or.pred  	%p2106, %p2104, %p2105;
	selp.s64 	%rd6649, -1, 0, %p2106;
	add.s64 	%rd894, %rd890, %rd6649;
	setp.ne.s64 	%p2107, %rd894, 0;
	@%p2107 bra 	$L__BB6_242;
	add.s64 	%rd14710, %rd886, 4294968273;
	and.b64  	%rd6650, %rd14713, %rd14712;
	setp.ne.s64 	%p2108, %rd6650, -1;
	@%p2108 bra 	$L__BB6_246;
	setp.ne.s64 	%p2109, %rd14711, -1;
	add.s64 	%rd14710, %rd886, 4294968273;
	setp.lt.u64 	%p2110, %rd14710, -4294968273;
	or.pred  	%p2111, %p2109, %p2110;
	@%p2111 bra 	$L__BB6_246;
$L__BB6_242:
	add.s64 	%rd14710, %rd886, 8589936546;
	add.s64 	%rd6651, %rd886, 4294968273;
	setp.lt.u64 	%p2112, %rd6651, -4294968273;
	selp.u64 	%rd6652, 1, 0, %p2112;
	add.s64 	%rd6653, %rd14711, 1;
	setp.ne.s64 	%p2113, %rd14711, -1;
	selp.s64 	%rd6654, -1, 0, %p2112;
	add.s64 	%rd14711, %rd6653, %rd6654;
	setp.lt.u64 	%p2114, %rd6653, %rd6652;
	or.pred  	%p2115, %p2113, %p2114;
	selp.u64 	%rd6655, 1, 0, %p2115;
	add.s64 	%rd6656, %rd14712, 1;
	setp.ne.s64 	%p2116, %rd14712, -1;
	selp.s64 	%rd6657, -1, 0, %p2115;
	add.s64 	%rd14712, %rd6656, %rd6657;
	setp.lt.u64 	%p2117, %rd6656, %rd6655;
	or.pred  	%p2118, %p2116, %p2117;
	selp.u64 	%rd6658, 1, 0, %p2118;
	add.s64 	%rd6659, %rd14713, 1;
	setp.ne.s64 	%p2119, %rd14713, -1;
	selp.s64 	%rd6660, -1, 0, %p2118;
	add.s64 	%rd14713, %rd6659, %rd6660;
	setp.lt.u64 	%p2120, %rd6659, %rd6658;
	or.pred  	%p2121, %p2119, %p2120;
	selp.u64 	%rd6661, 1, 0, %p2121;
	setp.ne.s64 	%p2122, %rd894, %rd6661;
	@%p2122 bra 	$L__BB6_245;
	and.b64  	%rd6662, %rd14713, %rd14712;
	setp.ne.s64 	%p2123, %rd6662, -1;
	@%p2123 bra 	$L__BB6_246;
	setp.ne.s64 	%p2124, %rd14711, -1;
	setp.lt.u64 	%p2125, %rd14710, -4294968273;
	or.pred  	%p2126, %p2124, %p2125;
	@%p2126 bra 	$L__BB6_246;
$L__BB6_245:
	setp.lt.u64 	%p2127, %rd14710, -4294968273;
	selp.u64 	%rd6663, 1, 0, %p2127;
	add.s64 	%rd6664, %rd14711, 1;
	setp.ne.s64 	%p2128, %rd14711, -1;
	selp.s64 	%rd6665, -1, 0, %p2127;
	add.s64 	%rd14711, %rd6664, %rd6665;
	setp.lt.u64 	%p2129, %rd6664, %rd6663;
	or.pred  	%p2130, %p2128, %p2129;
	selp.u64 	%rd6666, 1, 0, %p2130;
	add.s64 	%rd6667, %rd14712, 1;
	setp.ne.s64 	%p2131, %rd14712, -1;
	selp.s64 	%rd6668, -1, 0, %p2130;
	add.s64 	%rd14712, %rd6667, %rd6668;
	setp.lt.u64 	%p2132, %rd6667, %rd6666;
	or.pred  	%p2133, %p2131, %p2132;
	selp.s64 	%rd6669, -1, 0, %p2133;
	add.s64 	%rd6670, %rd14713, %rd6669;
	add.s64 	%rd14713, %rd6670, 1;
	add.s64 	%rd14710, %rd886, 12884904819;
$L__BB6_246:
	mul.lo.s64 	%rd909, %rd14683, %rd14602;
	mul.hi.u64 	%rd6672, %rd14602, %rd14683;
	mul.lo.s64 	%rd6673, %rd14684, %rd14602;
	mul.hi.u64 	%rd6674, %rd14602, %rd14684;
	add.s64 	%rd6675, %rd6673, %rd6672;
	setp.lt.u64 	%p2134, %rd6675, %rd6673;
	selp.u64 	%rd6676, 1, 0, %p2134;
	add.s64 	%rd6677, %rd6674, %rd6676;
	mul.lo.s64 	%rd6678, %rd14685, %rd14602;
	mul.hi.u64 	%rd6679, %rd14602, %rd14685;
	add.s64 	%rd6680, %rd6678, %rd6677;
	setp.lt.u64 	%p2135, %rd6680, %rd6678;
	selp.u64 	%rd6681, 1, 0, %p2135;
	add.s64 	%rd6682, %rd6679, %rd6681;
	mul.lo.s64 	%rd6683, %rd14686, %rd14602;
	mul.hi.u64 	%rd6684, %rd14602, %rd14686;
	add.s64 	%rd6685, %rd6683, %rd6682;
	setp.lt.u64 	%p2136, %rd6685, %rd6683;
	selp.u64 	%rd6686, 1, 0, %p2136;
	add.s64 	%rd6687, %rd6684, %rd6686;
	mul.hi.u64 	%rd6688, %rd14601, %rd14683;
	mad.lo.s64 	%rd910, %rd14683, %rd14601, %rd6675;
	setp.lt.u64 	%p2137, %rd910, %rd6675;
	selp.u64 	%rd6689, 1, 0, %p2137;
	add.s64 	%rd6690, %rd6688, %rd6689;
	mul.hi.u64 	%rd6691, %rd14601, %rd14684;
	mad.lo.s64 	%rd6692, %rd14684, %rd14601, %rd6680;
	setp.lt.u64 	%p2138, %rd6692, %rd6680;
	selp.u64 	%rd6693, 1, 0, %p2138;
	add.s64 	%rd6694, %rd6692, %rd6690;
	setp.lt.u64 	%p2139, %rd6694, %rd6692;
	selp.u64 	%rd6695, 1, 0, %p2139;
	add.s64 	%rd6696, %rd6691, %rd6693;
	add.s64 	%rd6697, %rd6696, %rd6695;
	mul.hi.u64 	%rd6698, %rd14601, %rd14685;
	mad.lo.s64 	%rd6699, %rd14685, %rd14601, %rd6685;
	setp.lt.u64 	%p2140, %rd6699, %rd6685;
	selp.u64 	%rd6700, 1, 0, %p2140;
	add.s64 	%rd6701, %rd6699, %rd6697;
	setp.lt.u64 	%p2141, %rd6701, %rd6699;
	selp.u64 	%rd6702, 1, 0, %p2141;
	add.s64 	%rd6703, %rd6698, %rd6700;
	add.s64 	%rd6704, %rd6703, %rd6702;
	mul.hi.u64 	%rd6705, %rd14601, %rd14686;
	mad.lo.s64 	%rd6706, %rd14686, %rd14601, %rd6687;
	setp.lt.u64 	%p2142, %rd6706, %rd6687;
	selp.u64 	%rd6707, 1, 0, %p2142;
	add.s64 	%rd6708, %rd6706, %rd6704;
	setp.lt.u64 	%p2143, %rd6708, %rd6706;
	selp.u64 	%rd6709, 1, 0, %p2143;
	add.s64 	%rd6710, %rd6705, %rd6707;
	add.s64 	%rd6711, %rd6710, %rd6709;
	mul.hi.u64 	%rd6712, %rd14600, %rd14683;
	mad.lo.s64 	%rd911, %rd14683, %rd14600, %rd6694;
	setp.lt.u64 	%p2144, %rd911, %rd6694;
	selp.u64 	%rd6713, 1, 0, %p2144;
	add.s64 	%rd6714, %rd6712, %rd6713;
	mul.hi.u64 	%rd6715, %rd14600, %rd14684;
	mad.lo.s64 	%rd6716, %rd14684, %rd14600, %rd6701;
	setp.lt.u64 	%p2145, %rd6716, %rd6701;
	selp.u64 	%rd6717, 1, 0, %p2145;
	add.s64 	%rd6718, %rd6716, %rd6714;
	setp.lt.u64 	%p2146, %rd6718, %rd6716;
	selp.u64 	%rd6719, 1, 0, %p2146;
	add.s64 	%rd6720, %rd6715, %rd6717;
	add.s64 	%rd6721, %rd6720, %rd6719;
	mul.hi.u64 	%rd6722, %rd14600, %rd14685;
	mad.lo.s64 	%rd6723, %rd14685, %rd14600, %rd6708;
	setp.lt.u64 	%p2147, %rd6723, %rd6708;
	selp.u64 	%rd6724, 1, 0, %p2147;
	add.s64 	%rd6725, %rd6723, %rd6721;
	setp.lt.u64 	%p2148, %rd6725, %rd6723;
	selp.u64 	%rd6726, 1, 0, %p2148;
	add.s64 	%rd6727, %rd6722, %rd6724;
	add.s64 	%rd6728, %rd6727, %rd6726;
	mul.hi.u64 	%rd6729, %rd14600, %rd14686;
	mad.lo.s64 	%rd6730, %rd14686, %rd14600, %rd6711;
	setp.lt.u64 	%p2149, %rd6730, %rd6711;
	selp.u64 	%rd6731, 1, 0, %p2149;
	add.s64 	%rd6732, %rd6730, %rd6728;
	setp.lt.u64 	%p2150, %rd6732, %rd6730;
	selp.u64 	%rd6733, 1, 0, %p2150;
	add.s64 	%rd6734, %rd6729, %rd6731;
	add.s64 	%rd6735, %rd6734, %rd6733;
	mul.hi.u64 	%rd6736, %rd14599, %rd14683;
	mad.lo.s64 	%rd912, %rd14683, %rd14599, %rd6718;
	setp.lt.u64 	%p2151, %rd912, %rd6718;
	selp.u64 	%rd6737, 1, 0, %p2151;
	add.s64 	%rd6738, %rd6736, %rd6737;
	mul.hi.u64 	%rd6739, %rd14599, %rd14684;
	mad.lo.s64 	%rd6740, %rd14684, %rd14599, %rd6725;
	setp.lt.u64 	%p2152, %rd6740, %rd6725;
	selp.u64 	%rd6741, 1, 0, %p2152;
	add.s64 	%rd6742, %rd6740, %rd6738;
	setp.lt.u64 	%p2153, %rd6742, %rd6740;
	selp.u64 	%rd6743, 1, 0, %p2153;
	add.s64 	%rd6744, %rd6739, %rd6741;
	add.s64 	%rd6745, %rd6744, %rd6743;
	mul.hi.u64 	%rd6746, %rd14599, %rd14685;
	mad.lo.s64 	%rd6747, %rd14685, %rd14599, %rd6732;
	setp.lt.u64 	%p2154, %rd6747, %rd6732;
	selp.u64 	%rd6748, 1, 0, %p2154;
	add.s64 	%rd6749, %rd6747, %rd6745;
	setp.lt.u64 	%p2155, %rd6749, %rd6747;
	selp.u64 	%rd6750, 1, 0, %p2155;
	add.s64 	%rd6751, %rd6746, %rd6748;
	add.s64 	%rd6752, %rd6751, %rd6750;
	mul.hi.u64 	%rd6753, %rd14599, %rd14686;
	mad.lo.s64 	%rd6754, %rd14686, %rd14599, %rd6735;
	setp.lt.u64 	%p2156, %rd6754, %rd6735;
	selp.u64 	%rd6755, 1, 0, %p2156;
	add.s64 	%rd6756, %rd6754, %rd6752;
	setp.lt.u64 	%p2157, %rd6756, %rd6754;
	selp.u64 	%rd6757, 1, 0, %p2157;
	add.s64 	%rd6758, %rd6753, %rd6755;
	add.s64 	%rd6759, %rd6758, %rd6757;
	shl.b64 	%rd6760, %rd6742, 32;
	mov.b64 	{%r349, %r350}, %rd6742;
	mov.b64 	{%r351, %r352}, %rd6749;
	mov.b64 	%rd6761, {%r350, %r351};
	mov.b64 	{%r353, %r354}, %rd6756;
	mov.b64 	%rd6762, {%r352, %r353};
	mov.b64 	{%r355, %r356}, %rd6759;
	mov.b64 	%rd6763, {%r354, %r355};
	shr.u64 	%rd6764, %rd6759, 32;
	mul.lo.s64 	%rd6765, %rd6742, 977;
	mov.b64 	%rd6766, 977;
	mul.hi.u64 	%rd6767, %rd6742, %rd6766;
	mul.lo.s64 	%rd6768, %rd6749, 977;
	mul.hi.u64 	%rd6769, %rd6749, %rd6766;
	add.s64 	%rd6770, %rd6768, %rd6767;
	setp.lt.u64 	%p2158, %rd6770, %rd6768;
	selp.u64 	%rd6771, 1, 0, %p2158;
	add.s64 	%rd6772, %rd6769, %rd6771;
	mul.lo.s64 	%rd6773, %rd6756, 977;
	mul.hi.u64 	%rd6774, %rd6756, %rd6766;
	add.s64 	%rd6775, %rd6773, %rd6772;
	setp.lt.u64 	%p2159, %rd6775, %rd6773;
	selp.u64 	%rd6776, 1, 0, %p2159;
	add.s64 	%rd6777, %rd6774, %rd6776;
	mul.lo.s64 	%rd6778, %rd6759, 977;
	mul.hi.u64 	%rd6779, %rd6759, %rd6766;
	add.s64 	%rd6780, %rd6778, %rd6777;
	setp.lt.u64 	%p2160, %rd6780, %rd6778;
	selp.u64 	%rd6781, 1, 0, %p2160;
	add.s64 	%rd6782, %rd6779, %rd6781;
	add.s64 	%rd14714, %rd6765, %rd6760;
	setp.lt.u64 	%p2161, %rd14714, %rd6765;
	selp.u64 	%rd6783, 1, 0, %p2161;
	add.s64 	%rd6784, %rd6770, %rd6761;
	setp.lt.u64 	%p2162, %rd6784, %rd6770;
	add.s64 	%rd14715, %rd6784, %rd6783;
	setp.lt.u64 	%p2163, %rd14715, %rd6784;
	or.pred  	%p2164, %p2162, %p2163;
	selp.u64 	%rd6785, 1, 0, %p2164;
	add.s64 	%rd6786, %rd6775, %rd6762;
	setp.lt.u64 	%p2165, %rd6786, %rd6775;
	add.s64 	%rd14716, %rd6786, %rd6785;
	setp.lt.u64 	%p2166, %rd14716, %rd6786;
	or.pred  	%p2167, %p2165, %p2166;
	selp.u64 	%rd6787, 1, 0, %p2167;
	add.s64 	%rd6788, %rd6780, %rd6763;
	setp.lt.u64 	%p2168, %rd6788, %rd6780;
	add.s64 	%rd14717, %rd6788, %rd6787;
	setp.lt.u64 	%p2169, %rd14717, %rd6788;
	or.pred  	%p2170, %p2168, %p2169;
	selp.u64 	%rd6789, 1, 0, %p2170;
	add.s64 	%rd6790, %rd6782, %rd6764;
	add.s64 	%rd917, %rd6790, %rd6789;
	setp.eq.s64 	%p2171, %rd917, 0;
	mov.b64 	%rd14718, 0;
	@%p2171 bra 	$L__BB6_248;
	shl.b64 	%rd6791, %rd917, 32;
	shr.u64 	%rd6792, %rd917, 32;
	mov.b64 	%rd6793, 977;
	mul.hi.u64 	%rd6794, %rd917, %rd6793;
	mad.lo.s64 	%rd6795, %rd917, 977, %rd6791;
	setp.lt.u64 	%p2172, %rd6795, %rd6791;
	selp.u64 	%rd6796, 1, 0, %p2172;
	add.s64 	%rd14714, %rd6795, %rd14714;
	setp.lt.u64 	%p2173, %rd14714, %rd6795;
	selp.u64 	%rd6797, 1, 0, %p2173;
	add.s64 	%rd6798, %rd6792, %rd6794;
	setp.lt.u64 	%p2174, %rd6798, %rd6792;
	selp.u64 	%rd6799, 1, 0, %p2174;
	add.s64 	%rd6800, %rd14715, %rd6798;
	setp.lt.u64 	%p2175, %rd6800, %rd14715;
	selp.u64 	%rd6801, 1, 0, %p2175;
	add.s64 	%rd6802, %rd6800, %rd6796;
	add.s64 	%rd14715, %rd6802, %rd6797;
	setp.lt.u64 	%p2176, %rd14715, %rd6800;
	selp.u64 	%rd6803, 1, 0, %p2176;
	add.s64 	%rd6804, %rd14716, %rd6799;
	add.s64 	%rd6805, %rd6804, %rd6801;
	add.s64 	%rd920, %rd6805, %rd6803;
	setp.lt.u64 	%p2177, %rd920, %rd14716;
	selp.u64 	%rd6806, 1, 0, %p2177;
	add.s64 	%rd921, %rd14717, %rd6806;
	setp.lt.u64 	%p2178, %rd921, %rd14717;
	selp.u64 	%rd14718, 1, 0, %p2178;
	mov.u64 	%rd14716, %rd920;
	mov.u64 	%rd14717, %rd921;
$L__BB6_248:
	add.s64 	%rd928, %rd14714, %rd909;
	setp.lt.u64 	%p2179, %rd928, %rd14714;
	selp.u64 	%rd6807, 1, 0, %p2179;
	add.s64 	%rd6808, %rd14715, %rd910;
	setp.lt.u64 	%p2180, %rd6808, %rd14715;
	add.s64 	%rd14720, %rd6808, %rd6807;
	setp.lt.u64 	%p2181, %rd14720, %rd6808;
	or.pred  	%p2182, %p2180, %p2181;
	selp.u64 	%rd6809, 1, 0, %p2182;
	add.s64 	%rd6810, %rd14716, %rd911;
	setp.lt.u64 	%p2183, %rd6810, %rd14716;
	add.s64 	%rd14721, %rd6810, %rd6809;
	setp.lt.u64 	%p2184, %rd14721, %rd6810;
	or.pred  	%p2185, %p2183, %p2184;
	selp.u64 	%rd6811, 1, 0, %p2185;
	add.s64 	%rd6812, %rd14717, %rd912;
	setp.lt.u64 	%p2186, %rd6812, %rd14717;
	add.s64 	%rd14722, %rd6812, %rd6811;
	setp.lt.u64 	%p2187, %rd14722, %rd6812;
	or.pred  	%p2188, %p2186, %p2187;
	selp.u64 	%rd6813, 1, 0, %p2188;
	add.s64 	%rd932, %rd14718, %rd6813;
	setp.ne.s64 	%p2189, %rd932, 0;
	@%p2189 bra 	$L__BB6_251;
	and.b64  	%rd6814, %rd14722, %rd14721;
	setp.ne.s64 	%p2190, %rd6814, -1;
	mov.u64 	%rd14719, %rd928;
	@%p2190 bra 	$L__BB6_258;
	setp.ne.s64 	%p2191, %rd14720, -1;
	setp.lt.u64 	%p2192, %rd928, -4294968273;
	or.pred  	%p2193, %p2191, %p2192;
	mov.u64 	%rd14719, %rd928;
	@%p2193 bra 	$L__BB6_258;
$L__BB6_251:
	add.s64 	%rd14719, %rd928, 4294968273;
	setp.lt.u64 	%p2194, %rd928, -4294968273;
	selp.u64 	%rd6815, 1, 0, %p2194;
	add.s64 	%rd6816, %rd14720, 1;
	setp.ne.s64 	%p2195, %rd14720, -1;
	selp.s64 	%rd6817, -1, 0, %p2194;
	add.s64 	%rd14720, %rd6816, %rd6817;
	setp.lt.u64 	%p2196, %rd6816, %rd6815;
	or.pred  	%p2197, %p2195, %p2196;
	selp.u64 	%rd6818, 1, 0, %p2197;
	add.s64 	%rd6819, %rd14721, 1;
	setp.ne.s64 	%p2198, %rd14721, -1;
	selp.s64 	%rd6820, -1, 0, %p2197;
	add.s64 	%rd14721, %rd6819, %rd6820;
	setp.lt.u64 	%p2199, %rd6819, %rd6818;
	or.pred  	%p2200, %p2198, %p2199;
	selp.u64 	%rd6821, 1, 0, %p2200;
	add.s64 	%rd6822, %rd14722, 1;
	setp.ne.s64 	%p2201, %rd14722, -1;
	selp.s64 	%rd6823, -1, 0, %p2200;
	add.s64 	%rd14722, %rd6822, %rd6823;
	setp.lt.u64 	%p2202, %rd6822, %rd6821;
	or.pred  	%p2203, %p2201, %p2202;
	selp.s64 	%rd6824, -1, 0, %p2203;
	add.s64 	%rd937, %rd932, %rd6824;
	setp.ne.s64 	%p2204, %rd937, 0;
	@%p2204 bra 	$L__BB6_254;
	and.b64  	%rd6825, %rd14722, %rd14721;
	setp.ne.s64 	%p2205, %rd6825, -1;
	@%p2205 bra 	$L__BB6_258;
	setp.ne.s64 	%p2206, %rd14720, -1;
	setp.lt.u64 	%p2207, %rd14719, -4294968273;
	or.pred  	%p2208, %p2206, %p2207;
	@%p2208 bra 	$L__BB6_258;
$L__BB6_254:
	add.s64 	%rd938, %rd928, 8589936546;
	setp.lt.u64 	%p2209, %rd14719, -4294968273;
	selp.u64 	%rd6826, 1, 0, %p2209;
	add.s64 	%rd6827, %rd14720, 1;
	setp.ne.s64 	%p2210, %rd14720, -1;
	selp.s64 	%rd6828, -1, 0, %p2209;
	add.s64 	%rd14720, %rd6827, %rd6828;
	setp.lt.u64 	%p2211, %rd6827, %rd6826;
	or.pred  	%p2212, %p2210, %p2211;
	selp.u64 	%rd6829, 1, 0, %p2212;
	add.s64 	%rd6830, %rd14721, 1;
	setp.ne.s64 	%p2213, %rd14721, -1;
	selp.s64 	%rd6831, -1, 0, %p2212;
	add.s64 	%rd14721, %rd6830, %rd6831;
	setp.lt.u64 	%p2214, %rd6830, %rd6829;
	or.pred  	%p2215, %p2213, %p2214;
	selp.u64 	%rd6832, 1, 0, %p2215;
	add.s64 	%rd6833, %rd14722, 1;
	setp.ne.s64 	%p2216, %rd14722, -1;
	selp.s64 	%rd6834, -1, 0, %p2215;
	add.s64 	%rd14722, %rd6833, %rd6834;
	setp.lt.u64 	%p2217, %rd6833, %rd6832;
	or.pred  	%p2218, %p2216, %p2217;
	selp.u64 	%rd6835, 1, 0, %p2218;
	setp.ne.s64 	%p2219, %rd937, %rd6835;
	@%p2219 bra 	$L__BB6_257;
	and.b64  	%rd6836, %rd14722, %rd14721;
	setp.ne.s64 	%p2220, %rd6836, -1;
	mov.u64 	%rd14719, %rd938;
	@%p2220 bra 	$L__BB6_258;
	setp.ne.s64 	%p2221, %rd14720, -1;
	setp.lt.u64 	%p2222, %rd938, -4294968273;
	or.pred  	%p2223, %p2221, %p2222;
	mov.u64 	%rd14719, %rd938;
	@%p2223 bra 	$L__BB6_258;
$L__BB6_257:
	setp.lt.u64 	%p2224, %rd938, -4294968273;
	selp.u64 	%rd6837, 1, 0, %p2224;
	add.s64 	%rd6838, %rd14720, 1;
	setp.ne.s64 	%p2225, %rd14720, -1;
	selp.s64 	%rd6839, -1, 0, %p2224;
	add.s64 	%rd14720, %rd6838, %rd6839;
	setp.lt.u64 	%p2226, %rd6838, %rd6837;
	or.pred  	%p2227, %p2225, %p2226;
	selp.u64 	%rd6840, 1, 0, %p2227;
	add.s64 	%rd6841, %rd14721, 1;
	setp.ne.s64 	%p2228, %rd14721, -1;
	selp.s64 	%rd6842, -1, 0, %p2227;
	add.s64 	%rd14721, %rd6841, %rd6842;
	setp.lt.u64 	%p2229, %rd6841, %rd6840;
	or.pred  	%p2230, %p2228, %p2229;
	selp.s64 	%rd6843, -1, 0, %p2230;
	add.s64 	%rd6844, %rd14722, %rd6843;
	add.s64 	%rd14722, %rd6844, 1;
	add.s64 	%rd14719, %rd928, 12884904819;
$L__BB6_258:
	sub.s64 	%rd6846, %rd14710, %rd14719;
	setp.lt.u64 	%p2231, %rd14710, %rd14719;
	selp.u64 	%rd6847, 1, 0, %p2231;
	sub.s64 	%rd6848, %rd14711, %rd14720;
	setp.lt.u64 	%p2232, %rd14711, %rd14720;
	selp.s64 	%rd6849, -1, 0, %p2231;
	add.s64 	%rd6850, %rd6848, %rd6849;
	setp.lt.u64 	%p2233, %rd6848, %rd6847;
	or.pred  	%p2234, %p2232, %p2233;
	selp.u64 	%rd6851, 1, 0, %p2234;
	sub.s64 	%rd6852, %rd14712, %rd14721;
	setp.lt.u64 	%p2235, %rd14712, %rd14721;
	selp.s64 	%rd6853, -1, 0, %p2234;
	add.s64 	%rd6854, %rd6852, %rd6853;
	setp.lt.u64 	%p2236, %rd6852, %rd6851;
	or.pred  	%p2237, %p2235, %p2236;
	selp.u64 	%rd6855, 1, 0, %p2237;
	sub.s64 	%rd6856, %rd14713, %rd14722;
	setp.lt.u64 	%p2238, %rd14713, %rd14722;
	selp.s64 	%rd6857, -1, 0, %p2237;
	add.s64 	%rd6858, %rd6856, %rd6857;
	setp.lt.u64 	%p2239, %rd6856, %rd6855;
	or.pred  	%p2240, %p2238, %p2239;
	selp.s64 	%rd6859, -1, 0, %p2240;
	selp.b64 	%rd6860, -4294968273, 0, %p2240;
	add.s64 	%rd14602, %rd6846, %rd6860;
	setp.lt.u64 	%p2241, %rd14602, %rd6846;
	selp.u64 	%rd6861, 1, 0, %p2241;
	add.s64 	%rd6862, %rd6850, %rd6861;
	setp.lt.u64 	%p2242, %rd6862, %rd6850;
	selp.u64 	%rd6863, 1, 0, %p2242;
	add.s64 	%rd14601, %rd6862, %rd6859;
	setp.lt.u64 	%p2243, %rd14601, %rd6862;
	selp.u64 	%rd6864, 1, 0, %p2243;
	add.s64 	%rd6865, %rd6864, %rd6863;
	add.s64 	%rd6866, %rd6854, %rd6865;
	setp.lt.u64 	%p2244, %rd6866, %rd6854;
	selp.u64 	%rd6867, 1, 0, %p2244;
	add.s64 	%rd14600, %rd6866, %rd6859;
	setp.lt.u64 	%p2245, %rd14600, %rd6866;
	selp.u64 	%rd6868, 1, 0, %p2245;
	add.s64 	%rd6869, %rd6868, %rd6867;
	add.s64 	%rd6870, %rd6858, %rd6869;
	add.s64 	%rd14599, %rd6870, %rd6859;
	mul.lo.s64 	%rd954, %rd687, %rd14728;
	mul.hi.u64 	%rd6871, %rd14728, %rd687;
	mul.lo.s64 	%rd6872, %rd688, %rd14728;
	mul.hi.u64 	%rd6873, %rd14728, %rd688;
	add.s64 	%rd6874, %rd6872, %rd6871;
	setp.lt.u64 	%p2246, %rd6874, %rd6872;
	selp.u64 	%rd6875, 1, 0, %p2246;
	add.s64 	%rd6876, %rd6873, %rd6875;
	mul.lo.s64 	%rd6877, %rd689, %rd14728;
	mul.hi.u64 	%rd6878, %rd14728, %rd689;
	add.s64 	%rd6879, %rd6877, %rd6876;
	setp.lt.u64 	%p2247, %rd6879, %rd6877;
	selp.u64 	%rd6880, 1, 0, %p2247;
	add.s64 	%rd6881, %rd6878, %rd6880;
	mul.lo.s64 	%rd6882, %rd690, %rd14728;
	mul.hi.u64 	%rd6883, %rd14728, %rd690;
	add.s64 	%rd6884, %rd6882, %rd6881;
	setp.lt.u64 	%p2248, %rd6884, %rd6882;
	selp.u64 	%rd6885, 1, 0, %p2248;
	add.s64 	%rd6886, %rd6883, %rd6885;
	mul.hi.u64 	%rd6887, %rd14729, %rd687;
	mad.lo.s64 	%rd955, %rd687, %rd14729, %rd6874;
	setp.lt.u64 	%p2249, %rd955, %rd6874;
	selp.u64 	%rd6888, 1, 0, %p2249;
	add.s64 	%rd6889, %rd6887, %rd6888;
	mul.hi.u64 	%rd6890, %rd14729, %rd688;
	mad.lo.s64 	%rd6891, %rd688, %rd14729, %rd6879;
	setp.lt.u64 	%p2250, %rd6891, %rd6879;
	selp.u64 	%rd6892, 1, 0, %p2250;
	add.s64 	%rd6893, %rd6891, %rd6889;
	setp.lt.u64 	%p2251, %rd6893, %rd6891;
	selp.u64 	%rd6894, 1, 0, %p2251;
	add.s64 	%rd6895, %rd6890, %rd6892;
	add.s64 	%rd6896, %rd6895, %rd6894;
	mul.hi.u64 	%rd6897, %rd14729, %rd689;
	mad.lo.s64 	%rd6898, %rd689, %rd14729, %rd6884;
	setp.lt.u64 	%p2252, %rd6898, %rd6884;
	selp.u64 	%rd6899, 1, 0, %p2252;
	add.s64 	%rd6900, %rd6898, %rd6896;
	setp.lt.u64 	%p2253, %rd6900, %rd6898;
	selp.u64 	%rd6901, 1, 0, %p2253;
	add.s64 	%rd6902, %rd6897, %rd6899;
	add.s64 	%rd6903, %rd6902, %rd6901;
	mul.hi.u64 	%rd6904, %rd14729, %rd690;
	mad.lo.s64 	%rd6905, %rd690, %rd14729, %rd6886;
	setp.lt.u64 	%p2254, %rd6905, %rd6886;
	selp.u64 	%rd6906, 1, 0, %p2254;
	add.s64 	%rd6907, %rd6905, %rd6903;
	setp.lt.u64 	%p2255, %rd6907, %rd6905;
	selp.u64 	%rd6908, 1, 0, %p2255;
	add.s64 	%rd6909, %rd6904, %rd6906;
	add.s64 	%rd6910, %rd6909, %rd6908;
	mul.hi.u64 	%rd6911, %rd14730, %rd687;
	mad.lo.s64 	%rd956, %rd687, %rd14730, %rd6893;
	setp.lt.u64 	%p2256, %rd956, %rd6893;
	selp.u64 	%rd6912, 1, 0, %p2256;
	add.s64 	%rd6913, %rd6911, %rd6912;
	mul.hi.u64 	%rd6914, %rd14730, %rd688;
	mad.lo.s64 	%rd6915, %rd688, %rd14730, %rd6900;
	setp.lt.u64 	%p2257, %rd6915, %rd6900;
	selp.u64 	%rd6916, 1, 0, %p2257;
	add.s64 	%rd6917, %rd6915, %rd6913;
	setp.lt.u64 	%p2258, %rd6917, %rd6915;
	selp.u64 	%rd6918, 1, 0, %p2258;
	add.s64 	%rd6919, %rd6914, %rd6916;
	add.s64 	%rd6920, %rd6919, %rd6918;
	mul.hi.u64 	%rd6921, %rd14730, %rd689;
	mad.lo.s64 	%rd6922, %rd689, %rd14730, %rd6907;
	setp.lt.u64 	%p2259, %rd6922, %rd6907;
	selp.u64 	%rd6923, 1, 0, %p2259;
	add.s64 	%rd6924, %rd6922, %rd6920;
	setp.lt.u64 	%p2260, %rd6924, %rd6922;
	selp.u64 	%rd6925, 1, 0, %p2260;
	add.s64 	%rd6926, %rd6921, %rd6923;
	add.s64 	%rd6927, %rd6926, %rd6925;
	mul.hi.u64 	%rd6928, %rd14730, %rd690;
	mad.lo.s64 	%rd6929, %rd690, %rd14730, %rd6910;
	setp.lt.u64 	%p2261, %rd6929, %rd6910;
	selp.u64 	%rd6930, 1, 0, %p2261;
	add.s64 	%rd6931, %rd6929, %rd6927;
	setp.lt.u64 	%p2262, %rd6931, %rd6929;
	selp.u64 	%rd6932, 1, 0, %p2262;
	add.s64 	%rd6933, %rd6928, %rd6930;
	add.s64 	%rd6934, %rd6933, %rd6932;
	mul.hi.u64 	%rd6935, %rd14731, %rd687;
	mad.lo.s64 	%rd957, %rd687, %rd14731, %rd6917;
	setp.lt.u64 	%p2263, %rd957, %rd6917;
	selp.u64 	%rd6936, 1, 0, %p2263;
	add.s64 	%rd6937, %rd6935, %rd6936;
	mul.hi.u64 	%rd6938, %rd14731, %rd688;
	mad.lo.s64 	%rd6939, %rd688, %rd14731, %rd6924;
	setp.lt.u64 	%p2264, %rd6939, %rd6924;
	selp.u64 	%rd6940, 1, 0, %p2264;
	add.s64 	%rd6941, %rd6939, %rd6937;
	setp.lt.u64 	%p2265, %rd6941, %rd6939;
	selp.u64 	%rd6942, 1, 0, %p2265;
	add.s64 	%rd6943, %rd6938, %rd6940;
	add.s64 	%rd6944, %rd6943, %rd6942;
	mul.hi.u64 	%rd6945, %rd14731, %rd689;
	mad.lo.s64 	%rd6946, %rd689, %rd14731, %rd6931;
	setp.lt.u64 	%p2266, %rd6946, %rd6931;
	selp.u64 	%rd6947, 1, 0, %p2266;
	add.s64 	%rd6948, %rd6946, %rd6944;
	setp.lt.u64 	%p2267, %rd6948, %rd6946;
	selp.u64 	%rd6949, 1, 0, %p2267;
	add.s64 	%rd6950, %rd6945, %rd6947;
	add.s64 	%rd6951, %rd6950, %rd6949;
	mul.hi.u64 	%rd6952, %rd14731, %rd690;
	mad.lo.s64 	%rd6953, %rd690, %rd14731, %rd6934;
	setp.lt.u64 	%p2268, %rd6953, %rd6934;
	selp.u64 	%rd6954, 1, 0, %p2268;
	add.s64 	%rd6955, %rd6953, %rd6951;
	setp.lt.u64 	%p2269, %rd6955, %rd6953;
	selp.u64 	%rd6956, 1, 0, %p2269;
	add.s64 	%rd6957, %rd6952, %rd6954;
	add.s64 	%rd6958, %rd6957, %rd6956;
	shl.b64 	%rd6959, %rd6941, 32;
	mov.b64 	{%r357, %r358}, %rd6941;
	mov.b64 	{%r359, %r360}, %rd6948;
	mov.b64 	%rd6960, {%r358, %r359};
	mov.b64 	{%r361, %r362}, %rd6955;
	mov.b64 	%rd6961, {%r360, %r361};
	mov.b64 	{%r363, %r364}, %rd6958;
	mov.b64 	%rd6962, {%r362, %r363};
	shr.u64 	%rd6963, %rd6958, 32;
	mul.lo.s64 	%rd6964, %rd6941, 977;
	mov.b64 	%rd6965, 977;
	mul.hi.u64 	%rd6966, %rd6941, %rd6965;
	mul.lo.s64 	%rd6967, %rd6948, 977;
	mul.hi.u64 	%rd6968, %rd6948, %rd6965;
	add.s64 	%rd6969, %rd6967, %rd6966;
	setp.lt.u64 	%p2270, %rd6969, %rd6967;
	selp.u64 	%rd6970, 1, 0, %p2270;
	add.s64 	%rd6971, %rd6968, %rd6970;
	mul.lo.s64 	%rd6972, %rd6955, 977;
	mul.hi.u64 	%rd6973, %rd6955, %rd6965;
	add.s64 	%rd6974, %rd6972, %rd6971;
	setp.lt.u64 	%p2271, %rd6974, %rd6972;
	selp.u64 	%rd6975, 1, 0, %p2271;
	add.s64 	%rd6976, %rd6973, %rd6975;
	mul.lo.s64 	%rd6977, %rd6958, 977;
	mul.hi.u64 	%rd6978, %rd6958, %rd6965;
	add.s64 	%rd6979, %rd6977, %rd6976;
	setp.lt.u64 	%p2272, %rd6979, %rd6977;
	selp.u64 	%rd6980, 1, 0, %p2272;
	add.s64 	%rd6981, %rd6978, %rd6980;
	add.s64 	%rd14723, %rd6964, %rd6959;
	setp.lt.u64 	%p2273, %rd14723, %rd6964;
	selp.u64 	%rd6982, 1, 0, %p2273;
	add.s64 	%rd6983, %rd6969, %rd6960;
	setp.lt.u64 	%p2274, %rd6983, %rd6969;
	add.s64 	%rd14724, %rd6983, %rd6982;
	setp.lt.u64 	%p2275, %rd14724, %rd6983;
	or.pred  	%p2276, %p2274, %p2275;
	selp.u64 	%rd6984, 1, 0, %p2276;
	add.s64 	%rd6985, %rd6974, %rd6961;
	setp.lt.u64 	%p2277, %rd6985, %rd6974;
	add.s64 	%rd14725, %rd6985, %rd6984;
	setp.lt.u64 	%p2278, %rd14725, %rd6985;
	or.pred  	%p2279, %p2277, %p2278;
	selp.u64 	%rd6986, 1, 0, %p2279;
	add.s64 	%rd6987, %rd6979, %rd6962;
	setp.lt.u64 	%p2280, %rd6987, %rd6979;
	add.s64 	%rd14726, %rd6987, %rd6986;
	setp.lt.u64 	%p2281, %rd14726, %rd6987;
	or.pred  	%p2282, %p2280, %p2281;
	selp.u64 	%rd6988, 1, 0, %p2282;
	add.s64 	%rd6989, %rd6981, %rd6963;
	add.s64 	%rd962, %rd6989, %rd6988;
	setp.eq.s64 	%p2283, %rd962, 0;
	mov.b64 	%rd14727, 0;
	@%p2283 bra 	$L__BB6_260;
	shl.b64 	%rd6990, %rd962, 32;
	shr.u64 	%rd6991, %rd962, 32;
	mov.b64 	%rd6992, 977;
	mul.hi.u64 	%rd6993, %rd962, %rd6992;
	mad.lo.s64 	%rd6994, %rd962, 977, %rd6990;
	setp.lt.u64 	%p2284, %rd6994, %rd6990;
	selp.u64 	%rd6995, 1, 0, %p2284;
	add.s64 	%rd14723, %rd6994, %rd14723;
	setp.lt.u64 	%p2285, %rd14723, %rd6994;
	selp.u64 	%rd6996, 1, 0, %p2285;
	add.s64 	%rd6997, %rd6991, %rd6993;
	setp.lt.u64 	%p2286, %rd6997, %rd6991;
	selp.u64 	%rd6998, 1, 0, %p2286;
	add.s64 	%rd6999, %rd14724, %rd6997;
	setp.lt.u64 	%p2287, %rd6999, %rd14724;
	selp.u64 	%rd7000, 1, 0, %p2287;
	add.s64 	%rd7001, %rd6999, %rd6995;
	add.s64 	%rd14724, %rd7001, %rd6996;
	setp.lt.u64 	%p2288, %rd14724, %rd6999;
	selp.u64 	%rd7002, 1, 0, %p2288;
	add.s64 	%rd7003, %rd14725, %rd6998;
	add.s64 	%rd7004, %rd7003, %rd7000;
	add.s64 	%rd965, %rd7004, %rd7002;
	setp.lt.u64 	%p2289, %rd965, %rd14725;
	selp.u64 	%rd7005, 1, 0, %p2289;
	add.s64 	%rd966, %rd14726, %rd7005;
	setp.lt.u64 	%p2290, %rd966, %rd14726;
	selp.u64 	%rd14727, 1, 0, %p2290;
	mov.u64 	%rd14725, %rd965;
	mov.u64 	%rd14726, %rd966;
$L__BB6_260:
	add.s64 	%rd973, %rd14723, %rd954;
	setp.lt.u64 	%p2291, %rd973, %rd14723;
	selp.u64 	%rd7006, 1, 0, %p2291;
	add.s64 	%rd7007, %rd14724, %rd955;
	setp.lt.u64 	%p2292, %rd7007, %rd14724;
	add.s64 	%rd14729, %rd7007, %rd7006;
	setp.lt.u64 	%p2293, %rd14729, %rd7007;
	or.pred  	%p2294, %p2292, %p2293;
	selp.u64 	%rd7008, 1, 0, %p2294;
	add.s64 	%rd7009, %rd14725, %rd956;
	setp.lt.u64 	%p2295, %rd7009, %rd14725;
	add.s64 	%rd14730, %rd7009, %rd7008;
	setp.lt.u64 	%p2296, %rd14730, %rd7009;
	or.pred  	%p2297, %p2295, %p2296;
	selp.u64 	%rd7010, 1, 0, %p2297;
	add.s64 	%rd7011, %rd14726, %rd957;
	setp.lt.u64 	%p2298, %rd7011, %rd14726;
	add.s64 	%rd14731, %rd7011, %rd7010;
	setp.lt.u64 	%p2299, %rd14731, %rd7011;
	or.pred  	%p2300, %p2298, %p2299;
	selp.u64 	%rd7012, 1, 0, %p2300;
	add.s64 	%rd977, %rd14727, %rd7012;
	setp.ne.s64 	%p2301, %rd977, 0;
	@%p2301 bra 	$L__BB6_263;
	and.b64  	%rd7013, %rd14731, %rd14730;
	setp.ne.s64 	%p2302, %rd7013, -1;
	mov.u64 	%rd14728, %rd973;
	@%p2302 bra 	$L__BB6_270;
	setp.ne.s64 	%p2303, %rd14729, -1;
	setp.lt.u64 	%p2304, %rd973, -4294968273;
	or.pred  	%p2305, %p2303, %p2304;
	mov.u64 	%rd14728, %rd973;
	@%p2305 bra 	$L__BB6_270;
$L__BB6_263:
	add.s64 	%rd14728, %rd973, 4294968273;
	setp.lt.u64 	%p2306, %rd973, -4294968273;
	selp.u64 	%rd7014, 1, 0, %p2306;
	add.s64 	%rd7015, %rd14729, 1;
	setp.ne.s64 	%p2307, %rd14729, -1;
	selp.s64 	%rd7016, -1, 0, %p2306;
	add.s64 	%rd14729, %rd7015, %rd7016;
	setp.lt.u64 	%p2308, %rd7015, %rd7014;
	or.pred  	%p2309, %p2307, %p2308;
	selp.u64 	%rd7017, 1, 0, %p2309;
	add.s64 	%rd7018, %rd14730, 1;
	setp.ne.s64 	%p2310, %rd14730, -1;
	selp.s64 	%rd7019, -1, 0, %p2309;
	add.s64 	%rd14730, %rd7018, %rd7019;
	setp.lt.u64 	%p2311, %rd7018, %rd7017;
	or.pred  	%p2312, %p2310, %p2311;
	selp.u64 	%rd7020, 1, 0, %p2312;
	add.s64 	%rd7021, %rd14731, 1;
	setp.ne.s64 	%p2313, %rd14731, -1;
	selp.s64 	%rd7022, -1, 0, %p2312;
	add.s64 	%rd14731, %rd7021, %rd7022;
	setp.lt.u64 	%p2314, %rd7021, %rd7020;
	or.pred  	%p2315, %p2313, %p2314;
	selp.s64 	%rd7023, -1, 0, %p2315;
	add.s64 	%rd982, %rd977, %rd7023;
	setp.ne.s64 	%p2316, %rd982, 0;
	@%p2316 bra 	$L__BB6_266;
	and.b64  	%rd7024, %rd14731, %rd14730;
	setp.ne.s64 	%p2317, %rd7024, -1;
	@%p2317 bra 	$L__BB6_270;
	setp.ne.s64 	%p2318, %rd14729, -1;
	setp.lt.u64 	%p2319, %rd14728, -4294968273;
	or.pred  	%p2320, %p2318, %p2319;
	@%p2320 bra 	$L__BB6_270;
$L__BB6_266:
	add.s64 	%rd983, %rd973, 8589936546;
	setp.lt.u64 	%p2321, %rd14728, -4294968273;
	selp.u64 	%rd7025, 1, 0, %p2321;
	add.s64 	%rd7026, %rd14729, 1;
	setp.ne.s64 	%p2322, %rd14729, -1;
	selp.s64 	%rd7027, -1, 0, %p2321;
	add.s64 	%rd14729, %rd7026, %rd7027;
	setp.lt.u64 	%p2323, %rd7026, %rd7025;
	or.pred  	%p2324, %p2322, %p2323;
	selp.u64 	%rd7028, 1, 0, %p2324;
	add.s64 	%rd7029, %rd14730, 1;
	setp.ne.s64 	%p2325, %rd14730, -1;
	selp.s64 	%rd7030, -1, 0, %p2324;
	add.s64 	%rd14730, %rd7029, %rd7030;
	setp.lt.u64 	%p2326, %rd7029, %rd7028;
	or.pred  	%p2327, %p2325, %p2326;
	selp.u64 	%rd7031, 1, 0, %p2327;
	add.s64 	%rd7032, %rd14731, 1;
	setp.ne.s64 	%p2328, %rd14731, -1;
	selp.s64 	%rd7033, -1, 0, %p2327;
	add.s64 	%rd14731, %rd7032, %rd7033;
	setp.lt.u64 	%p2329, %rd7032, %rd7031;
	or.pred  	%p2330, %p2328, %p2329;
	selp.u64 	%rd7034, 1, 0, %p2330;
	setp.ne.s64 	%p2331, %rd982, %rd7034;
	@%p2331 bra 	$L__BB6_269;
	and.b64  	%rd7035, %rd14731, %rd14730;
	setp.ne.s64 	%p2332, %rd7035, -1;
	mov.u64 	%rd14728, %rd983;
	@%p2332 bra 	$L__BB6_270;
	setp.ne.s64 	%p2333, %rd14729, -1;
	setp.lt.u64 	%p2334, %rd983, -4294968273;
	or.pred  	%p2335, %p2333, %p2334;
	mov.u64 	%rd14728, %rd983;
	@%p2335 bra 	$L__BB6_270;
$L__BB6_269:
	setp.lt.u64 	%p2336, %rd983, -4294968273;
	selp.u64 	%rd7036, 1, 0, %p2336;
	add.s64 	%rd7037, %rd14729, 1;
	setp.ne.s64 	%p2337, %rd14729, -1;
	selp.s64 	%rd7038, -1, 0, %p2336;
	add.s64 	%rd14729, %rd7037, %rd7038;
	setp.lt.u64 	%p2338, %rd7037, %rd7036;
	or.pred  	%p2339, %p2337, %p2338;
	selp.u64 	%rd7039, 1, 0, %p2339;
	add.s64 	%rd7040, %rd14730, 1;
	setp.ne.s64 	%p2340, %rd14730, -1;
	selp.s64 	%rd7041, -1, 0, %p2339;
	add.s64 	%rd14730, %rd7040, %rd7041;
	setp.lt.u64 	%p2341, %rd7040, %rd7039;
	or.pred  	%p2342, %p2340, %p2341;
	selp.s64 	%rd7042, -1, 0, %p2342;
	add.s64 	%rd7043, %rd14731, %rd7042;
	add.s64 	%rd14731, %rd7043, 1;
	add.s64 	%rd14728, %rd973, 12884904819;
$L__BB6_270:
	st.local.v2.u64 	[%rd14619+-16], {%rd14598, %rd14597};
	st.local.v2.u64 	[%rd14620+-16], {%rd14728, %rd14729};
	st.local.v2.u64 	[%rd14619], {%rd14596, %rd14595};
	st.local.v2.u64 	[%rd14620], {%rd14730, %rd14731};
	add.s32 	%r1352, %r1352, 1;
	add.s64 	%rd14620, %rd14620, 32;
	add.s64 	%rd14619, %rd14619, 32;
	setp.ne.s32 	%p2343, %r1352, 1499;
	@%p2343 bra 	$L__BB6_138;
	add.s64 	%rd14732, %rd2, 48;
	st.local.v2.u64 	[%rd3], {%rd14606, %rd14605};
	st.local.v2.u64 	[%rd3+16], {%rd14604, %rd14603};
	add.s64 	%rd14733, %rd3, 48;
	mov.b32 	%r1353, 0;
$L__BB6_272:
	ld.local.v2.u64 	{%rd7045, %rd7046}, [%rd14732+-16];
	mul.lo.s64 	%rd1005, %rd7045, %rd14606;
	mul.hi.u64 	%rd7047, %rd14606, %rd7045;
	mul.lo.s64 	%rd7048, %rd7046, %rd14606;
	mul.hi.u64 	%rd7049, %rd14606, %rd7046;
	add.s64 	%rd7050, %rd7048, %rd7047;
	setp.lt.u64 	%p2344, %rd7050, %rd7048;
	selp.u64 	%rd7051, 1, 0, %p2344;
	add.s64 	%rd7052, %rd7049, %rd7051;
	ld.local.v2.u64 	{%rd7053, %rd7054}, [%rd14732];
	mul.lo.s64 	%rd7055, %rd7053, %rd14606;
	mul.hi.u64 	%rd7056, %rd14606, %rd7053;
	add.s64 	%rd7057, %rd7055, %rd7052;
	setp.lt.u64 	%p2345, %rd7057, %rd7055;
	selp.u64 	%rd7058, 1, 0, %p2345;
	add.s64 	%rd7059, %rd7056, %rd7058;
	mul.lo.s64 	%rd7060, %rd7054, %rd14606;
	mul.hi.u64 	%rd7061, %rd14606, %rd7054;
	add.s64 	%rd7062, %rd7060, %rd7059;
	setp.lt.u64 	%p2346, %rd7062, %rd7060;
	selp.u64 	%rd7063, 1, 0, %p2346;
	add.s64 	%rd7064, %rd7061, %rd7063;
	mul.hi.u64 	%rd7065, %rd14605, %rd7045;
	mad.lo.s64 	%rd1006, %rd7045, %rd14605, %rd7050;
	setp.lt.u64 	%p2347, %rd1006, %rd7050;
	selp.u64 	%rd7066, 1, 0, %p2347;
	add.s64 	%rd7067, %rd7065, %rd7066;
	mul.hi.u64 	%rd7068, %rd14605, %rd7046;
	mad.lo.s64 	%rd7069, %rd7046, %rd14605, %rd7057;
	setp.lt.u64 	%p2348, %rd7069, %rd7057;
	selp.u64 	%rd7070, 1, 0, %p2348;
	add.s64 	%rd7071, %rd7069, %rd7067;
	setp.lt.u64 	%p2349, %rd7071, %rd7069;
	selp.u64 	%rd7072, 1, 0, %p2349;
	add.s64 	%rd7073, %rd7068, %rd7070;
	add.s64 	%rd7074, %rd7073, %rd7072;
	mul.hi.u64 	%rd7075, %rd14605, %rd7053;
	mad.lo.s64 	%rd7076, %rd7053, %rd14605, %rd7062;
	setp.lt.u64 	%p2350, %rd7076, %rd7062;
	selp.u64 	%rd7077, 1, 0, %p2350;
	add.s64 	%rd7078, %rd7076, %rd7074;
	setp.lt.u64 	%p2351, %rd7078, %rd7076;
	selp.u64 	%rd7079, 1, 0, %p2351;
	add.s64 	%rd7080, %rd7075, %rd7077;
	add.s64 	%rd7081, %rd7080, %rd7079;
	mul.hi.u64 	%rd7082, %rd14605, %rd7054;
	mad.lo.s64 	%rd7083, %rd7054, %rd14605, %rd7064;
	setp.lt.u64 	%p2352, %rd7083, %rd7064;
	selp.u64 	%rd7084, 1, 0, %p2352;
	add.s64 	%rd7085, %rd7083, %rd7081;
	setp.lt.u64 	%p2353, %rd7085, %rd7083;
	selp.u64 	%rd7086, 1, 0, %p2353;
	add.s64 	%rd7087, %rd7082, %rd7084;
	add.s64 	%rd7088, %rd7087, %rd7086;
	mul.hi.u64 	%rd7089, %rd14604, %rd7045;
	mad.lo.s64 	%rd1007, %rd7045, %rd14604, %rd7071;
	setp.lt.u64 	%p2354, %rd1007, %rd7071;
	selp.u64 	%rd7090, 1, 0, %p2354;
	add.s64 	%rd7091, %rd7089, %rd7090;
	mul.hi.u64 	%rd7092, %rd14604, %rd7046;
	mad.lo.s64 	%rd7093, %rd7046, %rd14604, %rd7078;
	setp.lt.u64 	%p2355, %rd7093, %rd7078;
	selp.u64 	%rd7094, 1, 0, %p2355;
	add.s64 	%rd7095, %rd7093, %rd7091;
	setp.lt.u64 	%p2356, %rd7095, %rd7093;
	selp.u64 	%rd7096, 1, 0, %p2356;
	add.s64 	%rd7097, %rd7092, %rd7094;
	add.s64 	%rd7098, %rd7097, %rd7096;
	mul.hi.u64 	%rd7099, %rd14604, %rd7053;
	mad.lo.s64 	%rd7100, %rd7053, %rd14604, %rd7085;
	setp.lt.u64 	%p2357, %rd7100, %rd7085;
	selp.u64 	%rd7101, 1, 0, %p2357;
	add.s64 	%rd7102, %rd7100, %rd7098;
	setp.lt.u64 	%p2358, %rd7102, %rd7100;
	selp.u64 	%rd7103, 1, 0, %p2358;
	add.s64 	%rd7104, %rd7099, %rd7101;
	add.s64 	%rd7105, %rd7104, %rd7103;
	mul.hi.u64 	%rd7106, %rd14604, %rd7054;
	mad.lo.s64 	%rd7107, %rd7054, %rd14604, %rd7088;
	setp.lt.u64 	%p2359, %rd7107, %rd7088;
	selp.u64 	%rd7108, 1, 0, %p2359;
	add.s64 	%rd7109, %rd7107, %rd7105;
	setp.lt.u64 	%p2360, %rd7109, %rd7107;
	selp.u64 	%rd7110, 1, 0, %p2360;
	add.s64 	%rd7111, %rd7106, %rd7108;
	add.s64 	%rd7112, %rd7111, %rd7110;
	mul.hi.u64 	%rd7113, %rd14603, %rd7045;
	mad.lo.s64 	%rd1008, %rd7045, %rd14603, %rd7095;
	setp.lt.u64 	%p2361, %rd1008, %rd7095;
	selp.u64 	%rd7114, 1, 0, %p2361;
	add.s64 	%rd7115, %rd7113, %rd7114;
	mul.hi.u64 	%rd7116, %rd14603, %rd7046;
	mad.lo.s64 	%rd7117, %rd7046, %rd14603, %rd7102;
	setp.lt.u64 	%p2362, %rd7117, %rd7102;
	selp.u64 	%rd7118, 1, 0, %p2362;
	add.s64 	%rd7119, %rd7117, %rd7115;
	setp.lt.u64 	%p2363, %rd7119, %rd7117;
	selp.u64 	%rd7120, 1, 0, %p2363;
	add.s64 	%rd7121, %rd7116, %rd7118;
	add.s64 	%rd7122, %rd7121, %rd7120;
	mul.hi.u64 	%rd7123, %rd14603, %rd7053;
	mad.lo.s64 	%rd7124, %rd7053, %rd14603, %rd7109;
	setp.lt.u64 	%p2364, %rd7124, %rd7109;
	selp.u64 	%rd7125, 1, 0, %p2364;
	add.s64 	%rd7126, %rd7124, %rd7122;
	setp.lt.u64 	%p2365, %rd7126, %rd7124;
	selp.u64 	%rd7127, 1, 0, %p2365;
	add.s64 	%rd7128, %rd7123, %rd7125;
	add.s64 	%rd7129, %rd7128, %rd7127;
	mul.hi.u64 	%rd7130, %rd14603, %rd7054;
	mad.lo.s64 	%rd7131, %rd7054, %rd14603, %rd7112;
	setp.lt.u64 	%p2366, %rd7131, %rd7112;
	selp.u64 	%rd7132, 1, 0, %p2366;
	add.s64 	%rd7133, %rd7131, %rd7129;
	setp.lt.u64 	%p2367, %rd7133, %rd7131;
	selp.u64 	%rd7134, 1, 0, %p2367;
	add.s64 	%rd7135, %rd7130, %rd7132;
	add.s64 	%rd7136, %rd7135, %rd7134;
	shl.b64 	%rd7137, %rd7119, 32;
	mov.b64 	{%r366, %r367}, %rd7119;
	mov.b64 	{%r368, %r369}, %rd7126;
	mov.b64 	%rd7138, {%r367, %r368};
	mov.b64 	{%r370, %r371}, %rd7133;
	mov.b64 	%rd7139, {%r369, %r370};
	mov.b64 	{%r372, %r373}, %rd7136;
	mov.b64 	%rd7140, {%r371, %r372};
	shr.u64 	%rd7141, %rd7136, 32;
	mul.lo.s64 	%rd7142, %rd7119, 977;
	mov.b64 	%rd7143, 977;
	mul.hi.u64 	%rd7144, %rd7119, %rd7143;
	mul.lo.s64 	%rd7145, %rd7126, 977;
	mul.hi.u64 	%rd7146, %rd7126, %rd7143;
	add.s64 	%rd7147, %rd7145, %rd7144;
	setp.lt.u64 	%p2368, %rd7147, %rd7145;
	selp.u64 	%rd7148, 1, 0, %p2368;
	add.s64 	%rd7149, %rd7146, %rd7148;
	mul.lo.s64 	%rd7150, %rd7133, 977;
	mul.hi.u64 	%rd7151, %rd7133, %rd7143;
	add.s64 	%rd7152, %rd7150, %rd7149;
	setp.lt.u64 	%p2369, %rd7152, %rd7150;
	selp.u64 	%rd7153, 1, 0, %p2369;
	add.s64 	%rd7154, %rd7151, %rd7153;
	mul.lo.s64 	%rd7155, %rd7136, 977;
	mul.hi.u64 	%rd7156, %rd7136, %rd7143;
	add.s64 	%rd7157, %rd7155, %rd7154;
	setp.lt.u64 	%p2370, %rd7157, %rd7155;
	selp.u64 	%rd7158, 1, 0, %p2370;
	add.s64 	%rd7159, %rd7156, %rd7158;
	add.s64 	%rd14738, %rd7142, %rd7137;
	setp.lt.u64 	%p2371, %rd14738, %rd7142;
	selp.u64 	%rd7160, 1, 0, %p2371;
	add.s64 	%rd7161, %rd7147, %rd7138;
	setp.lt.u64 	%p2372, %rd7161, %rd7147;
	add.s64 	%rd14739, %rd7161, %rd7160;
	setp.lt.u64 	%p2373, %rd14739, %rd7161;
	or.pred  	%p2374, %p2372, %p2373;
	selp.u64 	%rd7162, 1, 0, %p2374;
	add.s64 	%rd7163, %rd7152, %rd7139;
	setp.lt.u64 	%p2375, %rd7163, %rd7152;
	add.s64 	%rd14740, %rd7163, %rd7162;
	setp.lt.u64 	%p2376, %rd14740, %rd7163;
	or.pred  	%p2377, %p2375, %p2376;
	selp.u64 	%rd7164, 1, 0, %p2377;
	add.s64 	%rd7165, %rd7157, %rd7140;
	setp.lt.u64 	%p2378, %rd7165, %rd7157;
	add.s64 	%rd14741, %rd7165, %rd7164;
	setp.lt.u64 	%p2379, %rd14741, %rd7165;
	or.pred  	%p2380, %p2378, %p2379;
	selp.u64 	%rd7166, 1, 0, %p2380;
	add.s64 	%rd7167, %rd7159, %rd7141;
	add.s64 	%rd1013, %rd7167, %rd7166;
	setp.eq.s64 	%p2381, %rd1013, 0;
	mov.b64 	%rd14742, 0;
	@%p2381 bra 	$L__BB6_274;
	shl.b64 	%rd7168, %rd1013, 32;
	shr.u64 	%rd7169, %rd1013, 32;
	mov.b64 	%rd7170, 977;
	mul.hi.u64 	%rd7171, %rd1013, %rd7170;
	mad.lo.s64 	%rd7172, %rd1013, 977, %rd7168;
	setp.lt.u64 	%p2382, %rd7172, %rd7168;
	selp.u64 	%rd7173, 1, 0, %p2382;
	add.s64 	%rd14738, %rd7172, %rd14738;
	setp.lt.u64 	%p2383, %rd14738, %rd7172;
	selp.u64 	%rd7174, 1, 0, %p2383;
	add.s64 	%rd7175, %rd7169, %rd7171;
	setp.lt.u64 	%p2384, %rd7175, %rd7169;
	selp.u64 	%rd7176, 1, 0, %p2384;
	add.s64 	%rd7177, %rd14739, %rd7175;
	setp.lt.u64 	%p2385, %rd7177, %rd14739;
	selp.u64 	%rd7178, 1, 0, %p2385;
	add.s64 	%rd7179, %rd7177, %rd7173;
	add.s64 	%rd14739, %rd7179, %rd7174;
	setp.lt.u64 	%p2386, %rd14739, %rd7177;
	selp.u64 	%rd7180, 1, 0, %p2386;
	add.s64 	%rd7181, %rd14740, %rd7176;
	add.s64 	%rd7182, %rd7181, %rd7178;
	add.s64 	%rd1016, %rd7182, %rd7180;
	setp.lt.u64 	%p2387, %rd1016, %rd14740;
	selp.u64 	%rd7183, 1, 0, %p2387;
	add.s64 	%rd1017, %rd14741, %rd7183;
	setp.lt.u64 	%p2388, %rd1017, %rd14741;
	selp.u64 	%rd14742, 1, 0, %p2388;
	mov.u64 	%rd14740, %rd1016;
	mov.u64 	%rd14741, %rd1017;
$L__BB6_274:
	add.s64 	%rd1024, %rd14738, %rd1005;
	setp.lt.u64 	%p2389, %rd1024, %rd14738;
	selp.u64 	%rd7184, 1, 0, %p2389;
	add.s64 	%rd7185, %rd14739, %rd1006;
	setp.lt.u64 	%p2390, %rd7185, %rd14739;
	add.s64 	%rd14605, %rd7185, %rd7184;
	setp.lt.u64 	%p2391, %rd14605, %rd7185;
	or.pred  	%p2392, %p2390, %p2391;
	selp.u64 	%rd7186, 1, 0, %p2392;
	add.s64 	%rd7187, %rd14740, %rd1007;
	setp.lt.u64 	%p2393, %rd7187, %rd14740;
	add.s64 	%rd14604, %rd7187, %rd7186;
	setp.lt.u64 	%p2394, %rd14604, %rd7187;
	or.pred  	%p2395, %p2393, %p2394;
	selp.u64 	%rd7188, 1, 0, %p2395;
	add.s64 	%rd7189, %rd14741, %rd1008;
	setp.lt.u64 	%p2396, %rd7189, %rd14741;
	add.s64 	%rd14603, %rd7189, %rd7188;
	setp.lt.u64 	%p2397, %rd14603, %rd7189;
	or.pred  	%p2398, %p2396, %p2397;
	selp.u64 	%rd7190, 1, 0, %p2398;
	add.s64 	%rd1028, %rd14742, %rd7190;
	setp.ne.s64 	%p2399, %rd1028, 0;
	@%p2399 bra 	$L__BB6_277;
	and.b64  	%rd7191, %rd14603, %rd14604;
	setp.ne.s64 	%p2400, %rd7191, -1;
	mov.u64 	%rd14606, %rd1024;
	@%p2400 bra 	$L__BB6_284;
	setp.ne.s64 	%p2401, %rd14605, -1;
	setp.lt.u64 	%p2402, %rd1024, -4294968273;
	or.pred  	%p2403, %p2401, %p2402;
	mov.u64 	%rd14606, %rd1024;
	@%p2403 bra 	$L__BB6_284;
$L__BB6_277:
	add.s64 	%rd14606, %rd1024, 4294968273;
	setp.lt.u64 	%p2404, %rd1024, -4294968273;
	selp.u64 	%rd7192, 1, 0, %p2404;
	add.s64 	%rd7193, %rd14605, 1;
	setp.ne.s64 	%p2405, %rd14605, -1;
	selp.s64 	%rd7194, -1, 0, %p2404;
	add.s64 	%rd14605, %rd7193, %rd7194;
	setp.lt.u64 	%p2406, %rd7193, %rd7192;
	or.pred  	%p2407, %p2405, %p2406;
	selp.u64 	%rd7195, 1, 0, %p2407;
	add.s64 	%rd7196, %rd14604, 1;
	setp.ne.s64 	%p2408, %rd14604, -1;
	selp.s64 	%rd7197, -1, 0, %p2407;
	add.s64 	%rd14604, %rd7196, %rd7197;
	setp.lt.u64 	%p2409, %rd7196, %rd7195;
	or.pred  	%p2410, %p2408, %p2409;
	selp.u64 	%rd7198, 1, 0, %p2410;
	add.s64 	%rd7199, %rd14603, 1;
	setp.ne.s64 	%p2411, %rd14603, -1;
	selp.s64 	%rd7200, -1, 0, %p2410;
	add.s64 	%rd14603, %rd7199, %rd7200;
	setp.lt.u64 	%p2412, %rd7199, %rd7198;
	or.pred  	%p2413, %p2411, %p2412;
	selp.s64 	%rd7201, -1, 0, %p2413;
	add.s64 	%rd1033, %rd1028, %rd7201;
	setp.ne.s64 	%p2414, %rd1033, 0;
	@%p2414 bra 	$L__BB6_280;
	and.b64  	%rd7202, %rd14603, %rd14604;
	setp.ne.s64 	%p2415, %rd7202, -1;
	@%p2415 bra 	$L__BB6_284;
	setp.ne.s64 	%p2416, %rd14605, -1;
	setp.lt.u64 	%p2417, %rd14606, -4294968273;
	or.pred  	%p2418, %p2416, %p2417;
	@%p2418 bra 	$L__BB6_284;
$L__BB6_280:
	add.s64 	%rd1034, %rd1024, 8589936546;
	setp.lt.u64 	%p2419, %rd14606, -4294968273;
	selp.u64 	%rd7203, 1, 0, %p2419;
	add.s64 	%rd7204, %rd14605, 1;
	setp.ne.s64 	%p2420, %rd14605, -1;
	selp.s64 	%rd7205, -1, 0, %p2419;
	add.s64 	%rd14605, %rd7204, %rd7205;
	setp.lt.u64 	%p2421, %rd7204, %rd7203;
	or.pred  	%p2422, %p2420, %p2421;
	selp.u64 	%rd7206, 1, 0, %p2422;
	add.s64 	%rd7207, %rd14604, 1;
	setp.ne.s64 	%p2423, %rd14604, -1;
	selp.s64 	%rd7208, -1, 0, %p2422;
	add.s64 	%rd14604, %rd7207, %rd7208;
	setp.lt.u64 	%p2424, %rd7207, %rd7206;
	or.pred  	%p2425, %p2423, %p2424;
	selp.u64 	%rd7209, 1, 0, %p2425;
	add.s64 	%rd7210, %rd14603, 1;
	setp.ne.s64 	%p2426, %rd14603, -1;
	selp.s64 	%rd7211, -1, 0, %p2425;
	add.s64 	%rd14603, %rd7210, %rd7211;
	setp.lt.u64 	%p2427, %rd7210, %rd7209;
	or.pred  	%p2428, %p2426, %p2427;
	selp.u64 	%rd7212, 1, 0, %p2428;
	setp.ne.s64 	%p2429, %rd1033, %rd7212;
	@%p2429 bra 	$L__BB6_283;
	and.b64  	%rd7213, %rd14603, %rd14604;
	setp.ne.s64 	%p2430, %rd7213, -1;
	mov.u64 	%rd14606, %rd1034;
	@%p2430 bra 	$L__BB6_284;
	setp.ne.s64 	%p2431, %rd14605, -1;
	setp.lt.u64 	%p2432, %rd1034, -4294968273;
	or.pred  	%p2433, %p2431, %p2432;
	mov.u64 	%rd14606, %rd1034;
	@%p2433 bra 	$L__BB6_284;
$L__BB6_283:
	setp.lt.u64 	%p2434, %rd1034, -4294968273;
	selp.u64 	%rd7214, 1, 0, %p2434;
	add.s64 	%rd7215, %rd14605, 1;
	setp.ne.s64 	%p2435, %rd14605, -1;
	selp.s64 	%rd7216, -1, 0, %p2434;
	add.s64 	%rd14605, %rd7215, %rd7216;
	setp.lt.u64 	%p2436, %rd7215, %rd7214;
	or.pred  	%p2437, %p2435, %p2436;
	selp.u64 	%rd7217, 1, 0, %p2437;
	add.s64 	%rd7218, %rd14604, 1;
	setp.ne.s64 	%p2438, %rd14604, -1;
	selp.s64 	%rd7219, -1, 0, %p2437;
	add.s64 	%rd14604, %rd7218, %rd7219;
	setp.lt.u64 	%p2439, %rd7218, %rd7217;
	or.pred  	%p2440, %p2438, %p2439;
	selp.s64 	%rd7220, -1, 0, %p2440;
	add.s64 	%rd7221, %rd14603, %rd7220;
	add.s64 	%rd14603, %rd7221, 1;
	add.s64 	%rd14606, %rd1024, 12884904819;
$L__BB6_284:
	st.local.v2.u64 	[%rd14733+-16], {%rd14606, %rd14605};
	st.local.v2.u64 	[%rd14733], {%rd14604, %rd14603};
	add.s32 	%r1353, %r1353, 1;
	add.s64 	%rd14733, %rd14733, 32;
	add.s64 	%rd14732, %rd14732, 32;
	setp.ne.s32 	%p2441, %r1353, 1499;
	@%p2441 bra 	$L__BB6_272;
	ld.local.v2.u64 	{%rd1048, %rd1049}, [%rd3+47968];
	mul.lo.s64 	%rd7223, %rd1049, %rd1048;
	mul.hi.u64 	%rd7224, %rd1048, %rd1049;
	ld.local.v2.u64 	{%rd1050, %rd1051}, [%rd3+47984];
	mul.lo.s64 	%rd7225, %rd1050, %rd1048;
	mul.hi.u64 	%rd7226, %rd1048, %rd1050;
	add.s64 	%rd7227, %rd7225, %rd7224;
	setp.lt.u64 	%p2442, %rd7227, %rd7225;
	selp.u64 	%rd7228, 1, 0, %p2442;
	add.s64 	%rd7229, %rd7226, %rd7228;
	mul.lo.s64 	%rd7230, %rd1051, %rd1048;
	mul.hi.u64 	%rd7231, %rd1048, %rd1051;
	add.s64 	%rd7232, %rd7230, %rd7229;
	setp.lt.u64 	%p2443, %rd7232, %rd7230;
	selp.u64 	%rd7233, 1, 0, %p2443;
	add.s64 	%rd7234, %rd7231, %rd7233;
	mul.hi.u64 	%rd7235, %rd1049, %rd1050;
	mad.lo.s64 	%rd7236, %rd1050, %rd1049, %rd7232;
	setp.lt.u64 	%p2444, %rd7236, %rd7232;
	selp.u64 	%rd7237, 1, 0, %p2444;
	add.s64 	%rd7238, %rd7235, %rd7237;
	mul.hi.u64 	%rd7239, %rd1049, %rd1051;
	mad.lo.s64 	%rd7240, %rd1051, %rd1049, %rd7234;
	setp.lt.u64 	%p2445, %rd7240, %rd7234;
	selp.u64 	%rd7241, 1, 0, %p2445;
	add.s64 	%rd7242, %rd7240, %rd7238;
	setp.lt.u64 	%p2446, %rd7242, %rd7240;
	selp.u64 	%rd7243, 1, 0, %p2446;
	add.s64 	%rd7244, %rd7239, %rd7241;
	add.s64 	%rd7245, %rd7244, %rd7243;
	mul.hi.u64 	%rd7246, %rd1050, %rd1051;
	mad.lo.s64 	%rd7247, %rd1051, %rd1050, %rd7245;
	setp.lt.u64 	%p2447, %rd7247, %rd7245;
	selp.u64 	%rd7248, 1, 0, %p2447;
	add.s64 	%rd7249, %rd7246, %rd7248;
	shl.b64 	%rd7250, %rd7223, 1;
	mov.b64 	{%r374, %r375}, %rd7223;
	mov.b64 	{%r376, %r377}, %rd7227;
	shf.l.wrap.b32 	%r378, %r375, %r376, 1;
	shf.l.wrap.b32 	%r379, %r376, %r377, 1;
	mov.b64 	%rd7251, {%r378, %r379};
	mov.b64 	{%r380, %r381}, %rd7236;
	shf.l.wrap.b32 	%r382, %r377, %r380, 1;
	shf.l.wrap.b32 	%r383, %r380, %r381, 1;
	mov.b64 	%rd7252, {%r382, %r383};
	mov.b64 	{%r384, %r385}, %rd7242;
	shf.l.wrap.b32 	%r386, %r381, %r384, 1;
	shf.l.wrap.b32 	%r387, %r384, %r385, 1;
	mov.b64 	%rd7253, {%r386, %r387};
	mov.b64 	{%r388, %r389}, %rd7247;
	shf.l.wrap.b32 	%r390, %r385, %r388, 1;
	shf.l.wrap.b32 	%r391, %r388, %r389, 1;
	mov.b64 	%rd7254, {%r390, %r391};
	shr.u64 	%rd7255, %rd7249, 63;
	mov.b64 	{%r392, %r393}, %rd7249;
	shf.l.wrap.b32 	%r394, %r389, %r392, 1;
	shf.l.wrap.b32 	%r395, %r392, %r393, 1;
	mov.b64 	%rd7256, {%r394, %r395};
	mul.hi.u64 	%rd7257, %rd1048, %rd1048;
	mul.hi.u64 	%rd7258, %rd1049, %rd1049;
	mul.hi.u64 	%rd7259, %rd1050, %rd1050;
	mul.hi.u64 	%rd7260, %rd1051, %rd1051;
	add.s64 	%rd1052, %rd7250, %rd7257;
	setp.lt.u64 	%p2448, %rd1052, %rd7250;
	selp.u64 	%rd7261, 1, 0, %p2448;
	mad.lo.s64 	%rd7262, %rd1049, %rd1049, %rd7251;
	setp.lt.u64 	%p2449, %rd7262, %rd7251;
	add.s64 	%rd1053, %rd7262, %rd7261;
	setp.lt.u64 	%p2450, %rd1053, %rd7262;
	or.pred  	%p2451, %p2449, %p2450;
	selp.u64 	%rd7263, 1, 0, %p2451;
	add.s64 	%rd7264, %rd7252, %rd7258;
	setp.lt.u64 	%p2452, %rd7264, %rd7252;
	add.s64 	%rd1054, %rd7264, %rd7263;
	setp.lt.u64 	%p2453, %rd1054, %rd7264;
	or.pred  	%p2454, %p2452, %p2453;
	selp.u64 	%rd7265, 1, 0, %p2454;
	mad.lo.s64 	%rd7266, %rd1050, %rd1050, %rd7253;
	setp.lt.u64 	%p2455, %rd7266, %rd7253;
	add.s64 	%rd7267, %rd7266, %rd7265;
	setp.lt.u64 	%p2456, %rd7267, %rd7266;
	or.pred  	%p2457, %p2455, %p2456;
	selp.u64 	%rd7268, 1, 0, %p2457;
	add.s64 	%rd7269, %rd7254, %rd7259;
	setp.lt.u64 	%p2458, %rd7269, %rd7254;
	add.s64 	%rd7270, %rd7269, %rd7268;
	setp.lt.u64 	%p2459, %rd7270, %rd7269;
	or.pred  	%p2460, %p2458, %p2459;
	selp.u64 	%rd7271, 1, 0, %p2460;
	mad.lo.s64 	%rd7272, %rd1051, %rd1051, %rd7256;
	setp.lt.u64 	%p2461, %rd7272, %rd7256;
	add.s64 	%rd7273, %rd7272, %rd7271;
	setp.lt.u64 	%p2462, %rd7273, %rd7272;
	or.pred  	%p2463, %p2461, %p2462;
	selp.u64 	%rd7274, 1, 0, %p2463;
	add.s64 	%rd7275, %rd7255, %rd7260;
	add.s64 	%rd7276, %rd7275, %rd7274;
	shl.b64 	%rd7277, %rd7267, 32;
	mov.b64 	{%r396, %r397}, %rd7267;
	mov.b64 	{%r398, %r399}, %rd7270;
	mov.b64 	%rd7278, {%r397, %r398};
	mov.b64 	{%r400, %r401}, %rd7273;
	mov.b64 	%rd7279, {%r399, %r400};
	mov.b64 	{%r402, %r403}, %rd7276;
	mov.b64 	%rd7280, {%r401, %r402};
	shr.u64 	%rd7281, %rd7276, 32;
	mul.lo.s64 	%rd7282, %rd7267, 977;
	mov.b64 	%rd7283, 977;
	mul.hi.u64 	%rd7284, %rd7267, %rd7283;
	mul.lo.s64 	%rd7285, %rd7270, 977;
	mul.hi.u64 	%rd7286, %rd7270, %rd7283;
	add.s64 	%rd7287, %rd7285, %rd7284;
	setp.lt.u64 	%p2464, %rd7287, %rd7285;
	selp.u64 	%rd7288, 1, 0, %p2464;
	add.s64 	%rd7289, %rd7286, %rd7288;
	mul.lo.s64 	%rd7290, %rd7273, 977;
	mul.hi.u64 	%rd7291, %rd7273, %rd7283;
	add.s64 	%rd7292, %rd7290, %rd7289;
	setp.lt.u64 	%p2465, %rd7292, %rd7290;
	selp.u64 	%rd7293, 1, 0, %p2465;
	add.s64 	%rd7294, %rd7291, %rd7293;
	mul.lo.s64 	%rd7295, %rd7276, 977;
	mul.hi.u64 	%rd7296, %rd7276, %rd7283;
	add.s64 	%rd7297, %rd7295, %rd7294;
	setp.lt.u64 	%p2466, %rd7297, %rd7295;
	selp.u64 	%rd7298, 1, 0, %p2466;
	add.s64 	%rd7299, %rd7296, %rd7298;
	add.s64 	%rd14747, %rd7282, %rd7277;
	setp.lt.u64 	%p2467, %rd14747, %rd7282;
	selp.u64 	%rd7300, 1, 0, %p2467;
	add.s64 	%rd7301, %rd7287, %rd7278;
	setp.lt.u64 	%p2468, %rd7301, %rd7287;
	add.s64 	%rd14748, %rd7301, %rd7300;
	setp.lt.u64 	%p2469, %rd14748, %rd7301;
	or.pred  	%p2470, %p2468, %p2469;
	selp.u64 	%rd7302, 1, 0, %p2470;
	add.s64 	%rd7303, %rd7292, %rd7279;
	setp.lt.u64 	%p2471, %rd7303, %rd7292;
	add.s64 	%rd14749, %rd7303, %rd7302;
	setp.lt.u64 	%p2472, %rd14749, %rd7303;
	or.pred  	%p2473, %p2471, %p2472;
	selp.u64 	%rd7304, 1, 0, %p2473;
	add.s64 	%rd7305, %rd7297, %rd7280;
	setp.lt.u64 	%p2474, %rd7305, %rd7297;
	add.s64 	%rd14750, %rd7305, %rd7304;
	setp.lt.u64 	%p2475, %rd14750, %rd7305;
	or.pred  	%p2476, %p2474, %p2475;
	selp.u64 	%rd7306, 1, 0, %p2476;
	add.s64 	%rd7307, %rd7299, %rd7281;
	add.s64 	%rd1059, %rd7307, %rd7306;
	setp.eq.s64 	%p2477, %rd1059, 0;
	mov.b64 	%rd14751, 0;
	@%p2477 bra 	$L__BB6_287;
	shl.b64 	%rd7308, %rd1059, 32;
	shr.u64 	%rd7309, %rd1059, 32;
	mov.b64 	%rd7310, 977;
	mul.hi.u64 	%rd7311, %rd1059, %rd7310;
	mad.lo.s64 	%rd7312, %rd1059, 977, %rd7308;
	setp.lt.u64 	%p2478, %rd7312, %rd7308;
	selp.u64 	%rd7313, 1, 0, %p2478;
	add.s64 	%rd14747, %rd7312, %rd14747;
	setp.lt.u64 	%p2479, %rd14747, %rd7312;
	selp.u64 	%rd7314, 1, 0, %p2479;
	add.s64 	%rd7315, %rd7309, %rd7311;
	setp.lt.u64 	%p2480, %rd7315, %rd7309;
	selp.u64 	%rd7316, 1, 0, %p2480;
	add.s64 	%rd7317, %rd14748, %rd7315;
	setp.lt.u64 	%p2481, %rd7317, %rd14748;
	selp.u64 	%rd7318, 1, 0, %p2481;
	add.s64 	%rd7319, %rd7317, %rd7313;
	add.s64 	%rd14748, %rd7319, %rd7314;
	setp.lt.u64 	%p2482, %rd14748, %rd7317;
	selp.u64 	%rd7320, 1, 0, %p2482;
	add.s64 	%rd7321, %rd14749, %rd7316;
	add.s64 	%rd7322, %rd7321, %rd7318;
	add.s64 	%rd1062, %rd7322, %rd7320;
	setp.lt.u64 	%p2483, %rd1062, %rd14749;
	selp.u64 	%rd7323, 1, 0, %p2483;
	add.s64 	%rd1063, %rd14750, %rd7323;
	setp.lt.u64 	%p2484, %rd1063, %rd14750;
	selp.u64 	%rd14751, 1, 0, %p2484;
	mov.u64 	%rd14749, %rd1062;
	mov.u64 	%rd14750, %rd1063;
$L__BB6_287:
	mad.lo.s64 	%rd1070, %rd1048, %rd1048, %rd14747;
	setp.lt.u64 	%p2485, %rd1070, %rd14747;
	selp.u64 	%rd7324, 1, 0, %p2485;
	add.s64 	%rd7325, %rd14748, %rd1052;
	setp.lt.u64 	%p2486, %rd7325, %rd14748;
	add.s64 	%rd14753, %rd7325, %rd7324;
	setp.lt.u64 	%p2487, %rd14753, %rd7325;
	or.pred  	%p2488, %p2486, %p2487;
	selp.u64 	%rd7326, 1, 0, %p2488;
	add.s64 	%rd7327, %rd14749, %rd1053;
	setp.lt.u64 	%p2489, %rd7327, %rd14749;
	add.s64 	%rd14754, %rd7327, %rd7326;
	setp.lt.u64 	%p2490, %rd14754, %rd7327;
	or.pred  	%p2491, %p2489, %p2490;
	selp.u64 	%rd7328, 1, 0, %p2491;
	add.s64 	%rd7329, %rd14750, %rd1054;
	setp.lt.u64 	%p2492, %rd7329, %rd14750;
	add.s64 	%rd14755, %rd7329, %rd7328;
	setp.lt.u64 	%p2493, %rd14755, %rd7329;
	or.pred  	%p2494, %p2492, %p2493;
	selp.u64 	%rd7330, 1, 0, %p2494;
	add.s64 	%rd1074, %rd14751, %rd7330;
	setp.ne.s64 	%p2495, %rd1074, 0;
	@%p2495 bra 	$L__BB6_290;
	and.b64  	%rd7331, %rd14755, %rd14754;
	setp.ne.s64 	%p2496, %rd7331, -1;
	mov.u64 	%rd14752, %rd1070;
	@%p2496 bra 	$L__BB6_297;
	setp.ne.s64 	%p2497, %rd14753, -1;
	setp.lt.u64 	%p2498, %rd1070, -4294968273;
	or.pred  	%p2499, %p2497, %p2498;
	mov.u64 	%rd14752, %rd1070;
	@%p2499 bra 	$L__BB6_297;
$L__BB6_290:
	add.s64 	%rd14752, %rd1070, 4294968273;
	setp.lt.u64 	%p2500, %rd1070, -4294968273;
	selp.u64 	%rd7332, 1, 0, %p2500;
	add.s64 	%rd7333, %rd14753, 1;
	setp.ne.s64 	%p2501, %rd14753, -1;
	selp.s64 	%rd7334, -1, 0, %p2500;
	add.s64 	%rd14753, %rd7333, %rd7334;
	setp.lt.u64 	%p2502, %rd7333, %rd7332;
	or.pred  	%p2503, %p2501, %p2502;
	selp.u64 	%rd7335, 1, 0, %p2503;
	add.s64 	%rd7336, %rd14754, 1;
	setp.ne.s64 	%p2504, %rd14754, -1;
	selp.s64 	%rd7337, -1, 0, %p2503;
	add.s64 	%rd14754, %rd7336, %rd7337;
	setp.lt.u64 	%p2505, %rd7336, %rd7335;
	or.pred  	%p2506, %p2504, %p2505;
	selp.u64 	%rd7338, 1, 0, %p2506;
	add.s64 	%rd7339, %rd14755, 1;
	setp.ne.s64 	%p2507, %rd14755, -1;
	selp.s64 	%rd7340, -1, 0, %p2506;
	add.s64 	%rd14755, %rd7339, %rd7340;
	setp.lt.u64 	%p2508, %rd7339, %rd7338;
	or.pred  	%p2509, %p2507, %p2508;
	selp.s64 	%rd7341, -1, 0, %p2509;
	add.s64 	%rd1079, %rd1074, %rd7341;
	setp.ne.s64 	%p2510, %rd1079, 0;
	@%p2510 bra 	$L__BB6_293;
	and.b64  	%rd7342, %rd14755, %rd14754;
	setp.ne.s64 	%p2511, %rd7342, -1;
	@%p2511 bra 	$L__BB6_297;
	setp.ne.s64 	%p2512, %rd14753, -1;
	setp.lt.u64 	%p2513, %rd14752, -4294968273;
	or.pred  	%p2514, %p2512, %p2513;
	@%p2514 bra 	$L__BB6_297;
$L__BB6_293:
	add.s64 	%rd1080, %rd1070, 8589936546;
	setp.lt.u64 	%p2515, %rd14752, -4294968273;
	selp.u64 	%rd7343, 1, 0, %p2515;
	add.s64 	%rd7344, %rd14753, 1;
	setp.ne.s64 	%p2516, %rd14753, -1;
	selp.s64 	%rd7345, -1, 0, %p2515;
	add.s64 	%rd14753, %rd7344, %rd7345;
	setp.lt.u64 	%p2517, %rd7344, %rd7343;
	or.pred  	%p2518, %p2516, %p2517;
	selp.u64 	%rd7346, 1, 0, %p2518;
	add.s64 	%rd7347, %rd14754, 1;
	setp.ne.s64 	%p2519, %rd14754, -1;
	selp.s64 	%rd7348, -1, 0, %p2518;
	add.s64 	%rd14754, %rd7347, %rd7348;
	setp.lt.u64 	%p2520, %rd7347, %rd7346;
	or.pred  	%p2521, %p2519, %p2520;
	selp.u64 	%rd7349, 1, 0, %p2521;
	add.s64 	%rd7350, %rd14755, 1;
	setp.ne.s64 	%p2522, %rd14755, -1;
	selp.s64 	%rd7351, -1, 0, %p2521;
	add.s64 	%rd14755, %rd7350, %rd7351;
	setp.lt.u64 	%p2523, %rd7350, %rd7349;
	or.pred  	%p2524, %p2522, %p2523;
	selp.u64 	%rd7352, 1, 0, %p2524;
	setp.ne.s64 	%p2525, %rd1079, %rd7352;
	@%p2525 bra 	$L__BB6_296;
	and.b64  	%rd7353, %rd14755, %rd14754;
	setp.ne.s64 	%p2526, %rd7353, -1;
	mov.u64 	%rd14752, %rd1080;
	@%p2526 bra 	$L__BB6_297;
	setp.ne.s64 	%p2527, %rd14753, -1;
	setp.lt.u64 	%p2528, %rd1080, -4294968273;
	or.pred  	%p2529, %p2527, %p2528;
	mov.u64 	%rd14752, %rd1080;
	@%p2529 bra 	$L__BB6_297;
$L__BB6_296:
	setp.lt.u64 	%p2530, %rd1080, -4294968273;
	selp.u64 	%rd7354, 1, 0, %p2530;
	add.s64 	%rd7355, %rd14753, 1;
	setp.ne.s64 	%p2531, %rd14753, -1;
	selp.s64 	%rd7356, -1, 0, %p2530;
	add.s64 	%rd14753, %rd7355, %rd7356;
	setp.lt.u64 	%p2532, %rd7355, %rd7354;
	or.pred  	%p2533, %p2531, %p2532;
	selp.u64 	%rd7357, 1, 0, %p2533;
	add.s64 	%rd7358, %rd14754, 1;
	setp.ne.s64 	%p2534, %rd14754, -1;
	selp.s64 	%rd7359, -1, 0, %p2533;
	add.s64 	%rd14754, %rd7358, %rd7359;
	setp.lt.u64 	%p2535, %rd7358, %rd7357;
	or.pred  	%p2536, %p2534, %p2535;
	selp.s64 	%rd7360, -1, 0, %p2536;
	add.s64 	%rd7361, %rd14755, %rd7360;
	add.s64 	%rd14755, %rd7361, 1;
	add.s64 	%rd14752, %rd1070, 12884904819;
$L__BB6_297:
	mul.hi.u64 	%rd7363, %rd14752, %rd1048;
	mul.lo.s64 	%rd7364, %rd1049, %rd14752;
	mul.hi.u64 	%rd7365, %rd14752, %rd1049;
	add.s64 	%rd7366, %rd7364, %rd7363;
	setp.lt.u64 	%p2537, %rd7366, %rd7364;
	selp.u64 	%rd7367, 1, 0, %p2537;
	add.s64 	%rd7368, %rd7365, %rd7367;
	mul.lo.s64 	%rd7369, %rd1050, %rd14752;
	mul.hi.u64 	%rd7370, %rd14752, %rd1050;
	add.s64 	%rd7371, %rd7369, %rd7368;
	setp.lt.u64 	%p2538, %rd7371, %rd7369;
	selp.u64 	%rd7372, 1, 0, %p2538;
	add.s64 	%rd7373, %rd7370, %rd7372;
	mul.lo.s64 	%rd7374, %rd1051, %rd14752;
	mul.hi.u64 	%rd7375, %rd14752, %rd1051;
	add.s64 	%rd7376, %rd7374, %rd7373;
	setp.lt.u64 	%p2539, %rd7376, %rd7374;
	selp.u64 	%rd7377, 1, 0, %p2539;
	add.s64 	%rd7378, %rd7375, %rd7377;
	mul.hi.u64 	%rd7379, %rd14753, %rd1048;
	mad.lo.s64 	%rd1092, %rd1048, %rd14753, %rd7366;
	setp.lt.u64 	%p2540, %rd1092, %rd7366;
	selp.u64 	%rd7380, 1, 0, %p2540;
	add.s64 	%rd7381, %rd7379, %rd7380;
	mul.hi.u64 	%rd7382, %rd14753, %rd1049;
	mad.lo.s64 	%rd7383, %rd1049, %rd14753, %rd7371;
	setp.lt.u64 	%p2541, %rd7383, %rd7371;
	selp.u64 	%rd7384, 1, 0, %p2541;
	add.s64 	%rd7385, %rd7383, %rd7381;
	setp.lt.u64 	%p2542, %rd7385, %rd7383;
	selp.u64 	%rd7386, 1, 0, %p2542;
	add.s64 	%rd7387, %rd7382, %rd7384;
	add.s64 	%rd7388, %rd7387, %rd7386;
	mul.hi.u64 	%rd7389, %rd14753, %rd1050;
	mad.lo.s64 	%rd7390, %rd1050, %rd14753, %rd7376;
	setp.lt.u64 	%p2543, %rd7390, %rd7376;
	selp.u64 	%rd7391, 1, 0, %p2543;
	add.s64 	%rd7392, %rd7390, %rd7388;
	setp.lt.u64 	%p2544, %rd7392, %rd7390;
	selp.u64 	%rd7393, 1, 0, %p2544;
	add.s64 	%rd7394, %rd7389, %rd7391;
	add.s64 	%rd7395, %rd7394, %rd7393;
	mul.hi.u64 	%rd7396, %rd14753, %rd1051;
	mad.lo.s64 	%rd7397, %rd1051, %rd14753, %rd7378;
	setp.lt.u64 	%p2545, %rd7397, %rd7378;
	selp.u64 	%rd7398, 1, 0, %p2545;
	add.s64 	%rd7399, %rd7397, %rd7395;
	setp.lt.u64 	%p2546, %rd7399, %rd7397;
	selp.u64 	%rd7400, 1, 0, %p2546;
	add.s64 	%rd7401, %rd7396, %rd7398;
	add.s64 	%rd7402, %rd7401, %rd7400;
	mul.hi.u64 	%rd7403, %rd14754, %rd1048;
	mad.lo.s64 	%rd1093, %rd1048, %rd14754, %rd7385;
	setp.lt.u64 	%p2547, %rd1093, %rd7385;
	selp.u64 	%rd7404, 1, 0, %p2547;
	add.s64 	%rd7405, %rd7403, %rd7404;
	mul.hi.u64 	%rd7406, %rd14754, %rd1049;
	mad.lo.s64 	%rd7407, %rd1049, %rd14754, %rd7392;
	setp.lt.u64 	%p2548, %rd7407, %rd7392;
	selp.u64 	%rd7408, 1, 0, %p2548;
	add.s64 	%rd7409, %rd7407, %rd7405;
	setp.lt.u64 	%p2549, %rd7409, %rd7407;
	selp.u64 	%rd7410, 1, 0, %p2549;
	add.s64 	%rd7411, %rd7406, %rd7408;
	add.s64 	%rd7412, %rd7411, %rd7410;
	mul.hi.u64 	%rd7413, %rd14754, %rd1050;
	mad.lo.s64 	%rd7414, %rd1050, %rd14754, %rd7399;
	setp.lt.u64 	%p2550, %rd7414, %rd7399;
	selp.u64 	%rd7415, 1, 0, %p2550;
	add.s64 	%rd7416, %rd7414, %rd7412;
	setp.lt.u64 	%p2551, %rd7416, %rd7414;
	selp.u64 	%rd7417, 1, 0, %p2551;
	add.s64 	%rd7418, %rd7413, %rd7415;
	add.s64 	%rd7419, %rd7418, %rd7417;
	mul.hi.u64 	%rd7420, %rd14754, %rd1051;
	mad.lo.s64 	%rd7421, %rd1051, %rd14754, %rd7402;
	setp.lt.u64 	%p2552, %rd7421, %rd7402;
	selp.u64 	%rd7422, 1, 0, %p2552;
	add.s64 	%rd7423, %rd7421, %rd7419;
	setp.lt.u64 	%p2553, %rd7423, %rd7421;
	selp.u64 	%rd7424, 1, 0, %p2553;
	add.s64 	%rd7425, %rd7420, %rd7422;
	add.s64 	%rd7426, %rd7425, %rd7424;
	mul.hi.u64 	%rd7427, %rd14755, %rd1048;
	mad.lo.s64 	%rd1094, %rd1048, %rd14755, %rd7409;
	setp.lt.u64 	%p2554, %rd1094, %rd7409;
	selp.u64 	%rd7428, 1, 0, %p2554;
	add.s64 	%rd7429, %rd7427, %rd7428;
	mul.hi.u64 	%rd7430, %rd14755, %rd1049;
	mad.lo.s64 	%rd7431, %rd1049, %rd14755, %rd7416;
	setp.lt.u64 	%p2555, %rd7431, %rd7416;
	selp.u64 	%rd7432, 1, 0, %p2555;
	add.s64 	%rd7433, %rd7431, %rd7429;
	setp.lt.u64 	%p2556, %rd7433, %rd7431;
	selp.u64 	%rd7434, 1, 0, %p2556;
	add.s64 	%rd7435, %rd7430, %rd7432;
	add.s64 	%rd7436, %rd7435, %rd7434;
	mul.hi.u64 	%rd7437, %rd14755, %rd1050;
	mad.lo.s64 	%rd7438, %rd1050, %rd14755, %rd7423;
	setp.lt.u64 	%p2557, %rd7438, %rd7423;
	selp.u64 	%rd7439, 1, 0, %p2557;
	add.s64 	%rd7440, %rd7438, %rd7436;
	setp.lt.u64 	%p2558, %rd7440, %rd7438;
	selp.u64 	%rd7441, 1, 0, %p2558;
	add.s64 	%rd7442, %rd7437, %rd7439;
	add.s64 	%rd7443, %rd7442, %rd7441;
	mul.hi.u64 	%rd7444, %rd14755, %rd1051;
	mad.lo.s64 	%rd7445, %rd1051, %rd14755, %rd7426;
	setp.lt.u64 	%p2559, %rd7445, %rd7426;
	selp.u64 	%rd7446, 1, 0, %p2559;
	add.s64 	%rd7447, %rd7445, %rd7443;
	setp.lt.u64 	%p2560, %rd7447, %rd7445;
	selp.u64 	%rd7448, 1, 0, %p2560;
	add.s64 	%rd7449, %rd7444, %rd7446;
	add.s64 	%rd7450, %rd7449, %rd7448;
	shl.b64 	%rd7451, %rd7433, 32;
	mov.b64 	{%r404, %r405}, %rd7433;
	mov.b64 	{%r406, %r407}, %rd7440;
	mov.b64 	%rd7452, {%r405, %r406};
	mov.b64 	{%r408, %r409}, %rd7447;
	mov.b64 	%rd7453, {%r407, %r408};
	mov.b64 	{%r410, %r411}, %rd7450;
	mov.b64 	%rd7454, {%r409, %r410};
	shr.u64 	%rd7455, %rd7450, 32;
	mul.lo.s64 	%rd7456, %rd7433, 977;
	mov.b64 	%rd7457, 977;
	mul.hi.u64 	%rd7458, %rd7433, %rd7457;
	mul.lo.s64 	%rd7459, %rd7440, 977;
	mul.hi.u64 	%rd7460, %rd7440, %rd7457;
	add.s64 	%rd7461, %rd7459, %rd7458;
	setp.lt.u64 	%p2561, %rd7461, %rd7459;
	selp.u64 	%rd7462, 1, 0, %p2561;
	add.s64 	%rd7463, %rd7460, %rd7462;
	mul.lo.s64 	%rd7464, %rd7447, 977;
	mul.hi.u64 	%rd7465, %rd7447, %rd7457;
	add.s64 	%rd7466, %rd7464, %rd7463;
	setp.lt.u64 	%p2562, %rd7466, %rd7464;
	selp.u64 	%rd7467, 1, 0, %p2562;
	add.s64 	%rd7468, %rd7465, %rd7467;
	mul.lo.s64 	%rd7469, %rd7450, 977;
	mul.hi.u64 	%rd7470, %rd7450, %rd7457;
	add.s64 	%rd7471, %rd7469, %rd7468;
	setp.lt.u64 	%p2563, %rd7471, %rd7469;
	selp.u64 	%rd7472, 1, 0, %p2563;
	add.s64 	%rd7473, %rd7470, %rd7472;
	add.s64 	%rd14756, %rd7456, %rd7451;
	setp.lt.u64 	%p2564, %rd14756, %rd7456;
	selp.u64 	%rd7474, 1, 0, %p2564;
	add.s64 	%rd7475, %rd7461, %rd7452;
	setp.lt.u64 	%p2565, %rd7475, %rd7461;
	add.s64 	%rd14757, %rd7475, %rd7474;
	setp.lt.u64 	%p2566, %rd14757, %rd7475;
	or.pred  	%p2567, %p2565, %p2566;
	selp.u64 	%rd7476, 1, 0, %p2567;
	add.s64 	%rd7477, %rd7466, %rd7453;
	setp.lt.u64 	%p2568, %rd7477, %rd7466;
	add.s64 	%rd14758, %rd7477, %rd7476;
	setp.lt.u64 	%p2569, %rd14758, %rd7477;
	or.pred  	%p2570, %p2568, %p2569;
	selp.u64 	%rd7478, 1, 0, %p2570;
	add.s64 	%rd7479, %rd7471, %rd7454;
	setp.lt.u64 	%p2571, %rd7479, %rd7471;
	add.s64 	%rd14759, %rd7479, %rd7478;
	setp.lt.u64 	%p2572, %rd14759, %rd7479;
	or.pred  	%p2573, %p2571, %p2572;
	selp.u64 	%rd7480, 1, 0, %p2573;
	add.s64 	%rd7481, %rd7473, %rd7455;
	add.s64 	%rd1099, %rd7481, %rd7480;
	setp.eq.s64 	%p2574, %rd1099, 0;
	mov.b64 	%rd14760, 0;
	@%p2574 bra 	$L__BB6_299;
	shl.b64 	%rd7482, %rd1099, 32;
	shr.u64 	%rd7483, %rd1099, 32;
	mov.b64 	%rd7484, 977;
	mul.hi.u64 	%rd7485, %rd1099, %rd7484;
	mad.lo.s64 	%rd7486, %rd1099, 977, %rd7482;
	setp.lt.u64 	%p2575, %rd7486, %rd7482;
	selp.u64 	%rd7487, 1, 0, %p2575;
	add.s64 	%rd14756, %rd7486, %rd14756;
	setp.lt.u64 	%p2576, %rd14756, %rd7486;
	selp.u64 	%rd7488, 1, 0, %p2576;
	add.s64 	%rd7489, %rd7483, %rd7485;
	setp.lt.u64 	%p2577, %rd7489, %rd7483;
	selp.u64 	%rd7490, 1, 0, %p2577;
	add.s64 	%rd7491, %rd14757, %rd7489;
	setp.lt.u64 	%p2578, %rd7491, %rd14757;
	selp.u64 	%rd7492, 1, 0, %p2578;
	add.s64 	%rd7493, %rd7491, %rd7487;
	add.s64 	%rd14757, %rd7493, %rd7488;
	setp.lt.u64 	%p2579, %rd14757, %rd7491;
	selp.u64 	%rd7494, 1, 0, %p2579;
	add.s64 	%rd7495, %rd14758, %rd7490;
	add.s64 	%rd7496, %rd7495, %rd7492;
	add.s64 	%rd1102, %rd7496, %rd7494;
	setp.lt.u64 	%p2580, %rd1102, %rd14758;
	selp.u64 	%rd7497, 1, 0, %p2580;
	add.s64 	%rd1103, %rd14759, %rd7497;
	setp.lt.u64 	%p2581, %rd1103, %rd14759;
	selp.u64 	%rd14760, 1, 0, %p2581;
	mov.u64 	%rd14758, %rd1102;
	mov.u64 	%rd14759, %rd1103;
$L__BB6_299:
	mad.lo.s64 	%rd1110, %rd1048, %rd14752, %rd14756;
	setp.lt.u64 	%p2582, %rd1110, %rd14756;
	selp.u64 	%rd7498, 1, 0, %p2582;
	add.s64 	%rd7499, %rd14757, %rd1092;
	setp.lt.u64 	%p2583, %rd7499, %rd14757;
	add.s64 	%rd14762, %rd7499, %rd7498;
	setp.lt.u64 	%p2584, %rd14762, %rd7499;
	or.pred  	%p2585, %p2583, %p2584;
	selp.u64 	%rd7500, 1, 0, %p2585;
	add.s64 	%rd7501, %rd14758, %rd1093;
	setp.lt.u64 	%p2586, %rd7501, %rd14758;
	add.s64 	%rd14763, %rd7501, %rd7500;
	setp.lt.u64 	%p2587, %rd14763, %rd7501;
	or.pred  	%p2588, %p2586, %p2587;
	selp.u64 	%rd7502, 1, 0, %p2588;
	add.s64 	%rd7503, %rd14759, %rd1094;
	setp.lt.u64 	%p2589, %rd7503, %rd14759;
	add.s64 	%rd14764, %rd7503, %rd7502;
	setp.lt.u64 	%p2590, %rd14764, %rd7503;
	or.pred  	%p2591, %p2589, %p2590;
	selp.u64 	%rd7504, 1, 0, %p2591;
	add.s64 	%rd1114, %rd14760, %rd7504;
	setp.ne.s64 	%p2592, %rd1114, 0;
	@%p2592 bra 	$L__BB6_302;
	and.b64  	%rd7505, %rd14764, %rd14763;
	setp.ne.s64 	%p2593, %rd7505, -1;
	mov.u64 	%rd14761, %rd1110;
	@%p2593 bra 	$L__BB6_309;
	setp.ne.s64 	%p2594, %rd14762, -1;
	setp.lt.u64 	%p2595, %rd1110, -4294968273;
	or.pred  	%p2596, %p2594, %p2595;
	mov.u64 	%rd14761, %rd1110;
	@%p2596 bra 	$L__BB6_309;
$L__BB6_302:
	add.s64 	%rd14761, %rd1110, 4294968273;
	setp.lt.u64 	%p2597, %rd1110, -4294968273;
	selp.u64 	%rd7506, 1, 0, %p2597;
	add.s64 	%rd7507, %rd14762, 1;
	setp.ne.s64 	%p2598, %rd14762, -1;
	selp.s64 	%rd7508, -1, 0, %p2597;
	add.s64 	%rd14762, %rd7507, %rd7508;
	setp.lt.u64 	%p2599, %rd7507, %rd7506;
	or.pred  	%p2600, %p2598, %p2599;
	selp.u64 	%rd7509, 1, 0, %p2600;
	add.s64 	%rd7510, %rd14763, 1;
	setp.ne.s64 	%p2601, %rd14763, -1;
	selp.s64 	%rd7511, -1, 0, %p2600;
	add.s64 	%rd14763, %rd7510, %rd7511;
	setp.lt.u64 	%p2602, %rd7510, %rd7509;
	or.pred  	%p2603, %p2601, %p2602;
	selp.u64 	%rd7512, 1, 0, %p2603;
	add.s64 	%rd7513, %rd14764, 1;
	setp.ne.s64 	%p2604, %rd14764, -1;
	selp.s64 	%rd7514, -1, 0, %p2603;
	add.s64 	%rd14764, %rd7513, %rd7514;
	setp.lt.u64 	%p2605, %rd7513, %rd7512;
	or.pred  	%p2606, %p2604, %p2605;
	selp.s64 	%rd7515, -1, 0, %p2606;
	add.s64 	%rd1119, %rd1114, %rd7515;
	setp.ne.s64 	%p2607, %rd1119, 0;
	@%p2607 bra 	$L__BB6_305;
	and.b64  	%rd7516, %rd14764, %rd14763;
	setp.ne.s64 	%p2608, %rd7516, -1;
	@%p2608 bra 	$L__BB6_309;
	setp.ne.s64 	%p2609, %rd14762, -1;
	setp.lt.u64 	%p2610, %rd14761, -4294968273;
	or.pred  	%p2611, %p2609, %p2610;
	@%p2611 bra 	$L__BB6_309;
$L__BB6_305:
	add.s64 	%rd1120, %rd1110, 8589936546;
	setp.lt.u64 	%p2612, %rd14761, -4294968273;
	selp.u64 	%rd7517, 1, 0, %p2612;
	add.s64 	%rd7518, %rd14762, 1;
	setp.ne.s64 	%p2613, %rd14762, -1;
	selp.s64 	%rd7519, -1, 0, %p2612;
	add.s64 	%rd14762, %rd7518, %rd7519;
	setp.lt.u64 	%p2614, %rd7518, %rd7517;
	or.pred  	%p2615, %p2613, %p2614;
	selp.u64 	%rd7520, 1, 0, %p2615;
	add.s64 	%rd7521, %rd14763, 1;
	setp.ne.s64 	%p2616, %rd14763, -1;
	selp.s64 	%rd7522, -1, 0, %p2615;
	add.s64 	%rd14763, %rd7521, %rd7522;
	setp.lt.u64 	%p2617, %rd7521, %rd7520;
	or.pred  	%p2618, %p2616, %p2617;
	selp.u64 	%rd7523, 1, 0, %p2618;
	add.s64 	%rd7524, %rd14764, 1;
	setp.ne.s64 	%p2619, %rd14764, -1;
	selp.s64 	%rd7525, -1, 0, %p2618;
	add.s64 	%rd14764, %rd7524, %rd7525;
	setp.lt.u64 	%p2620, %rd7524, %rd7523;
	or.pred  	%p2621, %p2619, %p2620;
	selp.u64 	%rd7526, 1, 0, %p2621;
	setp.ne.s64 	%p2622, %rd1119, %rd7526;
	@%p2622 bra 	$L__BB6_308;
	and.b64  	%rd7527, %rd14764, %rd14763;
	setp.ne.s64 	%p2623, %rd7527, -1;
	mov.u64 	%rd14761, %rd1120;
	@%p2623 bra 	$L__BB6_309;
	setp.ne.s64 	%p2624, %rd14762, -1;
	setp.lt.u64 	%p2625, %rd1120, -4294968273;
	or.pred  	%p2626, %p2624, %p2625;
	mov.u64 	%rd14761, %rd1120;
	@%p2626 bra 	$L__BB6_309;
$L__BB6_308:
	setp.lt.u64 	%p2627, %rd1120, -4294968273;
	selp.u64 	%rd7528, 1, 0, %p2627;
	add.s64 	%rd7529, %rd14762, 1;
	setp.ne.s64 	%p2628, %rd14762, -1;
	selp.s64 	%rd7530, -1, 0, %p2627;
	add.s64 	%rd14762, %rd7529, %rd7530;
	setp.lt.u64 	%p2629, %rd7529, %rd7528;
	or.pred  	%p2630, %p2628, %p2629;
	selp.u64 	%rd7531, 1, 0, %p2630;
	add.s64 	%rd7532, %rd14763, 1;
	setp.ne.s64 	%p2631, %rd14763, -1;
	selp.s64 	%rd7533, -1, 0, %p2630;
	add.s64 	%rd14763, %rd7532, %rd7533;
	setp.lt.u64 	%p2632, %rd7532, %rd7531;
	or.pred  	%p2633, %p2631, %p2632;
	selp.s64 	%rd7534, -1, 0, %p2633;
	add.s64 	%rd7535, %rd14764, %rd7534;
	add.s64 	%rd14764, %rd7535, 1;
	add.s64 	%rd14761, %rd1110, 12884904819;
$L__BB6_309:
	mul.lo.s64 	%rd7537, %rd14762, %rd14761;
	mul.hi.u64 	%rd7538, %rd14761, %rd14762;
	mul.lo.s64 	%rd7539, %rd14763, %rd14761;
	mul.hi.u64 	%rd7540, %rd14761, %rd14763;
	add.s64 	%rd7541, %rd7539, %rd7538;
	setp.lt.u64 	%p2634, %rd7541, %rd7539;
	selp.u64 	%rd7542, 1, 0, %p2634;
	add.s64 	%rd7543, %rd7540, %rd7542;
	mul.lo.s64 	%rd7544, %rd14764, %rd14761;
	mul.hi.u64 	%rd7545, %rd14761, %rd14764;
	add.s64 	%rd7546, %rd7544, %rd7543;
	setp.lt.u64 	%p2635, %rd7546, %rd7544;
	selp.u64 	%rd7547, 1, 0, %p2635;
	add.s64 	%rd7548, %rd7545, %rd7547;
	mul.hi.u64 	%rd7549, %rd14762, %rd14763;
	mad.lo.s64 	%rd7550, %rd14763, %rd14762, %rd7546;
	setp.lt.u64 	%p2636, %rd7550, %rd7546;
	selp.u64 	%rd7551, 1, 0, %p2636;
	add.s64 	%rd7552, %rd7549, %rd7551;
	mul.hi.u64 	%rd7553, %rd14762, %rd14764;
	mad.lo.s64 	%rd7554, %rd14764, %rd14762, %rd7548;
	setp.lt.u64 	%p2637, %rd7554, %rd7548;
	selp.u64 	%rd7555, 1, 0, %p2637;
	add.s64 	%rd7556, %rd7554, %rd7552;
	setp.lt.u64 	%p2638, %rd7556, %rd7554;
	selp.u64 	%rd7557, 1, 0, %p2638;
	add.s64 	%rd7558, %rd7553, %rd7555;
	add.s64 	%rd7559, %rd7558, %rd7557;
	mul.hi.u64 	%rd7560, %rd14763, %rd14764;
	mad.lo.s64 	%rd7561, %rd14764, %rd14763, %rd7559;
	setp.lt.u64 	%p2639, %rd7561, %rd7559;
	selp.u64 	%rd7562, 1, 0, %p2639;
	add.s64 	%rd7563, %rd7560, %rd7562;
	shl.b64 	%rd7564, %rd7537, 1;
	mov.b64 	{%r412, %r413}, %rd7537;
	mov.b64 	{%r414, %r415}, %rd7541;
	shf.l.wrap.b32 	%r416, %r413, %r414, 1;
	shf.l.wrap.b32 	%r417, %r414, %r415, 1;
	mov.b64 	%rd7565, {%r416, %r417};
	mov.b64 	{%r418, %r419}, %rd7550;
	shf.l.wrap.b32 	%r420, %r415, %r418, 1;
	shf.l.wrap.b32 	%r421, %r418, %r419, 1;
	mov.b64 	%rd7566, {%r420, %r421};
	mov.b64 	{%r422, %r423}, %rd7556;
	shf.l.wrap.b32 	%r424, %r419, %r422, 1;
	shf.l.wrap.b32 	%r425, %r422, %r423, 1;
	mov.b64 	%rd7567, {%r424, %r425};
	mov.b64 	{%r426, %r427}, %rd7561;
	shf.l.wrap.b32 	%r428, %r423, %r426, 1;
	shf.l.wrap.b32 	%r429, %r426, %r427, 1;
	mov.b64 	%rd7568, {%r428, %r429};
	shr.u64 	%rd7569, %rd7563, 63;
	mov.b64 	{%r430, %r431}, %rd7563;
	shf.l.wrap.b32 	%r432, %r427, %r430, 1;
	shf.l.wrap.b32 	%r433, %r430, %r431, 1;
	mov.b64 	%rd7570, {%r432, %r433};
	mul.hi.u64 	%rd7571, %rd14761, %rd14761;
	mul.hi.u64 	%rd7572, %rd14762, %rd14762;
	mul.hi.u64 	%rd7573, %rd14763, %rd14763;
	mul.hi.u64 	%rd7574, %rd14764, %rd14764;
	add.s64 	%rd1132, %rd7564, %rd7571;
	setp.lt.u64 	%p2640, %rd1132, %rd7564;
	selp.u64 	%rd7575, 1, 0, %p2640;
	mad.lo.s64 	%rd7576, %rd14762, %rd14762, %rd7565;
	setp.lt.u64 	%p2641, %rd7576, %rd7565;
	add.s64 	%rd1133, %rd7576, %rd7575;
	setp.lt.u64 	%p2642, %rd1133, %rd7576;
	or.pred  	%p2643, %p2641, %p2642;
	selp.u64 	%rd7577, 1, 0, %p2643;
	add.s64 	%rd7578, %rd7566, %rd7572;
	setp.lt.u64 	%p2644, %rd7578, %rd7566;
	add.s64 	%rd1134, %rd7578, %rd7577;
	setp.lt.u64 	%p2645, %rd1134, %rd7578;
	or.pred  	%p2646, %p2644, %p2645;
	selp.u64 	%rd7579, 1, 0, %p2646;
	mad.lo.s64 	%rd7580, %rd14763, %rd14763, %rd7567;
	setp.lt.u64 	%p2647, %rd7580, %rd7567;
	add.s64 	%rd7581, %rd7580, %rd7579;
	setp.lt.u64 	%p2648, %rd7581, %rd7580;
	or.pred  	%p2649, %p2647, %p2648;
	selp.u64 	%rd7582, 1, 0, %p2649;
	add.s64 	%rd7583, %rd7568, %rd7573;
	setp.lt.u64 	%p2650, %rd7583, %rd7568;
	add.s64 	%rd7584, %rd7583, %rd7582;
	setp.lt.u64 	%p2651, %rd7584, %rd7583;
	or.pred  	%p2652, %p2650, %p2651;
	selp.u64 	%rd7585, 1, 0, %p2652;
	mad.lo.s64 	%rd7586, %rd14764, %rd14764, %rd7570;
	setp.lt.u64 	%p2653, %rd7586, %rd7570;
	add.s64 	%rd7587, %rd7586, %rd7585;
	setp.lt.u64 	%p2654, %rd7587, %rd7586;
	or.pred  	%p2655, %p2653, %p2654;
	selp.u64 	%rd7588, 1, 0, %p2655;
	add.s64 	%rd7589, %rd7569, %rd7574;
	add.s64 	%rd7590, %rd7589, %rd7588;
	shl.b64 	%rd7591, %rd7581, 32;
	mov.b64 	{%r434, %r435}, %rd7581;
	mov.b64 	{%r436, %r437}, %rd7584;
	mov.b64 	%rd7592, {%r435, %r436};
	mov.b64 	{%r438, %r439}, %rd7587;
	mov.b64 	%rd7593, {%r437, %r438};
	mov.b64 	{%r440, %r441}, %rd7590;
	mov.b64 	%rd7594, {%r439, %r440};
	shr.u64 	%rd7595, %rd7590, 32;
	mul.lo.s64 	%rd7596, %rd7581, 977;
	mov.b64 	%rd7597, 977;
	mul.hi.u64 	%rd7598, %rd7581, %rd7597;
	mul.lo.s64 	%rd7599, %rd7584, 977;
	mul.hi.u64 	%rd7600, %rd7584, %rd7597;
	add.s64 	%rd7601, %rd7599, %rd7598;
	setp.lt.u64 	%p2656, %rd7601, %rd7599;
	selp.u64 	%rd7602, 1, 0, %p2656;
	add.s64 	%rd7603, %rd7600, %rd7602;
	mul.lo.s64 	%rd7604, %rd7587, 977;
	mul.hi.u64 	%rd7605, %rd7587, %rd7597;
	add.s64 	%rd7606, %rd7604, %rd7603;
	setp.lt.u64 	%p2657, %rd7606, %rd7604;
	selp.u64 	%rd7607, 1, 0, %p2657;
	add.s64 	%rd7608, %rd7605, %rd7607;
	mul.lo.s64 	%rd7609, %rd7590, 977;
	mul.hi.u64 	%rd7610, %rd7590, %rd7597;
	add.s64 	%rd7611, %rd7609, %rd7608;
	setp.lt.u64 	%p2658, %rd7611, %rd7609;
	selp.u64 	%rd7612, 1, 0, %p2658;
	add.s64 	%rd7613, %rd7610, %rd7612;
	add.s64 	%rd14765, %rd7596, %rd7591;
	setp.lt.u64 	%p2659, %rd14765, %rd7596;
	selp.u64 	%rd7614, 1, 0, %p2659;
	add.s64 	%rd7615, %rd7601, %rd7592;
	setp.lt.u64 	%p2660, %rd7615, %rd7601;
	add.s64 	%rd14766, %rd7615, %rd7614;
	setp.lt.u64 	%p2661, %rd14766, %rd7615;
	or.pred  	%p2662, %p2660, %p2661;
	selp.u64 	%rd7616, 1, 0, %p2662;
	add.s64 	%rd7617, %rd7606, %rd7593;
	setp.lt.u64 	%p2663, %rd7617, %rd7606;
	add.s64 	%rd14767, %rd7617, %rd7616;
	setp.lt.u64 	%p2664, %rd14767, %rd7617;
	or.pred  	%p2665, %p2663, %p2664;
	selp.u64 	%rd7618, 1, 0, %p2665;
	add.s64 	%rd7619, %rd7611, %rd7594;
	setp.lt.u64 	%p2666, %rd7619, %rd7611;
	add.s64 	%rd14768, %rd7619, %rd7618;
	setp.lt.u64 	%p2667, %rd14768, %rd7619;
	or.pred  	%p2668, %p2666, %p2667;
	selp.u64 	%rd7620, 1, 0, %p2668;
	add.s64 	%rd7621, %rd7613, %rd7595;
	add.s64 	%rd1139, %rd7621, %rd7620;
	setp.eq.s64 	%p2669, %rd1139, 0;
	mov.b64 	%rd14769, 0;
	@%p2669 bra 	$L__BB6_311;
	shl.b64 	%rd7622, %rd1139, 32;
	shr.u64 	%rd7623, %rd1139, 32;
	mov.b64 	%rd7624, 977;
	mul.hi.u64 	%rd7625, %rd1139, %rd7624;
	mad.lo.s64 	%rd7626, %rd1139, 977, %rd7622;
	setp.lt.u64 	%p2670, %rd7626, %rd7622;
	selp.u64 	%rd7627, 1, 0, %p2670;
	add.s64 	%rd14765, %rd7626, %rd14765;
	setp.lt.u64 	%p2671, %rd14765, %rd7626;
	selp.u64 	%rd7628, 1, 0, %p2671;
	add.s64 	%rd7629, %rd7623, %rd7625;
	setp.lt.u64 	%p2672, %rd7629, %rd7623;
	selp.u64 	%rd7630, 1, 0, %p2672;
	add.s64 	%rd7631, %rd14766, %rd7629;
	setp.lt.u64 	%p2673, %rd7631, %rd14766;
	selp.u64 	%rd7632, 1, 0, %p2673;
	add.s64 	%rd7633, %rd7631, %rd7627;
	add.s64 	%rd14766, %rd7633, %rd7628;
	setp.lt.u64 	%p2674, %rd14766, %rd7631;
	selp.u64 	%rd7634, 1, 0, %p2674;
	add.s64 	%rd7635, %rd14767, %rd7630;
	add.s64 	%rd7636, %rd7635, %rd7632;
	add.s64 	%rd1142, %rd7636, %rd7634;
	setp.lt.u64 	%p2675, %rd1142, %rd14767;
	selp.u64 	%rd7637, 1, 0, %p2675;
	add.s64 	%rd1143, %rd14768, %rd7637;
	setp.lt.u64 	%p2676, %rd1143, %rd14768;
	selp.u64 	%rd14769, 1, 0, %p2676;
	mov.u64 	%rd14767, %rd1142;
	mov.u64 	%rd14768, %rd1143;
$L__BB6_311:
	mad.lo.s64 	%rd1150, %rd14761, %rd14761, %rd14765;
	setp.lt.u64 	%p2677, %rd1150, %rd14765;
	selp.u64 	%rd7638, 1, 0, %p2677;
	add.s64 	%rd7639, %rd14766, %rd1132;
	setp.lt.u64 	%p2678, %rd7639, %rd14766;
	add.s64 	%rd14771, %rd7639, %rd7638;
	setp.lt.u64 	%p2679, %rd14771, %rd7639;
	or.pred  	%p2680, %p2678, %p2679;
	selp.u64 	%rd7640, 1, 0, %p2680;
	add.s64 	%rd7641, %rd14767, %rd1133;
	setp.lt.u64 	%p2681, %rd7641, %rd14767;
	add.s64 	%rd14772, %rd7641, %rd7640;
	setp.lt.u64 	%p2682, %rd14772, %rd7641;
	or.pred  	%p2683, %p2681, %p2682;
	selp.u64 	%rd7642, 1, 0, %p2683;
	add.s64 	%rd7643, %rd14768, %rd1134;
	setp.lt.u64 	%p2684, %rd7643, %rd14768;
	add.s64 	%rd14773, %rd7643, %rd7642;
	setp.lt.u64 	%p2685, %rd14773, %rd7643;
	or.pred  	%p2686, %p2684, %p2685;
	selp.u64 	%rd7644, 1, 0, %p2686;
	add.s64 	%rd1154, %rd14769, %rd7644;
	setp.ne.s64 	%p2687, %rd1154, 0;
	@%p2687 bra 	$L__BB6_314;
	and.b64  	%rd7645, %rd14773, %rd14772;
	setp.ne.s64 	%p2688, %rd7645, -1;
	mov.u64 	%rd14770, %rd1150;
	@%p2688 bra 	$L__BB6_321;
	setp.ne.s64 	%p2689, %rd14771, -1;
	setp.lt.u64 	%p2690, %rd1150, -4294968273;
	or.pred  	%p2691, %p2689, %p2690;
	mov.u64 	%rd14770, %rd1150;
	@%p2691 bra 	$L__BB6_321;
$L__BB6_314:
	add.s64 	%rd14770, %rd1150, 4294968273;
	setp.lt.u64 	%p2692, %rd1150, -4294968273;
	selp.u64 	%rd7646, 1, 0, %p2692;
	add.s64 	%rd7647, %rd14771, 1;
	setp.ne.s64 	%p2693, %rd14771, -1;
	selp.s64 	%rd7648, -1, 0, %p2692;
	add.s64 	%rd14771, %rd7647, %rd7648;
	setp.lt.u64 	%p2694, %rd7647, %rd7646;
	or.pred  	%p2695, %p2693, %p2694;
	selp.u64 	%rd7649, 1, 0, %p2695;
	add.s64 	%rd7650, %rd14772, 1;
	setp.ne.s64 	%p2696, %rd14772, -1;
	selp.s64 	%rd7651, -1, 0, %p2695;
	add.s64 	%rd14772, %rd7650, %rd7651;
	setp.lt.u64 	%p2697, %rd7650, %rd7649;
	or.pred  	%p2698, %p2696, %p2697;
	selp.u64 	%rd7652, 1, 0, %p2698;
	add.s64 	%rd7653, %rd14773, 1;
	setp.ne.s64 	%p2699, %rd14773, -1;
	selp.s64 	%rd7654, -1, 0, %p2698;
	add.s64 	%rd14773, %rd7653, %rd7654;
	setp.lt.u64 	%p2700, %rd7653, %rd7652;
	or.pred  	%p2701, %p2699, %p2700;
	selp.s64 	%rd7655, -1, 0, %p2701;
	add.s64 	%rd1159, %rd1154, %rd7655;
	setp.ne.s64 	%p2702, %rd1159, 0;
	@%p2702 bra 	$L__BB6_317;
	and.b64  	%rd7656, %rd14773, %rd14772;
	setp.ne.s64 	%p2703, %rd7656, -1;
	@%p2703 bra 	$L__BB6_321;
	setp.ne.s64 	%p2704, %rd14771, -1;
	setp.lt.u64 	%p2705, %rd14770, -4294968273;
	or.pred  	%p2706, %p2704, %p2705;
	@%p2706 bra 	$L__BB6_321;
$L__BB6_317:
	add.s64 	%rd1160, %rd1150, 8589936546;
	setp.lt.u64 	%p2707, %rd14770, -4294968273;
	selp.u64 	%rd7657, 1, 0, %p2707;
	add.s64 	%rd7658, %rd14771, 1;
	setp.ne.s64 	%p2708, %rd14771, -1;
	selp.s64 	%rd7659, -1, 0, %p2707;
	add.s64 	%rd14771, %rd7658, %rd7659;
	setp.lt.u64 	%p2709, %rd7658, %rd7657;
	or.pred  	%p2710, %p2708, %p2709;
	selp.u64 	%rd7660, 1, 0, %p2710;
	add.s64 	%rd7661, %rd14772, 1;
	setp.ne.s64 	%p2711, %rd14772, -1;
	selp.s64 	%rd7662, -1, 0, %p2710;
	add.s64 	%rd14772, %rd7661, %rd7662;
	setp.lt.u64 	%p2712, %rd7661, %rd7660;
	or.pred  	%p2713, %p2711, %p2712;
	selp.u64 	%rd7663, 1, 0, %p2713;
	add.s64 	%rd7664, %rd14773, 1;
	setp.ne.s64 	%p2714, %rd14773, -1;
	selp.s64 	%rd7665, -1, 0, %p2713;
	add.s64 	%rd14773, %rd7664, %rd7665;
	setp.lt.u64 	%p2715, %rd7664, %rd7663;
	or.pred  	%p2716, %p2714, %p2715;
	selp.u64 	%rd7666, 1, 0, %p2716;
	setp.ne.s64 	%p2717, %rd1159, %rd7666;
	@%p2717 bra 	$L__BB6_320;
	and.b64  	%rd7667, %rd14773, %rd14772;
	setp.ne.s64 	%p2718, %rd7667, -1;
	mov.u64 	%rd14770, %rd1160;
	@%p2718 bra 	$L__BB6_321;
	setp.ne.s64 	%p2719, %rd14771, -1;
	setp.lt.u64 	%p2720, %rd1160, -4294968273;
	or.pred  	%p2721, %p2719, %p2720;
	mov.u64 	%rd14770, %rd1160;
	@%p2721 bra 	$L__BB6_321;
$L__BB6_320:
	setp.lt.u64 	%p2722, %rd1160, -4294968273;
	selp.u64 	%rd7668, 1, 0, %p2722;
	add.s64 	%rd7669, %rd14771, 1;
	setp.ne.s64 	%p2723, %rd14771, -1;
	selp.s64 	%rd7670, -1, 0, %p2722;
	add.s64 	%rd14771, %rd7669, %rd7670;
	setp.lt.u64 	%p2724, %rd7669, %rd7668;
	or.pred  	%p2725, %p2723, %p2724;
	selp.u64 	%rd7671, 1, 0, %p2725;
	add.s64 	%rd7672, %rd14772, 1;
	setp.ne.s64 	%p2726, %rd14772, -1;
	selp.s64 	%rd7673, -1, 0, %p2725;
	add.s64 	%rd14772, %rd7672, %rd7673;
	setp.lt.u64 	%p2727, %rd7672, %rd7671;
	or.pred  	%p2728, %p2726, %p2727;
	selp.s64 	%rd7674, -1, 0, %p2728;
	add.s64 	%rd7675, %rd14773, %rd7674;
	add.s64 	%rd14773, %rd7675, 1;
	add.s64 	%rd14770, %rd1150, 12884904819;
$L__BB6_321:
	mul.hi.u64 	%rd7677, %rd14770, %rd1048;
	mul.lo.s64 	%rd7678, %rd1049, %rd14770;
	mul.hi.u64 	%rd7679, %rd14770, %rd1049;
	add.s64 	%rd7680, %rd7678, %rd7677;
	setp.lt.u64 	%p2729, %rd7680, %rd7678;
	selp.u64 	%rd7681, 1, 0, %p2729;
	add.s64 	%rd7682, %rd7679, %rd7681;
	mul.lo.s64 	%rd7683, %rd1050, %rd14770;
	mul.hi.u64 	%rd7684, %rd14770, %rd1050;
	add.s64 	%rd7685, %rd7683, %rd7682;
	setp.lt.u64 	%p2730, %rd7685, %rd7683;
	selp.u64 	%rd7686, 1, 0, %p2730;
	add.s64 	%rd7687, %rd7684, %rd7686;
	mul.lo.s64 	%rd7688, %rd1051, %rd14770;
	mul.hi.u64 	%rd7689, %rd14770, %rd1051;
	add.s64 	%rd7690, %rd7688, %rd7687;
	setp.lt.u64 	%p2731, %rd7690, %rd7688;
	selp.u64 	%rd7691, 1, 0, %p2731;
	add.s64 	%rd7692, %rd7689, %rd7691;
	mul.hi.u64 	%rd7693, %rd14771, %rd1048;
	mad.lo.s64 	%rd1172, %rd1048, %rd14771, %rd7680;
	setp.lt.u64 	%p2732, %rd1172, %rd7680;
	selp.u64 	%rd7694, 1, 0, %p2732;
	add.s64 	%rd7695, %rd7693, %rd7694;
	mul.hi.u64 	%rd7696, %rd14771, %rd1049;
	mad.lo.s64 	%rd7697, %rd1049, %rd14771, %rd7685;
	setp.lt.u64 	%p2733, %rd7697, %rd7685;
	selp.u64 	%rd7698, 1, 0, %p2733;
	add.s64 	%rd7699, %rd7697, %rd7695;
	setp.lt.u64 	%p2734, %rd7699, %rd7697;
	selp.u64 	%rd7700, 1, 0, %p2734;
	add.s64 	%rd7701, %rd7696, %rd7698;
	add.s64 	%rd7702, %rd7701, %rd7700;
	mul.hi.u64 	%rd7703, %rd14771, %rd1050;
	mad.lo.s64 	%rd7704, %rd1050, %rd14771, %rd7690;
	setp.lt.u64 	%p2735, %rd7704, %rd7690;
	selp.u64 	%rd7705, 1, 0, %p2735;
	add.s64 	%rd7706, %rd7704, %rd7702;
	setp.lt.u64 	%p2736, %rd7706, %rd7704;
	selp.u64 	%rd7707, 1, 0, %p2736;
	add.s64 	%rd7708, %rd7703, %rd7705;
	add.s64 	%rd7709, %rd7708, %rd7707;
	mul.hi.u64 	%rd7710, %rd14771, %rd1051;
	mad.lo.s64 	%rd7711, %rd1051, %rd14771, %rd7692;
	setp.lt.u64 	%p2737, %rd7711, %rd7692;
	selp.u64 	%rd7712, 1, 0, %p2737;
	add.s64 	%rd7713, %rd7711, %rd7709;
	setp.lt.u64 	%p2738, %rd7713, %rd7711;
	selp.u64 	%rd7714, 1, 0, %p2738;
	add.s64 	%rd7715, %rd7710, %rd7712;
	add.s64 	%rd7716, %rd7715, %rd7714;
	mul.hi.u64 	%rd7717, %rd14772, %rd1048;
	mad.lo.s64 	%rd1173, %rd1048, %rd14772, %rd7699;
	setp.lt.u64 	%p2739, %rd1173, %rd7699;
	selp.u64 	%rd7718, 1, 0, %p2739;
	add.s64 	%rd7719, %rd7717, %rd7718;
	mul.hi.u64 	%rd7720, %rd14772, %rd1049;
	mad.lo.s64 	%rd7721, %rd1049, %rd14772, %rd7706;
	setp.lt.u64 	%p2740, %rd7721, %rd7706;
	selp.u64 	%rd7722, 1, 0, %p2740;
	add.s64 	%rd7723, %rd7721, %rd7719;
	setp.lt.u64 	%p2741, %rd7723, %rd7721;
	selp.u64 	%rd7724, 1, 0, %p2741;
	add.s64 	%rd7725, %rd7720, %rd7722;
	add.s64 	%rd7726, %rd7725, %rd7724;
	mul.hi.u64 	%rd7727, %rd14772, %rd1050;
	mad.lo.s64 	%rd7728, %rd1050, %rd14772, %rd7713;
	setp.lt.u64 	%p2742, %rd7728, %rd7713;
	selp.u64 	%rd7729, 1, 0, %p2742;
	add.s64 	%rd7730, %rd7728, %rd7726;
	setp.lt.u64 	%p2743, %rd7730, %rd7728;
	selp.u64 	%rd7731, 1, 0, %p2743;
	add.s64 	%rd7732, %rd7727, %rd7729;
	add.s64 	%rd7733, %rd7732, %rd7731;
	mul.hi.u64 	%rd7734, %rd14772, %rd1051;
	mad.lo.s64 	%rd7735, %rd1051, %rd14772, %rd7716;
	setp.lt.u64 	%p2744, %rd7735, %rd7716;
	selp.u64 	%rd7736, 1, 0, %p2744;
	add.s64 	%rd7737, %rd7735, %rd7733;
	setp.lt.u64 	%p2745, %rd7737, %rd7735;
	selp.u64 	%rd7738, 1, 0, %p2745;
	add.s64 	%rd7739, %rd7734, %rd7736;
	add.s64 	%rd7740, %rd7739, %rd7738;
	mul.hi.u64 	%rd7741, %rd14773, %rd1048;
	mad.lo.s64 	%rd1174, %rd1048, %rd14773, %rd7723;
	setp.lt.u64 	%p2746, %rd1174, %rd7723;
	selp.u64 	%rd7742, 1, 0, %p2746;
	add.s64 	%rd7743, %rd7741, %rd7742;
	mul.hi.u64 	%rd7744, %rd14773, %rd1049;
	mad.lo.s64 	%rd7745, %rd1049, %rd14773, %rd7730;
	setp.lt.u64 	%p2747, %rd7745, %rd7730;
	selp.u64 	%rd7746, 1, 0, %p2747;
	add.s64 	%rd7747, %rd7745, %rd7743;
	setp.lt.u64 	%p2748, %rd7747, %rd7745;
	selp.u64 	%rd7748, 1, 0, %p2748;
	add.s64 	%rd7749, %rd7744, %rd7746;
	add.s64 	%rd7750, %rd7749, %rd7748;
	mul.hi.u64 	%rd7751, %rd14773, %rd1050;
	mad.lo.s64 	%rd7752, %rd1050, %rd14773, %rd7737;
	setp.lt.u64 	%p2749, %rd7752, %rd7737;
	selp.u64 	%rd7753, 1, 0, %p2749;
	add.s64 	%rd7754, %rd7752, %rd7750;
	setp.lt.u64 	%p2750, %rd7754, %rd7752;
	selp.u64 	%rd7755, 1, 0, %p2750;
	add.s64 	%rd7756, %rd7751, %rd7753;
	add.s64 	%rd7757, %rd7756, %rd7755;
	mul.hi.u64 	%rd7758, %rd14773, %rd1051;
	mad.lo.s64 	%rd7759, %rd1051, %rd14773, %rd7740;
	setp.lt.u64 	%p2751, %rd7759, %rd7740;
	selp.u64 	%rd7760, 1, 0, %p2751;
	add.s64 	%rd7761, %rd7759, %rd7757;
	setp.lt.u64 	%p2752, %rd7761, %rd7759;
	selp.u64 	%rd7762, 1, 0, %p2752;
	add.s64 	%rd7763, %rd7758, %rd7760;
	add.s64 	%rd7764, %rd7763, %rd7762;
	shl.b64 	%rd7765, %rd7747, 32;
	mov.b64 	{%r442, %r443}, %rd7747;
	mov.b64 	{%r444, %r445}, %rd7754;
	mov.b64 	%rd7766, {%r443, %r444};
	mov.b64 	{%r446, %r447}, %rd7761;
	mov.b64 	%rd7767, {%r445, %r446};
	mov.b64 	{%r448, %r449}, %rd7764;
	mov.b64 	%rd7768, {%r447, %r448};
	shr.u64 	%rd7769, %rd7764, 32;
	mul.lo.s64 	%rd7770, %rd7747, 977;
	mov.b64 	%rd7771, 977;
	mul.hi.u64 	%rd7772, %rd7747, %rd7771;
	mul.lo.s64 	%rd7773, %rd7754, 977;
	mul.hi.u64 	%rd7774, %rd7754, %rd7771;
	add.s64 	%rd7775, %rd7773, %rd7772;
	setp.lt.u64 	%p2753, %rd7775, %rd7773;
	selp.u64 	%rd7776, 1, 0, %p2753;
	add.s64 	%rd7777, %rd7774, %rd7776;
	mul.lo.s64 	%rd7778, %rd7761, 977;
	mul.hi.u64 	%rd7779, %rd7761, %rd7771;
	add.s64 	%rd7780, %rd7778, %rd7777;
	setp.lt.u64 	%p2754, %rd7780, %rd7778;
	selp.u64 	%rd7781, 1, 0, %p2754;
	add.s64 	%rd7782, %rd7779, %rd7781;
	mul.lo.s64 	%rd7783, %rd7764, 977;
	mul.hi.u64 	%rd7784, %rd7764, %rd7771;
	add.s64 	%rd7785, %rd7783, %rd7782;
	setp.lt.u64 	%p2755, %rd7785, %rd7783;
	selp.u64 	%rd7786, 1, 0, %p2755;
	add.s64 	%rd7787, %rd7784, %rd7786;
	add.s64 	%rd14774, %rd7770, %rd7765;
	setp.lt.u64 	%p2756, %rd14774, %rd7770;
	selp.u64 	%rd7788, 1, 0, %p2756;
	add.s64 	%rd7789, %rd7775, %rd7766;
	setp.lt.u64 	%p2757, %rd7789, %rd7775;
	add.s64 	%rd14775, %rd7789, %rd7788;
	setp.lt.u64 	%p2758, %rd14775, %rd7789;
	or.pred  	%p2759, %p2757, %p2758;
	selp.u64 	%rd7790, 1, 0, %p2759;
	add.s64 	%rd7791, %rd7780, %rd7767;
	setp.lt.u64 	%p2760, %rd7791, %rd7780;
	add.s64 	%rd14776, %rd7791, %rd7790;
	setp.lt.u64 	%p2761, %rd14776, %rd7791;
	or.pred  	%p2762, %p2760, %p2761;
	selp.u64 	%rd7792, 1, 0, %p2762;
	add.s64 	%rd7793, %rd7785, %rd7768;
	setp.lt.u64 	%p2763, %rd7793, %rd7785;
	add.s64 	%rd14777, %rd7793, %rd7792;
	setp.lt.u64 	%p2764, %rd14777, %rd7793;
	or.pred  	%p2765, %p2763, %p2764;
	selp.u64 	%rd7794, 1, 0, %p2765;
	add.s64 	%rd7795, %rd7787, %rd7769;
	add.s64 	%rd1179, %rd7795, %rd7794;
	setp.eq.s64 	%p2766, %rd1179, 0;
	mov.b64 	%rd14778, 0;
	@%p2766 bra 	$L__BB6_323;
	shl.b64 	%rd7796, %rd1179, 32;
	shr.u64 	%rd7797, %rd1179, 32;
	mov.b64 	%rd7798, 977;
	mul.hi.u64 	%rd7799, %rd1179, %rd7798;
	mad.lo.s64 	%rd7800, %rd1179, 977, %rd7796;
	setp.lt.u64 	%p2767, %rd7800, %rd7796;
	selp.u64 	%rd7801, 1, 0, %p2767;
	add.s64 	%rd14774, %rd7800, %rd14774;
	setp.lt.u64 	%p2768, %rd14774, %rd7800;
	selp.u64 	%rd7802, 1, 0, %p2768;
	add.s64 	%rd7803, %rd7797, %rd7799;
	setp.lt.u64 	%p2769, %rd7803, %rd7797;
	selp.u64 	%rd7804, 1, 0, %p2769;
	add.s64 	%rd7805, %rd14775, %rd7803;
	setp.lt.u64 	%p2770, %rd7805, %rd14775;
	selp.u64 	%rd7806, 1, 0, %p2770;
	add.s64 	%rd7807, %rd7805, %rd7801;
	add.s64 	%rd14775, %rd7807, %rd7802;
	setp.lt.u64 	%p2771, %rd14775, %rd7805;
	selp.u64 	%rd7808, 1, 0, %p2771;
	add.s64 	%rd7809, %rd14776, %rd7804;
	add.s64 	%rd7810, %rd7809, %rd7806;
	add.s64 	%rd1182, %rd7810, %rd7808;
	setp.lt.u64 	%p2772, %rd1182, %rd14776;
	selp.u64 	%rd7811, 1, 0, %p2772;
	add.s64 	%rd1183, %rd14777, %rd7811;
	setp.lt.u64 	%p2773, %rd1183, %rd14777;
	selp.u64 	%rd14778, 1, 0, %p2773;
	mov.u64 	%rd14776, %rd1182;
	mov.u64 	%rd14777, %rd1183;
$L__BB6_323:
	mad.lo.s64 	%rd1190, %rd1048, %rd14770, %rd14774;
	setp.lt.u64 	%p2774, %rd1190, %rd14774;
	selp.u64 	%rd7812, 1, 0, %p2774;
	add.s64 	%rd7813, %rd14775, %rd1172;
	setp.lt.u64 	%p2775, %rd7813, %rd14775;
	add.s64 	%rd14780, %rd7813, %rd7812;
	setp.lt.u64 	%p2776, %rd14780, %rd7813;
	or.pred  	%p2777, %p2775, %p2776;
	selp.u64 	%rd7814, 1, 0, %p2777;
	add.s64 	%rd7815, %rd14776, %rd1173;
	setp.lt.u64 	%p2778, %rd7815, %rd14776;
	add.s64 	%rd14781, %rd7815, %rd7814;
	setp.lt.u64 	%p2779, %rd14781, %rd7815;
	or.pred  	%p2780, %p2778, %p2779;
	selp.u64 	%rd7816, 1, 0, %p2780;
	add.s64 	%rd7817, %rd14777, %rd1174;
	setp.lt.u64 	%p2781, %rd7817, %rd14777;
	add.s64 	%rd14782, %rd7817, %rd7816;
	setp.lt.u64 	%p2782, %rd14782, %rd7817;
	or.pred  	%p2783, %p2781, %p2782;
	selp.u64 	%rd7818, 1, 0, %p2783;
	add.s64 	%rd1194, %rd14778, %rd7818;
	setp.ne.s64 	%p2784, %rd1194, 0;
	@%p2784 bra 	$L__BB6_326;
	and.b64  	%rd7819, %rd14782, %rd14781;
	setp.ne.s64 	%p2785, %rd7819, -1;
	mov.u64 	%rd14779, %rd1190;
	@%p2785 bra 	$L__BB6_333;
	setp.ne.s64 	%p2786, %rd14780, -1;
	setp.lt.u64 	%p2787, %rd1190, -4294968273;
	or.pred  	%p2788, %p2786, %p2787;
	mov.u64 	%rd14779, %rd1190;
	@%p2788 bra 	$L__BB6_333;
$L__BB6_326:
	add.s64 	%rd14779, %rd1190, 4294968273;
	setp.lt.u64 	%p2789, %rd1190, -4294968273;
	selp.u64 	%rd7820, 1, 0, %p2789;
	add.s64 	%rd7821, %rd14780, 1;
	setp.ne.s64 	%p2790, %rd14780, -1;
	selp.s64 	%rd7822, -1, 0, %p2789;
	add.s64 	%rd14780, %rd7821, %rd7822;
	setp.lt.u64 	%p2791, %rd7821, %rd7820;
	or.pred  	%p2792, %p2790, %p2791;
	selp.u64 	%rd7823, 1, 0, %p2792;
	add.s64 	%rd7824, %rd14781, 1;
	setp.ne.s64 	%p2793, %rd14781, -1;
	selp.s64 	%rd7825, -1, 0, %p2792;
	add.s64 	%rd14781, %rd7824, %rd7825;
	setp.lt.u64 	%p2794, %rd7824, %rd7823;
	or.pred  	%p2795, %p2793, %p2794;
	selp.u64 	%rd7826, 1, 0, %p2795;
	add.s64 	%rd7827, %rd14782, 1;
	setp.ne.s64 	%p2796, %rd14782, -1;
	selp.s64 	%rd7828, -1, 0, %p2795;
	add.s64 	%rd14782, %rd7827, %rd7828;
	setp.lt.u64 	%p2797, %rd7827, %rd7826;
	or.pred  	%p2798, %p2796, %p2797;
	selp.s64 	%rd7829, -1, 0, %p2798;
	add.s64 	%rd1199, %rd1194, %rd7829;
	setp.ne.s64 	%p2799, %rd1199, 0;
	@%p2799 bra 	$L__BB6_329;
	and.b64  	%rd7830, %rd14782, %rd14781;
	setp.ne.s64 	%p2800, %rd7830, -1;
	@%p2800 bra 	$L__BB6_333;
	setp.ne.s64 	%p2801, %rd14780, -1;
	setp.lt.u64 	%p2802, %rd14779, -4294968273;
	or.pred  	%p2803, %p2801, %p2802;
	@%p2803 bra 	$L__BB6_333;
$L__BB6_329:
	add.s64 	%rd1200, %rd1190, 8589936546;
	setp.lt.u64 	%p2804, %rd14779, -4294968273;
	selp.u64 	%rd7831, 1, 0, %p2804;
	add.s64 	%rd7832, %rd14780, 1;
	setp.ne.s64 	%p2805, %rd14780, -1;
	selp.s64 	%rd7833, -1, 0, %p2804;
	add.s64 	%rd14780, %rd7832, %rd7833;
	setp.lt.u64 	%p2806, %rd7832, %rd7831;
	or.pred  	%p2807, %p2805, %p2806;
	selp.u64 	%rd7834, 1, 0, %p2807;
	add.s64 	%rd7835, %rd14781, 1;
	setp.ne.s64 	%p2808, %rd14781, -1;
	selp.s64 	%rd7836, -1, 0, %p2807;
	add.s64 	%rd14781, %rd7835, %rd7836;
	setp.lt.u64 	%p2809, %rd7835, %rd7834;
	or.pred  	%p2810, %p2808, %p2809;
	selp.u64 	%rd7837, 1, 0, %p2810;
	add.s64 	%rd7838, %rd14782, 1;
	setp.ne.s64 	%p2811, %rd14782, -1;
	selp.s64 	%rd7839, -1, 0, %p2810;
	add.s64 	%rd14782, %rd7838, %rd7839;
	setp.lt.u64 	%p2812, %rd7838, %rd7837;
	or.pred  	%p2813, %p2811, %p2812;
	selp.u64 	%rd7840, 1, 0, %p2813;
	setp.ne.s64 	%p2814, %rd1199, %rd7840;
	@%p2814 bra 	$L__BB6_332;
	and.b64  	%rd7841, %rd14782, %rd14781;
	setp.ne.s64 	%p2815, %rd7841, -1;
	mov.u64 	%rd14779, %rd1200;
	@%p2815 bra 	$L__BB6_333;
	setp.ne.s64 	%p2816, %rd14780, -1;
	setp.lt.u64 	%p2817, %rd1200, -4294968273;
	or.pred  	%p2818, %p2816, %p2817;
	mov.u64 	%rd14779, %rd1200;
	@%p2818 bra 	$L__BB6_333;
$L__BB6_332:
	setp.lt.u64 	%p2819, %rd1200, -4294968273;
	selp.u64 	%rd7842, 1, 0, %p2819;
	add.s64 	%rd7843, %rd14780, 1;
	setp.ne.s64 	%p2820, %rd14780, -1;
	selp.s64 	%rd7844, -1, 0, %p2819;
	add.s64 	%rd14780, %rd7843, %rd7844;
	setp.lt.u64 	%p2821, %rd7843, %rd7842;
	or.pred  	%p2822, %p2820, %p2821;
	selp.u64 	%rd7845, 1, 0, %p2822;
	add.s64 	%rd7846, %rd14781, 1;
	setp.ne.s64 	%p2823, %rd14781, -1;
	selp.s64 	%rd7847, -1, 0, %p2822;
	add.s64 	%rd14781, %rd7846, %rd7847;
	setp.lt.u64 	%p2824, %rd7846, %rd7845;
	or.pred  	%p2825, %p2823, %p2824;
	selp.s64 	%rd7848, -1, 0, %p2825;
	add.s64 	%rd7849, %rd14782, %rd7848;
	add.s64 	%rd14782, %rd7849, 1;
	add.s64 	%rd14779, %rd1190, 12884904819;
$L__BB6_333:
	mul.lo.s64 	%rd7851, %rd14780, %rd14779;
	mul.hi.u64 	%rd7852, %rd14779, %rd14780;
	mul.lo.s64 	%rd7853, %rd14781, %rd14779;
	mul.hi.u64 	%rd7854, %rd14779, %rd14781;
	add.s64 	%rd7855, %rd7853, %rd7852;
	setp.lt.u64 	%p2826, %rd7855, %rd7853;
	selp.u64 	%rd7856, 1, 0, %p2826;
	add.s64 	%rd7857, %rd7854, %rd7856;
	mul.lo.s64 	%rd7858, %rd14782, %rd14779;
	mul.hi.u64 	%rd7859, %rd14779, %rd14782;
	add.s64 	%rd7860, %rd7858, %rd7857;
	setp.lt.u64 	%p2827, %rd7860, %rd7858;
	selp.u64 	%rd7861, 1, 0, %p2827;
	add.s64 	%rd7862, %rd7859, %rd7861;
	mul.hi.u64 	%rd7863, %rd14780, %rd14781;
	mad.lo.s64 	%rd7864, %rd14781, %rd14780, %rd7860;
	setp.lt.u64 	%p2828, %rd7864, %rd7860;
	selp.u64 	%rd7865, 1, 0, %p2828;
	add.s64 	%rd7866, %rd7863, %rd7865;
	mul.hi.u64 	%rd7867, %rd14780, %rd14782;
	mad.lo.s64 	%rd7868, %rd14782, %rd14780, %rd7862;
	setp.lt.u64 	%p2829, %rd7868, %rd7862;
	selp.u64 	%rd7869, 1, 0, %p2829;
	add.s64 	%rd7870, %rd7868, %rd7866;
	setp.lt.u64 	%p2830, %rd7870, %rd7868;
	selp.u64 	%rd7871, 1, 0, %p2830;
	add.s64 	%rd7872, %rd7867, %rd7869;
	add.s64 	%rd7873, %rd7872, %rd7871;
	mul.hi.u64 	%rd7874, %rd14781, %rd14782;
	mad.lo.s64 	%rd7875, %rd14782, %rd14781, %rd7873;
	setp.lt.u64 	%p2831, %rd7875, %rd7873;
	selp.u64 	%rd7876, 1, 0, %p2831;
	add.s64 	%rd7877, %rd7874, %rd7876;
	shl.b64 	%rd7878, %rd7851, 1;
	mov.b64 	{%r450, %r451}, %rd7851;
	mov.b64 	{%r452, %r453}, %rd7855;
	shf.l.wrap.b32 	%r454, %r451, %r452, 1;
	shf.l.wrap.b32 	%r455, %r452, %r453, 1;
	mov.b64 	%rd7879, {%r454, %r455};
	mov.b64 	{%r456, %r457}, %rd7864;
	shf.l.wrap.b32 	%r458, %r453, %r456, 1;
	shf.l.wrap.b32 	%r459, %r456, %r457, 1;
	mov.b64 	%rd7880, {%r458, %r459};
	mov.b64 	{%r460, %r461}, %rd7870;
	shf.l.wrap.b32 	%r462, %r457, %r460, 1;
	shf.l.wrap.b32 	%r463, %r460, %r461, 1;
	mov.b64 	%rd7881, {%r462, %r463};
	mov.b64 	{%r464, %r465}, %rd7875;
	shf.l.wrap.b32 	%r466, %r461, %r464, 1;
	shf.l.wrap.b32 	%r467, %r464, %r465, 1;
	mov.b64 	%rd7882, {%r466, %r467};
	shr.u64 	%rd7883, %rd7877, 63;
	mov.b64 	{%r468, %r469}, %rd7877;
	shf.l.wrap.b32 	%r470, %r465, %r468, 1;
	shf.l.wrap.b32 	%r471, %r468, %r469, 1;
	mov.b64 	%rd7884, {%r470, %r471};
	mul.hi.u64 	%rd7885, %rd14779, %rd14779;
	mul.hi.u64 	%rd7886, %rd14780, %rd14780;
	mul.hi.u64 	%rd7887, %rd14781, %rd14781;
	mul.hi.u64 	%rd7888, %rd14782, %rd14782;
	add.s64 	%rd1212, %rd7878, %rd7885;
	setp.lt.u64 	%p2832, %rd1212, %rd7878;
	selp.u64 	%rd7889, 1, 0, %p2832;
	mad.lo.s64 	%rd7890, %rd14780, %rd14780, %rd7879;
	setp.lt.u64 	%p2833, %rd7890, %rd7879;
	add.s64 	%rd1213, %rd7890, %rd7889;
	setp.lt.u64 	%p2834, %rd1213, %rd7890;
	or.pred  	%p2835, %p2833, %p2834;
	selp.u64 	%rd7891, 1, 0, %p2835;
	add.s64 	%rd7892, %rd7880, %rd7886;
	setp.lt.u64 	%p2836, %rd7892, %rd7880;
	add.s64 	%rd1214, %rd7892, %rd7891;
	setp.lt.u64 	%p2837, %rd1214, %rd7892;
	or.pred  	%p2838, %p2836, %p2837;
	selp.u64 	%rd7893, 1, 0, %p2838;
	mad.lo.s64 	%rd7894, %rd14781, %rd14781, %rd7881;
	setp.lt.u64 	%p2839, %rd7894, %rd7881;
	add.s64 	%rd7895, %rd7894, %rd7893;
	setp.lt.u64 	%p2840, %rd7895, %rd7894;
	or.pred  	%p2841, %p2839, %p2840;
	selp.u64 	%rd7896, 1, 0, %p2841;
	add.s64 	%rd7897, %rd7882, %rd7887;
	setp.lt.u64 	%p2842, %rd7897, %rd7882;
	add.s64 	%rd7898, %rd7897, %rd7896;
	setp.lt.u64 	%p2843, %rd7898, %rd7897;
	or.pred  	%p2844, %p2842, %p2843;
	selp.u64 	%rd7899, 1, 0, %p2844;
	mad.lo.s64 	%rd7900, %rd14782, %rd14782, %rd7884;
	setp.lt.u64 	%p2845, %rd7900, %rd7884;
	add.s64 	%rd7901, %rd7900, %rd7899;
	setp.lt.u64 	%p2846, %rd7901, %rd7900;
	or.pred  	%p2847, %p2845, %p2846;
	selp.u64 	%rd7902, 1, 0, %p2847;
	add.s64 	%rd7903, %rd7883, %rd7888;
	add.s64 	%rd7904, %rd7903, %rd7902;
	shl.b64 	%rd7905, %rd7895, 32;
	mov.b64 	{%r472, %r473}, %rd7895;
	mov.b64 	{%r474, %r475}, %rd7898;
	mov.b64 	%rd7906, {%r473, %r474};
	mov.b64 	{%r476, %r477}, %rd7901;
	mov.b64 	%rd7907, {%r475, %r476};
	mov.b64 	{%r478, %r479}, %rd7904;
	mov.b64 	%rd7908, {%r477, %r478};
	shr.u64 	%rd7909, %rd7904, 32;
	mul.lo.s64 	%rd7910, %rd7895, 977;
	mov.b64 	%rd7911, 977;
	mul.hi.u64 	%rd7912, %rd7895, %rd7911;
	mul.lo.s64 	%rd7913, %rd7898, 977;
	mul.hi.u64 	%rd7914, %rd7898, %rd7911;
	add.s64 	%rd7915, %rd7913, %rd7912;
	setp.lt.u64 	%p2848, %rd7915, %rd7913;
	selp.u64 	%rd7916, 1, 0, %p2848;
	add.s64 	%rd7917, %rd7914, %rd7916;
	mul.lo.s64 	%rd7918, %rd7901, 977;
	mul.hi.u64 	%rd7919, %rd7901, %rd7911;
	add.s64 	%rd7920, %rd7918, %rd7917;
	setp.lt.u64 	%p2849, %rd7920, %rd7918;
	selp.u64 	%rd7921, 1, 0, %p2849;
	add.s64 	%rd7922, %rd7919, %rd7921;
	mul.lo.s64 	%rd7923, %rd7904, 977;
	mul.hi.u64 	%rd7924, %rd7904, %rd7911;
	add.s64 	%rd7925, %rd7923, %rd7922;
	setp.lt.u64 	%p2850, %rd7925, %rd7923;
	selp.u64 	%rd7926, 1, 0, %p2850;
	add.s64 	%rd7927, %rd7924, %rd7926;
	add.s64 	%rd14783, %rd7910, %rd7905;
	setp.lt.u64 	%p2851, %rd14783, %rd7910;
	selp.u64 	%rd7928, 1, 0, %p2851;
	add.s64 	%rd7929, %rd7915, %rd7906;
	setp.lt.u64 	%p2852, %rd7929, %rd7915;
	add.s64 	%rd14784, %rd7929, %rd7928;
	setp.lt.u64 	%p2853, %rd14784, %rd7929;
	or.pred  	%p2854, %p2852, %p2853;
	selp.u64 	%rd7930, 1, 0, %p2854;
	add.s64 	%rd7931, %rd7920, %rd7907;
	setp.lt.u64 	%p2855, %rd7931, %rd7920;
	add.s64 	%rd14785, %rd7931, %rd7930;
	setp.lt.u64 	%p2856, %rd14785, %rd7931;
	or.pred  	%p2857, %p2855, %p2856;
	selp.u64 	%rd7932, 1, 0, %p2857;
	add.s64 	%rd7933, %rd7925, %rd7908;
	setp.lt.u64 	%p2858, %rd7933, %rd7925;
	add.s64 	%rd14786, %rd7933, %rd7932;
	setp.lt.u64 	%p2859, %rd14786, %rd7933;
	or.pred  	%p2860, %p2858, %p2859;
	selp.u64 	%rd7934, 1, 0, %p2860;
	add.s64 	%rd7935, %rd7927, %rd7909;
	add.s64 	%rd1219, %rd7935, %rd7934;
	setp.eq.s64 	%p2861, %rd1219, 0;
	mov.b64 	%rd14787, 0;
	@%p2861 bra 	$L__BB6_335;
	shl.b64 	%rd7936, %rd1219, 32;
	shr.u64 	%rd7937, %rd1219, 32;
	mov.b64 	%rd7938, 977;
	mul.hi.u64 	%rd7939, %rd1219, %rd7938;
	mad.lo.s64 	%rd7940, %rd1219, 977, %rd7936;
	setp.lt.u64 	%p2862, %rd7940, %rd7936;
	selp.u64 	%rd7941, 1, 0, %p2862;
	add.s64 	%rd14783, %rd7940, %rd14783;
	setp.lt.u64 	%p2863, %rd14783, %rd7940;
	selp.u64 	%rd7942, 1, 0, %p2863;
	add.s64 	%rd7943, %rd7937, %rd7939;
	setp.lt.u64 	%p2864, %rd7943, %rd7937;
	selp.u64 	%rd7944, 1, 0, %p2864;
	add.s64 	%rd7945, %rd14784, %rd7943;
	setp.lt.u64 	%p2865, %rd7945, %rd14784;
	selp.u64 	%rd7946, 1, 0, %p2865;
	add.s64 	%rd7947, %rd7945, %rd7941;
	add.s64 	%rd14784, %rd7947, %rd7942;
	setp.lt.u64 	%p2866, %rd14784, %rd7945;
	selp.u64 	%rd7948, 1, 0, %p2866;
	add.s64 	%rd7949, %rd14785, %rd7944;
	add.s64 	%rd7950, %rd7949, %rd7946;
	add.s64 	%rd1222, %rd7950, %rd7948;
	setp.lt.u64 	%p2867, %rd1222, %rd14785;
	selp.u64 	%rd7951, 1, 0, %p2867;
	add.s64 	%rd1223, %rd14786, %rd7951;
	setp.lt.u64 	%p2868, %rd1223, %rd14786;
	selp.u64 	%rd14787, 1, 0, %p2868;
	mov.u64 	%rd14785, %rd1222;
	mov.u64 	%rd14786, %rd1223;
$L__BB6_335:
	mad.lo.s64 	%rd1230, %rd14779, %rd14779, %rd14783;
	setp.lt.u64 	%p2869, %rd1230, %rd14783;
	selp.u64 	%rd7952, 1, 0, %p2869;
	add.s64 	%rd7953, %rd14784, %rd1212;
	setp.lt.u64 	%p2870, %rd7953, %rd14784;
	add.s64 	%rd14789, %rd7953, %rd7952;
	setp.lt.u64 	%p2871, %rd14789, %rd7953;
	or.pred  	%p2872, %p2870, %p2871;
	selp.u64 	%rd7954, 1, 0, %p2872;
	add.s64 	%rd7955, %rd14785, %rd1213;
	setp.lt.u64 	%p2873, %rd7955, %rd14785;
	add.s64 	%rd14790, %rd7955, %rd7954;
	setp.lt.u64 	%p2874, %rd14790, %rd7955;
	or.pred  	%p2875, %p2873, %p2874;
	selp.u64 	%rd7956, 1, 0, %p2875;
	add.s64 	%rd7957, %rd14786, %rd1214;
	setp.lt.u64 	%p2876, %rd7957, %rd14786;
	add.s64 	%rd14791, %rd7957, %rd7956;
	setp.lt.u64 	%p2877, %rd14791, %rd7957;
	or.pred  	%p2878, %p2876, %p2877;
	selp.u64 	%rd7958, 1, 0, %p2878;
	add.s64 	%rd1234, %rd14787, %rd7958;
	setp.ne.s64 	%p2879, %rd1234, 0;
	@%p2879 bra 	$L__BB6_338;
	and.b64  	%rd7959, %rd14791, %rd14790;
	setp.ne.s64 	%p2880, %rd7959, -1;
	mov.u64 	%rd14788, %rd1230;
	@%p2880 bra 	$L__BB6_345;
	setp.ne.s64 	%p2881, %rd14789, -1;
	setp.lt.u64 	%p2882, %rd1230, -4294968273;
	or.pred  	%p2883, %p2881, %p2882;
	mov.u64 	%rd14788, %rd1230;
	@%p2883 bra 	$L__BB6_345;
$L__BB6_338:
	add.s64 	%rd14788, %rd1230, 4294968273;
	setp.lt.u64 	%p2884, %rd1230, -4294968273;
	selp.u64 	%rd7960, 1, 0, %p2884;
	add.s64 	%rd7961, %rd14789, 1;
	setp.ne.s64 	%p2885, %rd14789, -1;
	selp.s64 	%rd7962, -1, 0, %p2884;
	add.s64 	%rd14789, %rd7961, %rd7962;
	setp.lt.u64 	%p2886, %rd7961, %rd7960;
	or.pred  	%p2887, %p2885, %p2886;
	selp.u64 	%rd7963, 1, 0, %p2887;
	add.s64 	%rd7964, %rd14790, 1;
	setp.ne.s64 	%p2888, %rd14790, -1;
	selp.s64 	%rd7965, -1, 0, %p2887;
	add.s64 	%rd14790, %rd7964, %rd7965;
	setp.lt.u64 	%p2889, %rd7964, %rd7963;
	or.pred  	%p2890, %p2888, %p2889;
	selp.u64 	%rd7966, 1, 0, %p2890;
	add.s64 	%rd7967, %rd14791, 1;
	setp.ne.s64 	%p2891, %rd14791, -1;
	selp.s64 	%rd7968, -1, 0, %p2890;
	add.s64 	%rd14791, %rd7967, %rd7968;
	setp.lt.u64 	%p2892, %rd7967, %rd7966;
	or.pred  	%p2893, %p2891, %p2892;
	selp.s64 	%rd7969, -1, 0, %p2893;
	add.s64 	%rd1239, %rd1234, %rd7969;
	setp.ne.s64 	%p2894, %rd1239, 0;
	@%p2894 bra 	$L__BB6_341;
	and.b64  	%rd7970, %rd14791, %rd14790;
	setp.ne.s64 	%p2895, %rd7970, -1;
	@%p2895 bra 	$L__BB6_345;
	setp.ne.s64 	%p2896, %rd14789, -1;
	setp.lt.u64 	%p2897, %rd14788, -4294968273;
	or.pred  	%p2898, %p2896, %p2897;
	@%p2898 bra 	$L__BB6_345;
$L__BB6_341:
	add.s64 	%rd1240, %rd1230, 8589936546;
	setp.lt.u64 	%p2899, %rd14788, -4294968273;
	selp.u64 	%rd7971, 1, 0, %p2899;
	add.s64 	%rd7972, %rd14789, 1;
	setp.ne.s64 	%p2900, %rd14789, -1;
	selp.s64 	%rd7973, -1, 0, %p2899;
	add.s64 	%rd14789, %rd7972, %rd7973;
	setp.lt.u64 	%p2901, %rd7972, %rd7971;
	or.pred  	%p2902, %p2900, %p2901;
	selp.u64 	%rd7974, 1, 0, %p2902;
	add.s64 	%rd7975, %rd14790, 1;
	setp.ne.s64 	%p2903, %rd14790, -1;
	selp.s64 	%rd7976, -1, 0, %p2902;
	add.s64 	%rd14790, %rd7975, %rd7976;
	setp.lt.u64 	%p2904, %rd7975, %rd7974;
	or.pred  	%p2905, %p2903, %p2904;
	selp.u64 	%rd7977, 1, 0, %p2905;
	add.s64 	%rd7978, %rd14791, 1;
	setp.ne.s64 	%p2906, %rd14791, -1;
	selp.s64 	%rd7979, -1, 0, %p2905;
	add.s64 	%rd14791, %rd7978, %rd7979;
	setp.lt.u64 	%p2907, %rd7978, %rd7977;
	or.pred  	%p2908, %p2906, %p2907;
	selp.u64 	%rd7980, 1, 0, %p2908;
	setp.ne.s64 	%p2909, %rd1239, %rd7980;
	@%p2909 bra 	$L__BB6_344;
	and.b64  	%rd7981, %rd14791, %rd14790;
	setp.ne.s64 	%p2910, %rd7981, -1;
	mov.u64 	%rd14788, %rd1240;
	@%p2910 bra 	$L__BB6_345;
	setp.ne.s64 	%p2911, %rd14789, -1;
	setp.lt.u64 	%p2912, %rd1240, -4294968273;
	or.pred  	%p2913, %p2911, %p2912;
	mov.u64 	%rd14788, %rd1240;
	@%p2913 bra 	$L__BB6_345;
$L__BB6_344:
	setp.lt.u64 	%p2914, %rd1240, -4294968273;
	selp.u64 	%rd7982, 1, 0, %p2914;
	add.s64 	%rd7983, %rd14789, 1;
	setp.ne.s64 	%p2915, %rd14789, -1;
	selp.s64 	%rd7984, -1, 0, %p2914;
	add.s64 	%rd14789, %rd7983, %rd7984;
	setp.lt.u64 	%p2916, %rd7983, %rd7982;
	or.pred  	%p2917, %p2915, %p2916;
	selp.u64 	%rd7985, 1, 0, %p2917;
	add.s64 	%rd7986, %rd14790, 1;
	setp.ne.s64 	%p2918, %rd14790, -1;
	selp.s64 	%rd7987, -1, 0, %p2917;
	add.s64 	%rd14790, %rd7986, %rd7987;
	setp.lt.u64 	%p2919, %rd7986, %rd7985;
	or.pred  	%p2920, %p2918, %p2919;
	selp.s64 	%rd7988, -1, 0, %p2920;
	add.s64 	%rd7989, %rd14791, %rd7988;
	add.s64 	%rd14791, %rd7989, 1;
	add.s64 	%rd14788, %rd1230, 12884904819;
$L__BB6_345:
	mul.lo.s64 	%rd7991, %rd14789, %rd14788;
	mul.hi.u64 	%rd7992, %rd14788, %rd14789;
	mul.lo.s64 	%rd7993, %rd14790, %rd14788;
	mul.hi.u64 	%rd7994, %rd14788, %rd14790;
	add.s64 	%rd7995, %rd7993, %rd7992;
	setp.lt.u64 	%p2921, %rd7995, %rd7993;
	selp.u64 	%rd7996, 1, 0, %p2921;
	add.s64 	%rd7997, %rd7994, %rd7996;
	mul.lo.s64 	%rd7998, %rd14791, %rd14788;
	mul.hi.u64 	%rd7999, %rd14788, %rd14791;
	add.s64 	%rd8000, %rd7998, %rd7997;
	setp.lt.u64 	%p2922, %rd8000, %rd7998;
	selp.u64 	%rd8001, 1, 0, %p2922;
	add.s64 	%rd8002, %rd7999, %rd8001;
	mul.hi.u64 	%rd8003, %rd14789, %rd14790;
	mad.lo.s64 	%rd8004, %rd14790, %rd14789, %rd8000;
	setp.lt.u64 	%p2923, %rd8004, %rd8000;
	selp.u64 	%rd8005, 1, 0, %p2923;
	add.s64 	%rd8006, %rd8003, %rd8005;
	mul.hi.u64 	%rd8007, %rd14789, %rd14791;
	mad.lo.s64 	%rd8008, %rd14791, %rd14789, %rd8002;
	setp.lt.u64 	%p2924, %rd8008, %rd8002;
	selp.u64 	%rd8009, 1, 0, %p2924;
	add.s64 	%rd8010, %rd8008, %rd8006;
	setp.lt.u64 	%p2925, %rd8010, %rd8008;
	selp.u64 	%rd8011, 1, 0, %p2925;
	add.s64 	%rd8012, %rd8007, %rd8009;
	add.s64 	%rd8013, %rd8012, %rd8011;
	mul.hi.u64 	%rd8014, %rd14790, %rd14791;
	mad.lo.s64 	%rd8015, %rd14791, %rd14790, %rd8013;
	setp.lt.u64 	%p2926, %rd8015, %rd8013;
	selp.u64 	%rd8016, 1, 0, %p2926;
	add.s64 	%rd8017, %rd8014, %rd8016;
	shl.b64 	%rd8018, %rd7991, 1;
	mov.b64 	{%r480, %r481}, %rd7991;
	mov.b64 	{%r482, %r483}, %rd7995;
	shf.l.wrap.b32 	%r484, %r481, %r482, 1;
	shf.l.wrap.b32 	%r485, %r482, %r483, 1;
	mov.b64 	%rd8019, {%r484, %r485};
	mov.b64 	{%r486, %r487}, %rd8004;
	shf.l.wrap.b32 	%r488, %r483, %r486, 1;
	shf.l.wrap.b32 	%r489, %r486, %r487, 1;
	mov.b64 	%rd8020, {%r488, %r489};
	mov.b64 	{%r490, %r491}, %rd8010;
	shf.l.wrap.b32 	%r492, %r487, %r490, 1;
	shf.l.wrap.b32 	%r493, %r490, %r491, 1;
	mov.b64 	%rd8021, {%r492, %r493};
	mov.b64 	{%r494, %r495}, %rd8015;
	shf.l.wrap.b32 	%r496, %r491, %r494, 1;
	shf.l.wrap.b32 	%r497, %r494, %r495, 1;
	mov.b64 	%rd8022, {%r496, %r497};
	shr.u64 	%rd8023, %rd8017, 63;
	mov.b64 	{%r498, %r499}, %rd8017;
	shf.l.wrap.b32 	%r500, %r495, %r498, 1;
	shf.l.wrap.b32 	%r501, %r498, %r499, 1;
	mov.b64 	%rd8024, {%r500, %r501};
	mul.hi.u64 	%rd8025, %rd14788, %rd14788;
	mul.hi.u64 	%rd8026, %rd14789, %rd14789;
	mul.hi.u64 	%rd8027, %rd14790, %rd14790;
	mul.hi.u64 	%rd8028, %rd14791, %rd14791;
	add.s64 	%rd1252, %rd8018, %rd8025;
	setp.lt.u64 	%p2927, %rd1252, %rd8018;
	selp.u64 	%rd8029, 1, 0, %p2927;
	mad.lo.s64 	%rd8030, %rd14789, %rd14789, %rd8019;
	setp.lt.u64 	%p2928, %rd8030, %rd8019;
	add.s64 	%rd1253, %rd8030, %rd8029;
	setp.lt.u64 	%p2929, %rd1253, %rd8030;
	or.pred  	%p2930, %p2928, %p2929;
	selp.u64 	%rd8031, 1, 0, %p2930;
	add.s64 	%rd8032, %rd8020, %rd8026;
	setp.lt.u64 	%p2931, %rd8032, %rd8020;
	add.s64 	%rd1254, %rd8032, %rd8031;
	setp.lt.u64 	%p2932, %rd1254, %rd8032;
	or.pred  	%p2933, %p2931, %p2932;
	selp.u64 	%rd8033, 1, 0, %p2933;
	mad.lo.s64 	%rd8034, %rd14790, %rd14790, %rd8021;
	setp.lt.u64 	%p2934, %rd8034, %rd8021;
	add.s64 	%rd8035, %rd8034, %rd8033;
	setp.lt.u64 	%p2935, %rd8035, %rd8034;
	or.pred  	%p2936, %p2934, %p2935;
	selp.u64 	%rd8036, 1, 0, %p2936;
	add.s64 	%rd8037, %rd8022, %rd8027;
	setp.lt.u64 	%p2937, %rd8037, %rd8022;
	add.s64 	%rd8038, %rd8037, %rd8036;
	setp.lt.u64 	%p2938, %rd8038, %rd8037;
	or.pred  	%p2939, %p2937, %p2938;
	selp.u64 	%rd8039, 1, 0, %p2939;
	mad.lo.s64 	%rd8040, %rd14791, %rd14791, %rd8024;
	setp.lt.u64 	%p2940, %rd8040, %rd8024;
	add.s64 	%rd8041, %rd8040, %rd8039;
	setp.lt.u64 	%p2941, %rd8041, %rd8040;
	or.pred  	%p2942, %p2940, %p2941;
	selp.u64 	%rd8042, 1, 0, %p2942;
	add.s64 	%rd8043, %rd8023, %rd8028;
	add.s64 	%rd8044, %rd8043, %rd8042;
	shl.b64 	%rd8045, %rd8035, 32;
	mov.b64 	{%r502, %r503}, %rd8035;
	mov.b64 	{%r504, %r505}, %rd8038;
	mov.b64 	%rd8046, {%r503, %r504};
	mov.b64 	{%r506, %r507}, %rd8041;
	mov.b64 	%rd8047, {%r505, %r506};
	mov.b64 	{%r508, %r509}, %rd8044;
	mov.b64 	%rd8048, {%r507, %r508};
	shr.u64 	%rd8049, %rd8044, 32;
	mul.lo.s64 	%rd8050, %rd8035, 977;
	mov.b64 	%rd8051, 977;
	mul.hi.u64 	%rd8052, %rd8035, %rd8051;
	mul.lo.s64 	%rd8053, %rd8038, 977;
	mul.hi.u64 	%rd8054, %rd8038, %rd8051;
	add.s64 	%rd8055, %rd8053, %rd8052;
	setp.lt.u64 	%p2943, %rd8055, %rd8053;
	selp.u64 	%rd8056, 1, 0, %p2943;
	add.s64 	%rd8057, %rd8054, %rd8056;
	mul.lo.s64 	%rd8058, %rd8041, 977;
	mul.hi.u64 	%rd8059, %rd8041, %rd8051;
	add.s64 	%rd8060, %rd8058, %rd8057;
	setp.lt.u64 	%p2944, %rd8060, %rd8058;
	selp.u64 	%rd8061, 1, 0, %p2944;
	add.s64 	%rd8062, %rd8059, %rd8061;
	mul.lo.s64 	%rd8063, %rd8044, 977;
	mul.hi.u64 	%rd8064, %rd8044, %rd8051;
	add.s64 	%rd8065, %rd8063, %rd8062;
	setp.lt.u64 	%p2945, %rd8065, %rd8063;
	selp.u64 	%rd8066, 1, 0, %p2945;
	add.s64 	%rd8067, %rd8064, %rd8066;
	add.s64 	%rd14792, %rd8050, %rd8045;
	setp.lt.u64 	%p2946, %rd14792, %rd8050;
	selp.u64 	%rd8068, 1, 0, %p2946;
	add.s64 	%rd8069, %rd8055, %rd8046;
	setp.lt.u64 	%p2947, %rd8069, %rd8055;
	add.s64 	%rd14793, %rd8069, %rd8068;
	setp.lt.u64 	%p2948, %rd14793, %rd8069;
	or.pred  	%p2949, %p2947, %p2948;
	selp.u64 	%rd8070, 1, 0, %p2949;
	add.s64 	%rd8071, %rd8060, %rd8047;
	setp.lt.u64 	%p2950, %rd8071, %rd8060;
	add.s64 	%rd14794, %rd8071, %rd8070;
	setp.lt.u64 	%p2951, %rd14794, %rd8071;
	or.pred  	%p2952, %p2950, %p2951;
	selp.u64 	%rd8072, 1, 0, %p2952;
	add.s64 	%rd8073, %rd8065, %rd8048;
	setp.lt.u64 	%p2953, %rd8073, %rd8065;
	add.s64 	%rd14795, %rd8073, %rd8072;
	setp.lt.u64 	%p2954, %rd14795, %rd8073;
	or.pred  	%p2955, %p2953, %p2954;
	selp.u64 	%rd8074, 1, 0, %p2955;
	add.s64 	%rd8075, %rd8067, %rd8049;
	add.s64 	%rd1259, %rd8075, %rd8074;
	setp.eq.s64 	%p2956, %rd1259, 0;
	mov.b64 	%rd14796, 0;
	@%p2956 bra 	$L__BB6_347;
	shl.b64 	%rd8076, %rd1259, 32;
	shr.u64 	%rd8077, %rd1259, 32;
	mov.b64 	%rd8078, 977;
	mul.hi.u64 	%rd8079, %rd1259, %rd8078;
	mad.lo.s64 	%rd8080, %rd1259, 977, %rd8076;
	setp.lt.u64 	%p2957, %rd8080, %rd8076;
	selp.u64 	%rd8081, 1, 0, %p2957;
	add.s64 	%rd14792, %rd8080, %rd14792;
	setp.lt.u64 	%p2958, %rd14792, %rd8080;
	selp.u64 	%rd8082, 1, 0, %p2958;
	add.s64 	%rd8083, %rd8077, %rd8079;
	setp.lt.u64 	%p2959, %rd8083, %rd8077;
	selp.u64 	%rd8084, 1, 0, %p2959;
	add.s64 	%rd8085, %rd14793, %rd8083;
	setp.lt.u64 	%p2960, %rd8085, %rd14793;
	selp.u64 	%rd8086, 1, 0, %p2960;
	add.s64 	%rd8087, %rd8085, %rd8081;
	add.s64 	%rd14793, %rd8087, %rd8082;
	setp.lt.u64 	%p2961, %rd14793, %rd8085;
	selp.u64 	%rd8088, 1, 0, %p2961;
	add.s64 	%rd8089, %rd14794, %rd8084;
	add.s64 	%rd8090, %rd8089, %rd8086;
	add.s64 	%rd1262, %rd8090, %rd8088;
	setp.lt.u64 	%p2962, %rd1262, %rd14794;
	selp.u64 	%rd8091, 1, 0, %p2962;
	add.s64 	%rd1263, %rd14795, %rd8091;
	setp.lt.u64 	%p2963, %rd1263, %rd14795;
	selp.u64 	%rd14796, 1, 0, %p2963;
	mov.u64 	%rd14794, %rd1262;
	mov.u64 	%rd14795, %rd1263;
$L__BB6_347:
	mad.lo.s64 	%rd1270, %rd14788, %rd14788, %rd14792;
	setp.lt.u64 	%p2964, %rd1270, %rd14792;
	selp.u64 	%rd8092, 1, 0, %p2964;
	add.s64 	%rd8093, %rd14793, %rd1252;
	setp.lt.u64 	%p2965, %rd8093, %rd14793;
	add.s64 	%rd14798, %rd8093, %rd8092;
	setp.lt.u64 	%p2966, %rd14798, %rd8093;
	or.pred  	%p2967, %p2965, %p2966;
	selp.u64 	%rd8094, 1, 0, %p2967;
	add.s64 	%rd8095, %rd14794, %rd1253;
	setp.lt.u64 	%p2968, %rd8095, %rd14794;
	add.s64 	%rd14799, %rd8095, %rd8094;
	setp.lt.u64 	%p2969, %rd14799, %rd8095;
	or.pred  	%p2970, %p2968, %p2969;
	selp.u64 	%rd8096, 1, 0, %p2970;
	add.s64 	%rd8097, %rd14795, %rd1254;
	setp.lt.u64 	%p2971, %rd8097, %rd14795;
	add.s64 	%rd14800, %rd8097, %rd8096;
	setp.lt.u64 	%p2972, %rd14800, %rd8097;
	or.pred  	%p2973, %p2971, %p2972;
	selp.u64 	%rd8098, 1, 0, %p2973;
	add.s64 	%rd1274, %rd14796, %rd8098;
	setp.ne.s64 	%p2974, %rd1274, 0;
	@%p2974 bra 	$L__BB6_350;
	and.b64  	%rd8099, %rd14800, %rd14799;
	setp.ne.s64 	%p2975, %rd8099, -1;
	mov.u64 	%rd14797, %rd1270;
	@%p2975 bra 	$L__BB6_357;
	setp.ne.s64 	%p2976, %rd14798, -1;
	setp.lt.u64 	%p2977, %rd1270, -4294968273;
	or.pred  	%p2978, %p2976, %p2977;
	mov.u64 	%rd14797, %rd1270;
	@%p2978 bra 	$L__BB6_357;
$L__BB6_350:
	add.s64 	%rd14797, %rd1270, 4294968273;
	setp.lt.u64 	%p2979, %rd1270, -4294968273;
	selp.u64 	%rd8100, 1, 0, %p2979;
	add.s64 	%rd8101, %rd14798, 1;
	setp.ne.s64 	%p2980, %rd14798, -1;
	selp.s64 	%rd8102, -1, 0, %p2979;
	add.s64 	%rd14798, %rd8101, %rd8102;
	setp.lt.u64 	%p2981, %rd8101, %rd8100;
	or.pred  	%p2982, %p2980, %p2981;
	selp.u64 	%rd8103, 1, 0, %p2982;
	add.s64 	%rd8104, %rd14799, 1;
	setp.ne.s64 	%p2983, %rd14799, -1;
	selp.s64 	%rd8105, -1, 0, %p2982;
	add.s64 	%rd14799, %rd8104, %rd8105;
	setp.lt.u64 	%p2984, %rd8104, %rd8103;
	or.pred  	%p2985, %p2983, %p2984;
	selp.u64 	%rd8106, 1, 0, %p2985;
	add.s64 	%rd8107, %rd14800, 1;
	setp.ne.s64 	%p2986, %rd14800, -1;
	selp.s64 	%rd8108, -1, 0, %p2985;
	add.s64 	%rd14800, %rd8107, %rd8108;
	setp.lt.u64 	%p2987, %rd8107, %rd8106;
	or.pred  	%p2988, %p2986, %p2987;
	selp.s64 	%rd8109, -1, 0, %p2988;
	add.s64 	%rd1279, %rd1274, %rd8109;
	setp.ne.s64 	%p2989, %rd1279, 0;
	@%p2989 bra 	$L__BB6_353;
	and.b64  	%rd8110, %rd14800, %rd14799;
	setp.ne.s64 	%p2990, %rd8110, -1;
	@%p2990 bra 	$L__BB6_357;
	setp.ne.s64 	%p2991, %rd14798, -1;
	setp.lt.u64 	%p2992, %rd14797, -4294968273;
	or.pred  	%p2993, %p2991, %p2992;
	@%p2993 bra 	$L__BB6_357;
$L__BB6_353:
	add.s64 	%rd1280, %rd1270, 8589936546;
	setp.lt.u64 	%p2994, %rd14797, -4294968273;
	selp.u64 	%rd8111, 1, 0, %p2994;
	add.s64 	%rd8112, %rd14798, 1;
	setp.ne.s64 	%p2995, %rd14798, -1;
	selp.s64 	%rd8113, -1, 0, %p2994;
	add.s64 	%rd14798, %rd8112, %rd8113;
	setp.lt.u64 	%p2996, %rd8112, %rd8111;
	or.pred  	%p2997, %p2995, %p2996;
	selp.u64 	%rd8114, 1, 0, %p2997;
	add.s64 	%rd8115, %rd14799, 1;
	setp.ne.s64 	%p2998, %rd14799, -1;
	selp.s64 	%rd8116, -1, 0, %p2997;
	add.s64 	%rd14799, %rd8115, %rd8116;
	setp.lt.u64 	%p2999, %rd8115, %rd8114;
	or.pred  	%p3000, %p2998, %p2999;
	selp.u64 	%rd8117, 1, 0, %p3000;
	add.s64 	%rd8118, %rd14800, 1;
	setp.ne.s64 	%p3001, %rd14800, -1;
	selp.s64 	%rd8119, -1, 0, %p3000;
	add.s64 	%rd14800, %rd8118, %rd8119;
	setp.lt.u64 	%p3002, %rd8118, %rd8117;
	or.pred  	%p3003, %p3001, %p3002;
	selp.u64 	%rd8120, 1, 0, %p3003;
	setp.ne.s64 	%p3004, %rd1279, %rd8120;
	@%p3004 bra 	$L__BB6_356;
	and.b64  	%rd8121, %rd14800, %rd14799;
	setp.ne.s64 	%p3005, %rd8121, -1;
	mov.u64 	%rd14797, %rd1280;
	@%p3005 bra 	$L__BB6_357;
	setp.ne.s64 	%p3006, %rd14798, -1;
	setp.lt.u64 	%p3007, %rd1280, -4294968273;
	or.pred  	%p3008, %p3006, %p3007;
	mov.u64 	%rd14797, %rd1280;
	@%p3008 bra 	$L__BB6_357;
$L__BB6_356:
	setp.lt.u64 	%p3009, %rd1280, -4294968273;
	selp.u64 	%rd8122, 1, 0, %p3009;
	add.s64 	%rd8123, %rd14798, 1;
	setp.ne.s64 	%p3010, %rd14798, -1;
	selp.s64 	%rd8124, -1, 0, %p3009;
	add.s64 	%rd14798, %rd8123, %rd8124;
	setp.lt.u64 	%p3011, %rd8123, %rd8122;
	or.pred  	%p3012, %p3010, %p3011;
	selp.u64 	%rd8125, 1, 0, %p3012;
	add.s64 	%rd8126, %rd14799, 1;
	setp.ne.s64 	%p3013, %rd14799, -1;
	selp.s64 	%rd8127, -1, 0, %p3012;
	add.s64 	%rd14799, %rd8126, %rd8127;
	setp.lt.u64 	%p3014, %rd8126, %rd8125;
	or.pred  	%p3015, %p3013, %p3014;
	selp.s64 	%rd8128, -1, 0, %p3015;
	add.s64 	%rd8129, %rd14800, %rd8128;
	add.s64 	%rd14800, %rd8129, 1;
	add.s64 	%rd14797, %rd1270, 12884904819;
$L__BB6_357:
	mul.lo.s64 	%rd8131, %rd14798, %rd14797;
	mul.hi.u64 	%rd8132, %rd14797, %rd14798;
	mul.lo.s64 	%rd8133, %rd14799, %rd14797;
	mul.hi.u64 	%rd8134, %rd14797, %rd14799;
	add.s64 	%rd8135, %rd8133, %rd8132;
	setp.lt.u64 	%p3016, %rd8135, %rd8133;
	selp.u64 	%rd8136, 1, 0, %p3016;
	add.s64 	%rd8137, %rd8134, %rd8136;
	mul.lo.s64 	%rd8138, %rd14800, %rd14797;
	mul.hi.u64 	%rd8139, %rd14797, %rd14800;
	add.s64 	%rd8140, %rd8138, %rd8137;
	setp.lt.u64 	%p3017, %rd8140, %rd8138;
	selp.u64 	%rd8141, 1, 0, %p3017;
	add.s64 	%rd8142, %rd8139, %rd8141;
	mul.hi.u64 	%rd8143, %rd14798, %rd14799;
	mad.lo.s64 	%rd8144, %rd14799, %rd14798, %rd8140;
	setp.lt.u64 	%p3018, %rd8144, %rd8140;
	selp.u64 	%rd8145, 1, 0, %p3018;
	add.s64 	%rd8146, %rd8143, %rd8145;
	mul.hi.u64 	%rd8147, %rd14798, %rd14800;
	mad.lo.s64 	%rd8148, %rd14800, %rd14798, %rd8142;
	setp.lt.u64 	%p3019, %rd8148, %rd8142;
	selp.u64 	%rd8149, 1, 0, %p3019;
	add.s64 	%rd8150, %rd8148, %rd8146;
	setp.lt.u64 	%p3020, %rd8150, %rd8148;
	selp.u64 	%rd8151, 1, 0, %p3020;
	add.s64 	%rd8152, %rd8147, %rd8149;
	add.s64 	%rd8153, %rd8152, %rd8151;
	mul.hi.u64 	%rd8154, %rd14799, %rd14800;
	mad.lo.s64 	%rd8155, %rd14800, %rd14799, %rd8153;
	setp.lt.u64 	%p3021, %rd8155, %rd8153;
	selp.u64 	%rd8156, 1, 0, %p3021;
	add.s64 	%rd8157, %rd8154, %rd8156;
	shl.b64 	%rd8158, %rd8131, 1;
	mov.b64 	{%r510, %r511}, %rd8131;
	mov.b64 	{%r512, %r513}, %rd8135;
	shf.l.wrap.b32 	%r514, %r511, %r512, 1;
	shf.l.wrap.b32 	%r515, %r512, %r513, 1;
	mov.b64 	%rd8159, {%r514, %r515};
	mov.b64 	{%r516, %r517}, %rd8144;
	shf.l.wrap.b32 	%r518, %r513, %r516, 1;
	shf.l.wrap.b32 	%r519, %r516, %r517, 1;
	mov.b64 	%rd8160, {%r518, %r519};
	mov.b64 	{%r520, %r521}, %rd8150;
	shf.l.wrap.b32 	%r522, %r517, %r520, 1;
	shf.l.wrap.b32 	%r523, %r520, %r521, 1;
	mov.b64 	%rd8161, {%r522, %r523};
	mov.b64 	{%r524, %r525}, %rd8155;
	shf.l.wrap.b32 	%r526, %r521, %r524, 1;
	shf.l.wrap.b32 	%r527, %r524, %r525, 1;
	mov.b64 	%rd8162, {%r526, %r527};
	shr.u64 	%rd8163, %rd8157, 63;
	mov.b64 	{%r528, %r529}, %rd8157;
	shf.l.wrap.b32 	%r530, %r525, %r528, 1;
	shf.l.wrap.b32 	%r531, %r528, %r529, 1;
	mov.b64 	%rd8164, {%r530, %r531};
	mul.hi.u64 	%rd8165, %rd14797, %rd14797;
	mul.hi.u64 	%rd8166, %rd14798, %rd14798;
	mul.hi.u64 	%rd8167, %rd14799, %rd14799;
	mul.hi.u64 	%rd8168, %rd14800, %rd14800;
	add.s64 	%rd1292, %rd8158, %rd8165;
	setp.lt.u64 	%p3022, %rd1292, %rd8158;
	selp.u64 	%rd8169, 1, 0, %p3022;
	mad.lo.s64 	%rd8170, %rd14798, %rd14798, %rd8159;
	setp.lt.u64 	%p3023, %rd8170, %rd8159;
	add.s64 	%rd1293, %rd8170, %rd8169;
	setp.lt.u64 	%p3024, %rd1293, %rd8170;
	or.pred  	%p3025, %p3023, %p3024;
	selp.u64 	%rd8171, 1, 0, %p3025;
	add.s64 	%rd8172, %rd8160, %rd8166;
	setp.lt.u64 	%p3026, %rd8172, %rd8160;
	add.s64 	%rd1294, %rd8172, %rd8171;
	setp.lt.u64 	%p3027, %rd1294, %rd8172;
	or.pred  	%p3028, %p3026, %p3027;
	selp.u64 	%rd8173, 1, 0, %p3028;
	mad.lo.s64 	%rd8174, %rd14799, %rd14799, %rd8161;
	setp.lt.u64 	%p3029, %rd8174, %rd8161;
	add.s64 	%rd8175, %rd8174, %rd8173;
	setp.lt.u64 	%p3030, %rd8175, %rd8174;
	or.pred  	%p3031, %p3029, %p3030;
	selp.u64 	%rd8176, 1, 0, %p3031;
	add.s64 	%rd8177, %rd8162, %rd8167;
	setp.lt.u64 	%p3032, %rd8177, %rd8162;
	add.s64 	%rd8178, %rd8177, %rd8176;
	setp.lt.u64 	%p3033, %rd8178, %rd8177;
	or.pred  	%p3034, %p3032, %p3033;
	selp.u64 	%rd8179, 1, 0, %p3034;
	mad.lo.s64 	%rd8180, %rd14800, %rd14800, %rd8164;
	setp.lt.u64 	%p3035, %rd8180, %rd8164;
	add.s64 	%rd8181, %rd8180, %rd8179;
	setp.lt.u64 	%p3036, %rd8181, %rd8180;
	or.pred  	%p3037, %p3035, %p3036;
	selp.u64 	%rd8182, 1, 0, %p3037;
	add.s64 	%rd8183, %rd8163, %rd8168;
	add.s64 	%rd8184, %rd8183, %rd8182;
	shl.b64 	%rd8185, %rd8175, 32;
	mov.b64 	{%r532, %r533}, %rd8175;
	mov.b64 	{%r534, %r535}, %rd8178;
	mov.b64 	%rd8186, {%r533, %r534};
	mov.b64 	{%r536, %r537}, %rd8181;
	mov.b64 	%rd8187, {%r535, %r536};
	mov.b64 	{%r538, %r539}, %rd8184;
	mov.b64 	%rd8188, {%r537, %r538};
	shr.u64 	%rd8189, %rd8184, 32;
	mul.lo.s64 	%rd8190, %rd8175, 977;
	mov.b64 	%rd8191, 977;
	mul.hi.u64 	%rd8192, %rd8175, %rd8191;
	mul.lo.s64 	%rd8193, %rd8178, 977;
	mul.hi.u64 	%rd8194, %rd8178, %rd8191;
	add.s64 	%rd8195, %rd8193, %rd8192;
	setp.lt.u64 	%p3038, %rd8195, %rd8193;
	selp.u64 	%rd8196, 1, 0, %p3038;
	add.s64 	%rd8197, %rd8194, %rd8196;
	mul.lo.s64 	%rd8198, %rd8181, 977;
	mul.hi.u64 	%rd8199, %rd8181, %rd8191;
	add.s64 	%rd8200, %rd8198, %rd8197;
	setp.lt.u64 	%p3039, %rd8200, %rd8198;
	selp.u64 	%rd8201, 1, 0, %p3039;
	add.s64 	%rd8202, %rd8199, %rd8201;
	mul.lo.s64 	%rd8203, %rd8184, 977;
	mul.hi.u64 	%rd8204, %rd8184, %rd8191;
	add.s64 	%rd8205, %rd8203, %rd8202;
	setp.lt.u64 	%p3040, %rd8205, %rd8203;
	selp.u64 	%rd8206, 1, 0, %p3040;
	add.s64 	%rd8207, %rd8204, %rd8206;
	add.s64 	%rd14801, %rd8190, %rd8185;
	setp.lt.u64 	%p3041, %rd14801, %rd8190;
	selp.u64 	%rd8208, 1, 0, %p3041;
	add.s64 	%rd8209, %rd8195, %rd8186;
	setp.lt.u64 	%p3042, %rd8209, %rd8195;
	add.s64 	%rd14802, %rd8209, %rd8208;
	setp.lt.u64 	%p3043, %rd14802, %rd8209;
	or.pred  	%p3044, %p3042, %p3043;
	selp.u64 	%rd8210, 1, 0, %p3044;
	add.s64 	%rd8211, %rd8200, %rd8187;
	setp.lt.u64 	%p3045, %rd8211, %rd8200;
	add.s64 	%rd14803, %rd8211, %rd8210;
	setp.lt.u64 	%p3046, %rd14803, %rd8211;
	or.pred  	%p3047, %p3045, %p3046;
	selp.u64 	%rd8212, 1, 0, %p3047;
	add.s64 	%rd8213, %rd8205, %rd8188;
	setp.lt.u64 	%p3048, %rd8213, %rd8205;
	add.s64 	%rd14804, %rd8213, %rd8212;
	setp.lt.u64 	%p3049, %rd14804, %rd8213;
	or.pred  	%p3050, %p3048, %p3049;
	selp.u64 	%rd8214, 1, 0, %p3050;
	add.s64 	%rd8215, %rd8207, %rd8189;
	add.s64 	%rd1299, %rd8215, %rd8214;
	setp.eq.s64 	%p3051, %rd1299, 0;
	mov.b64 	%rd14805, 0;
	@%p3051 bra 	$L__BB6_359;
	shl.b64 	%rd8216, %rd1299, 32;
	shr.u64 	%rd8217, %rd1299, 32;
	mov.b64 	%rd8218, 977;
	mul.hi.u64 	%rd8219, %rd1299, %rd8218;
	mad.lo.s64 	%rd8220, %rd1299, 977, %rd8216;
	setp.lt.u64 	%p3052, %rd8220, %rd8216;
	selp.u64 	%rd8221, 1, 0, %p3052;
	add.s64 	%rd14801, %rd8220, %rd14801;
	setp.lt.u64 	%p3053, %rd14801, %rd8220;
	selp.u64 	%rd8222, 1, 0, %p3053;
	add.s64 	%rd8223, %rd8217, %rd8219;
	setp.lt.u64 	%p3054, %rd8223, %rd8217;
	selp.u64 	%rd8224, 1, 0, %p3054;
	add.s64 	%rd8225, %rd14802, %rd8223;
	setp.lt.u64 	%p3055, %rd8225, %rd14802;
	selp.u64 	%rd8226, 1, 0, %p3055;
	add.s64 	%rd8227, %rd8225, %rd8221;
	add.s64 	%rd14802, %rd8227, %rd8222;
	setp.lt.u64 	%p3056, %rd14802, %rd8225;
	selp.u64 	%rd8228, 1, 0, %p3056;
	add.s64 	%rd8229, %rd14803, %rd8224;
	add.s64 	%rd8230, %rd8229, %rd8226;
	add.s64 	%rd1302, %rd8230, %rd8228;
	setp.lt.u64 	%p3057, %rd1302, %rd14803;
	selp.u64 	%rd8231, 1, 0, %p3057;
	add.s64 	%rd1303, %rd14804, %rd8231;
	setp.lt.u64 	%p3058, %rd1303, %rd14804;
	selp.u64 	%rd14805, 1, 0, %p3058;
	mov.u64 	%rd14803, %rd1302;
	mov.u64 	%rd14804, %rd1303;
$L__BB6_359:
	mad.lo.s64 	%rd1310, %rd14797, %rd14797, %rd14801;
	setp.lt.u64 	%p3059, %rd1310, %rd14801;
	selp.u64 	%rd8232, 1, 0, %p3059;
	add.s64 	%rd8233, %rd14802, %rd1292;
	setp.lt.u64 	%p3060, %rd8233, %rd14802;
	add.s64 	%rd14807, %rd8233, %rd8232;
	setp.lt.u64 	%p3061, %rd14807, %rd8233;
	or.pred  	%p3062, %p3060, %p3061;
	selp.u64 	%rd8234, 1, 0, %p3062;
	add.s64 	%rd8235, %rd14803, %rd1293;
	setp.lt.u64 	%p3063, %rd8235, %rd14803;
	add.s64 	%rd14808, %rd8235, %rd8234;
	setp.lt.u64 	%p3064, %rd14808, %rd8235;
	or.pred  	%p3065, %p3063, %p3064;
	selp.u64 	%rd8236, 1, 0, %p3065;
	add.s64 	%rd8237, %rd14804, %rd1294;
	setp.lt.u64 	%p3066, %rd8237, %rd14804;
	add.s64 	%rd14809, %rd8237, %rd8236;
	setp.lt.u64 	%p3067, %rd14809, %rd8237;
	or.pred  	%p3068, %p3066, %p3067;
	selp.u64 	%rd8238, 1, 0, %p3068;
	add.s64 	%rd1314, %rd14805, %rd8238;
	setp.ne.s64 	%p3069, %rd1314, 0;
	@%p3069 bra 	$L__BB6_362;
	and.b64  	%rd8239, %rd14809, %rd14808;
	setp.ne.s64 	%p3070, %rd8239, -1;
	mov.u64 	%rd14806, %rd1310;
	@%p3070 bra 	$L__BB6_369;
	setp.ne.s64 	%p3071, %rd14807, -1;
	setp.lt.u64 	%p3072, %rd1310, -4294968273;
	or.pred  	%p3073, %p3071, %p3072;
	mov.u64 	%rd14806, %rd1310;
	@%p3073 bra 	$L__BB6_369;
$L__BB6_362:
	add.s64 	%rd14806, %rd1310, 4294968273;
	setp.lt.u64 	%p3074, %rd1310, -4294968273;
	selp.u64 	%rd8240, 1, 0, %p3074;
	add.s64 	%rd8241, %rd14807, 1;
	setp.ne.s64 	%p3075, %rd14807, -1;
	selp.s64 	%rd8242, -1, 0, %p3074;
	add.s64 	%rd14807, %rd8241, %rd8242;
	setp.lt.u64 	%p3076, %rd8241, %rd8240;
	or.pred  	%p3077, %p3075, %p3076;
	selp.u64 	%rd8243, 1, 0, %p3077;
	add.s64 	%rd8244, %rd14808, 1;
	setp.ne.s64 	%p3078, %rd14808, -1;
	selp.s64 	%rd8245, -1, 0, %p3077;
	add.s64 	%rd14808, %rd8244, %rd8245;
	setp.lt.u64 	%p3079, %rd8244, %rd8243;
	or.pred  	%p3080, %p3078, %p3079;
	selp.u64 	%rd8246, 1, 0, %p3080;
	add.s64 	%rd8247, %rd14809, 1;
	setp.ne.s64 	%p3081, %rd14809, -1;
	selp.s64 	%rd8248, -1, 0, %p3080;
	add.s64 	%rd14809, %rd8247, %rd8248;
	setp.lt.u64 	%p3082, %rd8247, %rd8246;
	or.pred  	%p3083, %p3081, %p3082;
	selp.s64 	%rd8249, -1, 0, %p3083;
	add.s64 	%rd1319, %rd1314, %rd8249;
	setp.ne.s64 	%p3084, %rd1319, 0;
	@%p3084 bra 	$L__BB6_365;
	and.b64  	%rd8250, %rd14809, %rd14808;
	setp.ne.s64 	%p3085, %rd8250, -1;
	@%p3085 bra 	$L__BB6_369;
	setp.ne.s64 	%p3086, %rd14807, -1;
	setp.lt.u64 	%p3087, %rd14806, -4294968273;
	or.pred  	%p3088, %p3086, %p3087;
	@%p3088 bra 	$L__BB6_369;
$L__BB6_365:
	add.s64 	%rd1320, %rd1310, 8589936546;
	setp.lt.u64 	%p3089, %rd14806, -4294968273;
	selp.u64 	%rd8251, 1, 0, %p3089;
	add.s64 	%rd8252, %rd14807, 1;
	setp.ne.s64 	%p3090, %rd14807, -1;
	selp.s64 	%rd8253, -1, 0, %p3089;
	add.s64 	%rd14807, %rd8252, %rd8253;
	setp.lt.u64 	%p3091, %rd8252, %rd8251;
	or.pred  	%p3092, %p3090, %p3091;
	selp.u64 	%rd8254, 1, 0, %p3092;
	add.s64 	%rd8255, %rd14808, 1;
	setp.ne.s64 	%p3093, %rd14808, -1;
	selp.s64 	%rd8256, -1, 0, %p3092;
	add.s64 	%rd14808, %rd8255, %rd8256;
	setp.lt.u64 	%p3094, %rd8255, %rd8254;
	or.pred  	%p3095, %p3093, %p3094;
	selp.u64 	%rd8257, 1, 0, %p3095;
	add.s64 	%rd8258, %rd14809, 1;
	setp.ne.s64 	%p3096, %rd14809, -1;
	selp.s64 	%rd8259, -1, 0, %p3095;
	add.s64 	%rd14809, %rd8258, %rd8259;
	setp.lt.u64 	%p3097, %rd8258, %rd8257;
	or.pred  	%p3098, %p3096, %p3097;
	selp.u64 	%rd8260, 1, 0, %p3098;
	setp.ne.s64 	%p3099, %rd1319, %rd8260;
	@%p3099 bra 	$L__BB6_368;
	and.b64  	%rd8261, %rd14809, %rd14808;
	setp.ne.s64 	%p3100, %rd8261, -1;
	mov.u64 	%rd14806, %rd1320;
	@%p3100 bra 	$L__BB6_369;
	setp.ne.s64 	%p3101, %rd14807, -1;
	setp.lt.u64 	%p3102, %rd1320, -4294968273;
	or.pred  	%p3103, %p3101, %p3102;
	mov.u64 	%rd14806, %rd1320;
	@%p3103 bra 	$L__BB6_369;
$L__BB6_368:
	setp.lt.u64 	%p3104, %rd1320, -4294968273;
	selp.u64 	%rd8262, 1, 0, %p3104;
	add.s64 	%rd8263, %rd14807, 1;
	setp.ne.s64 	%p3105, %rd14807, -1;
	selp.s64 	%rd8264, -1, 0, %p3104;
	add.s64 	%rd14807, %rd8263, %rd8264;
	setp.lt.u64 	%p3106, %rd8263, %rd8262;
	or.pred  	%p3107, %p3105, %p3106;
	selp.u64 	%rd8265, 1, 0, %p3107;
	add.s64 	%rd8266, %rd14808, 1;
	setp.ne.s64 	%p3108, %rd14808, -1;
	selp.s64 	%rd8267, -1, 0, %p3107;
	add.s64 	%rd14808, %rd8266, %rd8267;
	setp.lt.u64 	%p3109, %rd8266, %rd8265;
	or.pred  	%p3110, %p3108, %p3109;
	selp.s64 	%rd8268, -1, 0, %p3110;
	add.s64 	%rd8269, %rd14809, %rd8268;
	add.s64 	%rd14809, %rd8269, 1;
	add.s64 	%rd14806, %rd1310, 12884904819;
$L__BB6_369:
	mul.hi.u64 	%rd8271, %rd14806, %rd14779;
	mul.lo.s64 	%rd8272, %rd14780, %rd14806;
	mul.hi.u64 	%rd8273, %rd14806, %rd14780;
	add.s64 	%rd8274, %rd8272, %rd8271;
	setp.lt.u64 	%p3111, %rd8274, %rd8272;
	selp.u64 	%rd8275, 1, 0, %p3111;
	add.s64 	%rd8276, %rd8273, %rd8275;
	mul.lo.s64 	%rd8277, %rd14781, %rd14806;
	mul.hi.u64 	%rd8278, %rd14806, %rd14781;
	add.s64 	%rd8279, %rd8277, %rd8276;
	setp.lt.u64 	%p3112, %rd8279, %rd8277;
	selp.u64 	%rd8280, 1, 0, %p3112;
	add.s64 	%rd8281, %rd8278, %rd8280;
	mul.lo.s64 	%rd8282, %rd14782, %rd14806;
	mul.hi.u64 	%rd8283, %rd14806, %rd14782;
	add.s64 	%rd8284, %rd8282, %rd8281;
	setp.lt.u64 	%p3113, %rd8284, %rd8282;
	selp.u64 	%rd8285, 1, 0, %p3113;
	add.s64 	%rd8286, %rd8283, %rd8285;
	mul.hi.u64 	%rd8287, %rd14807, %rd14779;
	mad.lo.s64 	%rd1332, %rd14779, %rd14807, %rd8274;
	setp.lt.u64 	%p3114, %rd1332, %rd8274;
	selp.u64 	%rd8288, 1, 0, %p3114;
	add.s64 	%rd8289, %rd8287, %rd8288;
	mul.hi.u64 	%rd8290, %rd14807, %rd14780;
	mad.lo.s64 	%rd8291, %rd14780, %rd14807, %rd8279;
	setp.lt.u64 	%p3115, %rd8291, %rd8279;
	selp.u64 	%rd8292, 1, 0, %p3115;
	add.s64 	%rd8293, %rd8291, %rd8289;
	setp.lt.u64 	%p3116, %rd8293, %rd8291;
	selp.u64 	%rd8294, 1, 0, %p3116;
	add.s64 	%rd8295, %rd8290, %rd8292;
	add.s64 	%rd8296, %rd8295, %rd8294;
	mul.hi.u64 	%rd8297, %rd14807, %rd14781;
	mad.lo.s64 	%rd8298, %rd14781, %rd14807, %rd8284;
	setp.lt.u64 	%p3117, %rd8298, %rd8284;
	selp.u64 	%rd8299, 1, 0, %p3117;
	add.s64 	%rd8300, %rd8298, %rd8296;
	setp.lt.u64 	%p3118, %rd8300, %rd8298;
	selp.u64 	%rd8301, 1, 0, %p3118;
	add.s64 	%rd8302, %rd8297, %rd8299;
	add.s64 	%rd8303, %rd8302, %rd8301;
	mul.hi.u64 	%rd8304, %rd14807, %rd14782;
	mad.lo.s64 	%rd8305, %rd14782, %rd14807, %rd8286;
	setp.lt.u64 	%p3119, %rd8305, %rd8286;
	selp.u64 	%rd8306, 1, 0, %p3119;
	add.s64 	%rd8307, %rd8305, %rd8303;
	setp.lt.u64 	%p3120, %rd8307, %rd8305;
	selp.u64 	%rd8308, 1, 0, %p3120;
	add.s64 	%rd8309, %rd8304, %rd8306;
	add.s64 	%rd8310, %rd8309, %rd8308;
	mul.hi.u64 	%rd8311, %rd14808, %rd14779;
	mad.lo.s64 	%rd1333, %rd14779, %rd14808, %rd8293;
	setp.lt.u64 	%p3121, %rd1333, %rd8293;
	selp.u64 	%rd8312, 1, 0, %p3121;
	add.s64 	%rd8313, %rd8311, %rd8312;
	mul.hi.u64 	%rd8314, %rd14808, %rd14780;
	mad.lo.s64 	%rd8315, %rd14780, %rd14808, %rd8300;
	setp.lt.u64 	%p3122, %rd8315, %rd8300;
	selp.u64 	%rd8316, 1, 0, %p3122;
	add.s64 	%rd8317, %rd8315, %rd8313;
	setp.lt.u64 	%p3123, %rd8317, %rd8315;
	selp.u64 	%rd8318, 1, 0, %p3123;
	add.s64 	%rd8319, %rd8314, %rd8316;
	add.s64 	%rd8320, %rd8319, %rd8318;
	mul.hi.u64 	%rd8321, %rd14808, %rd14781;
	mad.lo.s64 	%rd8322, %rd14781, %rd14808, %rd8307;
	setp.lt.u64 	%p3124, %rd8322, %rd8307;
	selp.u64 	%rd8323, 1, 0, %p3124;
	add.s64 	%rd8324, %rd8322, %rd8320;
	setp.lt.u64 	%p3125, %rd8324, %rd8322;
	selp.u64 	%rd8325, 1, 0, %p3125;
	add.s64 	%rd8326, %rd8321, %rd8323;
	add.s64 	%rd8327, %rd8326, %rd8325;
	mul.hi.u64 	%rd8328, %rd14808, %rd14782;
	mad.lo.s64 	%rd8329, %rd14782, %rd14808, %rd8310;
	setp.lt.u64 	%p3126, %rd8329, %rd8310;
	selp.u64 	%rd8330, 1, 0, %p3126;
	add.s64 	%rd8331, %rd8329, %rd8327;
	setp.lt.u64 	%p3127, %rd8331, %rd8329;
	selp.u64 	%rd8332, 1, 0, %p3127;
	add.s64 	%rd8333, %rd8328, %rd8330;
	add.s64 	%rd8334, %rd8333, %rd8332;
	mul.hi.u64 	%rd8335, %rd14809, %rd14779;
	mad.lo.s64 	%rd1334, %rd14779, %rd14809, %rd8317;
	setp.lt.u64 	%p3128, %rd1334, %rd8317;
	selp.u64 	%rd8336, 1, 0, %p3128;
	add.s64 	%rd8337, %rd8335, %rd8336;
	mul.hi.u64 	%rd8338, %rd14809, %rd14780;
	mad.lo.s64 	%rd8339, %rd14780, %rd14809, %rd8324;
	setp.lt.u64 	%p3129, %rd8339, %rd8324;
	selp.u64 	%rd8340, 1, 0, %p3129;
	add.s64 	%rd8341, %rd8339, %rd8337;
	setp.lt.u64 	%p3130, %rd8341, %rd8339;
	selp.u64 	%rd8342, 1, 0, %p3130;
	add.s64 	%rd8343, %rd8338, %rd8340;
	add.s64 	%rd8344, %rd8343, %rd8342;
	mul.hi.u64 	%rd8345, %rd14809, %rd14781;
	mad.lo.s64 	%rd8346, %rd14781, %rd14809, %rd8331;
	setp.lt.u64 	%p3131, %rd8346, %rd8331;
	selp.u64 	%rd8347, 1, 0, %p3131;
	add.s64 	%rd8348, %rd8346, %rd8344;
	setp.lt.u64 	%p3132, %rd8348, %rd8346;
	selp.u64 	%rd8349, 1, 0, %p3132;
	add.s64 	%rd8350, %rd8345, %rd8347;
	add.s64 	%rd8351, %rd8350, %rd8349;
	mul.hi.u64 	%rd8352, %rd14809, %rd14782;
	mad.lo.s64 	%rd8353, %rd14782, %rd14809, %rd8334;
	setp.lt.u64 	%p3133, %rd8353, %rd8334;
	selp.u64 	%rd8354, 1, 0, %p3133;
	add.s64 	%rd8355, %rd8353, %rd8351;
	setp.lt.u64 	%p3134, %rd8355, %rd8353;
	selp.u64 	%rd8356, 1, 0, %p3134;
	add.s64 	%rd8357, %rd8352, %rd8354;
	add.s64 	%rd8358, %rd8357, %rd8356;
	shl.b64 	%rd8359, %rd8341, 32;
	mov.b64 	{%r540, %r541}, %rd8341;
	mov.b64 	{%r542, %r543}, %rd8348;
	mov.b64 	%rd8360, {%r541, %r542};
	mov.b64 	{%r544, %r545}, %rd8355;
	mov.b64 	%rd8361, {%r543, %r544};
	mov.b64 	{%r546, %r547}, %rd8358;
	mov.b64 	%rd8362, {%r545, %r546};
	shr.u64 	%rd8363, %rd8358, 32;
	mul.lo.s64 	%rd8364, %rd8341, 977;
	mov.b64 	%rd8365, 977;
	mul.hi.u64 	%rd8366, %rd8341, %rd8365;
	mul.lo.s64 	%rd8367, %rd8348, 977;
	mul.hi.u64 	%rd8368, %rd8348, %rd8365;
	add.s64 	%rd8369, %rd8367, %rd8366;
	setp.lt.u64 	%p3135, %rd8369, %rd8367;
	selp.u64 	%rd8370, 1, 0, %p3135;
	add.s64 	%rd8371, %rd8368, %rd8370;
	mul.lo.s64 	%rd8372, %rd8355, 977;
	mul.hi.u64 	%rd8373, %rd8355, %rd8365;
	add.s64 	%rd8374, %rd8372, %rd8371;
	setp.lt.u64 	%p3136, %rd8374, %rd8372;
	selp.u64 	%rd8375, 1, 0, %p3136;
	add.s64 	%rd8376, %rd8373, %rd8375;
	mul.lo.s64 	%rd8377, %rd8358, 977;
	mul.hi.u64 	%rd8378, %rd8358, %rd8365;
	add.s64 	%rd8379, %rd8377, %rd8376;
	setp.lt.u64 	%p3137, %rd8379, %rd8377;
	selp.u64 	%rd8380, 1, 0, %p3137;
	add.s64 	%rd8381, %rd8378, %rd8380;
	add.s64 	%rd14810, %rd8364, %rd8359;
	setp.lt.u64 	%p3138, %rd14810, %rd8364;
	selp.u64 	%rd8382, 1, 0, %p3138;
	add.s64 	%rd8383, %rd8369, %rd8360;
	setp.lt.u64 	%p3139, %rd8383, %rd8369;
	add.s64 	%rd14811, %rd8383, %rd8382;
	setp.lt.u64 	%p3140, %rd14811, %rd8383;
	or.pred  	%p3141, %p3139, %p3140;
	selp.u64 	%rd8384, 1, 0, %p3141;
	add.s64 	%rd8385, %rd8374, %rd8361;
	setp.lt.u64 	%p3142, %rd8385, %rd8374;
	add.s64 	%rd14812, %rd8385, %rd8384;
	setp.lt.u64 	%p3143, %rd14812, %rd8385;
	or.pred  	%p3144, %p3142, %p3143;
	selp.u64 	%rd8386, 1, 0, %p3144;
	add.s64 	%rd8387, %rd8379, %rd8362;
	setp.lt.u64 	%p3145, %rd8387, %rd8379;
	add.s64 	%rd14813, %rd8387, %rd8386;
	setp.lt.u64 	%p3146, %rd14813, %rd8387;
	or.pred  	%p3147, %p3145, %p3146;
	selp.u64 	%rd8388, 1, 0, %p3147;
	add.s64 	%rd8389, %rd8381, %rd8363;
	add.s64 	%rd1339, %rd8389, %rd8388;
	setp.eq.s64 	%p3148, %rd1339, 0;
	mov.b64 	%rd14814, 0;
	@%p3148 bra 	$L__BB6_371;
	shl.b64 	%rd8390, %rd1339, 32;
	shr.u64 	%rd8391, %rd1339, 32;
	mov.b64 	%rd8392, 977;
	mul.hi.u64 	%rd8393, %rd1339, %rd8392;
	mad.lo.s64 	%rd8394, %rd1339, 977, %rd8390;
	setp.lt.u64 	%p3149, %rd8394, %rd8390;
	selp.u64 	%rd8395, 1, 0, %p3149;
	add.s64 	%rd14810, %rd8394, %rd14810;
	setp.lt.u64 	%p3150, %rd14810, %rd8394;
	selp.u64 	%rd8396, 1, 0, %p3150;
	add.s64 	%rd8397, %rd8391, %rd8393;
	setp.lt.u64 	%p3151, %rd8397, %rd8391;
	selp.u64 	%rd8398, 1, 0, %p3151;
	add.s64 	%rd8399, %rd14811, %rd8397;
	setp.lt.u64 	%p3152, %rd8399, %rd14811;
	selp.u64 	%rd8400, 1, 0, %p3152;
	add.s64 	%rd8401, %rd8399, %rd8395;
	add.s64 	%rd14811, %rd8401, %rd8396;
	setp.lt.u64 	%p3153, %rd14811, %rd8399;
	selp.u64 	%rd8402, 1, 0, %p3153;
	add.s64 	%rd8403, %rd14812, %rd8398;
	add.s64 	%rd8404, %rd8403, %rd8400;
	add.s64 	%rd1342, %rd8404, %rd8402;
	setp.lt.u64 	%p3154, %rd1342, %rd14812;
	selp.u64 	%rd8405, 1, 0, %p3154;
	add.s64 	%rd1343, %rd14813, %rd8405;
	setp.lt.u64 	%p3155, %rd1343, %rd14813;
	selp.u64 	%rd14814, 1, 0, %p3155;
	mov.u64 	%rd14812, %rd1342;
	mov.u64 	%rd14813, %rd1343;
$L__BB6_371:
	mad.lo.s64 	%rd1350, %rd14779, %rd14806, %rd14810;
	setp.lt.u64 	%p3156, %rd1350, %rd14810;
	selp.u64 	%rd8406, 1, 0, %p3156;
	add.s64 	%rd8407, %rd14811, %rd1332;
	setp.lt.u64 	%p3157, %rd8407, %rd14811;
	add.s64 	%rd14816, %rd8407, %rd8406;
	setp.lt.u64 	%p3158, %rd14816, %rd8407;
	or.pred  	%p3159, %p3157, %p3158;
	selp.u64 	%rd8408, 1, 0, %p3159;
	add.s64 	%rd8409, %rd14812, %rd1333;
	setp.lt.u64 	%p3160, %rd8409, %rd14812;
	add.s64 	%rd14817, %rd8409, %rd8408;
	setp.lt.u64 	%p3161, %rd14817, %rd8409;
	or.pred  	%p3162, %p3160, %p3161;
	selp.u64 	%rd8410, 1, 0, %p3162;
	add.s64 	%rd8411, %rd14813, %rd1334;
	setp.lt.u64 	%p3163, %rd8411, %rd14813;
	add.s64 	%rd14818, %rd8411, %rd8410;
	setp.lt.u64 	%p3164, %rd14818, %rd8411;
	or.pred  	%p3165, %p3163, %p3164;
	selp.u64 	%rd8412, 1, 0, %p3165;
	add.s64 	%rd1354, %rd14814, %rd8412;
	setp.ne.s64 	%p3166, %rd1354, 0;
	@%p3166 bra 	$L__BB6_374;
	and.b64  	%rd8413, %rd14818, %rd14817;
	setp.ne.s64 	%p3167, %rd8413, -1;
	mov.u64 	%rd14815, %rd1350;
	@%p3167 bra 	$L__BB6_381;
	setp.ne.s64 	%p3168, %rd14816, -1;
	setp.lt.u64 	%p3169, %rd1350, -4294968273;
	or.pred  	%p3170, %p3168, %p3169;
	mov.u64 	%rd14815, %rd1350;
	@%p3170 bra 	$L__BB6_381;
$L__BB6_374:
	add.s64 	%rd14815, %rd1350, 4294968273;
	setp.lt.u64 	%p3171, %rd1350, -4294968273;
	selp.u64 	%rd8414, 1, 0, %p3171;
	add.s64 	%rd8415, %rd14816, 1;
	setp.ne.s64 	%p3172, %rd14816, -1;
	selp.s64 	%rd8416, -1, 0, %p3171;
	add.s64 	%rd14816, %rd8415, %rd8416;
	setp.lt.u64 	%p3173, %rd8415, %rd8414;
	or.pred  	%p3174, %p3172, %p3173;
	selp.u64 	%rd8417, 1, 0, %p3174;
	add.s64 	%rd8418, %rd14817, 1;
	setp.ne.s64 	%p3175, %rd14817, -1;
	selp.s64 	%rd8419, -1, 0, %p3174;
	add.s64 	%rd14817, %rd8418, %rd8419;
	setp.lt.u64 	%p3176, %rd8418, %rd8417;
	or.pred  	%p3177, %p3175, %p3176;
	selp.u64 	%rd8420, 1, 0, %p3177;
	add.s64 	%rd8421, %rd14818, 1;
	setp.ne.s64 	%p3178, %rd14818, -1;
	selp.s64 	%rd8422, -1, 0, %p3177;
	add.s64 	%rd14818, %rd8421, %rd8422;
	setp.lt.u64 	%p3179, %rd8421, %rd8420;
	or.pred  	%p3180, %p3178, %p3179;
	selp.s64 	%rd8423, -1, 0, %p3180;
	add.s64 	%rd1359, %rd1354, %rd8423;
	setp.ne.s64 	%p3181, %rd1359, 0;
	@%p3181 bra 	$L__BB6_377;
	and.b64  	%rd8424, %rd14818, %rd14817;
	setp.ne.s64 	%p3182, %rd8424, -1;
	@%p3182 bra 	$L__BB6_381;
	setp.ne.s64 	%p3183, %rd14816, -1;
	setp.lt.u64 	%p3184, %rd14815, -4294968273;
	or.pred  	%p3185, %p3183, %p3184;
	@%p3185 bra 	$L__BB6_381;
$L__BB6_377:
	add.s64 	%rd1360, %rd1350, 8589936546;
	setp.lt.u64 	%p3186, %rd14815, -4294968273;
	selp.u64 	%rd8425, 1, 0, %p3186;
	add.s64 	%rd8426, %rd14816, 1;
	setp.ne.s64 	%p3187, %rd14816, -1;
	selp.s64 	%rd8427, -1, 0, %p3186;
	add.s64 	%rd14816, %rd8426, %rd8427;
	setp.lt.u64 	%p3188, %rd8426, %rd8425;
	or.pred  	%p3189, %p3187, %p3188;
	selp.u64 	%rd8428, 1, 0, %p3189;
	add.s64 	%rd8429, %rd14817, 1;
	setp.ne.s64 	%p3190, %rd14817, -1;
	selp.s64 	%rd8430, -1, 0, %p3189;
	add.s64 	%rd14817, %rd8429, %rd8430;
	setp.lt.u64 	%p3191, %rd8429, %rd8428;
	or.pred  	%p3192, %p3190, %p3191;
	selp.u64 	%rd8431, 1, 0, %p3192;
	add.s64 	%rd8432, %rd14818, 1;
	setp.ne.s64 	%p3193, %rd14818, -1;
	selp.s64 	%rd8433, -1, 0, %p3192;
	add.s64 	%rd14818, %rd8432, %rd8433;
	setp.lt.u64 	%p3194, %rd8432, %rd8431;
	or.pred  	%p3195, %p3193, %p3194;
	selp.u64 	%rd8434, 1, 0, %p3195;
	setp.ne.s64 	%p3196, %rd1359, %rd8434;
	@%p3196 bra 	$L__BB6_380;
	and.b64  	%rd8435, %rd14818, %rd14817;
	setp.ne.s64 	%p3197, %rd8435, -1;
	mov.u64 	%rd14815, %rd1360;
	@%p3197 bra 	$L__BB6_381;
	setp.ne.s64 	%p3198, %rd14816, -1;
	setp.lt.u64 	%p3199, %rd1360, -4294968273;
	or.pred  	%p3200, %p3198, %p3199;
	mov.u64 	%rd14815, %rd1360;
	@%p3200 bra 	$L__BB6_381;
$L__BB6_380:
	setp.lt.u64 	%p3201, %rd1360, -4294968273;
	selp.u64 	%rd8436, 1, 0, %p3201;
	add.s64 	%rd8437, %rd14816, 1;
	setp.ne.s64 	%p3202, %rd14816, -1;
	selp.s64 	%rd8438, -1, 0, %p3201;
	add.s64 	%rd14816, %rd8437, %rd8438;
	setp.lt.u64 	%p3203, %rd8437, %rd8436;
	or.pred  	%p3204, %p3202, %p3203;
	selp.u64 	%rd8439, 1, 0, %p3204;
	add.s64 	%rd8440, %rd14817, 1;
	setp.ne.s64 	%p3205, %rd14817, -1;
	selp.s64 	%rd8441, -1, 0, %p3204;
	add.s64 	%rd14817, %rd8440, %rd8441;
	setp.lt.u64 	%p3206, %rd8440, %rd8439;
	or.pred  	%p3207, %p3205, %p3206;
	selp.s64 	%rd8442, -1, 0, %p3207;
	add.s64 	%rd8443, %rd14818, %rd8442;
	add.s64 	%rd14818, %rd8443, 1;
	add.s64 	%rd14815, %rd1350, 12884904819;
$L__BB6_381:
	mul.lo.s64 	%rd8445, %rd14816, %rd14815;
	mul.hi.u64 	%rd8446, %rd14815, %rd14816;
	mul.lo.s64 	%rd8447, %rd14817, %rd14815;
	mul.hi.u64 	%rd8448, %rd14815, %rd14817;
	add.s64 	%rd8449, %rd8447, %rd8446;
	setp.lt.u64 	%p3208, %rd8449, %rd8447;
	selp.u64 	%rd8450, 1, 0, %p3208;
	add.s64 	%rd8451, %rd8448, %rd8450;
	mul.lo.s64 	%rd8452, %rd14818, %rd14815;
	mul.hi.u64 	%rd8453, %rd14815, %rd14818;
	add.s64 	%rd8454, %rd8452, %rd8451;
	setp.lt.u64 	%p3209, %rd8454, %rd8452;
	selp.u64 	%rd8455, 1, 0, %p3209;
	add.s64 	%rd8456, %rd8453, %rd8455;
	mul.hi.u64 	%rd8457, %rd14816, %rd14817;
	mad.lo.s64 	%rd8458, %rd14817, %rd14816, %rd8454;
	setp.lt.u64 	%p3210, %rd8458, %rd8454;
	selp.u64 	%rd8459, 1, 0, %p3210;
	add.s64 	%rd8460, %rd8457, %rd8459;
	mul.hi.u64 	%rd8461, %rd14816, %rd14818;
	mad.lo.s64 	%rd8462, %rd14818, %rd14816, %rd8456;
	setp.lt.u64 	%p3211, %rd8462, %rd8456;
	selp.u64 	%rd8463, 1, 0, %p3211;
	add.s64 	%rd8464, %rd8462, %rd8460;
	setp.lt.u64 	%p3212, %rd8464, %rd8462;
	selp.u64 	%rd8465, 1, 0, %p3212;
	add.s64 	%rd8466, %rd8461, %rd8463;
	add.s64 	%rd8467, %rd8466, %rd8465;
	mul.hi.u64 	%rd8468, %rd14817, %rd14818;
	mad.lo.s64 	%rd8469, %rd14818, %rd14817, %rd8467;
	setp.lt.u64 	%p3213, %rd8469, %rd8467;
	selp.u64 	%rd8470, 1, 0, %p3213;
	add.s64 	%rd8471, %rd8468, %rd8470;
	shl.b64 	%rd8472, %rd8445, 1;
	mov.b64 	{%r548, %r549}, %rd8445;
	mov.b64 	{%r550, %r551}, %rd8449;
	shf.l.wrap.b32 	%r552, %r549, %r550, 1;
	shf.l.wrap.b32 	%r553, %r550, %r551, 1;
	mov.b64 	%rd8473, {%r552, %r553};
	mov.b64 	{%r554, %r555}, %rd8458;
	shf.l.wrap.b32 	%r556, %r551, %r554, 1;
	shf.l.wrap.b32 	%r557, %r554, %r555, 1;
	mov.b64 	%rd8474, {%r556, %r557};
	mov.b64 	{%r558, %r559}, %rd8464;
	shf.l.wrap.b32 	%r560, %r555, %r558, 1;
	shf.l.wrap.b32 	%r561, %r558, %r559, 1;
	mov.b64 	%rd8475, {%r560, %r561};
	mov.b64 	{%r562, %r563}, %rd8469;
	shf.l.wrap.b32 	%r564, %r559, %r562, 1;
	shf.l.wrap.b32 	%r565, %r562, %r563, 1;
	mov.b64 	%rd8476, {%r564, %r565};
	shr.u64 	%rd8477, %rd8471, 63;
	mov.b64 	{%r566, %r567}, %rd8471;
	shf.l.wrap.b32 	%r568, %r563, %r566, 1;
	shf.l.wrap.b32 	%r569, %r566, %r567, 1;
	mov.b64 	%rd8478, {%r568, %r569};
	mul.hi.u64 	%rd8479, %rd14815, %rd14815;
	mul.hi.u64 	%rd8480, %rd14816, %rd14816;
	mul.hi.u64 	%rd8481, %rd14817, %rd14817;
	mul.hi.u64 	%rd8482, %rd14818, %rd14818;
	add.s64 	%rd1372, %rd8472, %rd8479;
	setp.lt.u64 	%p3214, %rd1372, %rd8472;
	selp.u64 	%rd8483, 1, 0, %p3214;
	mad.lo.s64 	%rd8484, %rd14816, %rd14816, %rd8473;
	setp.lt.u64 	%p3215, %rd8484, %rd8473;
	add.s64 	%rd1373, %rd8484, %rd8483;
	setp.lt.u64 	%p3216, %rd1373, %rd8484;
	or.pred  	%p3217, %p3215, %p3216;
	selp.u64 	%rd8485, 1, 0, %p3217;
	add.s64 	%rd8486, %rd8474, %rd8480;
	setp.lt.u64 	%p3218, %rd8486, %rd8474;
	add.s64 	%rd1374, %rd8486, %rd8485;
	setp.lt.u64 	%p3219, %rd1374, %rd8486;
	or.pred  	%p3220, %p3218, %p3219;
	selp.u64 	%rd8487, 1, 0, %p3220;
	mad.lo.s64 	%rd8488, %rd14817, %rd14817, %rd8475;
	setp.lt.u64 	%p3221, %rd8488, %rd8475;
	add.s64 	%rd8489, %rd8488, %rd8487;
	setp.lt.u64 	%p3222, %rd8489, %rd8488;
	or.pred  	%p3223, %p3221, %p3222;
	selp.u64 	%rd8490, 1, 0, %p3223;
	add.s64 	%rd8491, %rd8476, %rd8481;
	setp.lt.u64 	%p3224, %rd8491, %rd8476;
	add.s64 	%rd8492, %rd8491, %rd8490;
	setp.lt.u64 	%p3225, %rd8492, %rd8491;
	or.pred  	%p3226, %p3224, %p3225;
	selp.u64 	%rd8493, 1, 0, %p3226;
	mad.lo.s64 	%rd8494, %rd14818, %rd14818, %rd8478;
	setp.lt.u64 	%p3227, %rd8494, %rd8478;
	add.s64 	%rd8495, %rd8494, %rd8493;
	setp.lt.u64 	%p3228, %rd8495, %rd8494;
	or.pred  	%p3229, %p3227, %p3228;
	selp.u64 	%rd8496, 1, 0, %p3229;
	add.s64 	%rd8497, %rd8477, %rd8482;
	add.s64 	%rd8498, %rd8497, %rd8496;
	shl.b64 	%rd8499, %rd8489, 32;
	mov.b64 	{%r570, %r571}, %rd8489;
	mov.b64 	{%r572, %r573}, %rd8492;
	mov.b64 	%rd8500, {%r571, %r572};
	mov.b64 	{%r574, %r575}, %rd8495;
	mov.b64 	%rd8501, {%r573, %r574};
	mov.b64 	{%r576, %r577}, %rd8498;
	mov.b64 	%rd8502, {%r575, %r576};
	shr.u64 	%rd8503, %rd8498, 32;
	mul.lo.s64 	%rd8504, %rd8489, 977;
	mov.b64 	%rd8505, 977;
	mul.hi.u64 	%rd8506, %rd8489, %rd8505;
	mul.lo.s64 	%rd8507, %rd8492, 977;
	mul.hi.u64 	%rd8508, %rd8492, %rd8505;
	add.s64 	%rd8509, %rd8507, %rd8506;
	setp.lt.u64 	%p3230, %rd8509, %rd8507;
	selp.u64 	%rd8510, 1, 0, %p3230;
	add.s64 	%rd8511, %rd8508, %rd8510;
	mul.lo.s64 	%rd8512, %rd8495, 977;
	mul.hi.u64 	%rd8513, %rd8495, %rd8505;
	add.s64 	%rd8514, %rd8512, %rd8511;
	setp.lt.u64 	%p3231, %rd8514, %rd8512;
	selp.u64 	%rd8515, 1, 0, %p3231;
	add.s64 	%rd8516, %rd8513, %rd8515;
	mul.lo.s64 	%rd8517, %rd8498, 977;
	mul.hi.u64 	%rd8518, %rd8498, %rd8505;
	add.s64 	%rd8519, %rd8517, %rd8516;
	setp.lt.u64 	%p3232, %rd8519, %rd8517;
	selp.u64 	%rd8520, 1, 0, %p3232;
	add.s64 	%rd8521, %rd8518, %rd8520;
	add.s64 	%rd14819, %rd8504, %rd8499;
	setp.lt.u64 	%p3233, %rd14819, %rd8504;
	selp.u64 	%rd8522, 1, 0, %p3233;
	add.s64 	%rd8523, %rd8509, %rd8500;
	setp.lt.u64 	%p3234, %rd8523, %rd8509;
	add.s64 	%rd14820, %rd8523, %rd8522;
	setp.lt.u64 	%p3235, %rd14820, %rd8523;
	or.pred  	%p3236, %p3234, %p3235;
	selp.u64 	%rd8524, 1, 0, %p3236;
	add.s64 	%rd8525, %rd8514, %rd8501;
	setp.lt.u64 	%p3237, %rd8525, %rd8514;
	add.s64 	%rd14821, %rd8525, %rd8524;
	setp.lt.u64 	%p3238, %rd14821, %rd8525;
	or.pred  	%p3239, %p3237, %p3238;
	selp.u64 	%rd8526, 1, 0, %p3239;
	add.s64 	%rd8527, %rd8519, %rd8502;
	setp.lt.u64 	%p3240, %rd8527, %rd8519;
	add.s64 	%rd14822, %rd8527, %rd8526;
	setp.lt.u64 	%p3241, %rd14822, %rd8527;
	or.pred  	%p3242, %p3240, %p3241;
	selp.u64 	%rd8528, 1, 0, %p3242;
	add.s64 	%rd8529, %rd8521, %rd8503;
	add.s64 	%rd1379, %rd8529, %rd8528;
	setp.eq.s64 	%p3243, %rd1379, 0;
	mov.b64 	%rd14823, 0;
	@%p3243 bra 	$L__BB6_383;
	shl.b64 	%rd8530, %rd1379, 32;
	shr.u64 	%rd8531, %rd1379, 32;
	mov.b64 	%rd8532, 977;
	mul.hi.u64 	%rd8533, %rd1379, %rd8532;
	mad.lo.s64 	%rd8534, %rd1379, 977, %rd8530;
	setp.lt.u64 	%p3244, %rd8534, %rd8530;
	selp.u64 	%rd8535, 1, 0, %p3244;
	add.s64 	%rd14819, %rd8534, %rd14819;
	setp.lt.u64 	%p3245, %rd14819, %rd8534;
	selp.u64 	%rd8536, 1, 0, %p3245;
	add.s64 	%rd8537, %rd8531, %rd8533;
	setp.lt.u64 	%p3246, %rd8537, %rd8531;
	selp.u64 	%rd8538, 1, 0, %p3246;
	add.s64 	%rd8539, %rd14820, %rd8537;
	setp.lt.u64 	%p3247, %rd8539, %rd14820;
	selp.u64 	%rd8540, 1, 0, %p3247;
	add.s64 	%rd8541, %rd8539, %rd8535;
	add.s64 	%rd14820, %rd8541, %rd8536;
	setp.lt.u64 	%p3248, %rd14820, %rd8539;
	selp.u64 	%rd8542, 1, 0, %p3248;
	add.s64 	%rd8543, %rd14821, %rd8538;
	add.s64 	%rd8544, %rd8543, %rd8540;
	add.s64 	%rd1382, %rd8544, %rd8542;
	setp.lt.u64 	%p3249, %rd1382, %rd14821;
	selp.u64 	%rd8545, 1, 0, %p3249;
	add.s64 	%rd1383, %rd14822, %rd8545;
	setp.lt.u64 	%p3250, %rd1383, %rd14822;
	selp.u64 	%rd14823, 1, 0, %p3250;
	mov.u64 	%rd14821, %rd1382;
	mov.u64 	%rd14822, %rd1383;
$L__BB6_383:
	mad.lo.s64 	%rd1390, %rd14815, %rd14815, %rd14819;
	setp.lt.u64 	%p3251, %rd1390, %rd14819;
	selp.u64 	%rd8546, 1, 0, %p3251;
	add.s64 	%rd8547, %rd14820, %rd1372;
	setp.lt.u64 	%p3252, %rd8547, %rd14820;
	add.s64 	%rd14825, %rd8547, %rd8546;
	setp.lt.u64 	%p3253, %rd14825, %rd8547;
	or.pred  	%p3254, %p3252, %p3253;
	selp.u64 	%rd8548, 1, 0, %p3254;
	add.s64 	%rd8549, %rd14821, %rd1373;
	setp.lt.u64 	%p3255, %rd8549, %rd14821;
	add.s64 	%rd14826, %rd8549, %rd8548;
	setp.lt.u64 	%p3256, %rd14826, %rd8549;
	or.pred  	%p3257, %p3255, %p3256;
	selp.u64 	%rd8550, 1, 0, %p3257;
	add.s64 	%rd8551, %rd14822, %rd1374;
	setp.lt.u64 	%p3258, %rd8551, %rd14822;
	add.s64 	%rd14827, %rd8551, %rd8550;
	setp.lt.u64 	%p3259, %rd14827, %rd8551;
	or.pred  	%p3260, %p3258, %p3259;
	selp.u64 	%rd8552, 1, 0, %p3260;
	add.s64 	%rd1394, %rd14823, %rd8552;
	setp.ne.s64 	%p3261, %rd1394, 0;
	@%p3261 bra 	$L__BB6_386;
	and.b64  	%rd8553, %rd14827, %rd14826;
	setp.ne.s64 	%p3262, %rd8553, -1;
	mov.u64 	%rd14824, %rd1390;
	@%p3262 bra 	$L__BB6_393;
	setp.ne.s64 	%p3263, %rd14825, -1;
	setp.lt.u64 	%p3264, %rd1390, -4294968273;
	or.pred  	%p3265, %p3263, %p3264;
	mov.u64 	%rd14824, %rd1390;
	@%p3265 bra 	$L__BB6_393;
$L__BB6_386:
	add.s64 	%rd14824, %rd1390, 4294968273;
	setp.lt.u64 	%p3266, %rd1390, -4294968273;
	selp.u64 	%rd8554, 1, 0, %p3266;
	add.s64 	%rd8555, %rd14825, 1;
	setp.ne.s64 	%p3267, %rd14825, -1;
	selp.s64 	%rd8556, -1, 0, %p3266;
	add.s64 	%rd14825, %rd8555, %rd8556;
	setp.lt.u64 	%p3268, %rd8555, %rd8554;
	or.pred  	%p3269, %p3267, %p3268;
	selp.u64 	%rd8557, 1, 0, %p3269;
	add.s64 	%rd8558, %rd14826, 1;
	setp.ne.s64 	%p3270, %rd14826, -1;
	selp.s64 	%rd8559, -1, 0, %p3269;
	add.s64 	%rd14826, %rd8558, %rd8559;
	setp.lt.u64 	%p3271, %rd8558, %rd8557;
	or.pred  	%p3272, %p3270, %p3271;
	selp.u64 	%rd8560, 1, 0, %p3272;
	add.s64 	%rd8561, %rd14827, 1;
	setp.ne.s64 	%p3273, %rd14827, -1;
	selp.s64 	%rd8562, -1, 0, %p3272;
	add.s64 	%rd14827, %rd8561, %rd8562;
	setp.lt.u64 	%p3274, %rd8561, %rd8560;
	or.pred  	%p3275, %p3273, %p3274;
	selp.s64 	%rd8563, -1, 0, %p3275;
	add.s64 	%rd1399, %rd1394, %rd8563;
	setp.ne.s64 	%p3276, %rd1399, 0;
	@%p3276 bra 	$L__BB6_389;
	and.b64  	%rd8564, %rd14827, %rd14826;
	setp.ne.s64 	%p3277, %rd8564, -1;
	@%p3277 bra 	$L__BB6_393;
	setp.ne.s64 	%p3278, %rd14825, -1;
	setp.lt.u64 	%p3279, %rd14824, -4294968273;
	or.pred  	%p3280, %p3278, %p3279;
	@%p3280 bra 	$L__BB6_393;
$L__BB6_389:
	add.s64 	%rd1400, %rd1390, 8589936546;
	setp.lt.u64 	%p3281, %rd14824, -4294968273;
	selp.u64 	%rd8565, 1, 0, %p3281;
	add.s64 	%rd8566, %rd14825, 1;
	setp.ne.s64 	%p3282, %rd14825, -1;
	selp.s64 	%rd8567, -1, 0, %p3281;
	add.s64 	%rd14825, %rd8566, %rd8567;
	setp.lt.u64 	%p3283, %rd8566, %rd8565;
	or.pred  	%p3284, %p3282, %p3283;
	selp.u64 	%rd8568, 1, 0, %p3284;
	add.s64 	%rd8569, %rd14826, 1;
	setp.ne.s64 	%p3285, %rd14826, -1;
	selp.s64 	%rd8570, -1, 0, %p3284;
	add.s64 	%rd14826, %rd8569, %rd8570;
	setp.lt.u64 	%p3286, %rd8569, %rd8568;
	or.pred  	%p3287, %p3285, %p3286;
	selp.u64 	%rd8571, 1, 0, %p3287;
	add.s64 	%rd8572, %rd14827, 1;
	setp.ne.s64 	%p3288, %rd14827, -1;
	selp.s64 	%rd8573, -1, 0, %p3287;
	add.s64 	%rd14827, %rd8572, %rd8573;
	setp.lt.u64 	%p3289, %rd8572, %rd8571;
	or.pred  	%p3290, %p3288, %p3289;
	selp.u64 	%rd8574, 1, 0, %p3290;
	setp.ne.s64 	%p3291, %rd1399, %rd8574;
	@%p3291 bra 	$L__BB6_392;
	and.b64  	%rd8575, %rd14827, %rd14826;
	setp.ne.s64 	%p3292, %rd8575, -1;
	mov.u64 	%rd14824, %rd1400;
	@%p3292 bra 	$L__BB6_393;
	setp.ne.s64 	%p3293, %rd14825, -1;
	setp.lt.u64 	%p3294, %rd1400, -4294968273;
	or.pred  	%p3295, %p3293, %p3294;
	mov.u64 	%rd14824, %rd1400;
	@%p3295 bra 	$L__BB6_393;
$L__BB6_392:
	setp.lt.u64 	%p3296, %rd1400, -4294968273;
	selp.u64 	%rd8576, 1, 0, %p3296;
	add.s64 	%rd8577, %rd14825, 1;
	setp.ne.s64 	%p3297, %rd14825, -1;
	selp.s64 	%rd8578, -1, 0, %p3296;
	add.s64 	%rd14825, %rd8577, %rd8578;
	setp.lt.u64 	%p3298, %rd8577, %rd8576;
	or.pred  	%p3299, %p3297, %p3298;
	selp.u64 	%rd8579, 1, 0, %p3299;
	add.s64 	%rd8580, %rd14826, 1;
	setp.ne.s64 	%p3300, %rd14826, -1;
	selp.s64 	%rd8581, -1, 0, %p3299;
	add.s64 	%rd14826, %rd8580, %rd8581;
	setp.lt.u64 	%p3301, %rd8580, %rd8579;
	or.pred  	%p3302, %p3300, %p3301;
	selp.s64 	%rd8582, -1, 0, %p3302;
	add.s64 	%rd8583, %rd14827, %rd8582;
	add.s64 	%rd14827, %rd8583, 1;
	add.s64 	%rd14824, %rd1390, 12884904819;
$L__BB6_393:
	mul.lo.s64 	%rd8585, %rd14825, %rd14824;
	mul.hi.u64 	%rd8586, %rd14824, %rd14825;
	mul.lo.s64 	%rd8587, %rd14826, %rd14824;
	mul.hi.u64 	%rd8588, %rd14824, %rd14826;
	add.s64 	%rd8589, %rd8587, %rd8586;
	setp.lt.u64 	%p3303, %rd8589, %rd8587;
	selp.u64 	%rd8590, 1, 0, %p3303;
	add.s64 	%rd8591, %rd8588, %rd8590;
	mul.lo.s64 	%rd8592, %rd14827, %rd14824;
	mul.hi.u64 	%rd8593, %rd14824, %rd14827;
	add.s64 	%rd8594, %rd8592, %rd8591;
	setp.lt.u64 	%p3304, %rd8594, %rd8592;
	selp.u64 	%rd8595, 1, 0, %p3304;
	add.s64 	%rd8596, %rd8593, %rd8595;
	mul.hi.u64 	%rd8597, %rd14825, %rd14826;
	mad.lo.s64 	%rd8598, %rd14826, %rd14825, %rd8594;
	setp.lt.u64 	%p3305, %rd8598, %rd8594;
	selp.u64 	%rd8599, 1, 0, %p3305;
	add.s64 	%rd8600, %rd8597, %rd8599;
	mul.hi.u64 	%rd8601, %rd14825, %rd14827;
	mad.lo.s64 	%rd8602, %rd14827, %rd14825, %rd8596;
	setp.lt.u64 	%p3306, %rd8602, %rd8596;
	selp.u64 	%rd8603, 1, 0, %p3306;
	add.s64 	%rd8604, %rd8602, %rd8600;
	setp.lt.u64 	%p3307, %rd8604, %rd8602;
	selp.u64 	%rd8605, 1, 0, %p3307;
	add.s64 	%rd8606, %rd8601, %rd8603;
	add.s64 	%rd8607, %rd8606, %rd8605;
	mul.hi.u64 	%rd8608, %rd14826, %rd14827;
	mad.lo.s64 	%rd8609, %rd14827, %rd14826, %rd8607;
	setp.lt.u64 	%p3308, %rd8609, %rd8607;
	selp.u64 	%rd8610, 1, 0, %p3308;
	add.s64 	%rd8611, %rd8608, %rd8610;
	shl.b64 	%rd8612, %rd8585, 1;
	mov.b64 	{%r578, %r579}, %rd8585;
	mov.b64 	{%r580, %r581}, %rd8589;
	shf.l.wrap.b32 	%r582, %r579, %r580, 1;
	shf.l.wrap.b32 	%r583, %r580, %r581, 1;
	mov.b64 	%rd8613, {%r582, %r583};
	mov.b64 	{%r584, %r585}, %rd8598;
	shf.l.wrap.b32 	%r586, %r581, %r584, 1;
	shf.l.wrap.b32 	%r587, %r584, %r585, 1;
	mov.b64 	%rd8614, {%r586, %r587};
	mov.b64 	{%r588, %r589}, %rd8604;
	shf.l.wrap.b32 	%r590, %r585, %r588, 1;
	shf.l.wrap.b32 	%r591, %r588, %r589, 1;
	mov.b64 	%rd8615, {%r590, %r591};
	mov.b64 	{%r592, %r593}, %rd8609;
	shf.l.wrap.b32 	%r594, %r589, %r592, 1;
	shf.l.wrap.b32 	%r595, %r592, %r593, 1;
	mov.b64 	%rd8616, {%r594, %r595};
	shr.u64 	%rd8617, %rd8611, 63;
	mov.b64 	{%r596, %r597}, %rd8611;
	shf.l.wrap.b32 	%r598, %r593, %r596, 1;
	shf.l.wrap.b32 	%r599, %r596, %r597, 1;
	mov.b64 	%rd8618, {%r598, %r599};
	mul.hi.u64 	%rd8619, %rd14824, %rd14824;
	mul.hi.u64 	%rd8620, %rd14825, %rd14825;
	mul.hi.u64 	%rd8621, %rd14826, %rd14826;
	mul.hi.u64 	%rd8622, %rd14827, %rd14827;
	add.s64 	%rd1412, %rd8612, %rd8619;
	setp.lt.u64 	%p3309, %rd1412, %rd8612;
	selp.u64 	%rd8623, 1, 0, %p3309;
	mad.lo.s64 	%rd8624, %rd14825, %rd14825, %rd8613;
	setp.lt.u64 	%p3310, %rd8624, %rd8613;
	add.s64 	%rd1413, %rd8624, %rd8623;
	setp.lt.u64 	%p3311, %rd1413, %rd8624;
	or.pred  	%p3312, %p3310, %p3311;
	selp.u64 	%rd8625, 1, 0, %p3312;
	add.s64 	%rd8626, %rd8614, %rd8620;
	setp.lt.u64 	%p3313, %rd8626, %rd8614;
	add.s64 	%rd1414, %rd8626, %rd8625;
	setp.lt.u64 	%p3314, %rd1414, %rd8626;
	or.pred  	%p3315, %p3313, %p3314;
	selp.u64 	%rd8627, 1, 0, %p3315;
	mad.lo.s64 	%rd8628, %rd14826, %rd14826, %rd8615;
	setp.lt.u64 	%p3316, %rd8628, %rd8615;
	add.s64 	%rd8629, %rd8628, %rd8627;
	setp.lt.u64 	%p3317, %rd8629, %rd8628;
	or.pred  	%p3318, %p3316, %p3317;
	selp.u64 	%rd8630, 1, 0, %p3318;
	add.s64 	%rd8631, %rd8616, %rd8621;
	setp.lt.u64 	%p3319, %rd8631, %rd8616;
	add.s64 	%rd8632, %rd8631, %rd8630;
	setp.lt.u64 	%p3320, %rd8632, %rd8631;
	or.pred  	%p3321, %p3319, %p3320;
	selp.u64 	%rd8633, 1, 0, %p3321;
	mad.lo.s64 	%rd8634, %rd14827, %rd14827, %rd8618;
	setp.lt.u64 	%p3322, %rd8634, %rd8618;
	add.s64 	%rd8635, %rd8634, %rd8633;
	setp.lt.u64 	%p3323, %rd8635, %rd8634;
	or.pred  	%p3324, %p3322, %p3323;
	selp.u64 	%rd8636, 1, 0, %p3324;
	add.s64 	%rd8637, %rd8617, %rd8622;
	add.s64 	%rd8638, %rd8637, %rd8636;
	shl.b64 	%rd8639, %rd8629, 32;
	mov.b64 	{%r600, %r601}, %rd8629;
	mov.b64 	{%r602, %r603}, %rd8632;
	mov.b64 	%rd8640, {%r601, %r602};
	mov.b64 	{%r604, %r605}, %rd8635;
	mov.b64 	%rd8641, {%r603, %r604};
	mov.b64 	{%r606, %r607}, %rd8638;
	mov.b64 	%rd8642, {%r605, %r606};
	shr.u64 	%rd8643, %rd8638, 32;
	mul.lo.s64 	%rd8644, %rd8629, 977;
	mov.b64 	%rd8645, 977;
	mul.hi.u64 	%rd8646, %rd8629, %rd8645;
	mul.lo.s64 	%rd8647, %rd8632, 977;
	mul.hi.u64 	%rd8648, %rd8632, %rd8645;
	add.s64 	%rd8649, %rd8647, %rd8646;
	setp.lt.u64 	%p3325, %rd8649, %rd8647;
	selp.u64 	%rd8650, 1, 0, %p3325;
	add.s64 	%rd8651, %rd8648, %rd8650;
	mul.lo.s64 	%rd8652, %rd8635, 977;
	mul.hi.u64 	%rd8653, %rd8635, %rd8645;
	add.s64 	%rd8654, %rd8652, %rd8651;
	setp.lt.u64 	%p3326, %rd8654, %rd8652;
	selp.u64 	%rd8655, 1, 0, %p3326;
	add.s64 	%rd8656, %rd8653, %rd8655;
	mul.lo.s64 	%rd8657, %rd8638, 977;
	mul.hi.u64 	%rd8658, %rd8638, %rd8645;
	add.s64 	%rd8659, %rd8657, %rd8656;
	setp.lt.u64 	%p3327, %rd8659, %rd8657;
	selp.u64 	%rd8660, 1, 0, %p3327;
	add.s64 	%rd8661, %rd8658, %rd8660;
	add.s64 	%rd14828, %rd8644, %rd8639;
	setp.lt.u64 	%p3328, %rd14828, %rd8644;
	selp.u64 	%rd8662, 1, 0, %p3328;
	add.s64 	%rd8663, %rd8649, %rd8640;
	setp.lt.u64 	%p3329, %rd8663, %rd8649;
	add.s64 	%rd14829, %rd8663, %rd8662;
	setp.lt.u64 	%p3330, %rd14829, %rd8663;
	or.pred  	%p3331, %p3329, %p3330;
	selp.u64 	%rd8664, 1, 0, %p3331;
	add.s64 	%rd8665, %rd8654, %rd8641;
	setp.lt.u64 	%p3332, %rd8665, %rd8654;
	add.s64 	%rd14830, %rd8665, %rd8664;
	setp.lt.u64 	%p3333, %rd14830, %rd8665;
	or.pred  	%p3334, %p3332, %p3333;
	selp.u64 	%rd8666, 1, 0, %p3334;
	add.s64 	%rd8667, %rd8659, %rd8642;
	setp.lt.u64 	%p3335, %rd8667, %rd8659;
	add.s64 	%rd14831, %rd8667, %rd8666;
	setp.lt.u64 	%p3336, %rd14831, %rd8667;
	or.pred  	%p3337, %p3335, %p3336;
	selp.u64 	%rd8668, 1, 0, %p3337;
	add.s64 	%rd8669, %rd8661, %rd8643;
	add.s64 	%rd1419, %rd8669, %rd8668;
	setp.eq.s64 	%p3338, %rd1419, 0;
	mov.b64 	%rd14832, 0;
	@%p3338 bra 	$L__BB6_395;
	shl.b64 	%rd8670, %rd1419, 32;
	shr.u64 	%rd8671, %rd1419, 32;
	mov.b64 	%rd8672, 977;
	mul.hi.u64 	%rd8673, %rd1419, %rd8672;
	mad.lo.s64 	%rd8674, %rd1419, 977, %rd8670;
	setp.lt.u64 	%p3339, %rd8674, %rd8670;
	selp.u64 	%rd8675, 1, 0, %p3339;
	add.s64 	%rd14828, %rd8674, %rd14828;
	setp.lt.u64 	%p3340, %rd14828, %rd8674;
	selp.u64 	%rd8676, 1, 0, %p3340;
	add.s64 	%rd8677, %rd8671, %rd8673;
	setp.lt.u64 	%p3341, %rd8677, %rd8671;
	selp.u64 	%rd8678, 1, 0, %p3341;
	add.s64 	%rd8679, %rd14829, %rd8677;
	setp.lt.u64 	%p3342, %rd8679, %rd14829;
	selp.u64 	%rd8680, 1, 0, %p3342;
	add.s64 	%rd8681, %rd8679, %rd8675;
	add.s64 	%rd14829, %rd8681, %rd8676;
	setp.lt.u64 	%p3343, %rd14829, %rd8679;
	selp.u64 	%rd8682, 1, 0, %p3343;
	add.s64 	%rd8683, %rd14830, %rd8678;
	add.s64 	%rd8684, %rd8683, %rd8680;
	add.s64 	%rd1422, %rd8684, %rd8682;
	setp.lt.u64 	%p3344, %rd1422, %rd14830;
	selp.u64 	%rd8685, 1, 0, %p3344;
	add.s64 	%rd1423, %rd14831, %rd8685;
	setp.lt.u64 	%p3345, %rd1423, %rd14831;
	selp.u64 	%rd14832, 1, 0, %p3345;
	mov.u64 	%rd14830, %rd1422;
	mov.u64 	%rd14831, %rd1423;
$L__BB6_395:
	mad.lo.s64 	%rd1430, %rd14824, %rd14824, %rd14828;
	setp.lt.u64 	%p3346, %rd1430, %rd14828;
	selp.u64 	%rd8686, 1, 0, %p3346;
	add.s64 	%rd8687, %rd14829, %rd1412;
	setp.lt.u64 	%p3347, %rd8687, %rd14829;
	add.s64 	%rd14834, %rd8687, %rd8686;
	setp.lt.u64 	%p3348, %rd14834, %rd8687;
	or.pred  	%p3349, %p3347, %p3348;
	selp.u64 	%rd8688, 1, 0, %p3349;
	add.s64 	%rd8689, %rd14830, %rd1413;
	setp.lt.u64 	%p3350, %rd8689, %rd14830;
	add.s64 	%rd14835, %rd8689, %rd8688;
	setp.lt.u64 	%p3351, %rd14835, %rd8689;
	or.pred  	%p3352, %p3350, %p3351;
	selp.u64 	%rd8690, 1, 0, %p3352;
	add.s64 	%rd8691, %rd14831, %rd1414;
	setp.lt.u64 	%p3353, %rd8691, %rd14831;
	add.s64 	%rd14836, %rd8691, %rd8690;
	setp.lt.u64 	%p3354, %rd14836, %rd8691;
	or.pred  	%p3355, %p3353, %p3354;
	selp.u64 	%rd8692, 1, 0, %p3355;
	add.s64 	%rd1434, %rd14832, %rd8692;
	setp.ne.s64 	%p3356, %rd1434, 0;
	@%p3356 bra 	$L__BB6_398;
	and.b64  	%rd8693, %rd14836, %rd14835;
	setp.ne.s64 	%p3357, %rd8693, -1;
	mov.u64 	%rd14833, %rd1430;
	@%p3357 bra 	$L__BB6_405;
	setp.ne.s64 	%p3358, %rd14834, -1;
	setp.lt.u64 	%p3359, %rd1430, -4294968273;
	or.pred  	%p3360, %p3358, %p3359;
	mov.u64 	%rd14833, %rd1430;
	@%p3360 bra 	$L__BB6_405;
$L__BB6_398:
	add.s64 	%rd14833, %rd1430, 4294968273;
	setp.lt.u64 	%p3361, %rd1430, -4294968273;
	selp.u64 	%rd8694, 1, 0, %p3361;
	add.s64 	%rd8695, %rd14834, 1;
	setp.ne.s64 	%p3362, %rd14834, -1;
	selp.s64 	%rd8696, -1, 0, %p3361;
	add.s64 	%rd14834, %rd8695, %rd8696;
	setp.lt.u64 	%p3363, %rd8695, %rd8694;
	or.pred  	%p3364, %p3362, %p3363;
	selp.u64 	%rd8697, 1, 0, %p3364;
	add.s64 	%rd8698, %rd14835, 1;
	setp.ne.s64 	%p3365, %rd14835, -1;
	selp.s64 	%rd8699, -1, 0, %p3364;
	add.s64 	%rd14835, %rd8698, %rd8699;
	setp.lt.u64 	%p3366, %rd8698, %rd8697;
	or.pred  	%p3367, %p3365, %p3366;
	selp.u64 	%rd8700, 1, 0, %p3367;
	add.s64 	%rd8701, %rd14836, 1;
	setp.ne.s64 	%p3368, %rd14836, -1;
	selp.s64 	%rd8702, -1, 0, %p3367;
	add.s64 	%rd14836, %rd8701, %rd8702;
	setp.lt.u64 	%p3369, %rd8701, %rd8700;
	or.pred  	%p3370, %p3368, %p3369;
	selp.s64 	%rd8703, -1, 0, %p3370;
	add.s64 	%rd1439, %rd1434, %rd8703;
	setp.ne.s64 	%p3371, %rd1439, 0;
	@%p3371 bra 	$L__BB6_401;
	and.b64  	%rd8704, %rd14836, %rd14835;
	setp.ne.s64 	%p3372, %rd8704, -1;
	@%p3372 bra 	$L__BB6_405;
	setp.ne.s64 	%p3373, %rd14834, -1;
	setp.lt.u64 	%p3374, %rd14833, -4294968273;
	or.pred  	%p3375, %p3373, %p3374;
	@%p3375 bra 	$L__BB6_405;
$L__BB6_401:
	add.s64 	%rd1440, %rd1430, 8589936546;
	setp.lt.u64 	%p3376, %rd14833, -4294968273;
	selp.u64 	%rd8705, 1, 0, %p3376;
	add.s64 	%rd8706, %rd14834, 1;
	setp.ne.s64 	%p3377, %rd14834, -1;
	selp.s64 	%rd8707, -1, 0, %p3376;
	add.s64 	%rd14834, %rd8706, %rd8707;
	setp.lt.u64 	%p3378, %rd8706, %rd8705;
	or.pred  	%p3379, %p3377, %p3378;
	selp.u64 	%rd8708, 1, 0, %p3379;
	add.s64 	%rd8709, %rd14835, 1;
	setp.ne.s64 	%p3380, %rd14835, -1;
	selp.s64 	%rd8710, -1, 0, %p3379;
	add.s64 	%rd14835, %rd8709, %rd8710;
	setp.lt.u64 	%p3381, %rd8709, %rd8708;
	or.pred  	%p3382, %p3380, %p3381;
	selp.u64 	%rd8711, 1, 0, %p3382;
	add.s64 	%rd8712, %rd14836, 1;
	setp.ne.s64 	%p3383, %rd14836, -1;
	selp.s64 	%rd8713, -1, 0, %p3382;
	add.s64 	%rd14836, %rd8712, %rd8713;
	setp.lt.u64 	%p3384, %rd8712, %rd8711;
	or.pred  	%p3385, %p3383, %p3384;
	selp.u64 	%rd8714, 1, 0, %p3385;
	setp.ne.s64 	%p3386, %rd1439, %rd8714;
	@%p3386 bra 	$L__BB6_404;
	and.b64  	%rd8715, %rd14836, %rd14835;
	setp.ne.s64 	%p3387, %rd8715, -1;
	mov.u64 	%rd14833, %rd1440;
	@%p3387 bra 	$L__BB6_405;
	setp.ne.s64 	%p3388, %rd14834, -1;
	setp.lt.u64 	%p3389, %rd1440, -4294968273;
	or.pred  	%p3390, %p3388, %p3389;
	mov.u64 	%rd14833, %rd1440;
	@%p3390 bra 	$L__BB6_405;
$L__BB6_404:
	setp.lt.u64 	%p3391, %rd1440, -4294968273;
	selp.u64 	%rd8716, 1, 0, %p3391;
	add.s64 	%rd8717, %rd14834, 1;
	setp.ne.s64 	%p3392, %rd14834, -1;
	selp.s64 	%rd8718, -1, 0, %p3391;
	add.s64 	%rd14834, %rd8717, %rd8718;
	setp.lt.u64 	%p3393, %rd8717, %rd8716;
	or.pred  	%p3394, %p3392, %p3393;
	selp.u64 	%rd8719, 1, 0, %p3394;
	add.s64 	%rd8720, %rd14835, 1;
	setp.ne.s64 	%p3395, %rd14835, -1;
	selp.s64 	%rd8721, -1, 0, %p3394;
	add.s64 	%rd14835, %rd8720, %rd8721;
	setp.lt.u64 	%p3396, %rd8720, %rd8719;
	or.pred  	%p3397, %p3395, %p3396;
	selp.s64 	%rd8722, -1, 0, %p3397;
	add.s64 	%rd8723, %rd14836, %rd8722;
	add.s64 	%rd14836, %rd8723, 1;
	add.s64 	%rd14833, %rd1430, 12884904819;
$L__BB6_405:
	mul.lo.s64 	%rd8725, %rd14834, %rd14833;
	mul.hi.u64 	%rd8726, %rd14833, %rd14834;
	mul.lo.s64 	%rd8727, %rd14835, %rd14833;
	mul.hi.u64 	%rd8728, %rd14833, %rd14835;
	add.s64 	%rd8729, %rd8727, %rd8726;
	setp.lt.u64 	%p3398, %rd8729, %rd8727;
	selp.u64 	%rd8730, 1, 0, %p3398;
	add.s64 	%rd8731, %rd8728, %rd8730;
	mul.lo.s64 	%rd8732, %rd14836, %rd14833;
	mul.hi.u64 	%rd8733, %rd14833, %rd14836;
	add.s64 	%rd8734, %rd8732, %rd8731;
	setp.lt.u64 	%p3399, %rd8734, %rd8732;
	selp.u64 	%rd8735, 1, 0, %p3399;
	add.s64 	%rd8736, %rd8733, %rd8735;
	mul.hi.u64 	%rd8737, %rd14834, %rd14835;
	mad.lo.s64 	%rd8738, %rd14835, %rd14834, %rd8734;
	setp.lt.u64 	%p3400, %rd8738, %rd8734;
	selp.u64 	%rd8739, 1, 0, %p3400;
	add.s64 	%rd8740, %rd8737, %rd8739;
	mul.hi.u64 	%rd8741, %rd14834, %rd14836;
	mad.lo.s64 	%rd8742, %rd14836, %rd14834, %rd8736;
	setp.lt.u64 	%p3401, %rd8742, %rd8736;
	selp.u64 	%rd8743, 1, 0, %p3401;
	add.s64 	%rd8744, %rd8742, %rd8740;
	setp.lt.u64 	%p3402, %rd8744, %rd8742;
	selp.u64 	%rd8745, 1, 0, %p3402;
	add.s64 	%rd8746, %rd8741, %rd8743;
	add.s64 	%rd8747, %rd8746, %rd8745;
	mul.hi.u64 	%rd8748, %rd14835, %rd14836;
	mad.lo.s64 	%rd8749, %rd14836, %rd14835, %rd8747;
	setp.lt.u64 	%p3403, %rd8749, %rd8747;
	selp.u64 	%rd8750, 1, 0, %p3403;
	add.s64 	%rd8751, %rd8748, %rd8750;
	shl.b64 	%rd8752, %rd8725, 1;
	mov.b64 	{%r608, %r609}, %rd8725;
	mov.b64 	{%r610, %r611}, %rd8729;
	shf.l.wrap.b32 	%r612, %r609, %r610, 1;
	shf.l.wrap.b32 	%r613, %r610, %r611, 1;
	mov.b64 	%rd8753, {%r612, %r613};
	mov.b64 	{%r614, %r615}, %rd8738;
	shf.l.wrap.b32 	%r616, %r611, %r614, 1;
	shf.l.wrap.b32 	%r617, %r614, %r615, 1;
	mov.b64 	%rd8754, {%r616, %r617};
	mov.b64 	{%r618, %r619}, %rd8744;
	shf.l.wrap.b32 	%r620, %r615, %r618, 1;
	shf.l.wrap.b32 	%r621, %r618, %r619, 1;
	mov.b64 	%rd8755, {%r620, %r621};
	mov.b64 	{%r622, %r623}, %rd8749;
	shf.l.wrap.b32 	%r624, %r619, %r622, 1;
	shf.l.wrap.b32 	%r625, %r622, %r623, 1;
	mov.b64 	%rd8756, {%r624, %r625};
	shr.u64 	%rd8757, %rd8751, 63;
	mov.b64 	{%r626, %r627}, %rd8751;
	shf.l.wrap.b32 	%r628, %r623, %r626, 1;
	shf.l.wrap.b32 	%r629, %r626, %r627, 1;
	mov.b64 	%rd8758, {%r628, %r629};
	mul.hi.u64 	%rd8759, %rd14833, %rd14833;
	mul.hi.u64 	%rd8760, %rd14834, %rd14834;
	mul.hi.u64 	%rd8761, %rd14835, %rd14835;
	mul.hi.u64 	%rd8762, %rd14836, %rd14836;
	add.s64 	%rd1452, %rd8752, %rd8759;
	setp.lt.u64 	%p3404, %rd1452, %rd8752;
	selp.u64 	%rd8763, 1, 0, %p3404;
	mad.lo.s64 	%rd8764, %rd14834, %rd14834, %rd8753;
	setp.lt.u64 	%p3405, %rd8764, %rd8753;
	add.s64 	%rd1453, %rd8764, %rd8763;
	setp.lt.u64 	%p3406, %rd1453, %rd8764;
	or.pred  	%p3407, %p3405, %p3406;
	selp.u64 	%rd8765, 1, 0, %p3407;
	add.s64 	%rd8766, %rd8754, %rd8760;
	setp.lt.u64 	%p3408, %rd8766, %rd8754;
	add.s64 	%rd1454, %rd8766, %rd8765;
	setp.lt.u64 	%p3409, %rd1454, %rd8766;
	or.pred  	%p3410, %p3408, %p3409;
	selp.u64 	%rd8767, 1, 0, %p3410;
	mad.lo.s64 	%rd8768, %rd14835, %rd14835, %rd8755;
	setp.lt.u64 	%p3411, %rd8768, %rd8755;
	add.s64 	%rd8769, %rd8768, %rd8767;
	setp.lt.u64 	%p3412, %rd8769, %rd8768;
	or.pred  	%p3413, %p3411, %p3412;
	selp.u64 	%rd8770, 1, 0, %p3413;
	add.s64 	%rd8771, %rd8756, %rd8761;
	setp.lt.u64 	%p3414, %rd8771, %rd8756;
	add.s64 	%rd8772, %rd8771, %rd8770;
	setp.lt.u64 	%p3415, %rd8772, %rd8771;
	or.pred  	%p3416, %p3414, %p3415;
	selp.u64 	%rd8773, 1, 0, %p3416;
	mad.lo.s64 	%rd8774, %rd14836, %rd14836, %rd8758;
	setp.lt.u64 	%p3417, %rd8774, %rd8758;
	add.s64 	%rd8775, %rd8774, %rd8773;
	setp.lt.u64 	%p3418, %rd8775, %rd8774;
	or.pred  	%p3419, %p3417, %p3418;
	selp.u64 	%rd8776, 1, 0, %p3419;
	add.s64 	%rd8777, %rd8757, %rd8762;
	add.s64 	%rd8778, %rd8777, %rd8776;
	shl.b64 	%rd8779, %rd8769, 32;
	mov.b64 	{%r630, %r631}, %rd8769;
	mov.b64 	{%r632, %r633}, %rd8772;
	mov.b64 	%rd8780, {%r631, %r632};
	mov.b64 	{%r634, %r635}, %rd8775;
	mov.b64 	%rd8781, {%r633, %r634};
	mov.b64 	{%r636, %r637}, %rd8778;
	mov.b64 	%rd8782, {%r635, %r636};
	shr.u64 	%rd8783, %rd8778, 32;
	mul.lo.s64 	%rd8784, %rd8769, 977;
	mov.b64 	%rd8785, 977;
	mul.hi.u64 	%rd8786, %rd8769, %rd8785;
	mul.lo.s64 	%rd8787, %rd8772, 977;
	mul.hi.u64 	%rd8788, %rd8772, %rd8785;
	add.s64 	%rd8789, %rd8787, %rd8786;
	setp.lt.u64 	%p3420, %rd8789, %rd8787;
	selp.u64 	%rd8790, 1, 0, %p3420;
	add.s64 	%rd8791, %rd8788, %rd8790;
	mul.lo.s64 	%rd8792, %rd8775, 977;
	mul.hi.u64 	%rd8793, %rd8775, %rd8785;
	add.s64 	%rd8794, %rd8792, %rd8791;
	setp.lt.u64 	%p3421, %rd8794, %rd8792;
	selp.u64 	%rd8795, 1, 0, %p3421;
	add.s64 	%rd8796, %rd8793, %rd8795;
	mul.lo.s64 	%rd8797, %rd8778, 977;
	mul.hi.u64 	%rd8798, %rd8778, %rd8785;
	add.s64 	%rd8799, %rd8797, %rd8796;
	setp.lt.u64 	%p3422, %rd8799, %rd8797;
	selp.u64 	%rd8800, 1, 0, %p3422;
	add.s64 	%rd8801, %rd8798, %rd8800;
	add.s64 	%rd14837, %rd8784, %rd8779;
	setp.lt.u64 	%p3423, %rd14837, %rd8784;
	selp.u64 	%rd8802, 1, 0, %p3423;
	add.s64 	%rd8803, %rd8789, %rd8780;
	setp.lt.u64 	%p3424, %rd8803, %rd8789;
	add.s64 	%rd14838, %rd8803, %rd8802;
	setp.lt.u64 	%p3425, %rd14838, %rd8803;
	or.pred  	%p3426, %p3424, %p3425;
	selp.u64 	%rd8804, 1, 0, %p3426;
	add.s64 	%rd8805, %rd8794, %rd8781;
	setp.lt.u64 	%p3427, %rd8805, %rd8794;
	add.s64 	%rd14839, %rd8805, %rd8804;
	setp.lt.u64 	%p3428, %rd14839, %rd8805;
	or.pred  	%p3429, %p3427, %p3428;
	selp.u64 	%rd8806, 1, 0, %p3429;
	add.s64 	%rd8807, %rd8799, %rd8782;
	setp.lt.u64 	%p3430, %rd8807, %rd8799;
	add.s64 	%rd14840, %rd8807, %rd8806;
	setp.lt.u64 	%p3431, %rd14840, %rd8807;
	or.pred  	%p3432, %p3430, %p3431;
	selp.u64 	%rd8808, 1, 0, %p3432;
	add.s64 	%rd8809, %rd8801, %rd8783;
	add.s64 	%rd1459, %rd8809, %rd8808;
	setp.eq.s64 	%p3433, %rd1459, 0;
	mov.b64 	%rd14841, 0;
	@%p3433 bra 	$L__BB6_407;
	shl.b64 	%rd8810, %rd1459, 32;
	shr.u64 	%rd8811, %rd1459, 32;
	mov.b64 	%rd8812, 977;
	mul.hi.u64 	%rd8813, %rd1459, %rd8812;
	mad.lo.s64 	%rd8814, %rd1459, 977, %rd8810;
	setp.lt.u64 	%p3434, %rd8814, %rd8810;
	selp.u64 	%rd8815, 1, 0, %p3434;
	add.s64 	%rd14837, %rd8814, %rd14837;
	setp.lt.u64 	%p3435, %rd14837, %rd8814;
	selp.u64 	%rd8816, 1, 0, %p3435;
	add.s64 	%rd8817, %rd8811, %rd8813;
	setp.lt.u64 	%p3436, %rd8817, %rd8811;
	selp.u64 	%rd8818, 1, 0, %p3436;
	add.s64 	%rd8819, %rd14838, %rd8817;
	setp.lt.u64 	%p3437, %rd8819, %rd14838;
	selp.u64 	%rd8820, 1, 0, %p3437;
	add.s64 	%rd8821, %rd8819, %rd8815;
	add.s64 	%rd14838, %rd8821, %rd8816;
	setp.lt.u64 	%p3438, %rd14838, %rd8819;
	selp.u64 	%rd8822, 1, 0, %p3438;
	add.s64 	%rd8823, %rd14839, %rd8818;
	add.s64 	%rd8824, %rd8823, %rd8820;
	add.s64 	%rd1462, %rd8824, %rd8822;
	setp.lt.u64 	%p3439, %rd1462, %rd14839;
	selp.u64 	%rd8825, 1, 0, %p3439;
	add.s64 	%rd1463, %rd14840, %rd8825;
	setp.lt.u64 	%p3440, %rd1463, %rd14840;
	selp.u64 	%rd14841, 1, 0, %p3440;
	mov.u64 	%rd14839, %rd1462;
	mov.u64 	%rd14840, %rd1463;
$L__BB6_407:
	mad.lo.s64 	%rd1470, %rd14833, %rd14833, %rd14837;
	setp.lt.u64 	%p3441, %rd1470, %rd14837;
	selp.u64 	%rd8826, 1, 0, %p3441;
	add.s64 	%rd8827, %rd14838, %rd1452;
	setp.lt.u64 	%p3442, %rd8827, %rd14838;
	add.s64 	%rd14843, %rd8827, %rd8826;
	setp.lt.u64 	%p3443, %rd14843, %rd8827;
	or.pred  	%p3444, %p3442, %p3443;
	selp.u64 	%rd8828, 1, 0, %p3444;
	add.s64 	%rd8829, %rd14839, %rd1453;
	setp.lt.u64 	%p3445, %rd8829, %rd14839;
	add.s64 	%rd14844, %rd8829, %rd8828;
	setp.lt.u64 	%p3446, %rd14844, %rd8829;
	or.pred  	%p3447, %p3445, %p3446;
	selp.u64 	%rd8830, 1, 0, %p3447;
	add.s64 	%rd8831, %rd14840, %rd1454;
	setp.lt.u64 	%p3448, %rd8831, %rd14840;
	add.s64 	%rd14845, %rd8831, %rd8830;
	setp.lt.u64 	%p3449, %rd14845, %rd8831;
	or.pred  	%p3450, %p3448, %p3449;
	selp.u64 	%rd8832, 1, 0, %p3450;
	add.s64 	%rd1474, %rd14841, %rd8832;
	setp.ne.s64 	%p3451, %rd1474, 0;
	@%p3451 bra 	$L__BB6_410;
	and.b64  	%rd8833, %rd14845, %rd14844;
	setp.ne.s64 	%p3452, %rd8833, -1;
	mov.u64 	%rd14842, %rd1470;
	@%p3452 bra 	$L__BB6_417;
	setp.ne.s64 	%p3453, %rd14843, -1;
	setp.lt.u64 	%p3454, %rd1470, -4294968273;
	or.pred  	%p3455, %p3453, %p3454;
	mov.u64 	%rd14842, %rd1470;
	@%p3455 bra 	$L__BB6_417;
$L__BB6_410:
	add.s64 	%rd14842, %rd1470, 4294968273;
	setp.lt.u64 	%p3456, %rd1470, -4294968273;
	selp.u64 	%rd8834, 1, 0, %p3456;
	add.s64 	%rd8835, %rd14843, 1;
	setp.ne.s64 	%p3457, %rd14843, -1;
	selp.s64 	%rd8836, -1, 0, %p3456;
	add.s64 	%rd14843, %rd8835, %rd8836;
	setp.lt.u64 	%p3458, %rd8835, %rd8834;
	or.pred  	%p3459, %p3457, %p3458;
	selp.u64 	%rd8837, 1, 0, %p3459;
	add.s64 	%rd8838, %rd14844, 1;
	setp.ne.s64 	%p3460, %rd14844, -1;
	selp.s64 	%rd8839, -1, 0, %p3459;
	add.s64 	%rd14844, %rd8838, %rd8839;
	setp.lt.u64 	%p3461, %rd8838, %rd8837;
	or.pred  	%p3462, %p3460, %p3461;
	selp.u64 	%rd8840, 1, 0, %p3462;
	add.s64 	%rd8841, %rd14845, 1;
	setp.ne.s64 	%p3463, %rd14845, -1;
	selp.s64 	%rd8842, -1, 0, %p3462;
	add.s64 	%rd14845, %rd8841, %rd8842;
	setp.lt.u64 	%p3464, %rd8841, %rd8840;
	or.pred  	%p3465, %p3463, %p3464;
	selp.s64 	%rd8843, -1, 0, %p3465;
	add.s64 	%rd1479, %rd1474, %rd8843;
	setp.ne.s64 	%p3466, %rd1479, 0;
	@%p3466 bra 	$L__BB6_413;
	and.b64  	%rd8844, %rd14845, %rd14844;
	setp.ne.s64 	%p3467, %rd8844, -1;
	@%p3467 bra 	$L__BB6_417;
	setp.ne.s64 	%p3468, %rd14843, -1;
	setp.lt.u64 	%p3469, %rd14842, -4294968273;
	or.pred  	%p3470, %p3468, %p3469;
	@%p3470 bra 	$L__BB6_417;
$L__BB6_413:
	add.s64 	%rd1480, %rd1470, 8589936546;
	setp.lt.u64 	%p3471, %rd14842, -4294968273;
	selp.u64 	%rd8845, 1, 0, %p3471;
	add.s64 	%rd8846, %rd14843, 1;
	setp.ne.s64 	%p3472, %rd14843, -1;
	selp.s64 	%rd8847, -1, 0, %p3471;
	add.s64 	%rd14843, %rd8846, %rd8847;
	setp.lt.u64 	%p3473, %rd8846, %rd8845;
	or.pred  	%p3474, %p3472, %p3473;
	selp.u64 	%rd8848, 1, 0, %p3474;
	add.s64 	%rd8849, %rd14844, 1;
	setp.ne.s64 	%p3475, %rd14844, -1;
	selp.s64 	%rd8850, -1, 0, %p3474;
	add.s64 	%rd14844, %rd8849, %rd8850;
	setp.lt.u64 	%p3476, %rd8849, %rd8848;
	or.pred  	%p3477, %p3475, %p3476;
	selp.u64 	%rd8851, 1, 0, %p3477;
	add.s64 	%rd8852, %rd14845, 1;
	setp.ne.s64 	%p3478, %rd14845, -1;
	selp.s64 	%rd8853, -1, 0, %p3477;
	add.s64 	%rd14845, %rd8852, %rd8853;
	setp.lt.u64 	%p3479, %rd8852, %rd8851;
	or.pred  	%p3480, %p3478, %p3479;
	selp.u64 	%rd8854, 1, 0, %p3480;
	setp.ne.s64 	%p3481, %rd1479, %rd8854;
	@%p3481 bra 	$L__BB6_416;
	and.b64  	%rd8855, %rd14845, %rd14844;
	setp.ne.s64 	%p3482, %rd8855, -1;
	mov.u64 	%rd14842, %rd1480;
	@%p3482 bra 	$L__BB6_417;
	setp.ne.s64 	%p3483, %rd14843, -1;
	setp.lt.u64 	%p3484, %rd1480, -4294968273;
	or.pred  	%p3485, %p3483, %p3484;
	mov.u64 	%rd14842, %rd1480;
	@%p3485 bra 	$L__BB6_417;
$L__BB6_416:
	setp.lt.u64 	%p3486, %rd1480, -4294968273;
	selp.u64 	%rd8856, 1, 0, %p3486;
	add.s64 	%rd8857, %rd14843, 1;
	setp.ne.s64 	%p3487, %rd14843, -1;
	selp.s64 	%rd8858, -1, 0, %p3486;
	add.s64 	%rd14843, %rd8857, %rd8858;
	setp.lt.u64 	%p3488, %rd8857, %rd8856;
	or.pred  	%p3489, %p3487, %p3488;
	selp.u64 	%rd8859, 1, 0, %p3489;
	add.s64 	%rd8860, %rd14844, 1;
	setp.ne.s64 	%p3490, %rd14844, -1;
	selp.s64 	%rd8861, -1, 0, %p3489;
	add.s64 	%rd14844, %rd8860, %rd8861;
	setp.lt.u64 	%p3491, %rd8860, %rd8859;
	or.pred  	%p3492, %p3490, %p3491;
	selp.s64 	%rd8862, -1, 0, %p3492;
	add.s64 	%rd8863, %rd14845, %rd8862;
	add.s64 	%rd14845, %rd8863, 1;
	add.s64 	%rd14842, %rd1470, 12884904819;
$L__BB6_417:
	mul.hi.u64 	%rd8865, %rd14842, %rd14779;
	mul.lo.s64 	%rd8866, %rd14780, %rd14842;
	mul.hi.u64 	%rd8867, %rd14842, %rd14780;
	add.s64 	%rd8868, %rd8866, %rd8865;
	setp.lt.u64 	%p3493, %rd8868, %rd8866;
	selp.u64 	%rd8869, 1, 0, %p3493;
	add.s64 	%rd8870, %rd8867, %rd8869;
	mul.lo.s64 	%rd8871, %rd14781, %rd14842;
	mul.hi.u64 	%rd8872, %rd14842, %rd14781;
	add.s64 	%rd8873, %rd8871, %rd8870;
	setp.lt.u64 	%p3494, %rd8873, %rd8871;
	selp.u64 	%rd8874, 1, 0, %p3494;
	add.s64 	%rd8875, %rd8872, %rd8874;
	mul.lo.s64 	%rd8876, %rd14782, %rd14842;
	mul.hi.u64 	%rd8877, %rd14842, %rd14782;
	add.s64 	%rd8878, %rd8876, %rd8875;
	setp.lt.u64 	%p3495, %rd8878, %rd8876;
	selp.u64 	%rd8879, 1, 0, %p3495;
	add.s64 	%rd8880, %rd8877, %rd8879;
	mul.hi.u64 	%rd8881, %rd14843, %rd14779;
	mad.lo.s64 	%rd1492, %rd14779, %rd14843, %rd8868;
	setp.lt.u64 	%p3496, %rd1492, %rd8868;
	selp.u64 	%rd8882, 1, 0, %p3496;
	add.s64 	%rd8883, %rd8881, %rd8882;
	mul.hi.u64 	%rd8884, %rd14843, %rd14780;
	mad.lo.s64 	%rd8885, %rd14780, %rd14843, %rd8873;
	setp.lt.u64 	%p3497, %rd8885, %rd8873;
	selp.u64 	%rd8886, 1, 0, %p3497;
	add.s64 	%rd8887, %rd8885, %rd8883;
	setp.lt.u64 	%p3498, %rd8887, %rd8885;
	selp.u64 	%rd8888, 1, 0, %p3498;
	add.s64 	%rd8889, %rd8884, %rd8886;
	add.s64 	%rd8890, %rd8889, %rd8888;
	mul.hi.u64 	%rd8891, %rd14843, %rd14781;
	mad.lo.s64 	%rd8892, %rd14781, %rd14843, %rd8878;
	setp.lt.u64 	%p3499, %rd8892, %rd8878;
	selp.u64 	%rd8893, 1, 0, %p3499;
	add.s64 	%rd8894, %rd8892, %rd8890;
	setp.lt.u64 	%p3500, %rd8894, %rd8892;
	selp.u64 	%rd8895, 1, 0, %p3500;
	add.s64 	%rd8896, %rd8891, %rd8893;
	add.s64 	%rd8897, %rd8896, %rd8895;
	mul.hi.u64 	%rd8898, %rd14843, %rd14782;
	mad.lo.s64 	%rd8899, %rd14782, %rd14843, %rd8880;
	setp.lt.u64 	%p3501, %rd8899, %rd8880;
	selp.u64 	%rd8900, 1, 0, %p3501;
	add.s64 	%rd8901, %rd8899, %rd8897;
	setp.lt.u64 	%p3502, %rd8901, %rd8899;
	selp.u64 	%rd8902, 1, 0, %p3502;
	add.s64 	%rd8903, %rd8898, %rd8900;
	add.s64 	%rd8904, %rd8903, %rd8902;
	mul.hi.u64 	%rd8905, %rd14844, %rd14779;
	mad.lo.s64 	%rd1493, %rd14779, %rd14844, %rd8887;
	setp.lt.u64 	%p3503, %rd1493, %rd8887;
	selp.u64 	%rd8906, 1, 0, %p3503;
	add.s64 	%rd8907, %rd8905, %rd8906;
	mul.hi.u64 	%rd8908, %rd14844, %rd14780;
	mad.lo.s64 	%rd8909, %rd14780, %rd14844, %rd8894;
	setp.lt.u64 	%p3504, %rd8909, %rd8894;
	selp.u64 	%rd8910, 1, 0, %p3504;
	add.s64 	%rd8911, %rd8909, %rd8907;
	setp.lt.u64 	%p3505, %rd8911, %rd8909;
	selp.u64 	%rd8912, 1, 0, %p3505;
	add.s64 	%rd8913, %rd8908, %rd8910;
	add.s64 	%rd8914, %rd8913, %rd8912;
	mul.hi.u64 	%rd8915, %rd14844, %rd14781;
	mad.lo.s64 	%rd8916, %rd14781, %rd14844, %rd8901;
	setp.lt.u64 	%p3506, %rd8916, %rd8901;
	selp.u64 	%rd8917, 1, 0, %p3506;
	add.s64 	%rd8918, %rd8916, %rd8914;
	setp.lt.u64 	%p3507, %rd8918, %rd8916;
	selp.u64 	%rd8919, 1, 0, %p3507;
	add.s64 	%rd8920, %rd8915, %rd8917;
	add.s64 	%rd8921, %rd8920, %rd8919;
	mul.hi.u64 	%rd8922, %rd14844, %rd14782;
	mad.lo.s64 	%rd8923, %rd14782, %rd14844, %rd8904;
	setp.lt.u64 	%p3508, %rd8923, %rd8904;
	selp.u64 	%rd8924, 1, 0, %p3508;
	add.s64 	%rd8925, %rd8923, %rd8921;
	setp.lt.u64 	%p3509, %rd8925, %rd8923;
	selp.u64 	%rd8926, 1, 0, %p3509;
	add.s64 	%rd8927, %rd8922, %rd8924;
	add.s64 	%rd8928, %rd8927, %rd8926;
	mul.hi.u64 	%rd8929, %rd14845, %rd14779;
	mad.lo.s64 	%rd1494, %rd14779, %rd14845, %rd8911;
	setp.lt.u64 	%p3510, %rd1494, %rd8911;
	selp.u64 	%rd8930, 1, 0, %p3510;
	add.s64 	%rd8931, %rd8929, %rd8930;
	mul.hi.u64 	%rd8932, %rd14845, %rd14780;
	mad.lo.s64 	%rd8933, %rd14780, %rd14845, %rd8918;
	setp.lt.u64 	%p3511, %rd8933, %rd8918;
	selp.u64 	%rd8934, 1, 0, %p3511;
	add.s64 	%rd8935, %rd8933, %rd8931;
	setp.lt.u64 	%p3512, %rd8935, %rd8933;
	selp.u64 	%rd8936, 1, 0, %p3512;
	add.s64 	%rd8937, %rd8932, %rd8934;
	add.s64 	%rd8938, %rd8937, %rd8936;
	mul.hi.u64 	%rd8939, %rd14845, %rd14781;
	mad.lo.s64 	%rd8940, %rd14781, %rd14845, %rd8925;
	setp.lt.u64 	%p3513, %rd8940, %rd8925;
	selp.u64 	%rd8941, 1, 0, %p3513;
	add.s64 	%rd8942, %rd8940, %rd8938;
	setp.lt.u64 	%p3514, %rd8942, %rd8940;
	selp.u64 	%rd8943, 1, 0, %p3514;
	add.s64 	%rd8944, %rd8939, %rd8941;
	add.s64 	%rd8945, %rd8944, %rd8943;
	mul.hi.u64 	%rd8946, %rd14845, %rd14782;
	mad.lo.s64 	%rd8947, %rd14782, %rd14845, %rd8928;
	setp.lt.u64 	%p3515, %rd8947, %rd8928;
	selp.u64 	%rd8948, 1, 0, %p3515;
	add.s64 	%rd8949, %rd8947, %rd8945;
	setp.lt.u64 	%p3516, %rd8949, %rd8947;
	selp.u64 	%rd8950, 1, 0, %p3516;
	add.s64 	%rd8951, %rd8946, %rd8948;
	add.s64 	%rd8952, %rd8951, %rd8950;
	shl.b64 	%rd8953, %rd8935, 32;
	mov.b64 	{%r638, %r639}, %rd8935;
	mov.b64 	{%r640, %r641}, %rd8942;
	mov.b64 	%rd8954, {%r639, %r640};
	mov.b64 	{%r642, %r643}, %rd8949;
	mov.b64 	%rd8955, {%r641, %r642};
	mov.b64 	{%r644, %r645}, %rd8952;
	mov.b64 	%rd8956, {%r643, %r644};
	shr.u64 	%rd8957, %rd8952, 32;
	mul.lo.s64 	%rd8958, %rd8935, 977;
	mov.b64 	%rd8959, 977;
	mul.hi.u64 	%rd8960, %rd8935, %rd8959;
	mul.lo.s64 	%rd8961, %rd8942, 977;
	mul.hi.u64 	%rd8962, %rd8942, %rd8959;
	add.s64 	%rd8963, %rd8961, %rd8960;
	setp.lt.u64 	%p3517, %rd8963, %rd8961;
	selp.u64 	%rd8964, 1, 0, %p3517;
	add.s64 	%rd8965, %rd8962, %rd8964;
	mul.lo.s64 	%rd8966, %rd8949, 977;
	mul.hi.u64 	%rd8967, %rd8949, %rd8959;
	add.s64 	%rd8968, %rd8966, %rd8965;
	setp.lt.u64 	%p3518, %rd8968, %rd8966;
	selp.u64 	%rd8969, 1, 0, %p3518;
	add.s64 	%rd8970, %rd8967, %rd8969;
	mul.lo.s64 	%rd8971, %rd8952, 977;
	mul.hi.u64 	%rd8972, %rd8952, %rd8959;
	add.s64 	%rd8973, %rd8971, %rd8970;
	setp.lt.u64 	%p3519, %rd8973, %rd8971;
	selp.u64 	%rd8974, 1, 0, %p3519;
	add.s64 	%rd8975, %rd8972, %rd8974;
	add.s64 	%rd14846, %rd8958, %rd8953;
	setp.lt.u64 	%p3520, %rd14846, %rd8958;
	selp.u64 	%rd8976, 1, 0, %p3520;
	add.s64 	%rd8977, %rd8963, %rd8954;
	setp.lt.u64 	%p3521, %rd8977, %rd8963;
	add.s64 	%rd14847, %rd8977, %rd8976;
	setp.lt.u64 	%p3522, %rd14847, %rd8977;
	or.pred  	%p3523, %p3521, %p3522;
	selp.u64 	%rd8978, 1, 0, %p3523;
	add.s64 	%rd8979, %rd8968, %rd8955;
	setp.lt.u64 	%p3524, %rd8979, %rd8968;
	add.s64 	%rd14848, %rd8979, %rd8978;
	setp.lt.u64 	%p3525, %rd14848, %rd8979;
	or.pred  	%p3526, %p3524, %p3525;
	selp.u64 	%rd8980, 1, 0, %p3526;
	add.s64 	%rd8981, %rd8973, %rd8956;
	setp.lt.u64 	%p3527, %rd8981, %rd8973;
	add.s64 	%rd14849, %rd8981, %rd8980;
	setp.lt.u64 	%p3528, %rd14849, %rd8981;
	or.pred  	%p3529, %p3527, %p3528;
	selp.u64 	%rd8982, 1, 0, %p3529;
	add.s64 	%rd8983, %rd8975, %rd8957;
	add.s64 	%rd1499, %rd8983, %rd8982;
	setp.eq.s64 	%p3530, %rd1499, 0;
	mov.b64 	%rd14850, 0;
	@%p3530 bra 	$L__BB6_419;
	shl.b64 	%rd8984, %rd1499, 32;
	shr.u64 	%rd8985, %rd1499, 32;
	mov.b64 	%rd8986, 977;
	mul.hi.u64 	%rd8987, %rd1499, %rd8986;
	mad.lo.s64 	%rd8988, %rd1499, 977, %rd8984;
	setp.lt.u64 	%p3531, %rd8988, %rd8984;
	selp.u64 	%rd8989, 1, 0, %p3531;
	add.s64 	%rd14846, %rd8988, %rd14846;
	setp.lt.u64 	%p3532, %rd14846, %rd8988;
	selp.u64 	%rd8990, 1, 0, %p3532;
	add.s64 	%rd8991, %rd8985, %rd8987;
	setp.lt.u64 	%p3533, %rd8991, %rd8985;
	selp.u64 	%rd8992, 1, 0, %p3533;
	add.s64 	%rd8993, %rd14847, %rd8991;
	setp.lt.u64 	%p3534, %rd8993, %rd14847;
	selp.u64 	%rd8994, 1, 0, %p3534;
	add.s64 	%rd8995, %rd8993, %rd8989;
	add.s64 	%rd14847, %rd8995, %rd8990;
	setp.lt.u64 	%p3535, %rd14847, %rd8993;
	selp.u64 	%rd8996, 1, 0, %p3535;
	add.s64 	%rd8997, %rd14848, %rd8992;
	add.s64 	%rd8998, %rd8997, %rd8994;
	add.s64 	%rd1502, %rd8998, %rd8996;
	setp.lt.u64 	%p3536, %rd1502, %rd14848;
	selp.u64 	%rd8999, 1, 0, %p3536;
	add.s64 	%rd1503, %rd14849, %rd8999;
	setp.lt.u64 	%p3537, %rd1503, %rd14849;
	selp.u64 	%rd14850, 1, 0, %p3537;
	mov.u64 	%rd14848, %rd1502;
	mov.u64 	%rd14849, %rd1503;
$L__BB6_419:
	mad.lo.s64 	%rd1510, %rd14779, %rd14842, %rd14846;
	setp.lt.u64 	%p3538, %rd1510, %rd14846;
	selp.u64 	%rd9000, 1, 0, %p3538;
	add.s64 	%rd9001, %rd14847, %rd1492;
	setp.lt.u64 	%p3539, %rd9001, %rd14847;
	add.s64 	%rd14852, %rd9001, %rd9000;
	setp.lt.u64 	%p3540, %rd14852, %rd9001;
	or.pred  	%p3541, %p3539, %p3540;
	selp.u64 	%rd9002, 1, 0, %p3541;
	add.s64 	%rd9003, %rd14848, %rd1493;
	setp.lt.u64 	%p3542, %rd9003, %rd14848;
	add.s64 	%rd14853, %rd9003, %rd9002;
	setp.lt.u64 	%p3543, %rd14853, %rd9003;
	or.pred  	%p3544, %p3542, %p3543;
	selp.u64 	%rd9004, 1, 0, %p3544;
	add.s64 	%rd9005, %rd14849, %rd1494;
	setp.lt.u64 	%p3545, %rd9005, %rd14849;
	add.s64 	%rd14854, %rd9005, %rd9004;
	setp.lt.u64 	%p3546, %rd14854, %rd9005;
	or.pred  	%p3547, %p3545, %p3546;
	selp.u64 	%rd9006, 1, 0, %p3547;
	add.s64 	%rd1514, %rd14850, %rd9006;
	setp.ne.s64 	%p3548, %rd1514, 0;
	@%p3548 bra 	$L__BB6_422;
	and.b64  	%rd9007, %rd14854, %rd14853;
	setp.ne.s64 	%p3549, %rd9007, -1;
	mov.u64 	%rd14851, %rd1510;
	@%p3549 bra 	$L__BB6_429;
	setp.ne.s64 	%p3550, %rd14852, -1;
	setp.lt.u64 	%p3551, %rd1510, -4294968273;
	or.pred  	%p3552, %p3550, %p3551;
	mov.u64 	%rd14851, %rd1510;
	@%p3552 bra 	$L__BB6_429;
$L__BB6_422:
	add.s64 	%rd14851, %rd1510, 4294968273;
	setp.lt.u64 	%p3553, %rd1510, -4294968273;
	selp.u64 	%rd9008, 1, 0, %p3553;
	add.s64 	%rd9009, %rd14852, 1;
	setp.ne.s64 	%p3554, %rd14852, -1;
	selp.s64 	%rd9010, -1, 0, %p3553;
	add.s64 	%rd14852, %rd9009, %rd9010;
	setp.lt.u64 	%p3555, %rd9009, %rd9008;
	or.pred  	%p3556, %p3554, %p3555;
	selp.u64 	%rd9011, 1, 0, %p3556;
	add.s64 	%rd9012, %rd14853, 1;
	setp.ne.s64 	%p3557, %rd14853, -1;
	selp.s64 	%rd9013, -1, 0, %p3556;
	add.s64 	%rd14853, %rd9012, %rd9013;
	setp.lt.u64 	%p3558, %rd9012, %rd9011;
	or.pred  	%p3559, %p3557, %p3558;
	selp.u64 	%rd9014, 1, 0, %p3559;
	add.s64 	%rd9015, %rd14854, 1;
	setp.ne.s64 	%p3560, %rd14854, -1;
	selp.s64 	%rd9016, -1, 0, %p3559;
	add.s64 	%rd14854, %rd9015, %rd9016;
	setp.lt.u64 	%p3561, %rd9015, %rd9014;
	or.pred  	%p3562, %p3560, %p3561;
	selp.s64 	%rd9017, -1, 0, %p3562;
	add.s64 	%rd1519, %rd1514, %rd9017;
	setp.ne.s64 	%p3563, %rd1519, 0;
	@%p3563 bra 	$L__BB6_425;
	and.b64  	%rd9018, %rd14854, %rd14853;
	setp.ne.s64 	%p3564, %rd9018, -1;
	@%p3564 bra 	$L__BB6_429;
	setp.ne.s64 	%p3565, %rd14852, -1;
	setp.lt.u64 	%p3566, %rd14851, -4294968273;
	or.pred  	%p3567, %p3565, %p3566;
	@%p3567 bra 	$L__BB6_429;
$L__BB6_425:
	add.s64 	%rd1520, %rd1510, 8589936546;
	setp.lt.u64 	%p3568, %rd14851, -4294968273;
	selp.u64 	%rd9019, 1, 0, %p3568;
	add.s64 	%rd9020, %rd14852, 1;
	setp.ne.s64 	%p3569, %rd14852, -1;
	selp.s64 	%rd9021, -1, 0, %p3568;
	add.s64 	%rd14852, %rd9020, %rd9021;
	setp.lt.u64 	%p3570, %rd9020, %rd9019;
	or.pred  	%p3571, %p3569, %p3570;
	selp.u64 	%rd9022, 1, 0, %p3571;
	add.s64 	%rd9023, %rd14853, 1;
	setp.ne.s64 	%p3572, %rd14853, -1;
	selp.s64 	%rd9024, -1, 0, %p3571;
	add.s64 	%rd14853, %rd9023, %rd9024;
	setp.lt.u64 	%p3573, %rd9023, %rd9022;
	or.pred  	%p3574, %p3572, %p3573;
	selp.u64 	%rd9025, 1, 0, %p3574;
	add.s64 	%rd9026, %rd14854, 1;
	setp.ne.s64 	%p3575, %rd14854, -1;
	selp.s64 	%rd9027, -1, 0, %p3574;
	add.s64 	%rd14854, %rd9026, %rd9027;
	setp.lt.u64 	%p3576, %rd9026, %rd9025;
	or.pred  	%p3577, %p3575, %p3576;
	selp.u64 	%rd9028, 1, 0, %p3577;
	setp.ne.s64 	%p3578, %rd1519, %rd9028;
	@%p3578 bra 	$L__BB6_428;
	and.b64  	%rd9029, %rd14854, %rd14853;
	setp.ne.s64 	%p3579, %rd9029, -1;
	mov.u64 	%rd14851, %rd1520;
	@%p3579 bra 	$L__BB6_429;
	setp.ne.s64 	%p3580, %rd14852, -1;
	setp.lt.u64 	%p3581, %rd1520, -4294968273;
	or.pred  	%p3582, %p3580, %p3581;
	mov.u64 	%rd14851, %rd1520;
	@%p3582 bra 	$L__BB6_429;
$L__BB6_428:
	setp.lt.u64 	%p3583, %rd1520, -4294968273;
	selp.u64 	%rd9030, 1, 0, %p3583;
	add.s64 	%rd9031, %rd14852, 1;
	setp.ne.s64 	%p3584, %rd14852, -1;
	selp.s64 	%rd9032, -1, 0, %p3583;
	add.s64 	%rd14852, %rd9031, %rd9032;
	setp.lt.u64 	%p3585, %rd9031, %rd9030;
	or.pred  	%p3586, %p3584, %p3585;
	selp.u64 	%rd9033, 1, 0, %p3586;
	add.s64 	%rd9034, %rd14853, 1;
	setp.ne.s64 	%p3587, %rd14853, -1;
	selp.s64 	%rd9035, -1, 0, %p3586;
	add.s64 	%rd14853, %rd9034, %rd9035;
	setp.lt.u64 	%p3588, %rd9034, %rd9033;
	or.pred  	%p3589, %p3587, %p3588;
	selp.s64 	%rd9036, -1, 0, %p3589;
	add.s64 	%rd9037, %rd14854, %rd9036;
	add.s64 	%rd14854, %rd9037, 1;
	add.s64 	%rd14851, %rd1510, 12884904819;
$L__BB6_429:
	mul.lo.s64 	%rd9039, %rd14852, %rd14851;
	mul.hi.u64 	%rd9040, %rd14851, %rd14852;
	mul.lo.s64 	%rd9041, %rd14853, %rd14851;
	mul.hi.u64 	%rd9042, %rd14851, %rd14853;
	add.s64 	%rd9043, %rd9041, %rd9040;
	setp.lt.u64 	%p3590, %rd9043, %rd9041;
	selp.u64 	%rd9044, 1, 0, %p3590;
	add.s64 	%rd9045, %rd9042, %rd9044;
	mul.lo.s64 	%rd9046, %rd14854, %rd14851;
	mul.hi.u64 	%rd9047, %rd14851, %rd14854;
	add.s64 	%rd9048, %rd9046, %rd9045;
	setp.lt.u64 	%p3591, %rd9048, %rd9046;
	selp.u64 	%rd9049, 1, 0, %p3591;
	add.s64 	%rd9050, %rd9047, %rd9049;
	mul.hi.u64 	%rd9051, %rd14852, %rd14853;
	mad.lo.s64 	%rd9052, %rd14853, %rd14852, %rd9048;
	setp.lt.u64 	%p3592, %rd9052, %rd9048;
	selp.u64 	%rd9053, 1, 0, %p3592;
	add.s64 	%rd9054, %rd9051, %rd9053;
	mul.hi.u64 	%rd9055, %rd14852, %rd14854;
	mad.lo.s64 	%rd9056, %rd14854, %rd14852, %rd9050;
	setp.lt.u64 	%p3593, %rd9056, %rd9050;
	selp.u64 	%rd9057, 1, 0, %p3593;
	add.s64 	%rd9058, %rd9056, %rd9054;
	setp.lt.u64 	%p3594, %rd9058, %rd9056;
	selp.u64 	%rd9059, 1, 0, %p3594;
	add.s64 	%rd9060, %rd9055, %rd9057;
	add.s64 	%rd9061, %rd9060, %rd9059;
	mul.hi.u64 	%rd9062, %rd14853, %rd14854;
	mad.lo.s64 	%rd9063, %rd14854, %rd14853, %rd9061;
	setp.lt.u64 	%p3595, %rd9063, %rd9061;
	selp.u64 	%rd9064, 1, 0, %p3595;
	add.s64 	%rd9065, %rd9062, %rd9064;
	shl.b64 	%rd9066, %rd9039, 1;
	mov.b64 	{%r646, %r647}, %rd9039;
	mov.b64 	{%r648, %r649}, %rd9043;
	shf.l.wrap.b32 	%r650, %r647, %r648, 1;
	shf.l.wrap.b32 	%r651, %r648, %r649, 1;
	mov.b64 	%rd9067, {%r650, %r651};
	mov.b64 	{%r652, %r653}, %rd9052;
	shf.l.wrap.b32 	%r654, %r649, %r652, 1;
	shf.l.wrap.b32 	%r655, %r652, %r653, 1;
	mov.b64 	%rd9068, {%r654, %r655};
	mov.b64 	{%r656, %r657}, %rd9058;
	shf.l.wrap.b32 	%r658, %r653, %r656, 1;
	shf.l.wrap.b32 	%r659, %r656, %r657, 1;
	mov.b64 	%rd9069, {%r658, %r659};
	mov.b64 	{%r660, %r661}, %rd9063;
	shf.l.wrap.b32 	%r662, %r657, %r660, 1;
	shf.l.wrap.b32 	%r663, %r660, %r661, 1;
	mov.b64 	%rd9070, {%r662, %r663};
	shr.u64 	%rd9071, %rd9065, 63;
	mov.b64 	{%r664, %r665}, %rd9065;
	shf.l.wrap.b32 	%r666, %r661, %r664, 1;
	shf.l.wrap.b32 	%r667, %r664, %r665, 1;
	mov.b64 	%rd9072, {%r666, %r667};
	mul.hi.u64 	%rd9073, %rd14851, %rd14851;
	mul.hi.u64 	%rd9074, %rd14852, %rd14852;
	mul.hi.u64 	%rd9075, %rd14853, %rd14853;
	mul.hi.u64 	%rd9076, %rd14854, %rd14854;
	add.s64 	%rd1532, %rd9066, %rd9073;
	setp.lt.u64 	%p3596, %rd1532, %rd9066;
	selp.u64 	%rd9077, 1, 0, %p3596;
	mad.lo.s64 	%rd9078, %rd14852, %rd14852, %rd9067;
	setp.lt.u64 	%p3597, %rd9078, %rd9067;
	add.s64 	%rd1533, %rd9078, %rd9077;
	setp.lt.u64 	%p3598, %rd1533, %rd9078;
	or.pred  	%p3599, %p3597, %p3598;
	selp.u64 	%rd9079, 1, 0, %p3599;
	add.s64 	%rd9080, %rd9068, %rd9074;
	setp.lt.u64 	%p3600, %rd9080, %rd9068;
	add.s64 	%rd1534, %rd9080, %rd9079;
	setp.lt.u64 	%p3601, %rd1534, %rd9080;
	or.pred  	%p3602, %p3600, %p3601;
	selp.u64 	%rd9081, 1, 0, %p3602;
	mad.lo.s64 	%rd9082, %rd14853, %rd14853, %rd9069;
	setp.lt.u64 	%p3603, %rd9082, %rd9069;
	add.s64 	%rd9083, %rd9082, %rd9081;
	setp.lt.u64 	%p3604, %rd9083, %rd9082;
	or.pred  	%p3605, %p3603, %p3604;
	selp.u64 	%rd9084, 1, 0, %p3605;
	add.s64 	%rd9085, %rd9070, %rd9075;
	setp.lt.u64 	%p3606, %rd9085, %rd9070;
	add.s64 	%rd9086, %rd9085, %rd9084;
	setp.lt.u64 	%p3607, %rd9086, %rd9085;
	or.pred  	%p3608, %p3606, %p3607;
	selp.u64 	%rd9087, 1, 0, %p3608;
	mad.lo.s64 	%rd9088, %rd14854, %rd14854, %rd9072;
	setp.lt.u64 	%p3609, %rd9088, %rd9072;
	add.s64 	%rd9089, %rd9088, %rd9087;
	setp.lt.u64 	%p3610, %rd9089, %rd9088;
	or.pred  	%p3611, %p3609, %p3610;
	selp.u64 	%rd9090, 1, 0, %p3611;
	add.s64 	%rd9091, %rd9071, %rd9076;
	add.s64 	%rd9092, %rd9091, %rd9090;
	shl.b64 	%rd9093, %rd9083, 32;
	mov.b64 	{%r668, %r669}, %rd9083;
	mov.b64 	{%r670, %r671}, %rd9086;
	mov.b64 	%rd9094, {%r669, %r670};
	mov.b64 	{%r672, %r673}, %rd9089;
	mov.b64 	%rd9095, {%r671, %r672};
	mov.b64 	{%r674, %r675}, %rd9092;
	mov.b64 	%rd9096, {%r673, %r674};
	shr.u64 	%rd9097, %rd9092, 32;
	mul.lo.s64 	%rd9098, %rd9083, 977;
	mov.b64 	%rd9099, 977;
	mul.hi.u64 	%rd9100, %rd9083, %rd9099;
	mul.lo.s64 	%rd9101, %rd9086, 977;
	mul.hi.u64 	%rd9102, %rd9086, %rd9099;
	add.s64 	%rd9103, %rd9101, %rd9100;
	setp.lt.u64 	%p3612, %rd9103, %rd9101;
	selp.u64 	%rd9104, 1, 0, %p3612;
	add.s64 	%rd9105, %rd9102, %rd9104;
	mul.lo.s64 	%rd9106, %rd9089, 977;
	mul.hi.u64 	%rd9107, %rd9089, %rd9099;
	add.s64 	%rd9108, %rd9106, %rd9105;
	setp.lt.u64 	%p3613, %rd9108, %rd9106;
	selp.u64 	%rd9109, 1, 0, %p3613;
	add.s64 	%rd9110, %rd9107, %rd9109;
	mul.lo.s64 	%rd9111, %rd9092, 977;
	mul.hi.u64 	%rd9112, %rd9092, %rd9099;
	add.s64 	%rd9113, %rd9111, %rd9110;
	setp.lt.u64 	%p3614, %rd9113, %rd9111;
	selp.u64 	%rd9114, 1, 0, %p3614;
	add.s64 	%rd9115, %rd9112, %rd9114;
	add.s64 	%rd14855, %rd9098, %rd9093;
	setp.lt.u64 	%p3615, %rd14855, %rd9098;
	selp.u64 	%rd9116, 1, 0, %p3615;
	add.s64 	%rd9117, %rd9103, %rd9094;
	setp.lt.u64 	%p3616, %rd9117, %rd9103;
	add.s64 	%rd14856, %rd9117, %rd9116;
	setp.lt.u64 	%p3617, %rd14856, %rd9117;
	or.pred  	%p3618, %p3616, %p3617;
	selp.u64 	%rd9118, 1, 0, %p3618;
	add.s64 	%rd9119, %rd9108, %rd9095;
	setp.lt.u64 	%p3619, %rd9119, %rd9108;
	add.s64 	%rd14857, %rd9119, %rd9118;
	setp.lt.u64 	%p3620, %rd14857, %rd9119;
	or.pred  	%p3621, %p3619, %p3620;
	selp.u64 	%rd9120, 1, 0, %p3621;
	add.s64 	%rd9121, %rd9113, %rd9096;
	setp.lt.u64 	%p3622, %rd9121, %rd9113;
	add.s64 	%rd14858, %rd9121, %rd9120;
	setp.lt.u64 	%p3623, %rd14858, %rd9121;
	or.pred  	%p3624, %p3622, %p3623;
	selp.u64 	%rd9122, 1, 0, %p3624;
	add.s64 	%rd9123, %rd9115, %rd9097;
	add.s64 	%rd1539, %rd9123, %rd9122;
	setp.eq.s64 	%p3625, %rd1539, 0;
	mov.b64 	%rd14859, 0;
	@%p3625 bra 	$L__BB6_431;
	shl.b64 	%rd9124, %rd1539, 32;
	shr.u64 	%rd9125, %rd1539, 32;
	mov.b64 	%rd9126, 977;
	mul.hi.u64 	%rd9127, %rd1539, %rd9126;
	mad.lo.s64 	%rd9128, %rd1539, 977, %rd9124;
	setp.lt.u64 	%p3626, %rd9128, %rd9124;
	selp.u64 	%rd9129, 1, 0, %p3626;
	add.s64 	%rd14855, %rd9128, %rd14855;
	setp.lt.u64 	%p3627, %rd14855, %rd9128;
	selp.u64 	%rd9130, 1, 0, %p3627;
	add.s64 	%rd9131, %rd9125, %rd9127;
	setp.lt.u64 	%p3628, %rd9131, %rd9125;
	selp.u64 	%rd9132, 1, 0, %p3628;
	add.s64 	%rd9133, %rd14856, %rd9131;
	setp.lt.u64 	%p3629, %rd9133, %rd14856;
	selp.u64 	%rd9134, 1, 0, %p3629;
	add.s64 	%rd9135, %rd9133, %rd9129;
	add.s64 	%rd14856, %rd9135, %rd9130;
	setp.lt.u64 	%p3630, %rd14856, %rd9133;
	selp.u64 	%rd9136, 1, 0, %p3630;
	add.s64 	%rd9137, %rd14857, %rd9132;
	add.s64 	%rd9138, %rd9137, %rd9134;
	add.s64 	%rd1542, %rd9138, %rd9136;
	setp.lt.u64 	%p3631, %rd1542, %rd14857;
	selp.u64 	%rd9139, 1, 0, %p3631;
	add.s64 	%rd1543, %rd14858, %rd9139;
	setp.lt.u64 	%p3632, %rd1543, %rd14858;
	selp.u64 	%rd14859, 1, 0, %p3632;
	mov.u64 	%rd14857, %rd1542;
	mov.u64 	%rd14858, %rd1543;
$L__BB6_431:
	mad.lo.s64 	%rd1550, %rd14851, %rd14851, %rd14855;
	setp.lt.u64 	%p3633, %rd1550, %rd14855;
	selp.u64 	%rd9140, 1, 0, %p3633;
	add.s64 	%rd9141, %rd14856, %rd1532;
	setp.lt.u64 	%p3634, %rd9141, %rd14856;
	add.s64 	%rd14861, %rd9141, %rd9140;
	setp.lt.u64 	%p3635, %rd14861, %rd9141;
	or.pred  	%p3636, %p3634, %p3635;
	selp.u64 	%rd9142, 1, 0, %p3636;
	add.s64 	%rd9143, %rd14857, %rd1533;
	setp.lt.u64 	%p3637, %rd9143, %rd14857;
	add.s64 	%rd14862, %rd9143, %rd9142;
	setp.lt.u64 	%p3638, %rd14862, %rd9143;
	or.pred  	%p3639, %p3637, %p3638;
	selp.u64 	%rd9144, 1, 0, %p3639;
	add.s64 	%rd9145, %rd14858, %rd1534;
	setp.lt.u64 	%p3640, %rd9145, %rd14858;
	add.s64 	%rd14863, %rd9145, %rd9144;
	setp.lt.u64 	%p3641, %rd14863, %rd9145;
	or.pred  	%p3642, %p3640, %p3641;
	selp.u64 	%rd9146, 1, 0, %p3642;
	add.s64 	%rd1554, %rd14859, %rd9146;
	setp.ne.s64 	%p3643, %rd1554, 0;
	@%p3643 bra 	$L__BB6_434;
	and.b64  	%rd9147, %rd14863, %rd14862;
	setp.ne.s64 	%p3644, %rd9147, -1;
	mov.u64 	%rd14860, %rd1550;
	@%p3644 bra 	$L__BB6_441;
	setp.ne.s64 	%p3645, %rd14861, -1;
	setp.lt.u64 	%p3646, %rd1550, -4294968273;
	or.pred  	%p3647, %p3645, %p3646;
	mov.u64 	%rd14860, %rd1550;
	@%p3647 bra 	$L__BB6_441;
$L__BB6_434:
	add.s64 	%rd14860, %rd1550, 4294968273;
	setp.lt.u64 	%p3648, %rd1550, -4294968273;
	selp.u64 	%rd9148, 1, 0, %p3648;
	add.s64 	%rd9149, %rd14861, 1;
	setp.ne.s64 	%p3649, %rd14861, -1;
	selp.s64 	%rd9150, -1, 0, %p3648;
	add.s64 	%rd14861, %rd9149, %rd9150;
	setp.lt.u64 	%p3650, %rd9149, %rd9148;
	or.pred  	%p3651, %p3649, %p3650;
	selp.u64 	%rd9151, 1, 0, %p3651;
	add.s64 	%rd9152, %rd14862, 1;
	setp.ne.s64 	%p3652, %rd14862, -1;
	selp.s64 	%rd9153, -1, 0, %p3651;
	add.s64 	%rd14862, %rd9152, %rd9153;
	setp.lt.u64 	%p3653, %rd9152, %rd9151;
	or.pred  	%p3654, %p3652, %p3653;
	selp.u64 	%rd9154, 1, 0, %p3654;
	add.s64 	%rd9155, %rd14863, 1;
	setp.ne.s64 	%p3655, %rd14863, -1;
	selp.s64 	%rd9156, -1, 0, %p3654;
	add.s64 	%rd14863, %rd9155, %rd9156;
	setp.lt.u64 	%p3656, %rd9155, %rd9154;
	or.pred  	%p3657, %p3655, %p3656;
	selp.s64 	%rd9157, -1, 0, %p3657;
	add.s64 	%rd1559, %rd1554, %rd9157;
	setp.ne.s64 	%p3658, %rd1559, 0;
	@%p3658 bra 	$L__BB6_437;
	and.b64  	%rd9158, %rd14863, %rd14862;
	setp.ne.s64 	%p3659, %rd9158, -1;
	@%p3659 bra 	$L__BB6_441;
	setp.ne.s64 	%p3660, %rd14861, -1;
	setp.lt.u64 	%p3661, %rd14860, -4294968273;
	or.pred  	%p3662, %p3660, %p3661;
	@%p3662 bra 	$L__BB6_441;
$L__BB6_437:
	add.s64 	%rd1560, %rd1550, 8589936546;
	setp.lt.u64 	%p3663, %rd14860, -4294968273;
	selp.u64 	%rd9159, 1, 0, %p3663;
	add.s64 	%rd9160, %rd14861, 1;
	setp.ne.s64 	%p3664, %rd14861, -1;
	selp.s64 	%rd9161, -1, 0, %p3663;
	add.s64 	%rd14861, %rd9160, %rd9161;
	setp.lt.u64 	%p3665, %rd9160, %rd9159;
	or.pred  	%p3666, %p3664, %p3665;
	selp.u64 	%rd9162, 1, 0, %p3666;
	add.s64 	%rd9163, %rd14862, 1;
	setp.ne.s64 	%p3667, %rd14862, -1;
	selp.s64 	%rd9164, -1, 0, %p3666;
	add.s64 	%rd14862, %rd9163, %rd9164;
	setp.lt.u64 	%p3668, %rd9163, %rd9162;
	or.pred  	%p3669, %p3667, %p3668;
	selp.u64 	%rd9165, 1, 0, %p3669;
	add.s64 	%rd9166, %rd14863, 1;
	setp.ne.s64 	%p3670, %rd14863, -1;
	selp.s64 	%rd9167, -1, 0, %p3669;
	add.s64 	%rd14863, %rd9166, %rd9167;
	setp.lt.u64 	%p3671, %rd9166, %rd9165;
	or.pred  	%p3672, %p3670, %p3671;
	selp.u64 	%rd9168, 1, 0, %p3672;
	setp.ne.s64 	%p3673, %rd1559, %rd9168;
	@%p3673 bra 	$L__BB6_440;
	and.b64  	%rd9169, %rd14863, %rd14862;
	setp.ne.s64 	%p3674, %rd9169, -1;
	mov.u64 	%rd14860, %rd1560;
	@%p3674 bra 	$L__BB6_441;
	setp.ne.s64 	%p3675, %rd14861, -1;
	setp.lt.u64 	%p3676, %rd1560, -4294968273;
	or.pred  	%p3677, %p3675, %p3676;
	mov.u64 	%rd14860, %rd1560;
	@%p3677 bra 	$L__BB6_441;
$L__BB6_440:
	setp.lt.u64 	%p3678, %rd1560, -4294968273;
	selp.u64 	%rd9170, 1, 0, %p3678;
	add.s64 	%rd9171, %rd14861, 1;
	setp.ne.s64 	%p3679, %rd14861, -1;
	selp.s64 	%rd9172, -1, 0, %p3678;
	add.s64 	%rd14861, %rd9171, %rd9172;
	setp.lt.u64 	%p3680, %rd9171, %rd9170;
	or.pred  	%p3681, %p3679, %p3680;
	selp.u64 	%rd9173, 1, 0, %p3681;
	add.s64 	%rd9174, %rd14862, 1;
	setp.ne.s64 	%p3682, %rd14862, -1;
	selp.s64 	%rd9175, -1, 0, %p3681;
	add.s64 	%rd14862, %rd9174, %rd9175;
	setp.lt.u64 	%p3683, %rd9174, %rd9173;
	or.pred  	%p3684, %p3682, %p3683;
	selp.s64 	%rd9176, -1, 0, %p3684;
	add.s64 	%rd9177, %rd14863, %rd9176;
	add.s64 	%rd14863, %rd9177, 1;
	add.s64 	%rd14860, %rd1550, 12884904819;
$L__BB6_441:
	mul.lo.s64 	%rd9179, %rd14861, %rd14860;
	mul.hi.u64 	%rd9180, %rd14860, %rd14861;
	mul.lo.s64 	%rd9181, %rd14862, %rd14860;
	mul.hi.u64 	%rd9182, %rd14860, %rd14862;
	add.s64 	%rd9183, %rd9181, %rd9180;
	setp.lt.u64 	%p3685, %rd9183, %rd9181;
	selp.u64 	%rd9184, 1, 0, %p3685;
	add.s64 	%rd9185, %rd9182, %rd9184;
	mul.lo.s64 	%rd9186, %rd14863, %rd14860;
	mul.hi.u64 	%rd9187, %rd14860, %rd14863;
	add.s64 	%rd9188, %rd9186, %rd9185;
	setp.lt.u64 	%p3686, %rd9188, %rd9186;
	selp.u64 	%rd9189, 1, 0, %p3686;
	add.s64 	%rd9190, %rd9187, %rd9189;
	mul.hi.u64 	%rd9191, %rd14861, %rd14862;
	mad.lo.s64 	%rd9192, %rd14862, %rd14861, %rd9188;
	setp.lt.u64 	%p3687, %rd9192, %rd9188;
	selp.u64 	%rd9193, 1, 0, %p3687;
	add.s64 	%rd9194, %rd9191, %rd9193;
	mul.hi.u64 	%rd9195, %rd14861, %rd14863;
	mad.lo.s64 	%rd9196, %rd14863, %rd14861, %rd9190;
	setp.lt.u64 	%p3688, %rd9196, %rd9190;
	selp.u64 	%rd9197, 1, 0, %p3688;
	add.s64 	%rd9198, %rd9196, %rd9194;
	setp.lt.u64 	%p3689, %rd9198, %rd9196;
	selp.u64 	%rd9199, 1, 0, %p3689;
	add.s64 	%rd9200, %rd9195, %rd9197;
	add.s64 	%rd9201, %rd9200, %rd9199;
	mul.hi.u64 	%rd9202, %rd14862, %rd14863;
	mad.lo.s64 	%rd9203, %rd14863, %rd14862, %rd9201;
	setp.lt.u64 	%p3690, %rd9203, %rd9201;
	selp.u64 	%rd9204, 1, 0, %p3690;
	add.s64 	%rd9205, %rd9202, %rd9204;
	shl.b64 	%rd9206, %rd9179, 1;
	mov.b64 	{%r676, %r677}, %rd9179;
	mov.b64 	{%r678, %r679}, %rd9183;
	shf.l.wrap.b32 	%r680, %r677, %r678, 1;
	shf.l.wrap.b32 	%r681, %r678, %r679, 1;
	mov.b64 	%rd9207, {%r680, %r681};
	mov.b64 	{%r682, %r683}, %rd9192;
	shf.l.wrap.b32 	%r684, %r679, %r682, 1;
	shf.l.wrap.b32 	%r685, %r682, %r683, 1;
	mov.b64 	%rd9208, {%r684, %r685};
	mov.b64 	{%r686, %r687}, %rd9198;
	shf.l.wrap.b32 	%r688, %r683, %r686, 1;
	shf.l.wrap.b32 	%r689, %r686, %r687, 1;
	mov.b64 	%rd9209, {%r688, %r689};
	mov.b64 	{%r690, %r691}, %rd9203;
	shf.l.wrap.b32 	%r692, %r687, %r690, 1;
	shf.l.wrap.b32 	%r693, %r690, %r691, 1;
	mov.b64 	%rd9210, {%r692, %r693};
	shr.u64 	%rd9211, %rd9205, 63;
	mov.b64 	{%r694, %r695}, %rd9205;
	shf.l.wrap.b32 	%r696, %r691, %r694, 1;
	shf.l.wrap.b32 	%r697, %r694, %r695, 1;
	mov.b64 	%rd9212, {%r696, %r697};
	mul.hi.u64 	%rd9213, %rd14860, %rd14860;
	mul.hi.u64 	%rd9214, %rd14861, %rd14861;
	mul.hi.u64 	%rd9215, %rd14862, %rd14862;
	mul.hi.u64 	%rd9216, %rd14863, %rd14863;
	add.s64 	%rd1572, %rd9206, %rd9213;
	setp.lt.u64 	%p3691, %rd1572, %rd9206;
	selp.u64 	%rd9217, 1, 0, %p3691;
	mad.lo.s64 	%rd9218, %rd14861, %rd14861, %rd9207;
	setp.lt.u64 	%p3692, %rd9218, %rd9207;
	add.s64 	%rd1573, %rd9218, %rd9217;
	setp.lt.u64 	%p3693, %rd1573, %rd9218;
	or.pred  	%p3694, %p3692, %p3693;
	selp.u64 	%rd9219, 1, 0, %p3694;
	add.s64 	%rd9220, %rd9208, %rd9214;
	setp.lt.u64 	%p3695, %rd9220, %rd9208;
	add.s64 	%rd1574, %rd9220, %rd9219;
	setp.lt.u64 	%p3696, %rd1574, %rd9220;
	or.pred  	%p3697, %p3695, %p3696;
	selp.u64 	%rd9221, 1, 0, %p3697;
	mad.lo.s64 	%rd9222, %rd14862, %rd14862, %rd9209;
	setp.lt.u64 	%p3698, %rd9222, %rd9209;
	add.s64 	%rd9223, %rd9222, %rd9221;
	setp.lt.u64 	%p3699, %rd9223, %rd9222;
	or.pred  	%p3700, %p3698, %p3699;
	selp.u64 	%rd9224, 1, 0, %p3700;
	add.s64 	%rd9225, %rd9210, %rd9215;
	setp.lt.u64 	%p3701, %rd9225, %rd9210;
	add.s64 	%rd9226, %rd9225, %rd9224;
	setp.lt.u64 	%p3702, %rd9226, %rd9225;
	or.pred  	%p3703, %p3701, %p3702;
	selp.u64 	%rd9227, 1, 0, %p3703;
	mad.lo.s64 	%rd9228, %rd14863, %rd14863, %rd9212;
	setp.lt.u64 	%p3704, %rd9228, %rd9212;
	add.s64 	%rd9229, %rd9228, %rd9227;
	setp.lt.u64 	%p3705, %rd9229, %rd9228;
	or.pred  	%p3706, %p3704, %p3705;
	selp.u64 	%rd9230, 1, 0, %p3706;
	add.s64 	%rd9231, %rd9211, %rd9216;
	add.s64 	%rd9232, %rd9231, %rd9230;
	shl.b64 	%rd9233, %rd9223, 32;
	mov.b64 	{%r698, %r699}, %rd9223;
	mov.b64 	{%r700, %r701}, %rd9226;
	mov.b64 	%rd9234, {%r699, %r700};
	mov.b64 	{%r702, %r703}, %rd9229;
	mov.b64 	%rd9235, {%r701, %r702};
	mov.b64 	{%r704, %r705}, %rd9232;
	mov.b64 	%rd9236, {%r703, %r704};
	shr.u64 	%rd9237, %rd9232, 32;
	mul.lo.s64 	%rd9238, %rd9223, 977;
	mov.b64 	%rd9239, 977;
	mul.hi.u64 	%rd9240, %rd9223, %rd9239;
	mul.lo.s64 	%rd9241, %rd9226, 977;
	mul.hi.u64 	%rd9242, %rd9226, %rd9239;
	add.s64 	%rd9243, %rd9241, %rd9240;
	setp.lt.u64 	%p3707, %rd9243, %rd9241;
	selp.u64 	%rd9244, 1, 0, %p3707;
	add.s64 	%rd9245, %rd9242, %rd9244;
	mul.lo.s64 	%rd9246, %rd9229, 977;
	mul.hi.u64 	%rd9247, %rd9229, %rd9239;
	add.s64 	%rd9248, %rd9246, %rd9245;
	setp.lt.u64 	%p3708, %rd9248, %rd9246;
	selp.u64 	%rd9249, 1, 0, %p3708;
	add.s64 	%rd9250, %rd9247, %rd9249;
	mul.lo.s64 	%rd9251, %rd9232, 977;
	mul.hi.u64 	%rd9252, %rd9232, %rd9239;
	add.s64 	%rd9253, %rd9251, %rd9250;
	setp.lt.u64 	%p3709, %rd9253, %rd9251;
	selp.u64 	%rd9254, 1, 0, %p3709;
	add.s64 	%rd9255, %rd9252, %rd9254;
	add.s64 	%rd14864, %rd9238, %rd9233;
	setp.lt.u64 	%p3710, %rd14864, %rd9238;
	selp.u64 	%rd9256, 1, 0, %p3710;
	add.s64 	%rd9257, %rd9243, %rd9234;
	setp.lt.u64 	%p3711, %rd9257, %rd9243;
	add.s64 	%rd14865, %rd9257, %rd9256;
	setp.lt.u64 	%p3712, %rd14865, %rd9257;
	or.pred  	%p3713, %p3711, %p3712;
	selp.u64 	%rd9258, 1, 0, %p3713;
	add.s64 	%rd9259, %rd9248, %rd9235;
	setp.lt.u64 	%p3714, %rd9259, %rd9248;
	add.s64 	%rd14866, %rd9259, %rd9258;
	setp.lt.u64 	%p3715, %rd14866, %rd9259;
	or.pred  	%p3716, %p3714, %p3715;
	selp.u64 	%rd9260, 1, 0, %p3716;
	add.s64 	%rd9261, %rd9253, %rd9236;
	setp.lt.u64 	%p3717, %rd9261, %rd9253;
	add.s64 	%rd14867, %rd9261, %rd9260;
	setp.lt.u64 	%p3718, %rd14867, %rd9261;
	or.pred  	%p3719, %p3717, %p3718;
	selp.u64 	%rd9262, 1, 0, %p3719;
	add.s64 	%rd9263, %rd9255, %rd9237;
	add.s64 	%rd1579, %rd9263, %rd9262;
	setp.eq.s64 	%p3720, %rd1579, 0;
	mov.b64 	%rd14868, 0;
	@%p3720 bra 	$L__BB6_443;
	shl.b64 	%rd9264, %rd1579, 32;
	shr.u64 	%rd9265, %rd1579, 32;
	mov.b64 	%rd9266, 977;
	mul.hi.u64 	%rd9267, %rd1579, %rd9266;
	mad.lo.s64 	%rd9268, %rd1579, 977, %rd9264;
	setp.lt.u64 	%p3721, %rd9268, %rd9264;
	selp.u64 	%rd9269, 1, 0, %p3721;
	add.s64 	%rd14864, %rd9268, %rd14864;
	setp.lt.u64 	%p3722, %rd14864, %rd9268;
	selp.u64 	%rd9270, 1, 0, %p3722;
	add.s64 	%rd9271, %rd9265, %rd9267;
	setp.lt.u64 	%p3723, %rd9271, %rd9265;
	selp.u64 	%rd9272, 1, 0, %p3723;
	add.s64 	%rd9273, %rd14865, %rd9271;
	setp.lt.u64 	%p3724, %rd9273, %rd14865;
	selp.u64 	%rd9274, 1, 0, %p3724;
	add.s64 	%rd9275, %rd9273, %rd9269;
	add.s64 	%rd14865, %rd9275, %rd9270;
	setp.lt.u64 	%p3725, %rd14865, %rd9273;
	selp.u64 	%rd9276, 1, 0, %p3725;
	add.s64 	%rd9277, %rd14866, %rd9272;
	add.s64 	%rd9278, %rd9277, %rd9274;
	add.s64 	%rd1582, %rd9278, %rd9276;
	setp.lt.u64 	%p3726, %rd1582, %rd14866;
	selp.u64 	%rd9279, 1, 0, %p3726;
	add.s64 	%rd1583, %rd14867, %rd9279;
	setp.lt.u64 	%p3727, %rd1583, %rd14867;
	selp.u64 	%rd14868, 1, 0, %p3727;
	mov.u64 	%rd14866, %rd1582;
	mov.u64 	%rd14867, %rd1583;
$L__BB6_443:
	mad.lo.s64 	%rd1590, %rd14860, %rd14860, %rd14864;
	setp.lt.u64 	%p3728, %rd1590, %rd14864;
	selp.u64 	%rd9280, 1, 0, %p3728;
	add.s64 	%rd9281, %rd14865, %rd1572;
	setp.lt.u64 	%p3729, %rd9281, %rd14865;
	add.s64 	%rd14870, %rd9281, %rd9280;
	setp.lt.u64 	%p3730, %rd14870, %rd9281;
	or.pred  	%p3731, %p3729, %p3730;
	selp.u64 	%rd9282, 1, 0, %p3731;
	add.s64 	%rd9283, %rd14866, %rd1573;
	setp.lt.u64 	%p3732, %rd9283, %rd14866;
	add.s64 	%rd14871, %rd9283, %rd9282;
	setp.lt.u64 	%p3733, %rd14871, %rd9283;
	or.pred  	%p3734, %p3732, %p3733;
	selp.u64 	%rd9284, 1, 0, %p3734;
	add.s64 	%rd9285, %rd14867, %rd1574;
	setp.lt.u64 	%p3735, %rd9285, %rd14867;
	add.s64 	%rd14872, %rd9285, %rd9284;
	setp.lt.u64 	%p3736, %rd14872, %rd9285;
	or.pred  	%p3737, %p3735, %p3736;
	selp.u64 	%rd9286, 1, 0, %p3737;
	add.s64 	%rd1594, %rd14868, %rd9286;
	setp.ne.s64 	%p3738, %rd1594, 0;
	@%p3738 bra 	$L__BB6_446;
	and.b64  	%rd9287, %rd14872, %rd14871;
	setp.ne.s64 	%p3739, %rd9287, -1;
	mov.u64 	%rd14891, %rd1590;
	@%p3739 bra 	$L__BB6_453;
	setp.ne.s64 	%p3740, %rd14870, -1;
	setp.lt.u64 	%p3741, %rd1590, -4294968273;
	or.pred  	%p3742, %p3740, %p3741;
	mov.u64 	%rd14891, %rd1590;
	@%p3742 bra 	$L__BB6_453;
$L__BB6_446:
	add.s64 	%rd14891, %rd1590, 4294968273;
	setp.lt.u64 	%p3743, %rd1590, -4294968273;
	selp.u64 	%rd9288, 1, 0, %p3743;
	add.s64 	%rd9289, %rd14870, 1;
	setp.ne.s64 	%p3744, %rd14870, -1;
	selp.s64 	%rd9290, -1, 0, %p3743;
	add.s64 	%rd14870, %rd9289, %rd9290;
	setp.lt.u64 	%p3745, %rd9289, %rd9288;
	or.pred  	%p3746, %p3744, %p3745;
	selp.u64 	%rd9291, 1, 0, %p3746;
	add.s64 	%rd9292, %rd14871, 1;
	setp.ne.s64 	%p3747, %rd14871, -1;
	selp.s64 	%rd9293, -1, 0, %p3746;
	add.s64 	%rd14871, %rd9292, %rd9293;
	setp.lt.u64 	%p3748, %rd9292, %rd9291;
	or.pred  	%p3749, %p3747, %p3748;
	selp.u64 	%rd9294, 1, 0, %p3749;
	add.s64 	%rd9295, %rd14872, 1;
	setp.ne.s64 	%p3750, %rd14872, -1;
	selp.s64 	%rd9296, -1, 0, %p3749;
	add.s64 	%rd14872, %rd9295, %rd9296;
	setp.lt.u64 	%p3751, %rd9295, %rd9294;
	or.pred  	%p3752, %p3750, %p3751;
	selp.s64 	%rd9297, -1, 0, %p3752;
	add.s64 	%rd1599, %rd1594, %rd9297;
	setp.ne.s64 	%p3753, %rd1599, 0;
	@%p3753 bra 	$L__BB6_449;
	and.b64  	%rd9298, %rd14872, %rd14871;
	setp.ne.s64 	%p3754, %rd9298, -1;
	@%p3754 bra 	$L__BB6_453;
	setp.ne.s64 	%p3755, %rd14870, -1;
	setp.lt.u64 	%p3756, %rd14891, -4294968273;
	or.pred  	%p3757, %p3755, %p3756;
	@%p3757 bra 	$L__BB6_453;
$L__BB6_449:
	add.s64 	%rd1600, %rd1590, 8589936546;
	setp.lt.u64 	%p3758, %rd14891, -4294968273;
	selp.u64 	%rd9299, 1, 0, %p3758;
	add.s64 	%rd9300, %rd14870, 1;
	setp.ne.s64 	%p3759, %rd14870, -1;
	selp.s64 	%rd9301, -1, 0, %p3758;
	add.s64 	%rd14870, %rd9300, %rd9301;
	setp.lt.u64 	%p3760, %rd9300, %rd9299;
	or.pred  	%p3761, %p3759, %p3760;
	selp.u64 	%rd9302, 1, 0, %p3761;
	add.s64 	%rd9303, %rd14871, 1;
	setp.ne.s64 	%p3762, %rd14871, -1;
	selp.s64 	%rd9304, -1, 0, %p3761;
	add.s64 	%rd14871, %rd9303, %rd9304;
	setp.lt.u64 	%p3763, %rd9303, %rd9302;
	or.pred  	%p3764, %p3762, %p3763;
	selp.u64 	%rd9305, 1, 0, %p3764;
	add.s64 	%rd9306, %rd14872, 1;
	setp.ne.s64 	%p3765, %rd14872, -1;
	selp.s64 	%rd9307, -1, 0, %p3764;
	add.s64 	%rd14872, %rd9306, %rd9307;
	setp.lt.u64 	%p3766, %rd9306, %rd9305;
	or.pred  	%p3767, %p3765, %p3766;
	selp.u64 	%rd9308, 1, 0, %p3767;
	setp.ne.s64 	%p3768, %rd1599, %rd9308;
	@%p3768 bra 	$L__BB6_452;
	and.b64  	%rd9309, %rd14872, %rd14871;
	setp.ne.s64 	%p3769, %rd9309, -1;
	mov.u64 	%rd14891, %rd1600;
	@%p3769 bra 	$L__BB6_453;
	setp.ne.s64 	%p3770, %rd14870, -1;
	setp.lt.u64 	%p3771, %rd1600, -4294968273;
	or.pred  	%p3772, %p3770, %p3771;
	mov.u64 	%rd14891, %rd1600;
	@%p3772 bra 	$L__BB6_453;
$L__BB6_452:
	setp.lt.u64 	%p3773, %rd1600, -4294968273;
	selp.u64 	%rd9310, 1, 0, %p3773;
	add.s64 	%rd9311, %rd14870, 1;
	setp.ne.s64 	%p3774, %rd14870, -1;
	selp.s64 	%rd9312, -1, 0, %p3773;
	add.s64 	%rd14870, %rd9311, %rd9312;
	setp.lt.u64 	%p3775, %rd9311, %rd9310;
	or.pred  	%p3776, %p3774, %p3775;
	selp.u64 	%rd9313, 1, 0, %p3776;
	add.s64 	%rd9314, %rd14871, 1;
	setp.ne.s64 	%p3777, %rd14871, -1;
	selp.s64 	%rd9315, -1, 0, %p3776;
	add.s64 	%rd14871, %rd9314, %rd9315;
	setp.lt.u64 	%p3778, %rd9314, %rd9313;
	or.pred  	%p3779, %p3777, %p3778;
	selp.s64 	%rd9316, -1, 0, %p3779;
	add.s64 	%rd9317, %rd14872, %rd9316;
	add.s64 	%rd14872, %rd9317, 1;
	add.s64 	%rd14891, %rd1590, 12884904819;
$L__BB6_453:
	mul.hi.u64 	%rd9319, %rd14891, %rd14761;
	mul.lo.s64 	%rd9320, %rd14762, %rd14891;
	mul.hi.u64 	%rd9321, %rd14891, %rd14762;
	add.s64 	%rd9322, %rd9320, %rd9319;
	setp.lt.u64 	%p3780, %rd9322, %rd9320;
	selp.u64 	%rd9323, 1, 0, %p3780;
	add.s64 	%rd9324, %rd9321, %rd9323;
	mul.lo.s64 	%rd9325, %rd14763, %rd14891;
	mul.hi.u64 	%rd9326, %rd14891, %rd14763;
	add.s64 	%rd9327, %rd9325, %rd9324;
	setp.lt.u64 	%p3781, %rd9327, %rd9325;
	selp.u64 	%rd9328, 1, 0, %p3781;
	add.s64 	%rd9329, %rd9326, %rd9328;
	mul.lo.s64 	%rd9330, %rd14764, %rd14891;
	mul.hi.u64 	%rd9331, %rd14891, %rd14764;
	add.s64 	%rd9332, %rd9330, %rd9329;
	setp.lt.u64 	%p3782, %rd9332, %rd9330;
	selp.u64 	%rd9333, 1, 0, %p3782;
	add.s64 	%rd9334, %rd9331, %rd9333;
	mul.hi.u64 	%rd9335, %rd14870, %rd14761;
	mad.lo.s64 	%rd1612, %rd14761, %rd14870, %rd9322;
	setp.lt.u64 	%p3783, %rd1612, %rd9322;
	selp.u64 	%rd9336, 1, 0, %p3783;
	add.s64 	%rd9337, %rd9335, %rd9336;
	mul.hi.u64 	%rd9338, %rd14870, %rd14762;
	mad.lo.s64 	%rd9339, %rd14762, %rd14870, %rd9327;
	setp.lt.u64 	%p3784, %rd9339, %rd9327;
	selp.u64 	%rd9340, 1, 0, %p3784;
	add.s64 	%rd9341, %rd9339, %rd9337;
	setp.lt.u64 	%p3785, %rd9341, %rd9339;
	selp.u64 	%rd9342, 1, 0, %p3785;
	add.s64 	%rd9343, %rd9338, %rd9340;
	add.s64 	%rd9344, %rd9343, %rd9342;
	mul.hi.u64 	%rd9345, %rd14870, %rd14763;
	mad.lo.s64 	%rd9346, %rd14763, %rd14870, %rd9332;
	setp.lt.u64 	%p3786, %rd9346, %rd9332;
	selp.u64 	%rd9347, 1, 0, %p3786;
	add.s64 	%rd9348, %rd9346, %rd9344;
	setp.lt.u64 	%p3787, %rd9348, %rd9346;
	selp.u64 	%rd9349, 1, 0, %p3787;
	add.s64 	%rd9350, %rd9345, %rd9347;
	add.s64 	%rd9351, %rd9350, %rd9349;
	mul.hi.u64 	%rd9352, %rd14870, %rd14764;
	mad.lo.s64 	%rd9353, %rd14764, %rd14870, %rd9334;
	setp.lt.u64 	%p3788, %rd9353, %rd9334;
	selp.u64 	%rd9354, 1, 0, %p3788;
	add.s64 	%rd9355, %rd9353, %rd9351;
	setp.lt.u64 	%p3789, %rd9355, %rd9353;
	selp.u64 	%rd9356, 1, 0, %p3789;
	add.s64 	%rd9357, %rd9352, %rd9354;
	add.s64 	%rd9358, %rd9357, %rd9356;
	mul.hi.u64 	%rd9359, %rd14871, %rd14761;
	mad.lo.s64 	%rd1613, %rd14761, %rd14871, %rd9341;
	setp.lt.u64 	%p3790, %rd1613, %rd9341;
	selp.u64 	%rd9360, 1, 0, %p3790;
	add.s64 	%rd9361, %rd9359, %rd9360;
	mul.hi.u64 	%rd9362, %rd14871, %rd14762;
	mad.lo.s64 	%rd9363, %rd14762, %rd14871, %rd9348;
	setp.lt.u64 	%p3791, %rd9363, %rd9348;
	selp.u64 	%rd9364, 1, 0, %p3791;
	add.s64 	%rd9365, %rd9363, %rd9361;
	setp.lt.u64 	%p3792, %rd9365, %rd9363;
	selp.u64 	%rd9366, 1, 0, %p3792;
	add.s64 	%rd9367, %rd9362, %rd9364;
	add.s64 	%rd9368, %rd9367, %rd9366;
	mul.hi.u64 	%rd9369, %rd14871, %rd14763;
	mad.lo.s64 	%rd9370, %rd14763, %rd14871, %rd9355;
	setp.lt.u64 	%p3793, %rd9370, %rd9355;
	selp.u64 	%rd9371, 1, 0, %p3793;
	add.s64 	%rd9372, %rd9370, %rd9368;
	setp.lt.u64 	%p3794, %rd9372, %rd9370;
	selp.u64 	%rd9373, 1, 0, %p3794;
	add.s64 	%rd9374, %rd9369, %rd9371;
	add.s64 	%rd9375, %rd9374, %rd9373;
	mul.hi.u64 	%rd9376, %rd14871, %rd14764;
	mad.lo.s64 	%rd9377, %rd14764, %rd14871, %rd9358;
	setp.lt.u64 	%p3795, %rd9377, %rd9358;
	selp.u64 	%rd9378, 1, 0, %p3795;
	add.s64 	%rd9379, %rd9377, %rd9375;
	setp.lt.u64 	%p3796, %rd9379, %rd9377;
	selp.u64 	%rd9380, 1, 0, %p3796;
	add.s64 	%rd9381, %rd9376, %rd9378;
	add.s64 	%rd9382, %rd9381, %rd9380;
	mul.hi.u64 	%rd9383, %rd14872, %rd14761;
	mad.lo.s64 	%rd1614, %rd14761, %rd14872, %rd9365;
	setp.lt.u64 	%p3797, %rd1614, %rd9365;
	selp.u64 	%rd9384, 1, 0, %p3797;
	add.s64 	%rd9385, %rd9383, %rd9384;
	mul.hi.u64 	%rd9386, %rd14872, %rd14762;
	mad.lo.s64 	%rd9387, %rd14762, %rd14872, %rd9372;
	setp.lt.u64 	%p3798, %rd9387, %rd9372;
	selp.u64 	%rd9388, 1, 0, %p3798;
	add.s64 	%rd9389, %rd9387, %rd9385;
	setp.lt.u64 	%p3799, %rd9389, %rd9387;
	selp.u64 	%rd9390, 1, 0, %p3799;
	add.s64 	%rd9391, %rd9386, %rd9388;
	add.s64 	%rd9392, %rd9391, %rd9390;
	mul.hi.u64 	%rd9393, %rd14872, %rd14763;
	mad.lo.s64 	%rd9394, %rd14763, %rd14872, %rd9379;
	setp.lt.u64 	%p3800, %rd9394, %rd9379;
	selp.u64 	%rd9395, 1, 0, %p3800;
	add.s64 	%rd9396, %rd9394, %rd9392;
	setp.lt.u64 	%p3801, %rd9396, %rd9394;
	selp.u64 	%rd9397, 1, 0, %p3801;
	add.s64 	%rd9398, %rd9393, %rd9395;
	add.s64 	%rd9399, %rd9398, %rd9397;
	mul.hi.u64 	%rd9400, %rd14872, %rd14764;
	mad.lo.s64 	%rd9401, %rd14764, %rd14872, %rd9382;
	setp.lt.u64 	%p3802, %rd9401, %rd9382;
	selp.u64 	%rd9402, 1, 0, %p3802;
	add.s64 	%rd9403, %rd9401, %rd9399;
	setp.lt.u64 	%p3803, %rd9403, %rd9401;
	selp.u64 	%rd9404, 1, 0, %p3803;
	add.s64 	%rd9405, %rd9400, %rd9402;
	add.s64 	%rd9406, %rd9405, %rd9404;
	shl.b64 	%rd9407, %rd9389, 32;
	mov.b64 	{%r706, %r707}, %rd9389;
	mov.b64 	{%r708, %r709}, %rd9396;
	mov.b64 	%rd9408, {%r707, %r708};
	mov.b64 	{%r710, %r711}, %rd9403;
	mov.b64 	%rd9409, {%r709, %r710};
	mov.b64 	{%r712, %r713}, %rd9406;
	mov.b64 	%rd9410, {%r711, %r712};
	shr.u64 	%rd9411, %rd9406, 32;
	mul.lo.s64 	%rd9412, %rd9389, 977;
	mov.b64 	%rd9413, 977;
	mul.hi.u64 	%rd9414, %rd9389, %rd9413;
	mul.lo.s64 	%rd9415, %rd9396, 977;
	mul.hi.u64 	%rd9416, %rd9396, %rd9413;
	add.s64 	%rd9417, %rd9415, %rd9414;
	setp.lt.u64 	%p3804, %rd9417, %rd9415;
	selp.u64 	%rd9418, 1, 0, %p3804;
	add.s64 	%rd9419, %rd9416, %rd9418;
	mul.lo.s64 	%rd9420, %rd9403, 977;
	mul.hi.u64 	%rd9421, %rd9403, %rd9413;
	add.s64 	%rd9422, %rd9420, %rd9419;
	setp.lt.u64 	%p3805, %rd9422, %rd9420;
	selp.u64 	%rd9423, 1, 0, %p3805;
	add.s64 	%rd9424, %rd9421, %rd9423;
	mul.lo.s64 	%rd9425, %rd9406, 977;
	mul.hi.u64 	%rd9426, %rd9406, %rd9413;
	add.s64 	%rd9427, %rd9425, %rd9424;
	setp.lt.u64 	%p3806, %rd9427, %rd9425;
	selp.u64 	%rd9428, 1, 0, %p3806;
	add.s64 	%rd9429, %rd9426, %rd9428;
	add.s64 	%rd14873, %rd9412, %rd9407;
	setp.lt.u64 	%p3807, %rd14873, %rd9412;
	selp.u64 	%rd9430, 1, 0, %p3807;
	add.s64 	%rd9431, %rd9417, %rd9408;
	setp.lt.u64 	%p3808, %rd9431, %rd9417;
	add.s64 	%rd14874, %rd9431, %rd9430;
	setp.lt.u64 	%p3809, %rd14874, %rd9431;
	or.pred  	%p3810, %p3808, %p3809;
	selp.u64 	%rd9432, 1, 0, %p3810;
	add.s64 	%rd9433, %rd9422, %rd9409;
	setp.lt.u64 	%p3811, %rd9433, %rd9422;
	add.s64 	%rd14875, %rd9433, %rd9432;
	setp.lt.u64 	%p3812, %rd14875, %rd9433;
	or.pred  	%p3813, %p3811, %p3812;
	selp.u64 	%rd9434, 1, 0, %p3813;
	add.s64 	%rd9435, %rd9427, %rd9410;
	setp.lt.u64 	%p3814, %rd9435, %rd9427;
	add.s64 	%rd14876, %rd9435, %rd9434;
	setp.lt.u64 	%p3815, %rd14876, %rd9435;
	or.pred  	%p3816, %p3814, %p3815;
	selp.u64 	%rd9436, 1, 0, %p3816;
	add.s64 	%rd9437, %rd9429, %rd9411;
	add.s64 	%rd1619, %rd9437, %rd9436;
	setp.eq.s64 	%p3817, %rd1619, 0;
	mov.b64 	%rd14877, 0;
	@%p3817 bra 	$L__BB6_455;
	shl.b64 	%rd9438, %rd1619, 32;
	shr.u64 	%rd9439, %rd1619, 32;
	mov.b64 	%rd9440, 977;
	mul.hi.u64 	%rd9441, %rd1619, %rd9440;
	mad.lo.s64 	%rd9442, %rd1619, 977, %rd9438;
	setp.lt.u64 	%p3818, %rd9442, %rd9438;
	selp.u64 	%rd9443, 1, 0, %p3818;
	add.s64 	%rd14873, %rd9442, %rd14873;
	setp.lt.u64 	%p3819, %rd14873, %rd9442;
	selp.u64 	%rd9444, 1, 0, %p3819;
	add.s64 	%rd9445, %rd9439, %rd9441;
	setp.lt.u64 	%p3820, %rd9445, %rd9439;
	selp.u64 	%rd9446, 1, 0, %p3820;
	add.s64 	%rd9447, %rd14874, %rd9445;
	setp.lt.u64 	%p3821, %rd9447, %rd14874;
	selp.u64 	%rd9448, 1, 0, %p3821;
	add.s64 	%rd9449, %rd9447, %rd9443;
	add.s64 	%rd14874, %rd9449, %rd9444;
	setp.lt.u64 	%p3822, %rd14874, %rd9447;
	selp.u64 	%rd9450, 1, 0, %p3822;
	add.s64 	%rd9451, %rd14875, %rd9446;
	add.s64 	%rd9452, %rd9451, %rd9448;
	add.s64 	%rd1622, %rd9452, %rd9450;
	setp.lt.u64 	%p3823, %rd1622, %rd14875;
	selp.u64 	%rd9453, 1, 0, %p3823;
	add.s64 	%rd1623, %rd14876, %rd9453;
	setp.lt.u64 	%p3824, %rd1623, %rd14876;
	selp.u64 	%rd14877, 1, 0, %p3824;
	mov.u64 	%rd14875, %rd1622;
	mov.u64 	%rd14876, %rd1623;
$L__BB6_455:
	mad.lo.s64 	%rd1630, %rd14761, %rd14891, %rd14873;
	setp.lt.u64 	%p3825, %rd1630, %rd14873;
	selp.u64 	%rd9454, 1, 0, %p3825;
	add.s64 	%rd9455, %rd14874, %rd1612;
	setp.lt.u64 	%p3826, %rd9455, %rd14874;
	add.s64 	%rd14879, %rd9455, %rd9454;
	setp.lt.u64 	%p3827, %rd14879, %rd9455;
	or.pred  	%p3828, %p3826, %p3827;
	selp.u64 	%rd9456, 1, 0, %p3828;
	add.s64 	%rd9457, %rd14875, %rd1613;
	setp.lt.u64 	%p3829, %rd9457, %rd14875;
	add.s64 	%rd14880, %rd9457, %rd9456;
	setp.lt.u64 	%p3830, %rd14880, %rd9457;
	or.pred  	%p3831, %p3829, %p3830;
	selp.u64 	%rd9458, 1, 0, %p3831;
	add.s64 	%rd9459, %rd14876, %rd1614;
	setp.lt.u64 	%p3832, %rd9459, %rd14876;
	add.s64 	%rd14881, %rd9459, %rd9458;
	setp.lt.u64 	%p3833, %rd14881, %rd9459;
	or.pred  	%p3834, %p3832, %p3833;
	selp.u64 	%rd9460, 1, 0, %p3834;
	add.s64 	%rd1634, %rd14877, %rd9460;
	setp.ne.s64 	%p3835, %rd1634, 0;
	@%p3835 bra 	$L__BB6_458;
	and.b64  	%rd9461, %rd14881, %rd14880;
	setp.ne.s64 	%p3836, %rd9461, -1;
	mov.u64 	%rd14878, %rd1630;
	@%p3836 bra 	$L__BB6_465;
	setp.ne.s64 	%p3837, %rd14879, -1;
	setp.lt.u64 	%p3838, %rd1630, -4294968273;
	or.pred  	%p3839, %p3837, %p3838;
	mov.u64 	%rd14878, %rd1630;
	@%p3839 bra 	$L__BB6_465;
$L__BB6_458:
	add.s64 	%rd14878, %rd1630, 4294968273;
	setp.lt.u64 	%p3840, %rd1630, -4294968273;
	selp.u64 	%rd9462, 1, 0, %p3840;
	add.s64 	%rd9463, %rd14879, 1;
	setp.ne.s64 	%p3841, %rd14879, -1;
	selp.s64 	%rd9464, -1, 0, %p3840;
	add.s64 	%rd14879, %rd9463, %rd9464;
	setp.lt.u64 	%p3842, %rd9463, %rd9462;
	or.pred  	%p3843, %p3841, %p3842;
	selp.u64 	%rd9465, 1, 0, %p3843;
	add.s64 	%rd9466, %rd14880, 1;
	setp.ne.s64 	%p3844, %rd14880, -1;
	selp.s64 	%rd9467, -1, 0, %p3843;
	add.s64 	%rd14880, %rd9466, %rd9467;
	setp.lt.u64 	%p3845, %rd9466, %rd9465;
	or.pred  	%p3846, %p3844, %p3845;
	selp.u64 	%rd9468, 1, 0, %p3846;
	add.s64 	%rd9469, %rd14881, 1;
	setp.ne.s64 	%p3847, %rd14881, -1;
	selp.s64 	%rd9470, -1, 0, %p3846;
	add.s64 	%rd14881, %rd9469, %rd9470;
	setp.lt.u64 	%p3848, %rd9469, %rd9468;
	or.pred  	%p3849, %p3847, %p3848;
	selp.s64 	%rd9471, -1, 0, %p3849;
	add.s64 	%rd1639, %rd1634, %rd9471;
	setp.ne.s64 	%p3850, %rd1639, 0;
	@%p3850 bra 	$L__BB6_461;
	and.b64  	%rd9472, %rd14881, %rd14880;
	setp.ne.s64 	%p3851, %rd9472, -1;
	@%p3851 bra 	$L__BB6_465;
	setp.ne.s64 	%p3852, %rd14879, -1;
	setp.lt.u64 	%p3853, %rd14878, -4294968273;
	or.pred  	%p3854, %p3852, %p3853;
	@%p3854 bra 	$L__BB6_465;
$L__BB6_461:
	add.s64 	%rd1640, %rd1630, 8589936546;
	setp.lt.u64 	%p3855, %rd14878, -4294968273;
	selp.u64 	%rd9473, 1, 0, %p3855;
	add.s64 	%rd9474, %rd14879, 1;
	setp.ne.s64 	%p3856, %rd14879, -1;
	selp.s64 	%rd9475, -1, 0, %p3855;
	add.s64 	%rd14879, %rd9474, %rd9475;
	setp.lt.u64 	%p3857, %rd9474, %rd9473;
	or.pred  	%p3858, %p3856, %p3857;
	selp.u64 	%rd9476, 1, 0, %p3858;
	add.s64 	%rd9477, %rd14880, 1;
	setp.ne.s64 	%p3859, %rd14880, -1;
	selp.s64 	%rd9478, -1, 0, %p3858;
	add.s64 	%rd14880, %rd9477, %rd9478;
	setp.lt.u64 	%p3860, %rd9477, %rd9476;
	or.pred  	%p3861, %p3859, %p3860;
	selp.u64 	%rd9479, 1, 0, %p3861;
	add.s64 	%rd9480, %rd14881, 1;
	setp.ne.s64 	%p3862, %rd14881, -1;
	selp.s64 	%rd9481, -1, 0, %p3861;
	add.s64 	%rd14881, %rd9480, %rd9481;
	setp.lt.u64 	%p3863, %rd9480, %rd9479;
	or.pred  	%p3864, %p3862, %p3863;
	selp.u64 	%rd9482, 1, 0, %p3864;
	setp.ne.s64 	%p3865, %rd1639, %rd9482;
	@%p3865 bra 	$L__BB6_464;
	and.b64  	%rd9483, %rd14881, %rd14880;
	setp.ne.s64 	%p3866, %rd9483, -1;
	mov.u64 	%rd14878, %rd1640;
	@%p3866 bra 	$L__BB6_465;
	setp.ne.s64 	%p3867, %rd14879, -1;
	setp.lt.u64 	%p3868, %rd1640, -4294968273;
	or.pred  	%p3869, %p3867, %p3868;
	mov.u64 	%rd14878, %rd1640;
	@%p3869 bra 	$L__BB6_465;
$L__BB6_464:
	setp.lt.u64 	%p3870, %rd1640, -4294968273;
	selp.u64 	%rd9484, 1, 0, %p3870;
	add.s64 	%rd9485, %rd14879, 1;
	setp.ne.s64 	%p3871, %rd14879, -1;
	selp.s64 	%rd9486, -1, 0, %p3870;
	add.s64 	%rd14879, %rd9485, %rd9486;
	setp.lt.u64 	%p3872, %rd9485, %rd9484;
	or.pred  	%p3873, %p3871, %p3872;
	selp.u64 	%rd9487, 1, 0, %p3873;
	add.s64 	%rd9488, %rd14880, 1;
	setp.ne.s64 	%p3874, %rd14880, -1;
	selp.s64 	%rd9489, -1, 0, %p3873;
	add.s64 	%rd14880, %rd9488, %rd9489;
	setp.lt.u64 	%p3875, %rd9488, %rd9487;
	or.pred  	%p3876, %p3874, %p3875;
	selp.s64 	%rd9490, -1, 0, %p3876;
	add.s64 	%rd9491, %rd14881, %rd9490;
	add.s64 	%rd14881, %rd9491, 1;
	add.s64 	%rd14878, %rd1630, 12884904819;
$L__BB6_465:
	mov.b32 	%r1354, 0;
$L__BB6_466:
	setp.eq.s32 	%p3877, %r1354, 0;
	selp.b64 	%rd1656, %rd14878, %rd14891, %p3877;
	selp.b64 	%rd9493, %rd14879, %rd14870, %p3877;
	mul.lo.s64 	%rd9494, %rd9493, %rd1656;
	mul.hi.u64 	%rd9495, %rd1656, %rd9493;
	selp.b64 	%rd9496, %rd14880, %rd14871, %p3877;
	mul.lo.s64 	%rd9497, %rd9496, %rd1656;
	mul.hi.u64 	%rd9498, %rd1656, %rd9496;
	add.s64 	%rd9499, %rd9497, %rd9495;
	setp.lt.u64 	%p3878, %rd9499, %rd9497;
	selp.u64 	%rd9500, 1, 0, %p3878;
	add.s64 	%rd9501, %rd9498, %rd9500;
	selp.b64 	%rd9502, %rd14881, %rd14872, %p3877;
	mul.lo.s64 	%rd9503, %rd9502, %rd1656;
	mul.hi.u64 	%rd9504, %rd1656, %rd9502;
	add.s64 	%rd9505, %rd9503, %rd9501;
	setp.lt.u64 	%p3879, %rd9505, %rd9503;
	selp.u64 	%rd9506, 1, 0, %p3879;
	add.s64 	%rd9507, %rd9504, %rd9506;
	mul.hi.u64 	%rd9508, %rd9493, %rd9496;
	mad.lo.s64 	%rd9509, %rd9496, %rd9493, %rd9505;
	setp.lt.u64 	%p3880, %rd9509, %rd9505;
	selp.u64 	%rd9510, 1, 0, %p3880;
	add.s64 	%rd9511, %rd9508, %rd9510;
	mul.hi.u64 	%rd9512, %rd9493, %rd9502;
	mad.lo.s64 	%rd9513, %rd9502, %rd9493, %rd9507;
	setp.lt.u64 	%p3881, %rd9513, %rd9507;
	selp.u64 	%rd9514, 1, 0, %p3881;
	add.s64 	%rd9515, %rd9513, %rd9511;
	setp.lt.u64 	%p3882, %rd9515, %rd9513;
	selp.u64 	%rd9516, 1, 0, %p3882;
	add.s64 	%rd9517, %rd9512, %rd9514;
	add.s64 	%rd9518, %rd9517, %rd9516;
	mul.hi.u64 	%rd9519, %rd9496, %rd9502;
	mad.lo.s64 	%rd9520, %rd9502, %rd9496, %rd9518;
	setp.lt.u64 	%p3883, %rd9520, %rd9518;
	selp.u64 	%rd9521, 1, 0, %p3883;
	add.s64 	%rd9522, %rd9519, %rd9521;
	shl.b64 	%rd9523, %rd9494, 1;
	mov.b64 	{%r715, %r716}, %rd9494;
	mov.b64 	{%r717, %r718}, %rd9499;
	shf.l.wrap.b32 	%r719, %r716, %r717, 1;
	shf.l.wrap.b32 	%r720, %r717, %r718, 1;
	mov.b64 	%rd9524, {%r719, %r720};
	mov.b64 	{%r721, %r722}, %rd9509;
	shf.l.wrap.b32 	%r723, %r718, %r721, 1;
	shf.l.wrap.b32 	%r724, %r721, %r722, 1;
	mov.b64 	%rd9525, {%r723, %r724};
	mov.b64 	{%r725, %r726}, %rd9515;
	shf.l.wrap.b32 	%r727, %r722, %r725, 1;
	shf.l.wrap.b32 	%r728, %r725, %r726, 1;
	mov.b64 	%rd9526, {%r727, %r728};
	mov.b64 	{%r729, %r730}, %rd9520;
	shf.l.wrap.b32 	%r731, %r726, %r729, 1;
	shf.l.wrap.b32 	%r732, %r729, %r730, 1;
	mov.b64 	%rd9527, {%r731, %r732};
	shr.u64 	%rd9528, %rd9522, 63;
	mov.b64 	{%r733, %r734}, %rd9522;
	shf.l.wrap.b32 	%r735, %r730, %r733, 1;
	shf.l.wrap.b32 	%r736, %r733, %r734, 1;
	mov.b64 	%rd9529, {%r735, %r736};
	mul.hi.u64 	%rd9530, %rd1656, %rd1656;
	mul.hi.u64 	%rd9531, %rd9493, %rd9493;
	mul.hi.u64 	%rd9532, %rd9496, %rd9496;
	mul.hi.u64 	%rd9533, %rd9502, %rd9502;
	add.s64 	%rd1657, %rd9523, %rd9530;
	setp.lt.u64 	%p3884, %rd1657, %rd9523;
	selp.u64 	%rd9534, 1, 0, %p3884;
	mad.lo.s64 	%rd9535, %rd9493, %rd9493, %rd9524;
	setp.lt.u64 	%p3885, %rd9535, %rd9524;
	add.s64 	%rd1658, %rd9535, %rd9534;
	setp.lt.u64 	%p3886, %rd1658, %rd9535;
	or.pred  	%p3887, %p3885, %p3886;
	selp.u64 	%rd9536, 1, 0, %p3887;
	add.s64 	%rd9537, %rd9525, %rd9531;
	setp.lt.u64 	%p3888, %rd9537, %rd9525;
	add.s64 	%rd1659, %rd9537, %rd9536;
	setp.lt.u64 	%p3889, %rd1659, %rd9537;
	or.pred  	%p3890, %p3888, %p3889;
	selp.u64 	%rd9538, 1, 0, %p3890;
	mad.lo.s64 	%rd9539, %rd9496, %rd9496, %rd9526;
	setp.lt.u64 	%p3891, %rd9539, %rd9526;
	add.s64 	%rd9540, %rd9539, %rd9538;
	setp.lt.u64 	%p3892, %rd9540, %rd9539;
	or.pred  	%p3893, %p3891, %p3892;
	selp.u64 	%rd9541, 1, 0, %p3893;
	add.s64 	%rd9542, %rd9527, %rd9532;
	setp.lt.u64 	%p3894, %rd9542, %rd9527;
	add.s64 	%rd9543, %rd9542, %rd9541;
	setp.lt.u64 	%p3895, %rd9543, %rd9542;
	or.pred  	%p3896, %p3894, %p3895;
	selp.u64 	%rd9544, 1, 0, %p3896;
	mad.lo.s64 	%rd9545, %rd9502, %rd9502, %rd9529;
	setp.lt.u64 	%p3897, %rd9545, %rd9529;
	add.s64 	%rd9546, %rd9545, %rd9544;
	setp.lt.u64 	%p3898, %rd9546, %rd9545;
	or.pred  	%p3899, %p3897, %p3898;
	selp.u64 	%rd9547, 1, 0, %p3899;
	add.s64 	%rd9548, %rd9528, %rd9533;
	add.s64 	%rd9549, %rd9548, %rd9547;
	shl.b64 	%rd9550, %rd9540, 32;
	mov.b64 	{%r737, %r738}, %rd9540;
	mov.b64 	{%r739, %r740}, %rd9543;
	mov.b64 	%rd9551, {%r738, %r739};
	mov.b64 	{%r741, %r742}, %rd9546;
	mov.b64 	%rd9552, {%r740, %r741};
	mov.b64 	{%r743, %r744}, %rd9549;
	mov.b64 	%rd9553, {%r742, %r743};
	shr.u64 	%rd9554, %rd9549, 32;
	mul.lo.s64 	%rd9555, %rd9540, 977;
	mov.b64 	%rd9556, 977;
	mul.hi.u64 	%rd9557, %rd9540, %rd9556;
	mul.lo.s64 	%rd9558, %rd9543, 977;
	mul.hi.u64 	%rd9559, %rd9543, %rd9556;
	add.s64 	%rd9560, %rd9558, %rd9557;
	setp.lt.u64 	%p3900, %rd9560, %rd9558;
	selp.u64 	%rd9561, 1, 0, %p3900;
	add.s64 	%rd9562, %rd9559, %rd9561;
	mul.lo.s64 	%rd9563, %rd9546, 977;
	mul.hi.u64 	%rd9564, %rd9546, %rd9556;
	add.s64 	%rd9565, %rd9563, %rd9562;
	setp.lt.u64 	%p3901, %rd9565, %rd9563;
	selp.u64 	%rd9566, 1, 0, %p3901;
	add.s64 	%rd9567, %rd9564, %rd9566;
	mul.lo.s64 	%rd9568, %rd9549, 977;
	mul.hi.u64 	%rd9569, %rd9549, %rd9556;
	add.s64 	%rd9570, %rd9568, %rd9567;
	setp.lt.u64 	%p3902, %rd9570, %rd9568;
	selp.u64 	%rd9571, 1, 0, %p3902;
	add.s64 	%rd9572, %rd9569, %rd9571;
	add.s64 	%rd14886, %rd9555, %rd9550;
	setp.lt.u64 	%p3903, %rd14886, %rd9555;
	selp.u64 	%rd9573, 1, 0, %p3903;
	add.s64 	%rd9574, %rd9560, %rd9551;
	setp.lt.u64 	%p3904, %rd9574, %rd9560;
	add.s64 	%rd14887, %rd9574, %rd9573;
	setp.lt.u64 	%p3905, %rd14887, %rd9574;
	or.pred  	%p3906, %p3904, %p3905;
	selp.u64 	%rd9575, 1, 0, %p3906;
	add.s64 	%rd9576, %rd9565, %rd9552;
	setp.lt.u64 	%p3907, %rd9576, %rd9565;
	add.s64 	%rd14888, %rd9576, %rd9575;
	setp.lt.u64 	%p3908, %rd14888, %rd9576;
	or.pred  	%p3909, %p3907, %p3908;
	selp.u64 	%rd9577, 1, 0, %p3909;
	add.s64 	%rd9578, %rd9570, %rd9553;
	setp.lt.u64 	%p3910, %rd9578, %rd9570;
	add.s64 	%rd14889, %rd9578, %rd9577;
	setp.lt.u64 	%p3911, %rd14889, %rd9578;
	or.pred  	%p3912, %p3910, %p3911;
	selp.u64 	%rd9579, 1, 0, %p3912;
	add.s64 	%rd9580, %rd9572, %rd9554;
	add.s64 	%rd1664, %rd9580, %rd9579;
	setp.eq.s64 	%p3913, %rd1664, 0;
	mov.b64 	%rd14890, 0;
	@%p3913 bra 	$L__BB6_468;
	shl.b64 	%rd9581, %rd1664, 32;
	shr.u64 	%rd9582, %rd1664, 32;
	mov.b64 	%rd9583, 977;
	mul.hi.u64 	%rd9584, %rd1664, %rd9583;
	mad.lo.s64 	%rd9585, %rd1664, 977, %rd9581;
	setp.lt.u64 	%p3914, %rd9585, %rd9581;
	selp.u64 	%rd9586, 1, 0, %p3914;
	add.s64 	%rd14886, %rd9585, %rd14886;
	setp.lt.u64 	%p3915, %rd14886, %rd9585;
	selp.u64 	%rd9587, 1, 0, %p3915;
	add.s64 	%rd9588, %rd9582, %rd9584;
	setp.lt.u64 	%p3916, %rd9588, %rd9582;
	selp.u64 	%rd9589, 1, 0, %p3916;
	add.s64 	%rd9590, %rd14887, %rd9588;
	setp.lt.u64 	%p3917, %rd9590, %rd14887;
	selp.u64 	%rd9591, 1, 0, %p3917;
	add.s64 	%rd9592, %rd9590, %rd9586;
	add.s64 	%rd14887, %rd9592, %rd9587;
	setp.lt.u64 	%p3918, %rd14887, %rd9590;
	selp.u64 	%rd9593, 1, 0, %p3918;
	add.s64 	%rd9594, %rd14888, %rd9589;
	add.s64 	%rd9595, %rd9594, %rd9591;
	add.s64 	%rd1667, %rd9595, %rd9593;
	setp.lt.u64 	%p3919, %rd1667, %rd14888;
	selp.u64 	%rd9596, 1, 0, %p3919;
	add.s64 	%rd1668, %rd14889, %rd9596;
	setp.lt.u64 	%p3920, %rd1668, %rd14889;
	selp.u64 	%rd14890, 1, 0, %p3920;
	mov.u64 	%rd14888, %rd1667;
	mov.u64 	%rd14889, %rd1668;
$L__BB6_468:
	mad.lo.s64 	%rd1675, %rd1656, %rd1656, %rd14886;
	setp.lt.u64 	%p3921, %rd1675, %rd14886;
	selp.u64 	%rd9597, 1, 0, %p3921;
	add.s64 	%rd9598, %rd14887, %rd1657;
	setp.lt.u64 	%p3922, %rd9598, %rd14887;
	add.s64 	%rd14870, %rd9598, %rd9597;
	setp.lt.u64 	%p3923, %rd14870, %rd9598;
	or.pred  	%p3924, %p3922, %p3923;
	selp.u64 	%rd9599, 1, 0, %p3924;
	add.s64 	%rd9600, %rd14888, %rd1658;
	setp.lt.u64 	%p3925, %rd9600, %rd14888;
	add.s64 	%rd14871, %rd9600, %rd9599;
	setp.lt.u64 	%p3926, %rd14871, %rd9600;
	or.pred  	%p3927, %p3925, %p3926;
	selp.u64 	%rd9601, 1, 0, %p3927;
	add.s64 	%rd9602, %rd14889, %rd1659;
	setp.lt.u64 	%p3928, %rd9602, %rd14889;
	add.s64 	%rd14872, %rd9602, %rd9601;
	setp.lt.u64 	%p3929, %rd14872, %rd9602;
	or.pred  	%p3930, %p3928, %p3929;
	selp.u64 	%rd9603, 1, 0, %p3930;
	add.s64 	%rd1679, %rd14890, %rd9603;
	setp.ne.s64 	%p3931, %rd1679, 0;
	@%p3931 bra 	$L__BB6_471;
	and.b64  	%rd9604, %rd14872, %rd14871;
	setp.ne.s64 	%p3932, %rd9604, -1;
	mov.u64 	%rd14891, %rd1675;
	@%p3932 bra 	$L__BB6_478;
	setp.ne.s64 	%p3933, %rd14870, -1;
	setp.lt.u64 	%p3934, %rd1675, -4294968273;
	or.pred  	%p3935, %p3933, %p3934;
	mov.u64 	%rd14891, %rd1675;
	@%p3935 bra 	$L__BB6_478;
$L__BB6_471:
	add.s64 	%rd14891, %rd1675, 4294968273;
	setp.lt.u64 	%p3936, %rd1675, -4294968273;
	selp.u64 	%rd9605, 1, 0, %p3936;
	add.s64 	%rd9606, %rd14870, 1;
	setp.ne.s64 	%p3937, %rd14870, -1;
	selp.s64 	%rd9607, -1, 0, %p3936;
	add.s64 	%rd14870, %rd9606, %rd9607;
	setp.lt.u64 	%p3938, %rd9606, %rd9605;
	or.pred  	%p3939, %p3937, %p3938;
	selp.u64 	%rd9608, 1, 0, %p3939;
	add.s64 	%rd9609, %rd14871, 1;
	setp.ne.s64 	%p3940, %rd14871, -1;
	selp.s64 	%rd9610, -1, 0, %p3939;
	add.s64 	%rd14871, %rd9609, %rd9610;
	setp.lt.u64 	%p3941, %rd9609, %rd9608;
	or.pred  	%p3942, %p3940, %p3941;
	selp.u64 	%rd9611, 1, 0, %p3942;
	add.s64 	%rd9612, %rd14872, 1;
	setp.ne.s64 	%p3943, %rd14872, -1;
	selp.s64 	%rd9613, -1, 0, %p3942;
	add.s64 	%rd14872, %rd9612, %rd9613;
	setp.lt.u64 	%p3944, %rd9612, %rd9611;
	or.pred  	%p3945, %p3943, %p3944;
	selp.s64 	%rd9614, -1, 0, %p3945;
	add.s64 	%rd1684, %rd1679, %rd9614;
	setp.ne.s64 	%p3946, %rd1684, 0;
	@%p3946 bra 	$L__BB6_474;
	and.b64  	%rd9615, %rd14872, %rd14871;
	setp.ne.s64 	%p3947, %rd9615, -1;
	@%p3947 bra 	$L__BB6_478;
	setp.ne.s64 	%p3948, %rd14870, -1;
	setp.lt.u64 	%p3949, %rd14891, -4294968273;
	or.pred  	%p3950, %p3948, %p3949;
	@%p3950 bra 	$L__BB6_478;
$L__BB6_474:
	add.s64 	%rd1685, %rd1675, 8589936546;
	setp.lt.u64 	%p3951, %rd14891, -4294968273;
	selp.u64 	%rd9616, 1, 0, %p3951;
	add.s64 	%rd9617, %rd14870, 1;
	setp.ne.s64 	%p3952, %rd14870, -1;
	selp.s64 	%rd9618, -1, 0, %p3951;
	add.s64 	%rd14870, %rd9617, %rd9618;
	setp.lt.u64 	%p3953, %rd9617, %rd9616;
	or.pred  	%p3954, %p3952, %p3953;
	selp.u64 	%rd9619, 1, 0, %p3954;
	add.s64 	%rd9620, %rd14871, 1;
	setp.ne.s64 	%p3955, %rd14871, -1;
	selp.s64 	%rd9621, -1, 0, %p3954;
	add.s64 	%rd14871, %rd9620, %rd9621;
	setp.lt.u64 	%p3956, %rd9620, %rd9619;
	or.pred  	%p3957, %p3955, %p3956;
	selp.u64 	%rd9622, 1, 0, %p3957;
	add.s64 	%rd9623, %rd14872, 1;
	setp.ne.s64 	%p3958, %rd14872, -1;
	selp.s64 	%rd9624, -1, 0, %p3957;
	add.s64 	%rd14872, %rd9623, %rd9624;
	setp.lt.u64 	%p3959, %rd9623, %rd9622;
	or.pred  	%p3960, %p3958, %p3959;
	selp.u64 	%rd9625, 1, 0, %p3960;
	setp.ne.s64 	%p3961, %rd1684, %rd9625;
	@%p3961 bra 	$L__BB6_477;
	and.b64  	%rd9626, %rd14872, %rd14871;
	setp.ne.s64 	%p3962, %rd9626, -1;
	mov.u64 	%rd14891, %rd1685;
	@%p3962 bra 	$L__BB6_478;
	setp.ne.s64 	%p3963, %rd14870, -1;
	setp.lt.u64 	%p3964, %rd1685, -4294968273;
	or.pred  	%p3965, %p3963, %p3964;
	mov.u64 	%rd14891, %rd1685;
	@%p3965 bra 	$L__BB6_478;
$L__BB6_477:
	setp.lt.u64 	%p3966, %rd1685, -4294968273;
	selp.u64 	%rd9627, 1, 0, %p3966;
	add.s64 	%rd9628, %rd14870, 1;
	setp.ne.s64 	%p3967, %rd14870, -1;
	selp.s64 	%rd9629, -1, 0, %p3966;
	add.s64 	%rd14870, %rd9628, %rd9629;
	setp.lt.u64 	%p3968, %rd9628, %rd9627;
	or.pred  	%p3969, %p3967, %p3968;
	selp.u64 	%rd9630, 1, 0, %p3969;
	add.s64 	%rd9631, %rd14871, 1;
	setp.ne.s64 	%p3970, %rd14871, -1;
	selp.s64 	%rd9632, -1, 0, %p3969;
	add.s64 	%rd14871, %rd9631, %rd9632;
	setp.lt.u64 	%p3971, %rd9631, %rd9630;
	or.pred  	%p3972, %p3970, %p3971;
	selp.s64 	%rd9633, -1, 0, %p3972;
	add.s64 	%rd9634, %rd14872, %rd9633;
	add.s64 	%rd14872, %rd9634, 1;
	add.s64 	%rd14891, %rd1675, 12884904819;
$L__BB6_478:
	add.s32 	%r1354, %r1354, 1;
	setp.ne.s32 	%p3973, %r1354, 11;
	@%p3973 bra 	$L__BB6_466;
	mul.hi.u64 	%rd9636, %rd14891, %rd14878;
	mul.lo.s64 	%rd9637, %rd14879, %rd14891;
	mul.hi.u64 	%rd9638, %rd14891, %rd14879;
	add.s64 	%rd9639, %rd9637, %rd9636;
	setp.lt.u64 	%p3974, %rd9639, %rd9637;
	selp.u64 	%rd9640, 1, 0, %p3974;
	add.s64 	%rd9641, %rd9638, %rd9640;
	mul.lo.s64 	%rd9642, %rd14880, %rd14891;
	mul.hi.u64 	%rd9643, %rd14891, %rd14880;
	add.s64 	%rd9644, %rd9642, %rd9641;
	setp.lt.u64 	%p3975, %rd9644, %rd9642;
	selp.u64 	%rd9645, 1, 0, %p3975;
	add.s64 	%rd9646, %rd9643, %rd9645;
	mul.lo.s64 	%rd9647, %rd14881, %rd14891;
	mul.hi.u64 	%rd9648, %rd14891, %rd14881;
	add.s64 	%rd9649, %rd9647, %rd9646;
	setp.lt.u64 	%p3976, %rd9649, %rd9647;
	selp.u64 	%rd9650, 1, 0, %p3976;
	add.s64 	%rd9651, %rd9648, %rd9650;
	mul.hi.u64 	%rd9652, %rd14870, %rd14878;
	mad.lo.s64 	%rd1697, %rd14878, %rd14870, %rd9639;
	setp.lt.u64 	%p3977, %rd1697, %rd9639;
	selp.u64 	%rd9653, 1, 0, %p3977;
	add.s64 	%rd9654, %rd9652, %rd9653;
	mul.hi.u64 	%rd9655, %rd14870, %rd14879;
	mad.lo.s64 	%rd9656, %rd14879, %rd14870, %rd9644;
	setp.lt.u64 	%p3978, %rd9656, %rd9644;
	selp.u64 	%rd9657, 1, 0, %p3978;
	add.s64 	%rd9658, %rd9656, %rd9654;
	setp.lt.u64 	%p3979, %rd9658, %rd9656;
	selp.u64 	%rd9659, 1, 0, %p3979;
	add.s64 	%rd9660, %rd9655, %rd9657;
	add.s64 	%rd9661, %rd9660, %rd9659;
	mul.hi.u64 	%rd9662, %rd14870, %rd14880;
	mad.lo.s64 	%rd9663, %rd14880, %rd14870, %rd9649;
	setp.lt.u64 	%p3980, %rd9663, %rd9649;
	selp.u64 	%rd9664, 1, 0, %p3980;
	add.s64 	%rd9665, %rd9663, %rd9661;
	setp.lt.u64 	%p3981, %rd9665, %rd9663;
	selp.u64 	%rd9666, 1, 0, %p3981;
	add.s64 	%rd9667, %rd9662, %rd9664;
	add.s64 	%rd9668, %rd9667, %rd9666;
	mul.hi.u64 	%rd9669, %rd14870, %rd14881;
	mad.lo.s64 	%rd9670, %rd14881, %rd14870, %rd9651;
	setp.lt.u64 	%p3982, %rd9670, %rd9651;
	selp.u64 	%rd9671, 1, 0, %p3982;
	add.s64 	%rd9672, %rd9670, %rd9668;
	setp.lt.u64 	%p3983, %rd9672, %rd9670;
	selp.u64 	%rd9673, 1, 0, %p3983;
	add.s64 	%rd9674, %rd9669, %rd9671;
	add.s64 	%rd9675, %rd9674, %rd9673;
	mul.hi.u64 	%rd9676, %rd14871, %rd14878;
	mad.lo.s64 	%rd1698, %rd14878, %rd14871, %rd9658;
	setp.lt.u64 	%p3984, %rd1698, %rd9658;
	selp.u64 	%rd9677, 1, 0, %p3984;
	add.s64 	%rd9678, %rd9676, %rd9677;
	mul.hi.u64 	%rd9679, %rd14871, %rd14879;
	mad.lo.s64 	%rd9680, %rd14879, %rd14871, %rd9665;
	setp.lt.u64 	%p3985, %rd9680, %rd9665;
	selp.u64 	%rd9681, 1, 0, %p3985;
	add.s64 	%rd9682, %rd9680, %rd9678;
	setp.lt.u64 	%p3986, %rd9682, %rd9680;
	selp.u64 	%rd9683, 1, 0, %p3986;
	add.s64 	%rd9684, %rd9679, %rd9681;
	add.s64 	%rd9685, %rd9684, %rd9683;
	mul.hi.u64 	%rd9686, %rd14871, %rd14880;
	mad.lo.s64 	%rd9687, %rd14880, %rd14871, %rd9672;
	setp.lt.u64 	%p3987, %rd9687, %rd9672;
	selp.u64 	%rd9688, 1, 0, %p3987;
	add.s64 	%rd9689, %rd9687, %rd9685;
	setp.lt.u64 	%p3988, %rd9689, %rd9687;
	selp.u64 	%rd9690, 1, 0, %p3988;
	add.s64 	%rd9691, %rd9686, %rd9688;
	add.s64 	%rd9692, %rd9691, %rd9690;
	mul.hi.u64 	%rd9693, %rd14871, %rd14881;
	mad.lo.s64 	%rd9694, %rd14881, %rd14871, %rd9675;
	setp.lt.u64 	%p3989, %rd9694, %rd9675;
	selp.u64 	%rd9695, 1, 0, %p3989;
	add.s64 	%rd9696, %rd9694, %rd9692;
	setp.lt.u64 	%p3990, %rd9696, %rd9694;
	selp.u64 	%rd9697, 1, 0, %p3990;
	add.s64 	%rd9698, %rd9693, %rd9695;
	add.s64 	%rd9699, %rd9698, %rd9697;
	mul.hi.u64 	%rd9700, %rd14872, %rd14878;
	mad.lo.s64 	%rd1699, %rd14878, %rd14872, %rd9682;
	setp.lt.u64 	%p3991, %rd1699, %rd9682;
	selp.u64 	%rd9701, 1, 0, %p3991;
	add.s64 	%rd9702, %rd9700, %rd9701;
	mul.hi.u64 	%rd9703, %rd14872, %rd14879;
	mad.lo.s64 	%rd9704, %rd14879, %rd14872, %rd9689;
	setp.lt.u64 	%p3992, %rd9704, %rd9689;
	selp.u64 	%rd9705, 1, 0, %p3992;
	add.s64 	%rd9706, %rd9704, %rd9702;
	setp.lt.u64 	%p3993, %rd9706, %rd9704;
	selp.u64 	%rd9707, 1, 0, %p3993;
	add.s64 	%rd9708, %rd9703, %rd9705;
	add.s64 	%rd9709, %rd9708, %rd9707;
	mul.hi.u64 	%rd9710, %rd14872, %rd14880;
	mad.lo.s64 	%rd9711, %rd14880, %rd14872, %rd9696;
	setp.lt.u64 	%p3994, %rd9711, %rd9696;
	selp.u64 	%rd9712, 1, 0, %p3994;
	add.s64 	%rd9713, %rd9711, %rd9709;
	setp.lt.u64 	%p3995, %rd9713, %rd9711;
	selp.u64 	%rd9714, 1, 0, %p3995;
	add.s64 	%rd9715, %rd9710, %rd9712;
	add.s64 	%rd9716, %rd9715, %rd9714;
	mul.hi.u64 	%rd9717, %rd14872, %rd14881;
	mad.lo.s64 	%rd9718, %rd14881, %rd14872, %rd9699;
	setp.lt.u64 	%p3996, %rd9718, %rd9699;
	selp.u64 	%rd9719, 1, 0, %p3996;
	add.s64 	%rd9720, %rd9718, %rd9716;
	setp.lt.u64 	%p3997, %rd9720, %rd9718;
	selp.u64 	%rd9721, 1, 0, %p3997;
	add.s64 	%rd9722, %rd9717, %rd9719;
	add.s64 	%rd9723, %rd9722, %rd9721;
	shl.b64 	%rd9724, %rd9706, 32;
	mov.b64 	{%r745, %r746}, %rd9706;
	mov.b64 	{%r747, %r748}, %rd9713;
	mov.b64 	%rd9725, {%r746, %r747};
	mov.b64 	{%r749, %r750}, %rd9720;
	mov.b64 	%rd9726, {%r748, %r749};
	mov.b64 	{%r751, %r752}, %rd9723;
	mov.b64 	%rd9727, {%r750, %r751};
	shr.u64 	%rd9728, %rd9723, 32;
	mul.lo.s64 	%rd9729, %rd9706, 977;
	mov.b64 	%rd9730, 977;
	mul.hi.u64 	%rd9731, %rd9706, %rd9730;
	mul.lo.s64 	%rd9732, %rd9713, 977;
	mul.hi.u64 	%rd9733, %rd9713, %rd9730;
	add.s64 	%rd9734, %rd9732, %rd9731;
	setp.lt.u64 	%p3998, %rd9734, %rd9732;
	selp.u64 	%rd9735, 1, 0, %p3998;
	add.s64 	%rd9736, %rd9733, %rd9735;
	mul.lo.s64 	%rd9737, %rd9720, 977;
	mul.hi.u64 	%rd9738, %rd9720, %rd9730;
	add.s64 	%rd9739, %rd9737, %rd9736;
	setp.lt.u64 	%p3999, %rd9739, %rd9737;
	selp.u64 	%rd9740, 1, 0, %p3999;
	add.s64 	%rd9741, %rd9738, %rd9740;
	mul.lo.s64 	%rd9742, %rd9723, 977;
	mul.hi.u64 	%rd9743, %rd9723, %rd9730;
	add.s64 	%rd9744, %rd9742, %rd9741;
	setp.lt.u64 	%p4000, %rd9744, %rd9742;
	selp.u64 	%rd9745, 1, 0, %p4000;
	add.s64 	%rd9746, %rd9743, %rd9745;
	add.s64 	%rd14895, %rd9729, %rd9724;
	setp.lt.u64 	%p4001, %rd14895, %rd9729;
	selp.u64 	%rd9747, 1, 0, %p4001;
	add.s64 	%rd9748, %rd9734, %rd9725;
	setp.lt.u64 	%p4002, %rd9748, %rd9734;
	add.s64 	%rd14896, %rd9748, %rd9747;
	setp.lt.u64 	%p4003, %rd14896, %rd9748;
	or.pred  	%p4004, %p4002, %p4003;
	selp.u64 	%rd9749, 1, 0, %p4004;
	add.s64 	%rd9750, %rd9739, %rd9726;
	setp.lt.u64 	%p4005, %rd9750, %rd9739;
	add.s64 	%rd14897, %rd9750, %rd9749;
	setp.lt.u64 	%p4006, %rd14897, %rd9750;
	or.pred  	%p4007, %p4005, %p4006;
	selp.u64 	%rd9751, 1, 0, %p4007;
	add.s64 	%rd9752, %rd9744, %rd9727;
	setp.lt.u64 	%p4008, %rd9752, %rd9744;
	add.s64 	%rd14898, %rd9752, %rd9751;
	setp.lt.u64 	%p4009, %rd14898, %rd9752;
	or.pred  	%p4010, %p4008, %p4009;
	selp.u64 	%rd9753, 1, 0, %p4010;
	add.s64 	%rd9754, %rd9746, %rd9728;
	add.s64 	%rd1704, %rd9754, %rd9753;
	setp.eq.s64 	%p4011, %rd1704, 0;
	mov.b64 	%rd14899, 0;
	@%p4011 bra 	$L__BB6_481;
	shl.b64 	%rd9755, %rd1704, 32;
	shr.u64 	%rd9756, %rd1704, 32;
	mov.b64 	%rd9757, 977;
	mul.hi.u64 	%rd9758, %rd1704, %rd9757;
	mad.lo.s64 	%rd9759, %rd1704, 977, %rd9755;
	setp.lt.u64 	%p4012, %rd9759, %rd9755;
	selp.u64 	%rd9760, 1, 0, %p4012;
	add.s64 	%rd14895, %rd9759, %rd14895;
	setp.lt.u64 	%p4013, %rd14895, %rd9759;
	selp.u64 	%rd9761, 1, 0, %p4013;
	add.s64 	%rd9762, %rd9756, %rd9758;
	setp.lt.u64 	%p4014, %rd9762, %rd9756;
	selp.u64 	%rd9763, 1, 0, %p4014;
	add.s64 	%rd9764, %rd14896, %rd9762;
	setp.lt.u64 	%p4015, %rd9764, %rd14896;
	selp.u64 	%rd9765, 1, 0, %p4015;
	add.s64 	%rd9766, %rd9764, %rd9760;
	add.s64 	%rd14896, %rd9766, %rd9761;
	setp.lt.u64 	%p4016, %rd14896, %rd9764;
	selp.u64 	%rd9767, 1, 0, %p4016;
	add.s64 	%rd9768, %rd14897, %rd9763;
	add.s64 	%rd9769, %rd9768, %rd9765;
	add.s64 	%rd1707, %rd9769, %rd9767;
	setp.lt.u64 	%p4017, %rd1707, %rd14897;
	selp.u64 	%rd9770, 1, 0, %p4017;
	add.s64 	%rd1708, %rd14898, %rd9770;
	setp.lt.u64 	%p4018, %rd1708, %rd14898;
	selp.u64 	%rd14899, 1, 0, %p4018;
	mov.u64 	%rd14897, %rd1707;
	mov.u64 	%rd14898, %rd1708;
$L__BB6_481:
	mad.lo.s64 	%rd1715, %rd14878, %rd14891, %rd14895;
	setp.lt.u64 	%p4019, %rd1715, %rd14895;
	selp.u64 	%rd9771, 1, 0, %p4019;
	add.s64 	%rd9772, %rd14896, %rd1697;
	setp.lt.u64 	%p4020, %rd9772, %rd14896;
	add.s64 	%rd14901, %rd9772, %rd9771;
	setp.lt.u64 	%p4021, %rd14901, %rd9772;
	or.pred  	%p4022, %p4020, %p4021;
	selp.u64 	%rd9773, 1, 0, %p4022;
	add.s64 	%rd9774, %rd14897, %rd1698;
	setp.lt.u64 	%p4023, %rd9774, %rd14897;
	add.s64 	%rd14902, %rd9774, %rd9773;
	setp.lt.u64 	%p4024, %rd14902, %rd9774;
	or.pred  	%p4025, %p4023, %p4024;
	selp.u64 	%rd9775, 1, 0, %p4025;
	add.s64 	%rd9776, %rd14898, %rd1699;
	setp.lt.u64 	%p4026, %rd9776, %rd14898;
	add.s64 	%rd14903, %rd9776, %rd9775;
	setp.lt.u64 	%p4027, %rd14903, %rd9776;
	or.pred  	%p4028, %p4026, %p4027;
	selp.u64 	%rd9777, 1, 0, %p4028;
	add.s64 	%rd1719, %rd14899, %rd9777;
	setp.ne.s64 	%p4029, %rd1719, 0;
	@%p4029 bra 	$L__BB6_484;
	and.b64  	%rd9778, %rd14903, %rd14902;
	setp.ne.s64 	%p4030, %rd9778, -1;
	mov.u64 	%rd14900, %rd1715;
	@%p4030 bra 	$L__BB6_491;
	setp.ne.s64 	%p4031, %rd14901, -1;
	setp.lt.u64 	%p4032, %rd1715, -4294968273;
	or.pred  	%p4033, %p4031, %p4032;
	mov.u64 	%rd14900, %rd1715;
	@%p4033 bra 	$L__BB6_491;
$L__BB6_484:
	add.s64 	%rd14900, %rd1715, 4294968273;
	setp.lt.u64 	%p4034, %rd1715, -4294968273;
	selp.u64 	%rd9779, 1, 0, %p4034;
	add.s64 	%rd9780, %rd14901, 1;
	setp.ne.s64 	%p4035, %rd14901, -1;
	selp.s64 	%rd9781, -1, 0, %p4034;
	add.s64 	%rd14901, %rd9780, %rd9781;
	setp.lt.u64 	%p4036, %rd9780, %rd9779;
	or.pred  	%p4037, %p4035, %p4036;
	selp.u64 	%rd9782, 1, 0, %p4037;
	add.s64 	%rd9783, %rd14902, 1;
	setp.ne.s64 	%p4038, %rd14902, -1;
	selp.s64 	%rd9784, -1, 0, %p4037;
	add.s64 	%rd14902, %rd9783, %rd9784;
	setp.lt.u64 	%p4039, %rd9783, %rd9782;
	or.pred  	%p4040, %p4038, %p4039;
	selp.u64 	%rd9785, 1, 0, %p4040;
	add.s64 	%rd9786, %rd14903, 1;
	setp.ne.s64 	%p4041, %rd14903, -1;
	selp.s64 	%rd9787, -1, 0, %p4040;
	add.s64 	%rd14903, %rd9786, %rd9787;
	setp.lt.u64 	%p4042, %rd9786, %rd9785;
	or.pred  	%p4043, %p4041, %p4042;
	selp.s64 	%rd9788, -1, 0, %p4043;
	add.s64 	%rd1724, %rd1719, %rd9788;
	setp.ne.s64 	%p4044, %rd1724, 0;
	@%p4044 bra 	$L__BB6_487;
	and.b64  	%rd9789, %rd14903, %rd14902;
	setp.ne.s64 	%p4045, %rd9789, -1;
	@%p4045 bra 	$L__BB6_491;
	setp.ne.s64 	%p4046, %rd14901, -1;
	setp.lt.u64 	%p4047, %rd14900, -4294968273;
	or.pred  	%p4048, %p4046, %p4047;
	@%p4048 bra 	$L__BB6_491;
$L__BB6_487:
	add.s64 	%rd1725, %rd1715, 8589936546;
	setp.lt.u64 	%p4049, %rd14900, -4294968273;
	selp.u64 	%rd9790, 1, 0, %p4049;
	add.s64 	%rd9791, %rd14901, 1;
	setp.ne.s64 	%p4050, %rd14901, -1;
	selp.s64 	%rd9792, -1, 0, %p4049;
	add.s64 	%rd14901, %rd9791, %rd9792;
	setp.lt.u64 	%p4051, %rd9791, %rd9790;
	or.pred  	%p4052, %p4050, %p4051;
	selp.u64 	%rd9793, 1, 0, %p4052;
	add.s64 	%rd9794, %rd14902, 1;
	setp.ne.s64 	%p4053, %rd14902, -1;
	selp.s64 	%rd9795, -1, 0, %p4052;
	add.s64 	%rd14902, %rd9794, %rd9795;
	setp.lt.u64 	%p4054, %rd9794, %rd9793;
	or.pred  	%p4055, %p4053, %p4054;
	selp.u64 	%rd9796, 1, 0, %p4055;
	add.s64 	%rd9797, %rd14903, 1;
	setp.ne.s64 	%p4056, %rd14903, -1;
	selp.s64 	%rd9798, -1, 0, %p4055;
	add.s64 	%rd14903, %rd9797, %rd9798;
	setp.lt.u64 	%p4057, %rd9797, %rd9796;
	or.pred  	%p4058, %p4056, %p4057;
	selp.u64 	%rd9799, 1, 0, %p4058;
	setp.ne.s64 	%p4059, %rd1724, %rd9799;
	@%p4059 bra 	$L__BB6_490;
	and.b64  	%rd9800, %rd14903, %rd14902;
	setp.ne.s64 	%p4060, %rd9800, -1;
	mov.u64 	%rd14900, %rd1725;
	@%p4060 bra 	$L__BB6_491;
	setp.ne.s64 	%p4061, %rd14901, -1;
	setp.lt.u64 	%p4062, %rd1725, -4294968273;
	or.pred  	%p4063, %p4061, %p4062;
	mov.u64 	%rd14900, %rd1725;
	@%p4063 bra 	$L__BB6_491;
$L__BB6_490:
	setp.lt.u64 	%p4064, %rd1725, -4294968273;
	selp.u64 	%rd9801, 1, 0, %p4064;
	add.s64 	%rd9802, %rd14901, 1;
	setp.ne.s64 	%p4065, %rd14901, -1;
	selp.s64 	%rd9803, -1, 0, %p4064;
	add.s64 	%rd14901, %rd9802, %rd9803;
	setp.lt.u64 	%p4066, %rd9802, %rd9801;
	or.pred  	%p4067, %p4065, %p4066;
	selp.u64 	%rd9804, 1, 0, %p4067;
	add.s64 	%rd9805, %rd14902, 1;
	setp.ne.s64 	%p4068, %rd14902, -1;
	selp.s64 	%rd9806, -1, 0, %p4067;
	add.s64 	%rd14902, %rd9805, %rd9806;
	setp.lt.u64 	%p4069, %rd9805, %rd9804;
	or.pred  	%p4070, %p4068, %p4069;
	selp.s64 	%rd9807, -1, 0, %p4070;
	add.s64 	%rd9808, %rd14903, %rd9807;
	add.s64 	%rd14903, %rd9808, 1;
	add.s64 	%rd14900, %rd1715, 12884904819;
$L__BB6_491:
	mov.b32 	%r1355, 0;
$L__BB6_492:
	setp.eq.s32 	%p4071, %r1355, 0;
	selp.b64 	%rd1741, %rd14900, %rd14891, %p4071;
	selp.b64 	%rd9810, %rd14901, %rd14870, %p4071;
	mul.lo.s64 	%rd9811, %rd9810, %rd1741;
	mul.hi.u64 	%rd9812, %rd1741, %rd9810;
	selp.b64 	%rd9813, %rd14902, %rd14871, %p4071;
	mul.lo.s64 	%rd9814, %rd9813, %rd1741;
	mul.hi.u64 	%rd9815, %rd1741, %rd9813;
	add.s64 	%rd9816, %rd9814, %rd9812;
	setp.lt.u64 	%p4072, %rd9816, %rd9814;
	selp.u64 	%rd9817, 1, 0, %p4072;
	add.s64 	%rd9818, %rd9815, %rd9817;
	selp.b64 	%rd9819, %rd14903, %rd14872, %p4071;
	mul.lo.s64 	%rd9820, %rd9819, %rd1741;
	mul.hi.u64 	%rd9821, %rd1741, %rd9819;
	add.s64 	%rd9822, %rd9820, %rd9818;
	setp.lt.u64 	%p4073, %rd9822, %rd9820;
	selp.u64 	%rd9823, 1, 0, %p4073;
	add.s64 	%rd9824, %rd9821, %rd9823;
	mul.hi.u64 	%rd9825, %rd9810, %rd9813;
	mad.lo.s64 	%rd9826, %rd9813, %rd9810, %rd9822;
	setp.lt.u64 	%p4074, %rd9826, %rd9822;
	selp.u64 	%rd9827, 1, 0, %p4074;
	add.s64 	%rd9828, %rd9825, %rd9827;
	mul.hi.u64 	%rd9829, %rd9810, %rd9819;
	mad.lo.s64 	%rd9830, %rd9819, %rd9810, %rd9824;
	setp.lt.u64 	%p4075, %rd9830, %rd9824;
	selp.u64 	%rd9831, 1, 0, %p4075;
	add.s64 	%rd9832, %rd9830, %rd9828;
	setp.lt.u64 	%p4076, %rd9832, %rd9830;
	selp.u64 	%rd9833, 1, 0, %p4076;
	add.s64 	%rd9834, %rd9829, %rd9831;
	add.s64 	%rd9835, %rd9834, %rd9833;
	mul.hi.u64 	%rd9836, %rd9813, %rd9819;
	mad.lo.s64 	%rd9837, %rd9819, %rd9813, %rd9835;
	setp.lt.u64 	%p4077, %rd9837, %rd9835;
	selp.u64 	%rd9838, 1, 0, %p4077;
	add.s64 	%rd9839, %rd9836, %rd9838;
	shl.b64 	%rd9840, %rd9811, 1;
	mov.b64 	{%r754, %r755}, %rd9811;
	mov.b64 	{%r756, %r757}, %rd9816;
	shf.l.wrap.b32 	%r758, %r755, %r756, 1;
	shf.l.wrap.b32 	%r759, %r756, %r757, 1;
	mov.b64 	%rd9841, {%r758, %r759};
	mov.b64 	{%r760, %r761}, %rd9826;
	shf.l.wrap.b32 	%r762, %r757, %r760, 1;
	shf.l.wrap.b32 	%r763, %r760, %r761, 1;
	mov.b64 	%rd9842, {%r762, %r763};
	mov.b64 	{%r764, %r765}, %rd9832;
	shf.l.wrap.b32 	%r766, %r761, %r764, 1;
	shf.l.wrap.b32 	%r767, %r764, %r765, 1;
	mov.b64 	%rd9843, {%r766, %r767};
	mov.b64 	{%r768, %r769}, %rd9837;
	shf.l.wrap.b32 	%r770, %r765, %r768, 1;
	shf.l.wrap.b32 	%r771, %r768, %r769, 1;
	mov.b64 	%rd9844, {%r770, %r771};
	shr.u64 	%rd9845, %rd9839, 63;
	mov.b64 	{%r772, %r773}, %rd9839;
	shf.l.wrap.b32 	%r774, %r769, %r772, 1;
	shf.l.wrap.b32 	%r775, %r772, %r773, 1;
	mov.b64 	%rd9846, {%r774, %r775};
	mul.hi.u64 	%rd9847, %rd1741, %rd1741;
	mul.hi.u64 	%rd9848, %rd9810, %rd9810;
	mul.hi.u64 	%rd9849, %rd9813, %rd9813;
	mul.hi.u64 	%rd9850, %rd9819, %rd9819;
	add.s64 	%rd1742, %rd9840, %rd9847;
	setp.lt.u64 	%p4078, %rd1742, %rd9840;
	selp.u64 	%rd9851, 1, 0, %p4078;
	mad.lo.s64 	%rd9852, %rd9810, %rd9810, %rd9841;
	setp.lt.u64 	%p4079, %rd9852, %rd9841;
	add.s64 	%rd1743, %rd9852, %rd9851;
	setp.lt.u64 	%p4080, %rd1743, %rd9852;
	or.pred  	%p4081, %p4079, %p4080;
	selp.u64 	%rd9853, 1, 0, %p4081;
	add.s64 	%rd9854, %rd9842, %rd9848;
	setp.lt.u64 	%p4082, %rd9854, %rd9842;
	add.s64 	%rd1744, %rd9854, %rd9853;
	setp.lt.u64 	%p4083, %rd1744, %rd9854;
	or.pred  	%p4084, %p4082, %p4083;
	selp.u64 	%rd9855, 1, 0, %p4084;
	mad.lo.s64 	%rd9856, %rd9813, %rd9813, %rd9843;
	setp.lt.u64 	%p4085, %rd9856, %rd9843;
	add.s64 	%rd9857, %rd9856, %rd9855;
	setp.lt.u64 	%p4086, %rd9857, %rd9856;
	or.pred  	%p4087, %p4085, %p4086;
	selp.u64 	%rd9858, 1, 0, %p4087;
	add.s64 	%rd9859, %rd9844, %rd9849;
	setp.lt.u64 	%p4088, %rd9859, %rd9844;
	add.s64 	%rd9860, %rd9859, %rd9858;
	setp.lt.u64 	%p4089, %rd9860, %rd9859;
	or.pred  	%p4090, %p4088, %p4089;
	selp.u64 	%rd9861, 1, 0, %p4090;
	mad.lo.s64 	%rd9862, %rd9819, %rd9819, %rd9846;
	setp.lt.u64 	%p4091, %rd9862, %rd9846;
	add.s64 	%rd9863, %rd9862, %rd9861;
	setp.lt.u64 	%p4092, %rd9863, %rd9862;
	or.pred  	%p4093, %p4091, %p4092;
	selp.u64 	%rd9864, 1, 0, %p4093;
	add.s64 	%rd9865, %rd9845, %rd9850;
	add.s64 	%rd9866, %rd9865, %rd9864;
	shl.b64 	%rd9867, %rd9857, 32;
	mov.b64 	{%r776, %r777}, %rd9857;
	mov.b64 	{%r778, %r779}, %rd9860;
	mov.b64 	%rd9868, {%r777, %r778};
	mov.b64 	{%r780, %r781}, %rd9863;
	mov.b64 	%rd9869, {%r779, %r780};
	mov.b64 	{%r782, %r783}, %rd9866;
	mov.b64 	%rd9870, {%r781, %r782};
	shr.u64 	%rd9871, %rd9866, 32;
	mul.lo.s64 	%rd9872, %rd9857, 977;
	mov.b64 	%rd9873, 977;
	mul.hi.u64 	%rd9874, %rd9857, %rd9873;
	mul.lo.s64 	%rd9875, %rd9860, 977;
	mul.hi.u64 	%rd9876, %rd9860, %rd9873;
	add.s64 	%rd9877, %rd9875, %rd9874;
	setp.lt.u64 	%p4094, %rd9877, %rd9875;
	selp.u64 	%rd9878, 1, 0, %p4094;
	add.s64 	%rd9879, %rd9876, %rd9878;
	mul.lo.s64 	%rd9880, %rd9863, 977;
	mul.hi.u64 	%rd9881, %rd9863, %rd9873;
	add.s64 	%rd9882, %rd9880, %rd9879;
	setp.lt.u64 	%p4095, %rd9882, %rd9880;
	selp.u64 	%rd9883, 1, 0, %p4095;
	add.s64 	%rd9884, %rd9881, %rd9883;
	mul.lo.s64 	%rd9885, %rd9866, 977;
	mul.hi.u64 	%rd9886, %rd9866, %rd9873;
	add.s64 	%rd9887, %rd9885, %rd9884;
	setp.lt.u64 	%p4096, %rd9887, %rd9885;
	selp.u64 	%rd9888, 1, 0, %p4096;
	add.s64 	%rd9889, %rd9886, %rd9888;
	add.s64 	%rd14908, %rd9872, %rd9867;
	setp.lt.u64 	%p4097, %rd14908, %rd9872;
	selp.u64 	%rd9890, 1, 0, %p4097;
	add.s64 	%rd9891, %rd9877, %rd9868;
	setp.lt.u64 	%p4098, %rd9891, %rd9877;
	add.s64 	%rd14909, %rd9891, %rd9890;
	setp.lt.u64 	%p4099, %rd14909, %rd9891;
	or.pred  	%p4100, %p4098, %p4099;
	selp.u64 	%rd9892, 1, 0, %p4100;
	add.s64 	%rd9893, %rd9882, %rd9869;
	setp.lt.u64 	%p4101, %rd9893, %rd9882;
	add.s64 	%rd14910, %rd9893, %rd9892;
	setp.lt.u64 	%p4102, %rd14910, %rd9893;
	or.pred  	%p4103, %p4101, %p4102;
	selp.u64 	%rd9894, 1, 0, %p4103;
	add.s64 	%rd9895, %rd9887, %rd9870;
	setp.lt.u64 	%p4104, %rd9895, %rd9887;
	add.s64 	%rd14911, %rd9895, %rd9894;
	setp.lt.u64 	%p4105, %rd14911, %rd9895;
	or.pred  	%p4106, %p4104, %p4105;
	selp.u64 	%rd9896, 1, 0, %p4106;
	add.s64 	%rd9897, %rd9889, %rd9871;
	add.s64 	%rd1749, %rd9897, %rd9896;
	setp.eq.s64 	%p4107, %rd1749, 0;
	mov.b64 	%rd14912, 0;
	@%p4107 bra 	$L__BB6_494;
	shl.b64 	%rd9898, %rd1749, 32;
	shr.u64 	%rd9899, %rd1749, 32;
	mov.b64 	%rd9900, 977;
	mul.hi.u64 	%rd9901, %rd1749, %rd9900;
	mad.lo.s64 	%rd9902, %rd1749, 977, %rd9898;
	setp.lt.u64 	%p4108, %rd9902, %rd9898;
	selp.u64 	%rd9903, 1, 0, %p4108;
	add.s64 	%rd14908, %rd9902, %rd14908;
	setp.lt.u64 	%p4109, %rd14908, %rd9902;
	selp.u64 	%rd9904, 1, 0, %p4109;
	add.s64 	%rd9905, %rd9899, %rd9901;
	setp.lt.u64 	%p4110, %rd9905, %rd9899;
	selp.u64 	%rd9906, 1, 0, %p4110;
	add.s64 	%rd9907, %rd14909, %rd9905;
	setp.lt.u64 	%p4111, %rd9907, %rd14909;
	selp.u64 	%rd9908, 1, 0, %p4111;
	add.s64 	%rd9909, %rd9907, %rd9903;
	add.s64 	%rd14909, %rd9909, %rd9904;
	setp.lt.u64 	%p4112, %rd14909, %rd9907;
	selp.u64 	%rd9910, 1, 0, %p4112;
	add.s64 	%rd9911, %rd14910, %rd9906;
	add.s64 	%rd9912, %rd9911, %rd9908;
	add.s64 	%rd1752, %rd9912, %rd9910;
	setp.lt.u64 	%p4113, %rd1752, %rd14910;
	selp.u64 	%rd9913, 1, 0, %p4113;
	add.s64 	%rd1753, %rd14911, %rd9913;
	setp.lt.u64 	%p4114, %rd1753, %rd14911;
	selp.u64 	%rd14912, 1, 0, %p4114;
	mov.u64 	%rd14910, %rd1752;
	mov.u64 	%rd14911, %rd1753;
$L__BB6_494:
	mad.lo.s64 	%rd1760, %rd1741, %rd1741, %rd14908;
	setp.lt.u64 	%p4115, %rd1760, %rd14908;
	selp.u64 	%rd9914, 1, 0, %p4115;
	add.s64 	%rd9915, %rd14909, %rd1742;
	setp.lt.u64 	%p4116, %rd9915, %rd14909;
	add.s64 	%rd14870, %rd9915, %rd9914;
	setp.lt.u64 	%p4117, %rd14870, %rd9915;
	or.pred  	%p4118, %p4116, %p4117;
	selp.u64 	%rd9916, 1, 0, %p4118;
	add.s64 	%rd9917, %rd14910, %rd1743;
	setp.lt.u64 	%p4119, %rd9917, %rd14910;
	add.s64 	%rd14871, %rd9917, %rd9916;
	setp.lt.u64 	%p4120, %rd14871, %rd9917;
	or.pred  	%p4121, %p4119, %p4120;
	selp.u64 	%rd9918, 1, 0, %p4121;
	add.s64 	%rd9919, %rd14911, %rd1744;
	setp.lt.u64 	%p4122, %rd9919, %rd14911;
	add.s64 	%rd14872, %rd9919, %rd9918;
	setp.lt.u64 	%p4123, %rd14872, %rd9919;
	or.pred  	%p4124, %p4122, %p4123;
	selp.u64 	%rd9920, 1, 0, %p4124;
	add.s64 	%rd1764, %rd14912, %rd9920;
	setp.ne.s64 	%p4125, %rd1764, 0;
	@%p4125 bra 	$L__BB6_497;
	and.b64  	%rd9921, %rd14872, %rd14871;
	setp.ne.s64 	%p4126, %rd9921, -1;
	mov.u64 	%rd14891, %rd1760;
	@%p4126 bra 	$L__BB6_504;
	setp.ne.s64 	%p4127, %rd14870, -1;
	setp.lt.u64 	%p4128, %rd1760, -4294968273;
	or.pred  	%p4129, %p4127, %p4128;
	mov.u64 	%rd14891, %rd1760;
	@%p4129 bra 	$L__BB6_504;
$L__BB6_497:
	add.s64 	%rd14891, %rd1760, 4294968273;
	setp.lt.u64 	%p4130, %rd1760, -4294968273;
	selp.u64 	%rd9922, 1, 0, %p4130;
	add.s64 	%rd9923, %rd14870, 1;
	setp.ne.s64 	%p4131, %rd14870, -1;
	selp.s64 	%rd9924, -1, 0, %p4130;
	add.s64 	%rd14870, %rd9923, %rd9924;
	setp.lt.u64 	%p4132, %rd9923, %rd9922;
	or.pred  	%p4133, %p4131, %p4132;
	selp.u64 	%rd9925, 1, 0, %p4133;
	add.s64 	%rd9926, %rd14871, 1;
	setp.ne.s64 	%p4134, %rd14871, -1;
	selp.s64 	%rd9927, -1, 0, %p4133;
	add.s64 	%rd14871, %rd9926, %rd9927;
	setp.lt.u64 	%p4135, %rd9926, %rd9925;
	or.pred  	%p4136, %p4134, %p4135;
	selp.u64 	%rd9928, 1, 0, %p4136;
	add.s64 	%rd9929, %rd14872, 1;
	setp.ne.s64 	%p4137, %rd14872, -1;
	selp.s64 	%rd9930, -1, 0, %p4136;
	add.s64 	%rd14872, %rd9929, %rd9930;
	setp.lt.u64 	%p4138, %rd9929, %rd9928;
	or.pred  	%p4139, %p4137, %p4138;
	selp.s64 	%rd9931, -1, 0, %p4139;
	add.s64 	%rd1769, %rd1764, %rd9931;
	setp.ne.s64 	%p4140, %rd1769, 0;
	@%p4140 bra 	$L__BB6_500;
	and.b64  	%rd9932, %rd14872, %rd14871;
	setp.ne.s64 	%p4141, %rd9932, -1;
	@%p4141 bra 	$L__BB6_504;
	setp.ne.s64 	%p4142, %rd14870, -1;
	setp.lt.u64 	%p4143, %rd14891, -4294968273;
	or.pred  	%p4144, %p4142, %p4143;
	@%p4144 bra 	$L__BB6_504;
$L__BB6_500:
	add.s64 	%rd1770, %rd1760, 8589936546;
	setp.lt.u64 	%p4145, %rd14891, -4294968273;
	selp.u64 	%rd9933, 1, 0, %p4145;
	add.s64 	%rd9934, %rd14870, 1;
	setp.ne.s64 	%p4146, %rd14870, -1;
	selp.s64 	%rd9935, -1, 0, %p4145;
	add.s64 	%rd14870, %rd9934, %rd9935;
	setp.lt.u64 	%p4147, %rd9934, %rd9933;
	or.pred  	%p4148, %p4146, %p4147;
	selp.u64 	%rd9936, 1, 0, %p4148;
	add.s64 	%rd9937, %rd14871, 1;
	setp.ne.s64 	%p4149, %rd14871, -1;
	selp.s64 	%rd9938, -1, 0, %p4148;
	add.s64 	%rd14871, %rd9937, %rd9938;
	setp.lt.u64 	%p4150, %rd9937, %rd9936;
	or.pred  	%p4151, %p4149, %p4150;
	selp.u64 	%rd9939, 1, 0, %p4151;
	add.s64 	%rd9940, %rd14872, 1;
	setp.ne.s64 	%p4152, %rd14872, -1;
	selp.s64 	%rd9941, -1, 0, %p4151;
	add.s64 	%rd14872, %rd9940, %rd9941;
	setp.lt.u64 	%p4153, %rd9940, %rd9939;
	or.pred  	%p4154, %p4152, %p4153;
	selp.u64 	%rd9942, 1, 0, %p4154;
	setp.ne.s64 	%p4155, %rd1769, %rd9942;
	@%p4155 bra 	$L__BB6_503;
	and.b64  	%rd9943, %rd14872, %rd14871;
	setp.ne.s64 	%p4156, %rd9943, -1;
	mov.u64 	%rd14891, %rd1770;
	@%p4156 bra 	$L__BB6_504;
	setp.ne.s64 	%p4157, %rd14870, -1;
	setp.lt.u64 	%p4158, %rd1770, -4294968273;
	or.pred  	%p4159, %p4157, %p4158;
	mov.u64 	%rd14891, %rd1770;
	@%p4159 bra 	$L__BB6_504;
$L__BB6_503:
	setp.lt.u64 	%p4160, %rd1770, -4294968273;
	selp.u64 	%rd9944, 1, 0, %p4160;
	add.s64 	%rd9945, %rd14870, 1;
	setp.ne.s64 	%p4161, %rd14870, -1;
	selp.s64 	%rd9946, -1, 0, %p4160;
	add.s64 	%rd14870, %rd9945, %rd9946;
	setp.lt.u64 	%p4162, %rd9945, %rd9944;
	or.pred  	%p4163, %p4161, %p4162;
	selp.u64 	%rd9947, 1, 0, %p4163;
	add.s64 	%rd9948, %rd14871, 1;
	setp.ne.s64 	%p4164, %rd14871, -1;
	selp.s64 	%rd9949, -1, 0, %p4163;
	add.s64 	%rd14871, %rd9948, %rd9949;
	setp.lt.u64 	%p4165, %rd9948, %rd9947;
	or.pred  	%p4166, %p4164, %p4165;
	selp.s64 	%rd9950, -1, 0, %p4166;
	add.s64 	%rd9951, %rd14872, %rd9950;
	add.s64 	%rd14872, %rd9951, 1;
	add.s64 	%rd14891, %rd1760, 12884904819;
$L__BB6_504:
	add.s32 	%r1355, %r1355, 1;
	setp.ne.s32 	%p4167, %r1355, 22;
	@%p4167 bra 	$L__BB6_492;
	mul.hi.u64 	%rd9953, %rd14891, %rd14900;
	mul.lo.s64 	%rd9954, %rd14901, %rd14891;
	mul.hi.u64 	%rd9955, %rd14891, %rd14901;
	add.s64 	%rd9956, %rd9954, %rd9953;
	setp.lt.u64 	%p4168, %rd9956, %rd9954;
	selp.u64 	%rd9957, 1, 0, %p4168;
	add.s64 	%rd9958, %rd9955, %rd9957;
	mul.lo.s64 	%rd9959, %rd14902, %rd14891;
	mul.hi.u64 	%rd9960, %rd14891, %rd14902;
	add.s64 	%rd9961, %rd9959, %rd9958;
	setp.lt.u64 	%p4169, %rd9961, %rd9959;
	selp.u64 	%rd9962, 1, 0, %p4169;
	add.s64 	%rd9963, %rd9960, %rd9962;
	mul.lo.s64 	%rd9964, %rd14903, %rd14891;
	mul.hi.u64 	%rd9965, %rd14891, %rd14903;
	add.s64 	%rd9966, %rd9964, %rd9963;
	setp.lt.u64 	%p4170, %rd9966, %rd9964;
	selp.u64 	%rd9967, 1, 0, %p4170;
	add.s64 	%rd9968, %rd9965, %rd9967;
	mul.hi.u64 	%rd9969, %rd14870, %rd14900;
	mad.lo.s64 	%rd1782, %rd14900, %rd14870, %rd9956;
	setp.lt.u64 	%p4171, %rd1782, %rd9956;
	selp.u64 	%rd9970, 1, 0, %p4171;
	add.s64 	%rd9971, %rd9969, %rd9970;
	mul.hi.u64 	%rd9972, %rd14870, %rd14901;
	mad.lo.s64 	%rd9973, %rd14901, %rd14870, %rd9961;
	setp.lt.u64 	%p4172, %rd9973, %rd9961;
	selp.u64 	%rd9974, 1, 0, %p4172;
	add.s64 	%rd9975, %rd9973, %rd9971;
	setp.lt.u64 	%p4173, %rd9975, %rd9973;
	selp.u64 	%rd9976, 1, 0, %p4173;
	add.s64 	%rd9977, %rd9972, %rd9974;
	add.s64 	%rd9978, %rd9977, %rd9976;
	mul.hi.u64 	%rd9979, %rd14870, %rd14902;
	mad.lo.s64 	%rd9980, %rd14902, %rd14870, %rd9966;
	setp.lt.u64 	%p4174, %rd9980, %rd9966;
	selp.u64 	%rd9981, 1, 0, %p4174;
	add.s64 	%rd9982, %rd9980, %rd9978;
	setp.lt.u64 	%p4175, %rd9982, %rd9980;
	selp.u64 	%rd9983, 1, 0, %p4175;
	add.s64 	%rd9984, %rd9979, %rd9981;
	add.s64 	%rd9985, %rd9984, %rd9983;
	mul.hi.u64 	%rd9986, %rd14870, %rd14903;
	mad.lo.s64 	%rd9987, %rd14903, %rd14870, %rd9968;
	setp.lt.u64 	%p4176, %rd9987, %rd9968;
	selp.u64 	%rd9988, 1, 0, %p4176;
	add.s64 	%rd9989, %rd9987, %rd9985;
	setp.lt.u64 	%p4177, %rd9989, %rd9987;
	selp.u64 	%rd9990, 1, 0, %p4177;
	add.s64 	%rd9991, %rd9986, %rd9988;
	add.s64 	%rd9992, %rd9991, %rd9990;
	mul.hi.u64 	%rd9993, %rd14871, %rd14900;
	mad.lo.s64 	%rd1783, %rd14900, %rd14871, %rd9975;
	setp.lt.u64 	%p4178, %rd1783, %rd9975;
	selp.u64 	%rd9994, 1, 0, %p4178;
	add.s64 	%rd9995, %rd9993, %rd9994;
	mul.hi.u64 	%rd9996, %rd14871, %rd14901;
	mad.lo.s64 	%rd9997, %rd14901, %rd14871, %rd9982;
	setp.lt.u64 	%p4179, %rd9997, %rd9982;
	selp.u64 	%rd9998, 1, 0, %p4179;
	add.s64 	%rd9999, %rd9997, %rd9995;
	setp.lt.u64 	%p4180, %rd9999, %rd9997;
	selp.u64 	%rd10000, 1, 0, %p4180;
	add.s64 	%rd10001, %rd9996, %rd9998;
	add.s64 	%rd10002, %rd10001, %rd10000;
	mul.hi.u64 	%rd10003, %rd14871, %rd14902;
	mad.lo.s64 	%rd10004, %rd14902, %rd14871, %rd9989;
	setp.lt.u64 	%p4181, %rd10004, %rd9989;
	selp.u64 	%rd10005, 1, 0, %p4181;
	add.s64 	%rd10006, %rd10004, %rd10002;
	setp.lt.u64 	%p4182, %rd10006, %rd10004;
	selp.u64 	%rd10007, 1, 0, %p4182;
	add.s64 	%rd10008, %rd10003, %rd10005;
	add.s64 	%rd10009, %rd10008, %rd10007;
	mul.hi.u64 	%rd10010, %rd14871, %rd14903;
	mad.lo.s64 	%rd10011, %rd14903, %rd14871, %rd9992;
	setp.lt.u64 	%p4183, %rd10011, %rd9992;
	selp.u64 	%rd10012, 1, 0, %p4183;
	add.s64 	%rd10013, %rd10011, %rd10009;
	setp.lt.u64 	%p4184, %rd10013, %rd10011;
	selp.u64 	%rd10014, 1, 0, %p4184;
	add.s64 	%rd10015, %rd10010, %rd10012;
	add.s64 	%rd10016, %rd10015, %rd10014;
	mul.hi.u64 	%rd10017, %rd14872, %rd14900;
	mad.lo.s64 	%rd1784, %rd14900, %rd14872, %rd9999;
	setp.lt.u64 	%p4185, %rd1784, %rd9999;
	selp.u64 	%rd10018, 1, 0, %p4185;
	add.s64 	%rd10019, %rd10017, %rd10018;
	mul.hi.u64 	%rd10020, %rd14872, %rd14901;
	mad.lo.s64 	%rd10021, %rd14901, %rd14872, %rd10006;
	setp.lt.u64 	%p4186, %rd10021, %rd10006;
	selp.u64 	%rd10022, 1, 0, %p4186;
	add.s64 	%rd10023, %rd10021, %rd10019;
	setp.lt.u64 	%p4187, %rd10023, %rd10021;
	selp.u64 	%rd10024, 1, 0, %p4187;
	add.s64 	%rd10025, %rd10020, %rd10022;
	add.s64 	%rd10026, %rd10025, %rd10024;
	mul.hi.u64 	%rd10027, %rd14872, %rd14902;
	mad.lo.s64 	%rd10028, %rd14902, %rd14872, %rd10013;
	setp.lt.u64 	%p4188, %rd10028, %rd10013;
	selp.u64 	%rd10029, 1, 0, %p4188;
	add.s64 	%rd10030, %rd10028, %rd10026;
	setp.lt.u64 	%p4189, %rd10030, %rd10028;
	selp.u64 	%rd10031, 1, 0, %p4189;
	add.s64 	%rd10032, %rd10027, %rd10029;
	add.s64 	%rd10033, %rd10032, %rd10031;
	mul.hi.u64 	%rd10034, %rd14872, %rd14903;
	mad.lo.s64 	%rd10035, %rd14903, %rd14872, %rd10016;
	setp.lt.u64 	%p4190, %rd10035, %rd10016;
	selp.u64 	%rd10036, 1, 0, %p4190;
	add.s64 	%rd10037, %rd10035, %rd10033;
	setp.lt.u64 	%p4191, %rd10037, %rd10035;
	selp.u64 	%rd10038, 1, 0, %p4191;
	add.s64 	%rd10039, %rd10034, %rd10036;
	add.s64 	%rd10040, %rd10039, %rd10038;
	shl.b64 	%rd10041, %rd10023, 32;
	mov.b64 	{%r784, %r785}, %rd10023;
	mov.b64 	{%r786, %r787}, %rd10030;
	mov.b64 	%rd10042, {%r785, %r786};
	mov.b64 	{%r788, %r789}, %rd10037;
	mov.b64 	%rd10043, {%r787, %r788};
	mov.b64 	{%r790, %r791}, %rd10040;
	mov.b64 	%rd10044, {%r789, %r790};
	shr.u64 	%rd10045, %rd10040, 32;
	mul.lo.s64 	%rd10046, %rd10023, 977;
	mov.b64 	%rd10047, 977;
	mul.hi.u64 	%rd10048, %rd10023, %rd10047;
	mul.lo.s64 	%rd10049, %rd10030, 977;
	mul.hi.u64 	%rd10050, %rd10030, %rd10047;
	add.s64 	%rd10051, %rd10049, %rd10048;
	setp.lt.u64 	%p4192, %rd10051, %rd10049;
	selp.u64 	%rd10052, 1, 0, %p4192;
	add.s64 	%rd10053, %rd10050, %rd10052;
	mul.lo.s64 	%rd10054, %rd10037, 977;
	mul.hi.u64 	%rd10055, %rd10037, %rd10047;
	add.s64 	%rd10056, %rd10054, %rd10053;
	setp.lt.u64 	%p4193, %rd10056, %rd10054;
	selp.u64 	%rd10057, 1, 0, %p4193;
	add.s64 	%rd10058, %rd10055, %rd10057;
	mul.lo.s64 	%rd10059, %rd10040, 977;
	mul.hi.u64 	%rd10060, %rd10040, %rd10047;
	add.s64 	%rd10061, %rd10059, %rd10058;
	setp.lt.u64 	%p4194, %rd10061, %rd10059;
	selp.u64 	%rd10062, 1, 0, %p4194;
	add.s64 	%rd10063, %rd10060, %rd10062;
	add.s64 	%rd14917, %rd10046, %rd10041;
	setp.lt.u64 	%p4195, %rd14917, %rd10046;
	selp.u64 	%rd10064, 1, 0, %p4195;
	add.s64 	%rd10065, %rd10051, %rd10042;
	setp.lt.u64 	%p4196, %rd10065, %rd10051;
	add.s64 	%rd14918, %rd10065, %rd10064;
	setp.lt.u64 	%p4197, %rd14918, %rd10065;
	or.pred  	%p4198, %p4196, %p4197;
	selp.u64 	%rd10066, 1, 0, %p4198;
	add.s64 	%rd10067, %rd10056, %rd10043;
	setp.lt.u64 	%p4199, %rd10067, %rd10056;
	add.s64 	%rd14919, %rd10067, %rd10066;
	setp.lt.u64 	%p4200, %rd14919, %rd10067;
	or.pred  	%p4201, %p4199, %p4200;
	selp.u64 	%rd10068, 1, 0, %p4201;
	add.s64 	%rd10069, %rd10061, %rd10044;
	setp.lt.u64 	%p4202, %rd10069, %rd10061;
	add.s64 	%rd14920, %rd10069, %rd10068;
	setp.lt.u64 	%p4203, %rd14920, %rd10069;
	or.pred  	%p4204, %p4202, %p4203;
	selp.u64 	%rd10070, 1, 0, %p4204;
	add.s64 	%rd10071, %rd10063, %rd10045;
	add.s64 	%rd1789, %rd10071, %rd10070;
	setp.eq.s64 	%p4205, %rd1789, 0;
	mov.b64 	%rd14921, 0;
	@%p4205 bra 	$L__BB6_507;
	shl.b64 	%rd10072, %rd1789, 32;
	shr.u64 	%rd10073, %rd1789, 32;
	mov.b64 	%rd10074, 977;
	mul.hi.u64 	%rd10075, %rd1789, %rd10074;
	mad.lo.s64 	%rd10076, %rd1789, 977, %rd10072;
	setp.lt.u64 	%p4206, %rd10076, %rd10072;
	selp.u64 	%rd10077, 1, 0, %p4206;
	add.s64 	%rd14917, %rd10076, %rd14917;
	setp.lt.u64 	%p4207, %rd14917, %rd10076;
	selp.u64 	%rd10078, 1, 0, %p4207;
	add.s64 	%rd10079, %rd10073, %rd10075;
	setp.lt.u64 	%p4208, %rd10079, %rd10073;
	selp.u64 	%rd10080, 1, 0, %p4208;
	add.s64 	%rd10081, %rd14918, %rd10079;
	setp.lt.u64 	%p4209, %rd10081, %rd14918;
	selp.u64 	%rd10082, 1, 0, %p4209;
	add.s64 	%rd10083, %rd10081, %rd10077;
	add.s64 	%rd14918, %rd10083, %rd10078;
	setp.lt.u64 	%p4210, %rd14918, %rd10081;
	selp.u64 	%rd10084, 1, 0, %p4210;
	add.s64 	%rd10085, %rd14919, %rd10080;
	add.s64 	%rd10086, %rd10085, %rd10082;
	add.s64 	%rd1792, %rd10086, %rd10084;
	setp.lt.u64 	%p4211, %rd1792, %rd14919;
	selp.u64 	%rd10087, 1, 0, %p4211;
	add.s64 	%rd1793, %rd14920, %rd10087;
	setp.lt.u64 	%p4212, %rd1793, %rd14920;
	selp.u64 	%rd14921, 1, 0, %p4212;
	mov.u64 	%rd14919, %rd1792;
	mov.u64 	%rd14920, %rd1793;
$L__BB6_507:
	mad.lo.s64 	%rd1800, %rd14900, %rd14891, %rd14917;
	setp.lt.u64 	%p4213, %rd1800, %rd14917;
	selp.u64 	%rd10088, 1, 0, %p4213;
	add.s64 	%rd10089, %rd14918, %rd1782;
	setp.lt.u64 	%p4214, %rd10089, %rd14918;
	add.s64 	%rd14923, %rd10089, %rd10088;
	setp.lt.u64 	%p4215, %rd14923, %rd10089;
	or.pred  	%p4216, %p4214, %p4215;
	selp.u64 	%rd10090, 1, 0, %p4216;
	add.s64 	%rd10091, %rd14919, %rd1783;
	setp.lt.u64 	%p4217, %rd10091, %rd14919;
	add.s64 	%rd14924, %rd10091, %rd10090;
	setp.lt.u64 	%p4218, %rd14924, %rd10091;
	or.pred  	%p4219, %p4217, %p4218;
	selp.u64 	%rd10092, 1, 0, %p4219;
	add.s64 	%rd10093, %rd14920, %rd1784;
	setp.lt.u64 	%p4220, %rd10093, %rd14920;
	add.s64 	%rd14925, %rd10093, %rd10092;
	setp.lt.u64 	%p4221, %rd14925, %rd10093;
	or.pred  	%p4222, %p4220, %p4221;
	selp.u64 	%rd10094, 1, 0, %p4222;
	add.s64 	%rd1804, %rd14921, %rd10094;
	setp.ne.s64 	%p4223, %rd1804, 0;
	@%p4223 bra 	$L__BB6_510;
	and.b64  	%rd10095, %rd14925, %rd14924;
	setp.ne.s64 	%p4224, %rd10095, -1;
	mov.u64 	%rd14922, %rd1800;
	@%p4224 bra 	$L__BB6_517;
	setp.ne.s64 	%p4225, %rd14923, -1;
	setp.lt.u64 	%p4226, %rd1800, -4294968273;
	or.pred  	%p4227, %p4225, %p4226;
	mov.u64 	%rd14922, %rd1800;
	@%p4227 bra 	$L__BB6_517;
$L__BB6_510:
	add.s64 	%rd14922, %rd1800, 4294968273;
	setp.lt.u64 	%p4228, %rd1800, -4294968273;
	selp.u64 	%rd10096, 1, 0, %p4228;
	add.s64 	%rd10097, %rd14923, 1;
	setp.ne.s64 	%p4229, %rd14923, -1;
	selp.s64 	%rd10098, -1, 0, %p4228;
	add.s64 	%rd14923, %rd10097, %rd10098;
	setp.lt.u64 	%p4230, %rd10097, %rd10096;
	or.pred  	%p4231, %p4229, %p4230;
	selp.u64 	%rd10099, 1, 0, %p4231;
	add.s64 	%rd10100, %rd14924, 1;
	setp.ne.s64 	%p4232, %rd14924, -1;
	selp.s64 	%rd10101, -1, 0, %p4231;
	add.s64 	%rd14924, %rd10100, %rd10101;
	setp.lt.u64 	%p4233, %rd10100, %rd10099;
	or.pred  	%p4234, %p4232, %p4233;
	selp.u64 	%rd10102, 1, 0, %p4234;
	add.s64 	%rd10103, %rd14925, 1;
	setp.ne.s64 	%p4235, %rd14925, -1;
	selp.s64 	%rd10104, -1, 0, %p4234;
	add.s64 	%rd14925, %rd10103, %rd10104;
	setp.lt.u64 	%p4236, %rd10103, %rd10102;
	or.pred  	%p4237, %p4235, %p4236;
	selp.s64 	%rd10105, -1, 0, %p4237;
	add.s64 	%rd1809, %rd1804, %rd10105;
	setp.ne.s64 	%p4238, %rd1809, 0;
	@%p4238 bra 	$L__BB6_513;
	and.b64  	%rd10106, %rd14925, %rd14924;
	setp.ne.s64 	%p4239, %rd10106, -1;
	@%p4239 bra 	$L__BB6_517;
	setp.ne.s64 	%p4240, %rd14923, -1;
	setp.lt.u64 	%p4241, %rd14922, -4294968273;
	or.pred  	%p4242, %p4240, %p4241;
	@%p4242 bra 	$L__BB6_517;
$L__BB6_513:
	add.s64 	%rd1810, %rd1800, 8589936546;
	setp.lt.u64 	%p4243, %rd14922, -4294968273;
	selp.u64 	%rd10107, 1, 0, %p4243;
	add.s64 	%rd10108, %rd14923, 1;
	setp.ne.s64 	%p4244, %rd14923, -1;
	selp.s64 	%rd10109, -1, 0, %p4243;
	add.s64 	%rd14923, %rd10108, %rd10109;
	setp.lt.u64 	%p4245, %rd10108, %rd10107;
	or.pred  	%p4246, %p4244, %p4245;
	selp.u64 	%rd10110, 1, 0, %p4246;
	add.s64 	%rd10111, %rd14924, 1;
	setp.ne.s64 	%p4247, %rd14924, -1;
	selp.s64 	%rd10112, -1, 0, %p4246;
	add.s64 	%rd14924, %rd10111, %rd10112;
	setp.lt.u64 	%p4248, %rd10111, %rd10110;
	or.pred  	%p4249, %p4247, %p4248;
	selp.u64 	%rd10113, 1, 0, %p4249;
	add.s64 	%rd10114, %rd14925, 1;
	setp.ne.s64 	%p4250, %rd14925, -1;
	selp.s64 	%rd10115, -1, 0, %p4249;
	add.s64 	%rd14925, %rd10114, %rd10115;
	setp.lt.u64 	%p4251, %rd10114, %rd10113;
	or.pred  	%p4252, %p4250, %p4251;
	selp.u64 	%rd10116, 1, 0, %p4252;
	setp.ne.s64 	%p4253, %rd1809, %rd10116;
	@%p4253 bra 	$L__BB6_516;
	and.b64  	%rd10117, %rd14925, %rd14924;
	setp.ne.s64 	%p4254, %rd10117, -1;
	mov.u64 	%rd14922, %rd1810;
	@%p4254 bra 	$L__BB6_517;
	setp.ne.s64 	%p4255, %rd14923, -1;
	setp.lt.u64 	%p4256, %rd1810, -4294968273;
	or.pred  	%p4257, %p4255, %p4256;
	mov.u64 	%rd14922, %rd1810;
	@%p4257 bra 	$L__BB6_517;
$L__BB6_516:
	setp.lt.u64 	%p4258, %rd1810, -4294968273;
	selp.u64 	%rd10118, 1, 0, %p4258;
	add.s64 	%rd10119, %rd14923, 1;
	setp.ne.s64 	%p4259, %rd14923, -1;
	selp.s64 	%rd10120, -1, 0, %p4258;
	add.s64 	%rd14923, %rd10119, %rd10120;
	setp.lt.u64 	%p4260, %rd10119, %rd10118;
	or.pred  	%p4261, %p4259, %p4260;
	selp.u64 	%rd10121, 1, 0, %p4261;
	add.s64 	%rd10122, %rd14924, 1;
	setp.ne.s64 	%p4262, %rd14924, -1;
	selp.s64 	%rd10123, -1, 0, %p4261;
	add.s64 	%rd14924, %rd10122, %rd10123;
	setp.lt.u64 	%p4263, %rd10122, %rd10121;
	or.pred  	%p4264, %p4262, %p4263;
	selp.s64 	%rd10124, -1, 0, %p4264;
	add.s64 	%rd10125, %rd14925, %rd10124;
	add.s64 	%rd14925, %rd10125, 1;
	add.s64 	%rd14922, %rd1800, 12884904819;
$L__BB6_517:
	mov.b32 	%r1356, 0;
$L__BB6_518:
	setp.eq.s32 	%p4265, %r1356, 0;
	selp.b64 	%rd1826, %rd14922, %rd14891, %p4265;
	selp.b64 	%rd10127, %rd14923, %rd14870, %p4265;
	mul.lo.s64 	%rd10128, %rd10127, %rd1826;
	mul.hi.u64 	%rd10129, %rd1826, %rd10127;
	selp.b64 	%rd10130, %rd14924, %rd14871, %p4265;
	mul.lo.s64 	%rd10131, %rd10130, %rd1826;
	mul.hi.u64 	%rd10132, %rd1826, %rd10130;
	add.s64 	%rd10133, %rd10131, %rd10129;
	setp.lt.u64 	%p4266, %rd10133, %rd10131;
	selp.u64 	%rd10134, 1, 0, %p4266;
	add.s64 	%rd10135, %rd10132, %rd10134;
	selp.b64 	%rd10136, %rd14925, %rd14872, %p4265;
	mul.lo.s64 	%rd10137, %rd10136, %rd1826;
	mul.hi.u64 	%rd10138, %rd1826, %rd10136;
	add.s64 	%rd10139, %rd10137, %rd10135;
	setp.lt.u64 	%p4267, %rd10139, %rd10137;
	selp.u64 	%rd10140, 1, 0, %p4267;
	add.s64 	%rd10141, %rd10138, %rd10140;
	mul.hi.u64 	%rd10142, %rd10127, %rd10130;
	mad.lo.s64 	%rd10143, %rd10130, %rd10127, %rd10139;
	setp.lt.u64 	%p4268, %rd10143, %rd10139;
	selp.u64 	%rd10144, 1, 0, %p4268;
	add.s64 	%rd10145, %rd10142, %rd10144;
	mul.hi.u64 	%rd10146, %rd10127, %rd10136;
	mad.lo.s64 	%rd10147, %rd10136, %rd10127, %rd10141;
	setp.lt.u64 	%p4269, %rd10147, %rd10141;
	selp.u64 	%rd10148, 1, 0, %p4269;
	add.s64 	%rd10149, %rd10147, %rd10145;
	setp.lt.u64 	%p4270, %rd10149, %rd10147;
	selp.u64 	%rd10150, 1, 0, %p4270;
	add.s64 	%rd10151, %rd10146, %rd10148;
	add.s64 	%rd10152, %rd10151, %rd10150;
	mul.hi.u64 	%rd10153, %rd10130, %rd10136;
	mad.lo.s64 	%rd10154, %rd10136, %rd10130, %rd10152;
	setp.lt.u64 	%p4271, %rd10154, %rd10152;
	selp.u64 	%rd10155, 1, 0, %p4271;
	add.s64 	%rd10156, %rd10153, %rd10155;
	shl.b64 	%rd10157, %rd10128, 1;
	mov.b64 	{%r793, %r794}, %rd10128;
	mov.b64 	{%r795, %r796}, %rd10133;
	shf.l.wrap.b32 	%r797, %r794, %r795, 1;
	shf.l.wrap.b32 	%r798, %r795, %r796, 1;
	mov.b64 	%rd10158, {%r797, %r798};
	mov.b64 	{%r799, %r800}, %rd10143;
	shf.l.wrap.b32 	%r801, %r796, %r799, 1;
	shf.l.wrap.b32 	%r802, %r799, %r800, 1;
	mov.b64 	%rd10159, {%r801, %r802};
	mov.b64 	{%r803, %r804}, %rd10149;
	shf.l.wrap.b32 	%r805, %r800, %r803, 1;
	shf.l.wrap.b32 	%r806, %r803, %r804, 1;
	mov.b64 	%rd10160, {%r805, %r806};
	mov.b64 	{%r807, %r808}, %rd10154;
	shf.l.wrap.b32 	%r809, %r804, %r807, 1;
	shf.l.wrap.b32 	%r810, %r807, %r808, 1;
	mov.b64 	%rd10161, {%r809, %r810};
	shr.u64 	%rd10162, %rd10156, 63;
	mov.b64 	{%r811, %r812}, %rd10156;
	shf.l.wrap.b32 	%r813, %r808, %r811, 1;
	shf.l.wrap.b32 	%r814, %r811, %r812, 1;
	mov.b64 	%rd10163, {%r813, %r814};
	mul.hi.u64 	%rd10164, %rd1826, %rd1826;
	mul.hi.u64 	%rd10165, %rd10127, %rd10127;
	mul.hi.u64 	%rd10166, %rd10130, %rd10130;
	mul.hi.u64 	%rd10167, %rd10136, %rd10136;
	add.s64 	%rd1827, %rd10157, %rd10164;
	setp.lt.u64 	%p4272, %rd1827, %rd10157;
	selp.u64 	%rd10168, 1, 0, %p4272;
	mad.lo.s64 	%rd10169, %rd10127, %rd10127, %rd10158;
	setp.lt.u64 	%p4273, %rd10169, %rd10158;
	add.s64 	%rd1828, %rd10169, %rd10168;
	setp.lt.u64 	%p4274, %rd1828, %rd10169;
	or.pred  	%p4275, %p4273, %p4274;
	selp.u64 	%rd10170, 1, 0, %p4275;
	add.s64 	%rd10171, %rd10159, %rd10165;
	setp.lt.u64 	%p4276, %rd10171, %rd10159;
	add.s64 	%rd1829, %rd10171, %rd10170;
	setp.lt.u64 	%p4277, %rd1829, %rd10171;
	or.pred  	%p4278, %p4276, %p4277;
	selp.u64 	%rd10172, 1, 0, %p4278;
	mad.lo.s64 	%rd10173, %rd10130, %rd10130, %rd10160;
	setp.lt.u64 	%p4279, %rd10173, %rd10160;
	add.s64 	%rd10174, %rd10173, %rd10172;
	setp.lt.u64 	%p4280, %rd10174, %rd10173;
	or.pred  	%p4281, %p4279, %p4280;
	selp.u64 	%rd10175, 1, 0, %p4281;
	add.s64 	%rd10176, %rd10161, %rd10166;
	setp.lt.u64 	%p4282, %rd10176, %rd10161;
	add.s64 	%rd10177, %rd10176, %rd10175;
	setp.lt.u64 	%p4283, %rd10177, %rd10176;
	or.pred  	%p4284, %p4282, %p4283;
	selp.u64 	%rd10178, 1, 0, %p4284;
	mad.lo.s64 	%rd10179, %rd10136, %rd10136, %rd10163;
	setp.lt.u64 	%p4285, %rd10179, %rd10163;
	add.s64 	%rd10180, %rd10179, %rd10178;
	setp.lt.u64 	%p4286, %rd10180, %rd10179;
	or.pred  	%p4287, %p4285, %p4286;
	selp.u64 	%rd10181, 1, 0, %p4287;
	add.s64 	%rd10182, %rd10162, %rd10167;
	add.s64 	%rd10183, %rd10182, %rd10181;
	shl.b64 	%rd10184, %rd10174, 32;
	mov.b64 	{%r815, %r816}, %rd10174;
	mov.b64 	{%r817, %r818}, %rd10177;
	mov.b64 	%rd10185, {%r816, %r817};
	mov.b64 	{%r819, %r820}, %rd10180;
	mov.b64 	%rd10186, {%r818, %r819};
	mov.b64 	{%r821, %r822}, %rd10183;
	mov.b64 	%rd10187, {%r820, %r821};
	shr.u64 	%rd10188, %rd10183, 32;
	mul.lo.s64 	%rd10189, %rd10174, 977;
	mov.b64 	%rd10190, 977;
	mul.hi.u64 	%rd10191, %rd10174, %rd10190;
	mul.lo.s64 	%rd10192, %rd10177, 977;
	mul.hi.u64 	%rd10193, %rd10177, %rd10190;
	add.s64 	%rd10194, %rd10192, %rd10191;
	setp.lt.u64 	%p4288, %rd10194, %rd10192;
	selp.u64 	%rd10195, 1, 0, %p4288;
	add.s64 	%rd10196, %rd10193, %rd10195;
	mul.lo.s64 	%rd10197, %rd10180, 977;
	mul.hi.u64 	%rd10198, %rd10180, %rd10190;
	add.s64 	%rd10199, %rd10197, %rd10196;
	setp.lt.u64 	%p4289, %rd10199, %rd10197;
	selp.u64 	%rd10200, 1, 0, %p4289;
	add.s64 	%rd10201, %rd10198, %rd10200;
	mul.lo.s64 	%rd10202, %rd10183, 977;
	mul.hi.u64 	%rd10203, %rd10183, %rd10190;
	add.s64 	%rd10204, %rd10202, %rd10201;
	setp.lt.u64 	%p4290, %rd10204, %rd10202;
	selp.u64 	%rd10205, 1, 0, %p4290;
	add.s64 	%rd10206, %rd10203, %rd10205;
	add.s64 	%rd14930, %rd10189, %rd10184;
	setp.lt.u64 	%p4291, %rd14930, %rd10189;
	selp.u64 	%rd10207, 1, 0, %p4291;
	add.s64 	%rd10208, %rd10194, %rd10185;
	setp.lt.u64 	%p4292, %rd10208, %rd10194;
	add.s64 	%rd14931, %rd10208, %rd10207;
	setp.lt.u64 	%p4293, %rd14931, %rd10208;
	or.pred  	%p4294, %p4292, %p4293;
	selp.u64 	%rd10209, 1, 0, %p4294;
	add.s64 	%rd10210, %rd10199, %rd10186;
	setp.lt.u64 	%p4295, %rd10210, %rd10199;
	add.s64 	%rd14932, %rd10210, %rd10209;
	setp.lt.u64 	%p4296, %rd14932, %rd10210;
	or.pred  	%p4297, %p4295, %p4296;
	selp.u64 	%rd10211, 1, 0, %p4297;
	add.s64 	%rd10212, %rd10204, %rd10187;
	setp.lt.u64 	%p4298, %rd10212, %rd10204;
	add.s64 	%rd14933, %rd10212, %rd10211;
	setp.lt.u64 	%p4299, %rd14933, %rd10212;
	or.pred  	%p4300, %p4298, %p4299;
	selp.u64 	%rd10213, 1, 0, %p4300;
	add.s64 	%rd10214, %rd10206, %rd10188;
	add.s64 	%rd1834, %rd10214, %rd10213;
	setp.eq.s64 	%p4301, %rd1834, 0;
	mov.b64 	%rd14934, 0;
	@%p4301 bra 	$L__BB6_520;
	shl.b64 	%rd10215, %rd1834, 32;
	shr.u64 	%rd10216, %rd1834, 32;
	mov.b64 	%rd10217, 977;
	mul.hi.u64 	%rd10218, %rd1834, %rd10217;
	mad.lo.s64 	%rd10219, %rd1834, 977, %rd10215;
	setp.lt.u64 	%p4302, %rd10219, %rd10215;
	selp.u64 	%rd10220, 1, 0, %p4302;
	add.s64 	%rd14930, %rd10219, %rd14930;
	setp.lt.u64 	%p4303, %rd14930, %rd10219;
	selp.u64 	%rd10221, 1, 0, %p4303;
	add.s64 	%rd10222, %rd10216, %rd10218;
	setp.lt.u64 	%p4304, %rd10222, %rd10216;
	selp.u64 	%rd10223, 1, 0, %p4304;
	add.s64 	%rd10224, %rd14931, %rd10222;
	setp.lt.u64 	%p4305, %rd10224, %rd14931;
	selp.u64 	%rd10225, 1, 0, %p4305;
	add.s64 	%rd10226, %rd10224, %rd10220;
	add.s64 	%rd14931, %rd10226, %rd10221;
	setp.lt.u64 	%p4306, %rd14931, %rd10224;
	selp.u64 	%rd10227, 1, 0, %p4306;
	add.s64 	%rd10228, %rd14932, %rd10223;
	add.s64 	%rd10229, %rd10228, %rd10225;
	add.s64 	%rd1837, %rd10229, %rd10227;
	setp.lt.u64 	%p4307, %rd1837, %rd14932;
	selp.u64 	%rd10230, 1, 0, %p4307;
	add.s64 	%rd1838, %rd14933, %rd10230;
	setp.lt.u64 	%p4308, %rd1838, %rd14933;
	selp.u64 	%rd14934, 1, 0, %p4308;
	mov.u64 	%rd14932, %rd1837;
	mov.u64 	%rd14933, %rd1838;
$L__BB6_520:
	mad.lo.s64 	%rd1845, %rd1826, %rd1826, %rd14930;
	setp.lt.u64 	%p4309, %rd1845, %rd14930;
	selp.u64 	%rd10231, 1, 0, %p4309;
	add.s64 	%rd10232, %rd14931, %rd1827;
	setp.lt.u64 	%p4310, %rd10232, %rd14931;
	add.s64 	%rd14870, %rd10232, %rd10231;
	setp.lt.u64 	%p4311, %rd14870, %rd10232;
	or.pred  	%p4312, %p4310, %p4311;
	selp.u64 	%rd10233, 1, 0, %p4312;
	add.s64 	%rd10234, %rd14932, %rd1828;
	setp.lt.u64 	%p4313, %rd10234, %rd14932;
	add.s64 	%rd14871, %rd10234, %rd10233;
	setp.lt.u64 	%p4314, %rd14871, %rd10234;
	or.pred  	%p4315, %p4313, %p4314;
	selp.u64 	%rd10235, 1, 0, %p4315;
	add.s64 	%rd10236, %rd14933, %rd1829;
	setp.lt.u64 	%p4316, %rd10236, %rd14933;
	add.s64 	%rd14872, %rd10236, %rd10235;
	setp.lt.u64 	%p4317, %rd14872, %rd10236;
	or.pred  	%p4318, %p4316, %p4317;
	selp.u64 	%rd10237, 1, 0, %p4318;
	add.s64 	%rd1849, %rd14934, %rd10237;
	setp.ne.s64 	%p4319, %rd1849, 0;
	@%p4319 bra 	$L__BB6_523;
	and.b64  	%rd10238, %rd14872, %rd14871;
	setp.ne.s64 	%p4320, %rd10238, -1;
	mov.u64 	%rd14891, %rd1845;
	@%p4320 bra 	$L__BB6_530;
	setp.ne.s64 	%p4321, %rd14870, -1;
	setp.lt.u64 	%p4322, %rd1845, -4294968273;
	or.pred  	%p4323, %p4321, %p4322;
	mov.u64 	%rd14891, %rd1845;
	@%p4323 bra 	$L__BB6_530;
$L__BB6_523:
	add.s64 	%rd14891, %rd1845, 4294968273;
	setp.lt.u64 	%p4324, %rd1845, -4294968273;
	selp.u64 	%rd10239, 1, 0, %p4324;
	add.s64 	%rd10240, %rd14870, 1;
	setp.ne.s64 	%p4325, %rd14870, -1;
	selp.s64 	%rd10241, -1, 0, %p4324;
	add.s64 	%rd14870, %rd10240, %rd10241;
	setp.lt.u64 	%p4326, %rd10240, %rd10239;
	or.pred  	%p4327, %p4325, %p4326;
	selp.u64 	%rd10242, 1, 0, %p4327;
	add.s64 	%rd10243, %rd14871, 1;
	setp.ne.s64 	%p4328, %rd14871, -1;
	selp.s64 	%rd10244, -1, 0, %p4327;
	add.s64 	%rd14871, %rd10243, %rd10244;
	setp.lt.u64 	%p4329, %rd10243, %rd10242;
	or.pred  	%p4330, %p4328, %p4329;
	selp.u64 	%rd10245, 1, 0, %p4330;
	add.s64 	%rd10246, %rd14872, 1;
	setp.ne.s64 	%p4331, %rd14872, -1;
	selp.s64 	%rd10247, -1, 0, %p4330;
	add.s64 	%rd14872, %rd10246, %rd10247;
	setp.lt.u64 	%p4332, %rd10246, %rd10245;
	or.pred  	%p4333, %p4331, %p4332;
	selp.s64 	%rd10248, -1, 0, %p4333;
	add.s64 	%rd1854, %rd1849, %rd10248;
	setp.ne.s64 	%p4334, %rd1854, 0;
	@%p4334 bra 	$L__BB6_526;
	and.b64  	%rd10249, %rd14872, %rd14871;
	setp.ne.s64 	%p4335, %rd10249, -1;
	@%p4335 bra 	$L__BB6_530;
	setp.ne.s64 	%p4336, %rd14870, -1;
	setp.lt.u64 	%p4337, %rd14891, -4294968273;
	or.pred  	%p4338, %p4336, %p4337;
	@%p4338 bra 	$L__BB6_530;
$L__BB6_526:
	add.s64 	%rd1855, %rd1845, 8589936546;
	setp.lt.u64 	%p4339, %rd14891, -4294968273;
	selp.u64 	%rd10250, 1, 0, %p4339;
	add.s64 	%rd10251, %rd14870, 1;
	setp.ne.s64 	%p4340, %rd14870, -1;
	selp.s64 	%rd10252, -1, 0, %p4339;
	add.s64 	%rd14870, %rd10251, %rd10252;
	setp.lt.u64 	%p4341, %rd10251, %rd10250;
	or.pred  	%p4342, %p4340, %p4341;
	selp.u64 	%rd10253, 1, 0, %p4342;
	add.s64 	%rd10254, %rd14871, 1;
	setp.ne.s64 	%p4343, %rd14871, -1;
	selp.s64 	%rd10255, -1, 0, %p4342;
	add.s64 	%rd14871, %rd10254, %rd10255;
	setp.lt.u64 	%p4344, %rd10254, %rd10253;
	or.pred  	%p4345, %p4343, %p4344;
	selp.u64 	%rd10256, 1, 0, %p4345;
	add.s64 	%rd10257, %rd14872, 1;
	setp.ne.s64 	%p4346, %rd14872, -1;
	selp.s64 	%rd10258, -1, 0, %p4345;
	add.s64 	%rd14872, %rd10257, %rd10258;
	setp.lt.u64 	%p4347, %rd10257, %rd10256;
	or.pred  	%p4348, %p4346, %p4347;
	selp.u64 	%rd10259, 1, 0, %p4348;
	setp.ne.s64 	%p4349, %rd1854, %rd10259;
	@%p4349 bra 	$L__BB6_529;
	and.b64  	%rd10260, %rd14872, %rd14871;
	setp.ne.s64 	%p4350, %rd10260, -1;
	mov.u64 	%rd14891, %rd1855;
	@%p4350 bra 	$L__BB6_530;
	setp.ne.s64 	%p4351, %rd14870, -1;
	setp.lt.u64 	%p4352, %rd1855, -4294968273;
	or.pred  	%p4353, %p4351, %p4352;
	mov.u64 	%rd14891, %rd1855;
	@%p4353 bra 	$L__BB6_530;
$L__BB6_529:
	setp.lt.u64 	%p4354, %rd1855, -4294968273;
	selp.u64 	%rd10261, 1, 0, %p4354;
	add.s64 	%rd10262, %rd14870, 1;
	setp.ne.s64 	%p4355, %rd14870, -1;
	selp.s64 	%rd10263, -1, 0, %p4354;
	add.s64 	%rd14870, %rd10262, %rd10263;
	setp.lt.u64 	%p4356, %rd10262, %rd10261;
	or.pred  	%p4357, %p4355, %p4356;
	selp.u64 	%rd10264, 1, 0, %p4357;
	add.s64 	%rd10265, %rd14871, 1;
	setp.ne.s64 	%p4358, %rd14871, -1;
	selp.s64 	%rd10266, -1, 0, %p4357;
	add.s64 	%rd14871, %rd10265, %rd10266;
	setp.lt.u64 	%p4359, %rd10265, %rd10264;
	or.pred  	%p4360, %p4358, %p4359;
	selp.s64 	%rd10267, -1, 0, %p4360;
	add.s64 	%rd10268, %rd14872, %rd10267;
	add.s64 	%rd14872, %rd10268, 1;
	add.s64 	%rd14891, %rd1845, 12884904819;
$L__BB6_530:
	add.s32 	%r1356, %r1356, 1;
	setp.ne.s32 	%p4361, %r1356, 44;
	@%p4361 bra 	$L__BB6_518;
	mul.hi.u64 	%rd10270, %rd14891, %rd14922;
	mul.lo.s64 	%rd10271, %rd14923, %rd14891;
	mul.hi.u64 	%rd10272, %rd14891, %rd14923;
	add.s64 	%rd10273, %rd10271, %rd10270;
	setp.lt.u64 	%p4362, %rd10273, %rd10271;
	selp.u64 	%rd10274, 1, 0, %p4362;
	add.s64 	%rd10275, %rd10272, %rd10274;
	mul.lo.s64 	%rd10276, %rd14924, %rd14891;
	mul.hi.u64 	%rd10277, %rd14891, %rd14924;
	add.s64 	%rd10278, %rd10276, %rd10275;
	setp.lt.u64 	%p4363, %rd10278, %rd10276;
	selp.u64 	%rd10279, 1, 0, %p4363;
	add.s64 	%rd10280, %rd10277, %rd10279;
	mul.lo.s64 	%rd10281, %rd14925, %rd14891;
	mul.hi.u64 	%rd10282, %rd14891, %rd14925;
	add.s64 	%rd10283, %rd10281, %rd10280;
	setp.lt.u64 	%p4364, %rd10283, %rd10281;
	selp.u64 	%rd10284, 1, 0, %p4364;
	add.s64 	%rd10285, %rd10282, %rd10284;
	mul.hi.u64 	%rd10286, %rd14870, %rd14922;
	mad.lo.s64 	%rd1867, %rd14922, %rd14870, %rd10273;
	setp.lt.u64 	%p4365, %rd1867, %rd10273;
	selp.u64 	%rd10287, 1, 0, %p4365;
	add.s64 	%rd10288, %rd10286, %rd10287;
	mul.hi.u64 	%rd10289, %rd14870, %rd14923;
	mad.lo.s64 	%rd10290, %rd14923, %rd14870, %rd10278;
	setp.lt.u64 	%p4366, %rd10290, %rd10278;
	selp.u64 	%rd10291, 1, 0, %p4366;
	add.s64 	%rd10292, %rd10290, %rd10288;
	setp.lt.u64 	%p4367, %rd10292, %rd10290;
	selp.u64 	%rd10293, 1, 0, %p4367;
	add.s64 	%rd10294, %rd10289, %rd10291;
	add.s64 	%rd10295, %rd10294, %rd10293;
	mul.hi.u64 	%rd10296, %rd14870, %rd14924;
	mad.lo.s64 	%rd10297, %rd14924, %rd14870, %rd10283;
	setp.lt.u64 	%p4368, %rd10297, %rd10283;
	selp.u64 	%rd10298, 1, 0, %p4368;
	add.s64 	%rd10299, %rd10297, %rd10295;
	setp.lt.u64 	%p4369, %rd10299, %rd10297;
	selp.u64 	%rd10300, 1, 0, %p4369;
	add.s64 	%rd10301, %rd10296, %rd10298;
	add.s64 	%rd10302, %rd10301, %rd10300;
	mul.hi.u64 	%rd10303, %rd14870, %rd14925;
	mad.lo.s64 	%rd10304, %rd14925, %rd14870, %rd10285;
	setp.lt.u64 	%p4370, %rd10304, %rd10285;
	selp.u64 	%rd10305, 1, 0, %p4370;
	add.s64 	%rd10306, %rd10304, %rd10302;
	setp.lt.u64 	%p4371, %rd10306, %rd10304;
	selp.u64 	%rd10307, 1, 0, %p4371;
	add.s64 	%rd10308, %rd10303, %rd10305;
	add.s64 	%rd10309, %rd10308, %rd10307;
	mul.hi.u64 	%rd10310, %rd14871, %rd14922;
	mad.lo.s64 	%rd1868, %rd14922, %rd14871, %rd10292;
	setp.lt.u64 	%p4372, %rd1868, %rd10292;
	selp.u64 	%rd10311, 1, 0, %p4372;
	add.s64 	%rd10312, %rd10310, %rd10311;
	mul.hi.u64 	%rd10313, %rd14871, %rd14923;
	mad.lo.s64 	%rd10314, %rd14923, %rd14871, %rd10299;
	setp.lt.u64 	%p4373, %rd10314, %rd10299;
	selp.u64 	%rd10315, 1, 0, %p4373;
	add.s64 	%rd10316, %rd10314, %rd10312;
	setp.lt.u64 	%p4374, %rd10316, %rd10314;
	selp.u64 	%rd10317, 1, 0, %p4374;
	add.s64 	%rd10318, %rd10313, %rd10315;
	add.s64 	%rd10319, %rd10318, %rd10317;
	mul.hi.u64 	%rd10320, %rd14871, %rd14924;
	mad.lo.s64 	%rd10321, %rd14924, %rd14871, %rd10306;
	setp.lt.u64 	%p4375, %rd10321, %rd10306;
	selp.u64 	%rd10322, 1, 0, %p4375;
	add.s64 	%rd10323, %rd10321, %rd10319;
	setp.lt.u64 	%p4376, %rd10323, %rd10321;
	selp.u64 	%rd10324, 1, 0, %p4376;
	add.s64 	%rd10325, %rd10320, %rd10322;
	add.s64 	%rd10326, %rd10325, %rd10324;
	mul.hi.u64 	%rd10327, %rd14871, %rd14925;
	mad.lo.s64 	%rd10328, %rd14925, %rd14871, %rd10309;
	setp.lt.u64 	%p4377, %rd10328, %rd10309;
	selp.u64 	%rd10329, 1, 0, %p4377;
	add.s64 	%rd10330, %rd10328, %rd10326;
	setp.lt.u64 	%p4378, %rd10330, %rd10328;
	selp.u64 	%rd10331, 1, 0, %p4378;
	add.s64 	%rd10332, %rd10327, %rd10329;
	add.s64 	%rd10333, %rd10332, %rd10331;
	mul.hi.u64 	%rd10334, %rd14872, %rd14922;
	mad.lo.s64 	%rd1869, %rd14922, %rd14872, %rd10316;
	setp.lt.u64 	%p4379, %rd1869, %rd10316;
	selp.u64 	%rd10335, 1, 0, %p4379;
	add.s64 	%rd10336, %rd10334, %rd10335;
	mul.hi.u64 	%rd10337, %rd14872, %rd14923;
	mad.lo.s64 	%rd10338, %rd14923, %rd14872, %rd10323;
	setp.lt.u64 	%p4380, %rd10338, %rd10323;
	selp.u64 	%rd10339, 1, 0, %p4380;
	add.s64 	%rd10340, %rd10338, %rd10336;
	setp.lt.u64 	%p4381, %rd10340, %rd10338;
	selp.u64 	%rd10341, 1, 0, %p4381;
	add.s64 	%rd10342, %rd10337, %rd10339;
	add.s64 	%rd10343, %rd10342, %rd10341;
	mul.hi.u64 	%rd10344, %rd14872, %rd14924;
	mad.lo.s64 	%rd10345, %rd14924, %rd14872, %rd10330;
	setp.lt.u64 	%p4382, %rd10345, %rd10330;
	selp.u64 	%rd10346, 1, 0, %p4382;
	add.s64 	%rd10347, %rd10345, %rd10343;
	setp.lt.u64 	%p4383, %rd10347, %rd10345;
	selp.u64 	%rd10348, 1, 0, %p4383;
	add.s64 	%rd10349, %rd10344, %rd10346;
	add.s64 	%rd10350, %rd10349, %rd10348;
	mul.hi.u64 	%rd10351, %rd14872, %rd14925;
	mad.lo.s64 	%rd10352, %rd14925, %rd14872, %rd10333;
	setp.lt.u64 	%p4384, %rd10352, %rd10333;
	selp.u64 	%rd10353, 1, 0, %p4384;
	add.s64 	%rd10354, %rd10352, %rd10350;
	setp.lt.u64 	%p4385, %rd10354, %rd10352;
	selp.u64 	%rd10355, 1, 0, %p4385;
	add.s64 	%rd10356, %rd10351, %rd10353;
	add.s64 	%rd10357, %rd10356, %rd10355;
	shl.b64 	%rd10358, %rd10340, 32;
	mov.b64 	{%r823, %r824}, %rd10340;
	mov.b64 	{%r825, %r826}, %rd10347;
	mov.b64 	%rd10359, {%r824, %r825};
	mov.b64 	{%r827, %r828}, %rd10354;
	mov.b64 	%rd10360, {%r826, %r827};
	mov.b64 	{%r829, %r830}, %rd10357;
	mov.b64 	%rd10361, {%r828, %r829};
	shr.u64 	%rd10362, %rd10357, 32;
	mul.lo.s64 	%rd10363, %rd10340, 977;
	mov.b64 	%rd10364, 977;
	mul.hi.u64 	%rd10365, %rd10340, %rd10364;
	mul.lo.s64 	%rd10366, %rd10347, 977;
	mul.hi.u64 	%rd10367, %rd10347, %rd10364;
	add.s64 	%rd10368, %rd10366, %rd10365;
	setp.lt.u64 	%p4386, %rd10368, %rd10366;
	selp.u64 	%rd10369, 1, 0, %p4386;
	add.s64 	%rd10370, %rd10367, %rd10369;
	mul.lo.s64 	%rd10371, %rd10354, 977;
	mul.hi.u64 	%rd10372, %rd10354, %rd10364;
	add.s64 	%rd10373, %rd10371, %rd10370;
	setp.lt.u64 	%p4387, %rd10373, %rd10371;
	selp.u64 	%rd10374, 1, 0, %p4387;
	add.s64 	%rd10375, %rd10372, %rd10374;
	mul.lo.s64 	%rd10376, %rd10357, 977;
	mul.hi.u64 	%rd10377, %rd10357, %rd10364;
	add.s64 	%rd10378, %rd10376, %rd10375;
	setp.lt.u64 	%p4388, %rd10378, %rd10376;
	selp.u64 	%rd10379, 1, 0, %p4388;
	add.s64 	%rd10380, %rd10377, %rd10379;
	add.s64 	%rd14939, %rd10363, %rd10358;
	setp.lt.u64 	%p4389, %rd14939, %rd10363;
	selp.u64 	%rd10381, 1, 0, %p4389;
	add.s64 	%rd10382, %rd10368, %rd10359;
	setp.lt.u64 	%p4390, %rd10382, %rd10368;
	add.s64 	%rd14940, %rd10382, %rd10381;
	setp.lt.u64 	%p4391, %rd14940, %rd10382;
	or.pred  	%p4392, %p4390, %p4391;
	selp.u64 	%rd10383, 1, 0, %p4392;
	add.s64 	%rd10384, %rd10373, %rd10360;
	setp.lt.u64 	%p4393, %rd10384, %rd10373;
	add.s64 	%rd14941, %rd10384, %rd10383;
	setp.lt.u64 	%p4394, %rd14941, %rd10384;
	or.pred  	%p4395, %p4393, %p4394;
	selp.u64 	%rd10385, 1, 0, %p4395;
	add.s64 	%rd10386, %rd10378, %rd10361;
	setp.lt.u64 	%p4396, %rd10386, %rd10378;
	add.s64 	%rd14942, %rd10386, %rd10385;
	setp.lt.u64 	%p4397, %rd14942, %rd10386;
	or.pred  	%p4398, %p4396, %p4397;
	selp.u64 	%rd10387, 1, 0, %p4398;
	add.s64 	%rd10388, %rd10380, %rd10362;
	add.s64 	%rd1874, %rd10388, %rd10387;
	setp.eq.s64 	%p4399, %rd1874, 0;
	mov.b64 	%rd14943, 0;
	@%p4399 bra 	$L__BB6_533;
	shl.b64 	%rd10389, %rd1874, 32;
	shr.u64 	%rd10390, %rd1874, 32;
	mov.b64 	%rd10391, 977;
	mul.hi.u64 	%rd10392, %rd1874, %rd10391;
	mad.lo.s64 	%rd10393, %rd1874, 977, %rd10389;
	setp.lt.u64 	%p4400, %rd10393, %rd10389;
	selp.u64 	%rd10394, 1, 0, %p4400;
	add.s64 	%rd14939, %rd10393, %rd14939;
	setp.lt.u64 	%p4401, %rd14939, %rd10393;
	selp.u64 	%rd10395, 1, 0, %p4401;
	add.s64 	%rd10396, %rd10390, %rd10392;
	setp.lt.u64 	%p4402, %rd10396, %rd10390;
	selp.u64 	%rd10397, 1, 0, %p4402;
	add.s64 	%rd10398, %rd14940, %rd10396;
	setp.lt.u64 	%p4403, %rd10398, %rd14940;
	selp.u64 	%rd10399, 1, 0, %p4403;
	add.s64 	%rd10400, %rd10398, %rd10394;
	add.s64 	%rd14940, %rd10400, %rd10395;
	setp.lt.u64 	%p4404, %rd14940, %rd10398;
	selp.u64 	%rd10401, 1, 0, %p4404;
	add.s64 	%rd10402, %rd14941, %rd10397;
	add.s64 	%rd10403, %rd10402, %rd10399;
	add.s64 	%rd1877, %rd10403, %rd10401;
	setp.lt.u64 	%p4405, %rd1877, %rd14941;
	selp.u64 	%rd10404, 1, 0, %p4405;
	add.s64 	%rd1878, %rd14942, %rd10404;
	setp.lt.u64 	%p4406, %rd1878, %rd14942;
	selp.u64 	%rd14943, 1, 0, %p4406;
	mov.u64 	%rd14941, %rd1877;
	mov.u64 	%rd14942, %rd1878;
$L__BB6_533:
	mad.lo.s64 	%rd1885, %rd14922, %rd14891, %rd14939;
	setp.lt.u64 	%p4407, %rd1885, %rd14939;
	selp.u64 	%rd10405, 1, 0, %p4407;
	add.s64 	%rd10406, %rd14940, %rd1867;
	setp.lt.u64 	%p4408, %rd10406, %rd14940;
	add.s64 	%rd14945, %rd10406, %rd10405;
	setp.lt.u64 	%p4409, %rd14945, %rd10406;
	or.pred  	%p4410, %p4408, %p4409;
	selp.u64 	%rd10407, 1, 0, %p4410;
	add.s64 	%rd10408, %rd14941, %rd1868;
	setp.lt.u64 	%p4411, %rd10408, %rd14941;
	add.s64 	%rd14946, %rd10408, %rd10407;
	setp.lt.u64 	%p4412, %rd14946, %rd10408;
	or.pred  	%p4413, %p4411, %p4412;
	selp.u64 	%rd10409, 1, 0, %p4413;
	add.s64 	%rd10410, %rd14942, %rd1869;
	setp.lt.u64 	%p4414, %rd10410, %rd14942;
	add.s64 	%rd14947, %rd10410, %rd10409;
	setp.lt.u64 	%p4415, %rd14947, %rd10410;
	or.pred  	%p4416, %p4414, %p4415;
	selp.u64 	%rd10411, 1, 0, %p4416;
	add.s64 	%rd1889, %rd14943, %rd10411;
	setp.ne.s64 	%p4417, %rd1889, 0;
	@%p4417 bra 	$L__BB6_536;
	and.b64  	%rd10412, %rd14947, %rd14946;
	setp.ne.s64 	%p4418, %rd10412, -1;
	mov.u64 	%rd14944, %rd1885;
	@%p4418 bra 	$L__BB6_543;
	setp.ne.s64 	%p4419, %rd14945, -1;
	setp.lt.u64 	%p4420, %rd1885, -4294968273;
	or.pred  	%p4421, %p4419, %p4420;
	mov.u64 	%rd14944, %rd1885;
	@%p4421 bra 	$L__BB6_543;
$L__BB6_536:
	add.s64 	%rd14944, %rd1885, 4294968273;
	setp.lt.u64 	%p4422, %rd1885, -4294968273;
	selp.u64 	%rd10413, 1, 0, %p4422;
	add.s64 	%rd10414, %rd14945, 1;
	setp.ne.s64 	%p4423, %rd14945, -1;
	selp.s64 	%rd10415, -1, 0, %p4422;
	add.s64 	%rd14945, %rd10414, %rd10415;
	setp.lt.u64 	%p4424, %rd10414, %rd10413;
	or.pred  	%p4425, %p4423, %p4424;
	selp.u64 	%rd10416, 1, 0, %p4425;
	add.s64 	%rd10417, %rd14946, 1;
	setp.ne.s64 	%p4426, %rd14946, -1;
	selp.s64 	%rd10418, -1, 0, %p4425;
	add.s64 	%rd14946, %rd10417, %rd10418;
	setp.lt.u64 	%p4427, %rd10417, %rd10416;
	or.pred  	%p4428, %p4426, %p4427;
	selp.u64 	%rd10419, 1, 0, %p4428;
	add.s64 	%rd10420, %rd14947, 1;
	setp.ne.s64 	%p4429, %rd14947, -1;
	selp.s64 	%rd10421, -1, 0, %p4428;
	add.s64 	%rd14947, %rd10420, %rd10421;
	setp.lt.u64 	%p4430, %rd10420, %rd10419;
	or.pred  	%p4431, %p4429, %p4430;
	selp.s64 	%rd10422, -1, 0, %p4431;
	add.s64 	%rd1894, %rd1889, %rd10422;
	setp.ne.s64 	%p4432, %rd1894, 0;
	@%p4432 bra 	$L__BB6_539;
	and.b64  	%rd10423, %rd14947, %rd14946;
	setp.ne.s64 	%p4433, %rd10423, -1;
	@%p4433 bra 	$L__BB6_543;
	setp.ne.s64 	%p4434, %rd14945, -1;
	setp.lt.u64 	%p4435, %rd14944, -4294968273;
	or.pred  	%p4436, %p4434, %p4435;
	@%p4436 bra 	$L__BB6_543;
$L__BB6_539:
	add.s64 	%rd1895, %rd1885, 8589936546;
	setp.lt.u64 	%p4437, %rd14944, -4294968273;
	selp.u64 	%rd10424, 1, 0, %p4437;
	add.s64 	%rd10425, %rd14945, 1;
	setp.ne.s64 	%p4438, %rd14945, -1;
	selp.s64 	%rd10426, -1, 0, %p4437;
	add.s64 	%rd14945, %rd10425, %rd10426;
	setp.lt.u64 	%p4439, %rd10425, %rd10424;
	or.pred  	%p4440, %p4438, %p4439;
	selp.u64 	%rd10427, 1, 0, %p4440;
	add.s64 	%rd10428, %rd14946, 1;
	setp.ne.s64 	%p4441, %rd14946, -1;
	selp.s64 	%rd10429, -1, 0, %p4440;
	add.s64 	%rd14946, %rd10428, %rd10429;
	setp.lt.u64 	%p4442, %rd10428, %rd10427;
	or.pred  	%p4443, %p4441, %p4442;
	selp.u64 	%rd10430, 1, 0, %p4443;
	add.s64 	%rd10431, %rd14947, 1;
	setp.ne.s64 	%p4444, %rd14947, -1;
	selp.s64 	%rd10432, -1, 0, %p4443;
	add.s64 	%rd14947, %rd10431, %rd10432;
	setp.lt.u64 	%p4445, %rd10431, %rd10430;
	or.pred  	%p4446, %p4444, %p4445;
	selp.u64 	%rd10433, 1, 0, %p4446;
	setp.ne.s64 	%p4447, %rd1894, %rd10433;
	@%p4447 bra 	$L__BB6_542;
	and.b64  	%rd10434, %rd14947, %rd14946;
	setp.ne.s64 	%p4448, %rd10434, -1;
	mov.u64 	%rd14944, %rd1895;
	@%p4448 bra 	$L__BB6_543;
	setp.ne.s64 	%p4449, %rd14945, -1;
	setp.lt.u64 	%p4450, %rd1895, -4294968273;
	or.pred  	%p4451, %p4449, %p4450;
	mov.u64 	%rd14944, %rd1895;
	@%p4451 bra 	$L__BB6_543;
$L__BB6_542:
	setp.lt.u64 	%p4452, %rd1895, -4294968273;
	selp.u64 	%rd10435, 1, 0, %p4452;
	add.s64 	%rd10436, %rd14945, 1;
	setp.ne.s64 	%p4453, %rd14945, -1;
	selp.s64 	%rd10437, -1, 0, %p4452;
	add.s64 	%rd14945, %rd10436, %rd10437;
	setp.lt.u64 	%p4454, %rd10436, %rd10435;
	or.pred  	%p4455, %p4453, %p4454;
	selp.u64 	%rd10438, 1, 0, %p4455;
	add.s64 	%rd10439, %rd14946, 1;
	setp.ne.s64 	%p4456, %rd14946, -1;
	selp.s64 	%rd10440, -1, 0, %p4455;
	add.s64 	%rd14946, %rd10439, %rd10440;
	setp.lt.u64 	%p4457, %rd10439, %rd10438;
	or.pred  	%p4458, %p4456, %p4457;
	selp.s64 	%rd10441, -1, 0, %p4458;
	add.s64 	%rd10442, %rd14947, %rd10441;
	add.s64 	%rd14947, %rd10442, 1;
	add.s64 	%rd14944, %rd1885, 12884904819;
$L__BB6_543:
	mov.b32 	%r1357, 0;
$L__BB6_544:
	setp.eq.s32 	%p4459, %r1357, 0;
	selp.b64 	%rd1911, %rd14944, %rd14891, %p4459;
	selp.b64 	%rd10444, %rd14945, %rd14870, %p4459;
	mul.lo.s64 	%rd10445, %rd10444, %rd1911;
	mul.hi.u64 	%rd10446, %rd1911, %rd10444;
	selp.b64 	%rd10447, %rd14946, %rd14871, %p4459;
	mul.lo.s64 	%rd10448, %rd10447, %rd1911;
	mul.hi.u64 	%rd10449, %rd1911, %rd10447;
	add.s64 	%rd10450, %rd10448, %rd10446;
	setp.lt.u64 	%p4460, %rd10450, %rd10448;
	selp.u64 	%rd10451, 1, 0, %p4460;
	add.s64 	%rd10452, %rd10449, %rd10451;
	selp.b64 	%rd10453, %rd14947, %rd14872, %p4459;
	mul.lo.s64 	%rd10454, %rd10453, %rd1911;
	mul.hi.u64 	%rd10455, %rd1911, %rd10453;
	add.s64 	%rd10456, %rd10454, %rd10452;
	setp.lt.u64 	%p4461, %rd10456, %rd10454;
	selp.u64 	%rd10457, 1, 0, %p4461;
	add.s64 	%rd10458, %rd10455, %rd10457;
	mul.hi.u64 	%rd10459, %rd10444, %rd10447;
	mad.lo.s64 	%rd10460, %rd10447, %rd10444, %rd10456;
	setp.lt.u64 	%p4462, %rd10460, %rd10456;
	selp.u64 	%rd10461, 1, 0, %p4462;
	add.s64 	%rd10462, %rd10459, %rd10461;
	mul.hi.u64 	%rd10463, %rd10444, %rd10453;
	mad.lo.s64 	%rd10464, %rd10453, %rd10444, %rd10458;
	setp.lt.u64 	%p4463, %rd10464, %rd10458;
	selp.u64 	%rd10465, 1, 0, %p4463;
	add.s64 	%rd10466, %rd10464, %rd10462;
	setp.lt.u64 	%p4464, %rd10466, %rd10464;
	selp.u64 	%rd10467, 1, 0, %p4464;
	add.s64 	%rd10468, %rd10463, %rd10465;
	add.s64 	%rd10469, %rd10468, %rd10467;
	mul.hi.u64 	%rd10470, %rd10447, %rd10453;
	mad.lo.s64 	%rd10471, %rd10453, %rd10447, %rd10469;
	setp.lt.u64 	%p4465, %rd10471, %rd10469;
	selp.u64 	%rd10472, 1, 0, %p4465;
	add.s64 	%rd10473, %rd10470, %rd10472;
	shl.b64 	%rd10474, %rd10445, 1;
	mov.b64 	{%r832, %r833}, %rd10445;
	mov.b64 	{%r834, %r835}, %rd10450;
	shf.l.wrap.b32 	%r836, %r833, %r834, 1;
	shf.l.wrap.b32 	%r837, %r834, %r835, 1;
	mov.b64 	%rd10475, {%r836, %r837};
	mov.b64 	{%r838, %r839}, %rd10460;
	shf.l.wrap.b32 	%r840, %r835, %r838, 1;
	shf.l.wrap.b32 	%r841, %r838, %r839, 1;
	mov.b64 	%rd10476, {%r840, %r841};
	mov.b64 	{%r842, %r843}, %rd10466;
	shf.l.wrap.b32 	%r844, %r839, %r842, 1;
	shf.l.wrap.b32 	%r845, %r842, %r843, 1;
	mov.b64 	%rd10477, {%r844, %r845};
	mov.b64 	{%r846, %r847}, %rd10471;
	shf.l.wrap.b32 	%r848, %r843, %r846, 1;
	shf.l.wrap.b32 	%r849, %r846, %r847, 1;
	mov.b64 	%rd10478, {%r848, %r849};
	shr.u64 	%rd10479, %rd10473, 63;
	mov.b64 	{%r850, %r851}, %rd10473;
	shf.l.wrap.b32 	%r852, %r847, %r850, 1;
	shf.l.wrap.b32 	%r853, %r850, %r851, 1;
	mov.b64 	%rd10480, {%r852, %r853};
	mul.hi.u64 	%rd10481, %rd1911, %rd1911;
	mul.hi.u64 	%rd10482, %rd10444, %rd10444;
	mul.hi.u64 	%rd10483, %rd10447, %rd10447;
	mul.hi.u64 	%rd10484, %rd10453, %rd10453;
	add.s64 	%rd1912, %rd10474, %rd10481;
	setp.lt.u64 	%p4466, %rd1912, %rd10474;
	selp.u64 	%rd10485, 1, 0, %p4466;
	mad.lo.s64 	%rd10486, %rd10444, %rd10444, %rd10475;
	setp.lt.u64 	%p4467, %rd10486, %rd10475;
	add.s64 	%rd1913, %rd10486, %rd10485;
	setp.lt.u64 	%p4468, %rd1913, %rd10486;
	or.pred  	%p4469, %p4467, %p4468;
	selp.u64 	%rd10487, 1, 0, %p4469;
	add.s64 	%rd10488, %rd10476, %rd10482;
	setp.lt.u64 	%p4470, %rd10488, %rd10476;
	add.s64 	%rd1914, %rd10488, %rd10487;
	setp.lt.u64 	%p4471, %rd1914, %rd10488;
	or.pred  	%p4472, %p4470, %p4471;
	selp.u64 	%rd10489, 1, 0, %p4472;
	mad.lo.s64 	%rd10490, %rd10447, %rd10447, %rd10477;
	setp.lt.u64 	%p4473, %rd10490, %rd10477;
	add.s64 	%rd10491, %rd10490, %rd10489;
	setp.lt.u64 	%p4474, %rd10491, %rd10490;
	or.pred  	%p4475, %p4473, %p4474;
	selp.u64 	%rd10492, 1, 0, %p4475;
	add.s64 	%rd10493, %rd10478, %rd10483;
	setp.lt.u64 	%p4476, %rd10493, %rd10478;
	add.s64 	%rd10494, %rd10493, %rd10492;
	setp.lt.u64 	%p4477, %rd10494, %rd10493;
	or.pred  	%p4478, %p4476, %p4477;
	selp.u64 	%rd10495, 1, 0, %p4478;
	mad.lo.s64 	%rd10496, %rd10453, %rd10453, %rd10480;
	setp.lt.u64 	%p4479, %rd10496, %rd10480;
	add.s64 	%rd10497, %rd10496, %rd10495;
	setp.lt.u64 	%p4480, %rd10497, %rd10496;
	or.pred  	%p4481, %p4479, %p4480;
	selp.u64 	%rd10498, 1, 0, %p4481;
	add.s64 	%rd10499, %rd10479, %rd10484;
	add.s64 	%rd10500, %rd10499, %rd10498;
	shl.b64 	%rd10501, %rd10491, 32;
	mov.b64 	{%r854, %r855}, %rd10491;
	mov.b64 	{%r856, %r857}, %rd10494;
	mov.b64 	%rd10502, {%r855, %r856};
	mov.b64 	{%r858, %r859}, %rd10497;
	mov.b64 	%rd10503, {%r857, %r858};
	mov.b64 	{%r860, %r861}, %rd10500;
	mov.b64 	%rd10504, {%r859, %r860};
	shr.u64 	%rd10505, %rd10500, 32;
	mul.lo.s64 	%rd10506, %rd10491, 977;
	mov.b64 	%rd10507, 977;
	mul.hi.u64 	%rd10508, %rd10491, %rd10507;
	mul.lo.s64 	%rd10509, %rd10494, 977;
	mul.hi.u64 	%rd10510, %rd10494, %rd10507;
	add.s64 	%rd10511, %rd10509, %rd10508;
	setp.lt.u64 	%p4482, %rd10511, %rd10509;
	selp.u64 	%rd10512, 1, 0, %p4482;
	add.s64 	%rd10513, %rd10510, %rd10512;
	mul.lo.s64 	%rd10514, %rd10497, 977;
	mul.hi.u64 	%rd10515, %rd10497, %rd10507;
	add.s64 	%rd10516, %rd10514, %rd10513;
	setp.lt.u64 	%p4483, %rd10516, %rd10514;
	selp.u64 	%rd10517, 1, 0, %p4483;
	add.s64 	%rd10518, %rd10515, %rd10517;
	mul.lo.s64 	%rd10519, %rd10500, 977;
	mul.hi.u64 	%rd10520, %rd10500, %rd10507;
	add.s64 	%rd10521, %rd10519, %rd10518;
	setp.lt.u64 	%p4484, %rd10521, %rd10519;
	selp.u64 	%rd10522, 1, 0, %p4484;
	add.s64 	%rd10523, %rd10520, %rd10522;
	add.s64 	%rd14952, %rd10506, %rd10501;
	setp.lt.u64 	%p4485, %rd14952, %rd10506;
	selp.u64 	%rd10524, 1, 0, %p4485;
	add.s64 	%rd10525, %rd10511, %rd10502;
	setp.lt.u64 	%p4486, %rd10525, %rd10511;
	add.s64 	%rd14953, %rd10525, %rd10524;
	setp.lt.u64 	%p4487, %rd14953, %rd10525;
	or.pred  	%p4488, %p4486, %p4487;
	selp.u64 	%rd10526, 1, 0, %p4488;
	add.s64 	%rd10527, %rd10516, %rd10503;
	setp.lt.u64 	%p4489, %rd10527, %rd10516;
	add.s64 	%rd14954, %rd10527, %rd10526;
	setp.lt.u64 	%p4490, %rd14954, %rd10527;
	or.pred  	%p4491, %p4489, %p4490;
	selp.u64 	%rd10528, 1, 0, %p4491;
	add.s64 	%rd10529, %rd10521, %rd10504;
	setp.lt.u64 	%p4492, %rd10529, %rd10521;
	add.s64 	%rd14955, %rd10529, %rd10528;
	setp.lt.u64 	%p4493, %rd14955, %rd10529;
	or.pred  	%p4494, %p4492, %p4493;
	selp.u64 	%rd10530, 1, 0, %p4494;
	add.s64 	%rd10531, %rd10523, %rd10505;
	add.s64 	%rd1919, %rd10531, %rd10530;
	setp.eq.s64 	%p4495, %rd1919, 0;
	mov.b64 	%rd14956, 0;
	@%p4495 bra 	$L__BB6_546;
	shl.b64 	%rd10532, %rd1919, 32;
	shr.u64 	%rd10533, %rd1919, 32;
	mov.b64 	%rd10534, 977;
	mul.hi.u64 	%rd10535, %rd1919, %rd10534;
	mad.lo.s64 	%rd10536, %rd1919, 977, %rd10532;
	setp.lt.u64 	%p4496, %rd10536, %rd10532;
	selp.u64 	%rd10537, 1, 0, %p4496;
	add.s64 	%rd14952, %rd10536, %rd14952;
	setp.lt.u64 	%p4497, %rd14952, %rd10536;
	selp.u64 	%rd10538, 1, 0, %p4497;
	add.s64 	%rd10539, %rd10533, %rd10535;
	setp.lt.u64 	%p4498, %rd10539, %rd10533;
	selp.u64 	%rd10540, 1, 0, %p4498;
	add.s64 	%rd10541, %rd14953, %rd10539;
	setp.lt.u64 	%p4499, %rd10541, %rd14953;
	selp.u64 	%rd10542, 1, 0, %p4499;
	add.s64 	%rd10543, %rd10541, %rd10537;
	add.s64 	%rd14953, %rd10543, %rd10538;
	setp.lt.u64 	%p4500, %rd14953, %rd10541;
	selp.u64 	%rd10544, 1, 0, %p4500;
	add.s64 	%rd10545, %rd14954, %rd10540;
	add.s64 	%rd10546, %rd10545, %rd10542;
	add.s64 	%rd1922, %rd10546, %rd10544;
	setp.lt.u64 	%p4501, %rd1922, %rd14954;
	selp.u64 	%rd10547, 1, 0, %p4501;
	add.s64 	%rd1923, %rd14955, %rd10547;
	setp.lt.u64 	%p4502, %rd1923, %rd14955;
	selp.u64 	%rd14956, 1, 0, %p4502;
	mov.u64 	%rd14954, %rd1922;
	mov.u64 	%rd14955, %rd1923;
$L__BB6_546:
	mad.lo.s64 	%rd1930, %rd1911, %rd1911, %rd14952;
	setp.lt.u64 	%p4503, %rd1930, %rd14952;
	selp.u64 	%rd10548, 1, 0, %p4503;
	add.s64 	%rd10549, %rd14953, %rd1912;
	setp.lt.u64 	%p4504, %rd10549, %rd14953;
	add.s64 	%rd14870, %rd10549, %rd10548;
	setp.lt.u64 	%p4505, %rd14870, %rd10549;
	or.pred  	%p4506, %p4504, %p4505;
	selp.u64 	%rd10550, 1, 0, %p4506;
	add.s64 	%rd10551, %rd14954, %rd1913;
	setp.lt.u64 	%p4507, %rd10551, %rd14954;
	add.s64 	%rd14871, %rd10551, %rd10550;
	setp.lt.u64 	%p4508, %rd14871, %rd10551;
	or.pred  	%p4509, %p4507, %p4508;
	selp.u64 	%rd10552, 1, 0, %p4509;
	add.s64 	%rd10553, %rd14955, %rd1914;
	setp.lt.u64 	%p4510, %rd10553, %rd14955;
	add.s64 	%rd14872, %rd10553, %rd10552;
	setp.lt.u64 	%p4511, %rd14872, %rd10553;
	or.pred  	%p4512, %p4510, %p4511;
	selp.u64 	%rd10554, 1, 0, %p4512;
	add.s64 	%rd1934, %rd14956, %rd10554;
	setp.ne.s64 	%p4513, %rd1934, 0;
	@%p4513 bra 	$L__BB6_549;
	and.b64  	%rd10555, %rd14872, %rd14871;
	setp.ne.s64 	%p4514, %rd10555, -1;
	mov.u64 	%rd14891, %rd1930;
	@%p4514 bra 	$L__BB6_556;
	setp.ne.s64 	%p4515, %rd14870, -1;
	setp.lt.u64 	%p4516, %rd1930, -4294968273;
	or.pred  	%p4517, %p4515, %p4516;
	mov.u64 	%rd14891, %rd1930;
	@%p4517 bra 	$L__BB6_556;
$L__BB6_549:
	add.s64 	%rd14891, %rd1930, 4294968273;
	setp.lt.u64 	%p4518, %rd1930, -4294968273;
	selp.u64 	%rd10556, 1, 0, %p4518;
	add.s64 	%rd10557, %rd14870, 1;
	setp.ne.s64 	%p4519, %rd14870, -1;
	selp.s64 	%rd10558, -1, 0, %p4518;
	add.s64 	%rd14870, %rd10557, %rd10558;
	setp.lt.u64 	%p4520, %rd10557, %rd10556;
	or.pred  	%p4521, %p4519, %p4520;
	selp.u64 	%rd10559, 1, 0, %p4521;
	add.s64 	%rd10560, %rd14871, 1;
	setp.ne.s64 	%p4522, %rd14871, -1;
	selp.s64 	%rd10561, -1, 0, %p4521;
	add.s64 	%rd14871, %rd10560, %rd10561;
	setp.lt.u64 	%p4523, %rd10560, %rd10559;
	or.pred  	%p4524, %p4522, %p4523;
	selp.u64 	%rd10562, 1, 0, %p4524;
	add.s64 	%rd10563, %rd14872, 1;
	setp.ne.s64 	%p4525, %rd14872, -1;
	selp.s64 	%rd10564, -1, 0, %p4524;
	add.s64 	%rd14872, %rd10563, %rd10564;
	setp.lt.u64 	%p4526, %rd10563, %rd10562;
	or.pred  	%p4527, %p4525, %p4526;
	selp.s64 	%rd10565, -1, 0, %p4527;
	add.s64 	%rd1939, %rd1934, %rd10565;
	setp.ne.s64 	%p4528, %rd1939, 0;
	@%p4528 bra 	$L__BB6_552;
	and.b64  	%rd10566, %rd14872, %rd14871;
	setp.ne.s64 	%p4529, %rd10566, -1;
	@%p4529 bra 	$L__BB6_556;
	setp.ne.s64 	%p4530, %rd14870, -1;
	setp.lt.u64 	%p4531, %rd14891, -4294968273;
	or.pred  	%p4532, %p4530, %p4531;
	@%p4532 bra 	$L__BB6_556;
$L__BB6_552:
	add.s64 	%rd1940, %rd1930, 8589936546;
	setp.lt.u64 	%p4533, %rd14891, -4294968273;
	selp.u64 	%rd10567, 1, 0, %p4533;
	add.s64 	%rd10568, %rd14870, 1;
	setp.ne.s64 	%p4534, %rd14870, -1;
	selp.s64 	%rd10569, -1, 0, %p4533;
	add.s64 	%rd14870, %rd10568, %rd10569;
	setp.lt.u64 	%p4535, %rd10568, %rd10567;
	or.pred  	%p4536, %p4534, %p4535;
	selp.u64 	%rd10570, 1, 0, %p4536;
	add.s64 	%rd10571, %rd14871, 1;
	setp.ne.s64 	%p4537, %rd14871, -1;
	selp.s64 	%rd10572, -1, 0, %p4536;
	add.s64 	%rd14871, %rd10571, %rd10572;
	setp.lt.u64 	%p4538, %rd10571, %rd10570;
	or.pred  	%p4539, %p4537, %p4538;
	selp.u64 	%rd10573, 1, 0, %p4539;
	add.s64 	%rd10574, %rd14872, 1;
	setp.ne.s64 	%p4540, %rd14872, -1;
	selp.s64 	%rd10575, -1, 0, %p4539;
	add.s64 	%rd14872, %rd10574, %rd10575;
	setp.lt.u64 	%p4541, %rd10574, %rd10573;
	or.pred  	%p4542, %p4540, %p4541;
	selp.u64 	%rd10576, 1, 0, %p4542;
	setp.ne.s64 	%p4543, %rd1939, %rd10576;
	@%p4543 bra 	$L__BB6_555;
	and.b64  	%rd10577, %rd14872, %rd14871;
	setp.ne.s64 	%p4544, %rd10577, -1;
	mov.u64 	%rd14891, %rd1940;
	@%p4544 bra 	$L__BB6_556;
	setp.ne.s64 	%p4545, %rd14870, -1;
	setp.lt.u64 	%p4546, %rd1940, -4294968273;
	or.pred  	%p4547, %p4545, %p4546;
	mov.u64 	%rd14891, %rd1940;
	@%p4547 bra 	$L__BB6_556;
$L__BB6_555:
	setp.lt.u64 	%p4548, %rd1940, -4294968273;
	selp.u64 	%rd10578, 1, 0, %p4548;
	add.s64 	%rd10579, %rd14870, 1;
	setp.ne.s64 	%p4549, %rd14870, -1;
	selp.s64 	%rd10580, -1, 0, %p4548;
	add.s64 	%rd14870, %rd10579, %rd10580;
	setp.lt.u64 	%p4550, %rd10579, %rd10578;
	or.pred  	%p4551, %p4549, %p4550;
	selp.u64 	%rd10581, 1, 0, %p4551;
	add.s64 	%rd10582, %rd14871, 1;
	setp.ne.s64 	%p4552, %rd14871, -1;
	selp.s64 	%rd10583, -1, 0, %p4551;
	add.s64 	%rd14871, %rd10582, %rd10583;
	setp.lt.u64 	%p4553, %rd10582, %rd10581;
	or.pred  	%p4554, %p4552, %p4553;
	selp.s64 	%rd10584, -1, 0, %p4554;
	add.s64 	%rd10585, %rd14872, %rd10584;
	add.s64 	%rd14872, %rd10585, 1;
	add.s64 	%rd14891, %rd1930, 12884904819;
$L__BB6_556:
	add.s32 	%r1357, %r1357, 1;
	setp.ne.s32 	%p4555, %r1357, 88;
	@%p4555 bra 	$L__BB6_544;
	mul.hi.u64 	%rd10587, %rd14891, %rd14944;
	mul.lo.s64 	%rd10588, %rd14945, %rd14891;
	mul.hi.u64 	%rd10589, %rd14891, %rd14945;
	add.s64 	%rd10590, %rd10588, %rd10587;
	setp.lt.u64 	%p4556, %rd10590, %rd10588;
	selp.u64 	%rd10591, 1, 0, %p4556;
	add.s64 	%rd10592, %rd10589, %rd10591;
	mul.lo.s64 	%rd10593, %rd14946, %rd14891;
	mul.hi.u64 	%rd10594, %rd14891, %rd14946;
	add.s64 	%rd10595, %rd10593, %rd10592;
	setp.lt.u64 	%p4557, %rd10595, %rd10593;
	selp.u64 	%rd10596, 1, 0, %p4557;
	add.s64 	%rd10597, %rd10594, %rd10596;
	mul.lo.s64 	%rd10598, %rd14947, %rd14891;
	mul.hi.u64 	%rd10599, %rd14891, %rd14947;
	add.s64 	%rd10600, %rd10598, %rd10597;
	setp.lt.u64 	%p4558, %rd10600, %rd10598;
	selp.u64 	%rd10601, 1, 0, %p4558;
	add.s64 	%rd10602, %rd10599, %rd10601;
	mul.hi.u64 	%rd10603, %rd14870, %rd14944;
	mad.lo.s64 	%rd1952, %rd14944, %rd14870, %rd10590;
	setp.lt.u64 	%p4559, %rd1952, %rd10590;
	selp.u64 	%rd10604, 1, 0, %p4559;
	add.s64 	%rd10605, %rd10603, %rd10604;
	mul.hi.u64 	%rd10606, %rd14870, %rd14945;
	mad.lo.s64 	%rd10607, %rd14945, %rd14870, %rd10595;
	setp.lt.u64 	%p4560, %rd10607, %rd10595;
	selp.u64 	%rd10608, 1, 0, %p4560;
	add.s64 	%rd10609, %rd10607, %rd10605;
	setp.lt.u64 	%p4561, %rd10609, %rd10607;
	selp.u64 	%rd10610, 1, 0, %p4561;
	add.s64 	%rd10611, %rd10606, %rd10608;
	add.s64 	%rd10612, %rd10611, %rd10610;
	mul.hi.u64 	%rd10613, %rd14870, %rd14946;
	mad.lo.s64 	%rd10614, %rd14946, %rd14870, %rd10600;
	setp.lt.u64 	%p4562, %rd10614, %rd10600;
	selp.u64 	%rd10615, 1, 0, %p4562;
	add.s64 	%rd10616, %rd10614, %rd10612;
	setp.lt.u64 	%p4563, %rd10616, %rd10614;
	selp.u64 	%rd10617, 1, 0, %p4563;
	add.s64 	%rd10618, %rd10613, %rd10615;
	add.s64 	%rd10619, %rd10618, %rd10617;
	mul.hi.u64 	%rd10620, %rd14870, %rd14947;
	mad.lo.s64 	%rd10621, %rd14947, %rd14870, %rd10602;
	setp.lt.u64 	%p4564, %rd10621, %rd10602;
	selp.u64 	%rd10622, 1, 0, %p4564;
	add.s64 	%rd10623, %rd10621, %rd10619;
	setp.lt.u64 	%p4565, %rd10623, %rd10621;
	selp.u64 	%rd10624, 1, 0, %p4565;
	add.s64 	%rd10625, %rd10620, %rd10622;
	add.s64 	%rd10626, %rd10625, %rd10624;
	mul.hi.u64 	%rd10627, %rd14871, %rd14944;
	mad.lo.s64 	%rd1953, %rd14944, %rd14871, %rd10609;
	setp.lt.u64 	%p4566, %rd1953, %rd10609;
	selp.u64 	%rd10628, 1, 0, %p4566;
	add.s64 	%rd10629, %rd10627, %rd10628;
	mul.hi.u64 	%rd10630, %rd14871, %rd14945;
	mad.lo.s64 	%rd10631, %rd14945, %rd14871, %rd10616;
	setp.lt.u64 	%p4567, %rd10631, %rd10616;
	selp.u64 	%rd10632, 1, 0, %p4567;
	add.s64 	%rd10633, %rd10631, %rd10629;
	setp.lt.u64 	%p4568, %rd10633, %rd10631;
	selp.u64 	%rd10634, 1, 0, %p4568;
	add.s64 	%rd10635, %rd10630, %rd10632;
	add.s64 	%rd10636, %rd10635, %rd10634;
	mul.hi.u64 	%rd10637, %rd14871, %rd14946;
	mad.lo.s64 	%rd10638, %rd14946, %rd14871, %rd10623;
	setp.lt.u64 	%p4569, %rd10638, %rd10623;
	selp.u64 	%rd10639, 1, 0, %p4569;
	add.s64 	%rd10640, %rd10638, %rd10636;
	setp.lt.u64 	%p4570, %rd10640, %rd10638;
	selp.u64 	%rd10641, 1, 0, %p4570;
	add.s64 	%rd10642, %rd10637, %rd10639;
	add.s64 	%rd10643, %rd10642, %rd10641;
	mul.hi.u64 	%rd10644, %rd14871, %rd14947;
	mad.lo.s64 	%rd10645, %rd14947, %rd14871, %rd10626;
	setp.lt.u64 	%p4571, %rd10645, %rd10626;
	selp.u64 	%rd10646, 1, 0, %p4571;
	add.s64 	%rd10647, %rd10645, %rd10643;
	setp.lt.u64 	%p4572, %rd10647, %rd10645;
	selp.u64 	%rd10648, 1, 0, %p4572;
	add.s64 	%rd10649, %rd10644, %rd10646;
	add.s64 	%rd10650, %rd10649, %rd10648;
	mul.hi.u64 	%rd10651, %rd14872, %rd14944;
	mad.lo.s64 	%rd1954, %rd14944, %rd14872, %rd10633;
	setp.lt.u64 	%p4573, %rd1954, %rd10633;
	selp.u64 	%rd10652, 1, 0, %p4573;
	add.s64 	%rd10653, %rd10651, %rd10652;
	mul.hi.u64 	%rd10654, %rd14872, %rd14945;
	mad.lo.s64 	%rd10655, %rd14945, %rd14872, %rd10640;
	setp.lt.u64 	%p4574, %rd10655, %rd10640;
	selp.u64 	%rd10656, 1, 0, %p4574;
	add.s64 	%rd10657, %rd10655, %rd10653;
	setp.lt.u64 	%p4575, %rd10657, %rd10655;
	selp.u64 	%rd10658, 1, 0, %p4575;
	add.s64 	%rd10659, %rd10654, %rd10656;
	add.s64 	%rd10660, %rd10659, %rd10658;
	mul.hi.u64 	%rd10661, %rd14872, %rd14946;
	mad.lo.s64 	%rd10662, %rd14946, %rd14872, %rd10647;
	setp.lt.u64 	%p4576, %rd10662, %rd10647;
	selp.u64 	%rd10663, 1, 0, %p4576;
	add.s64 	%rd10664, %rd10662, %rd10660;
	setp.lt.u64 	%p4577, %rd10664, %rd10662;
	selp.u64 	%rd10665, 1, 0, %p4577;
	add.s64 	%rd10666, %rd10661, %rd10663;
	add.s64 	%rd10667, %rd10666, %rd10665;
	mul.hi.u64 	%rd10668, %rd14872, %rd14947;
	mad.lo.s64 	%rd10669, %rd14947, %rd14872, %rd10650;
	setp.lt.u64 	%p4578, %rd10669, %rd10650;
	selp.u64 	%rd10670, 1, 0, %p4578;
	add.s64 	%rd10671, %rd10669, %rd10667;
	setp.lt.u64 	%p4579, %rd10671, %rd10669;
	selp.u64 	%rd10672, 1, 0, %p4579;
	add.s64 	%rd10673, %rd10668, %rd10670;
	add.s64 	%rd10674, %rd10673, %rd10672;
	shl.b64 	%rd10675, %rd10657, 32;
	mov.b64 	{%r862, %r863}, %rd10657;
	mov.b64 	{%r864, %r865}, %rd10664;
	mov.b64 	%rd10676, {%r863, %r864};
	mov.b64 	{%r866, %r867}, %rd10671;
	mov.b64 	%rd10677, {%r865, %r866};
	mov.b64 	{%r868, %r869}, %rd10674;
	mov.b64 	%rd10678, {%r867, %r868};
	shr.u64 	%rd10679, %rd10674, 32;
	mul.lo.s64 	%rd10680, %rd10657, 977;
	mov.b64 	%rd10681, 977;
	mul.hi.u64 	%rd10682, %rd10657, %rd10681;
	mul.lo.s64 	%rd10683, %rd10664, 977;
	mul.hi.u64 	%rd10684, %rd10664, %rd10681;
	add.s64 	%rd10685, %rd10683, %rd10682;
	setp.lt.u64 	%p4580, %rd10685, %rd10683;
	selp.u64 	%rd10686, 1, 0, %p4580;
	add.s64 	%rd10687, %rd10684, %rd10686;
	mul.lo.s64 	%rd10688, %rd10671, 977;
	mul.hi.u64 	%rd10689, %rd10671, %rd10681;
	add.s64 	%rd10690, %rd10688, %rd10687;
	setp.lt.u64 	%p4581, %rd10690, %rd10688;
	selp.u64 	%rd10691, 1, 0, %p4581;
	add.s64 	%rd10692, %rd10689, %rd10691;
	mul.lo.s64 	%rd10693, %rd10674, 977;
	mul.hi.u64 	%rd10694, %rd10674, %rd10681;
	add.s64 	%rd10695, %rd10693, %rd10692;
	setp.lt.u64 	%p4582, %rd10695, %rd10693;
	selp.u64 	%rd10696, 1, 0, %p4582;
	add.s64 	%rd10697, %rd10694, %rd10696;
	add.s64 	%rd14961, %rd10680, %rd10675;
	setp.lt.u64 	%p4583, %rd14961, %rd10680;
	selp.u64 	%rd10698, 1, 0, %p4583;
	add.s64 	%rd10699, %rd10685, %rd10676;
	setp.lt.u64 	%p4584, %rd10699, %rd10685;
	add.s64 	%rd14962, %rd10699, %rd10698;
	setp.lt.u64 	%p4585, %rd14962, %rd10699;
	or.pred  	%p4586, %p4584, %p4585;
	selp.u64 	%rd10700, 1, 0, %p4586;
	add.s64 	%rd10701, %rd10690, %rd10677;
	setp.lt.u64 	%p4587, %rd10701, %rd10690;
	add.s64 	%rd14963, %rd10701, %rd10700;
	setp.lt.u64 	%p4588, %rd14963, %rd10701;
	or.pred  	%p4589, %p4587, %p4588;
	selp.u64 	%rd10702, 1, 0, %p4589;
	add.s64 	%rd10703, %rd10695, %rd10678;
	setp.lt.u64 	%p4590, %rd10703, %rd10695;
	add.s64 	%rd14964, %rd10703, %rd10702;
	setp.lt.u64 	%p4591, %rd14964, %rd10703;
	or.pred  	%p4592, %p4590, %p4591;
	selp.u64 	%rd10704, 1, 0, %p4592;
	add.s64 	%rd10705, %rd10697, %rd10679;
	add.s64 	%rd1959, %rd10705, %rd10704;
	setp.eq.s64 	%p4593, %rd1959, 0;
	mov.b64 	%rd14965, 0;
	@%p4593 bra 	$L__BB6_559;
	shl.b64 	%rd10706, %rd1959, 32;
	shr.u64 	%rd10707, %rd1959, 32;
	mov.b64 	%rd10708, 977;
	mul.hi.u64 	%rd10709, %rd1959, %rd10708;
	mad.lo.s64 	%rd10710, %rd1959, 977, %rd10706;
	setp.lt.u64 	%p4594, %rd10710, %rd10706;
	selp.u64 	%rd10711, 1, 0, %p4594;
	add.s64 	%rd14961, %rd10710, %rd14961;
	setp.lt.u64 	%p4595, %rd14961, %rd10710;
	selp.u64 	%rd10712, 1, 0, %p4595;
	add.s64 	%rd10713, %rd10707, %rd10709;
	setp.lt.u64 	%p4596, %rd10713, %rd10707;
	selp.u64 	%rd10714, 1, 0, %p4596;
	add.s64 	%rd10715, %rd14962, %rd10713;
	setp.lt.u64 	%p4597, %rd10715, %rd14962;
	selp.u64 	%rd10716, 1, 0, %p4597;
	add.s64 	%rd10717, %rd10715, %rd10711;
	add.s64 	%rd14962, %rd10717, %rd10712;
	setp.lt.u64 	%p4598, %rd14962, %rd10715;
	selp.u64 	%rd10718, 1, 0, %p4598;
	add.s64 	%rd10719, %rd14963, %rd10714;
	add.s64 	%rd10720, %rd10719, %rd10716;
	add.s64 	%rd1962, %rd10720, %rd10718;
	setp.lt.u64 	%p4599, %rd1962, %rd14963;
	selp.u64 	%rd10721, 1, 0, %p4599;
	add.s64 	%rd1963, %rd14964, %rd10721;
	setp.lt.u64 	%p4600, %rd1963, %rd14964;
	selp.u64 	%rd14965, 1, 0, %p4600;
	mov.u64 	%rd14963, %rd1962;
	mov.u64 	%rd14964, %rd1963;
$L__BB6_559:
	mad.lo.s64 	%rd1970, %rd14944, %rd14891, %rd14961;
	setp.lt.u64 	%p4601, %rd1970, %rd14961;
	selp.u64 	%rd10722, 1, 0, %p4601;
	add.s64 	%rd10723, %rd14962, %rd1952;
	setp.lt.u64 	%p4602, %rd10723, %rd14962;
	add.s64 	%rd14967, %rd10723, %rd10722;
	setp.lt.u64 	%p4603, %rd14967, %rd10723;
	or.pred  	%p4604, %p4602, %p4603;
	selp.u64 	%rd10724, 1, 0, %p4604;
	add.s64 	%rd10725, %rd14963, %rd1953;
	setp.lt.u64 	%p4605, %rd10725, %rd14963;
	add.s64 	%rd14968, %rd10725, %rd10724;
	setp.lt.u64 	%p4606, %rd14968, %rd10725;
	or.pred  	%p4607, %p4605, %p4606;
	selp.u64 	%rd10726, 1, 0, %p4607;
	add.s64 	%rd10727, %rd14964, %rd1954;
	setp.lt.u64 	%p4608, %rd10727, %rd14964;
	add.s64 	%rd14969, %rd10727, %rd10726;
	setp.lt.u64 	%p4609, %rd14969, %rd10727;
	or.pred  	%p4610, %p4608, %p4609;
	selp.u64 	%rd10728, 1, 0, %p4610;
	add.s64 	%rd1974, %rd14965, %rd10728;
	setp.ne.s64 	%p4611, %rd1974, 0;
	@%p4611 bra 	$L__BB6_562;
	and.b64  	%rd10729, %rd14969, %rd14968;
	setp.ne.s64 	%p4612, %rd10729, -1;
	mov.u64 	%rd14966, %rd1970;
	@%p4612 bra 	$L__BB6_569;
	setp.ne.s64 	%p4613, %rd14967, -1;
	setp.lt.u64 	%p4614, %rd1970, -4294968273;
	or.pred  	%p4615, %p4613, %p4614;
	mov.u64 	%rd14966, %rd1970;
	@%p4615 bra 	$L__BB6_569;
$L__BB6_562:
	add.s64 	%rd14966, %rd1970, 4294968273;
	setp.lt.u64 	%p4616, %rd1970, -4294968273;
	selp.u64 	%rd10730, 1, 0, %p4616;
	add.s64 	%rd10731, %rd14967, 1;
	setp.ne.s64 	%p4617, %rd14967, -1;
	selp.s64 	%rd10732, -1, 0, %p4616;
	add.s64 	%rd14967, %rd10731, %rd10732;
	setp.lt.u64 	%p4618, %rd10731, %rd10730;
	or.pred  	%p4619, %p4617, %p4618;
	selp.u64 	%rd10733, 1, 0, %p4619;
	add.s64 	%rd10734, %rd14968, 1;
	setp.ne.s64 	%p4620, %rd14968, -1;
	selp.s64 	%rd10735, -1, 0, %p4619;
	add.s64 	%rd14968, %rd10734, %rd10735;
	setp.lt.u64 	%p4621, %rd10734, %rd10733;
	or.pred  	%p4622, %p4620, %p4621;
	selp.u64 	%rd10736, 1, 0, %p4622;
	add.s64 	%rd10737, %rd14969, 1;
	setp.ne.s64 	%p4623, %rd14969, -1;
	selp.s64 	%rd10738, -1, 0, %p4622;
	add.s64 	%rd14969, %rd10737, %rd10738;
	setp.lt.u64 	%p4624, %rd10737, %rd10736;
	or.pred  	%p4625, %p4623, %p4624;
	selp.s64 	%rd10739, -1, 0, %p4625;
	add.s64 	%rd1979, %rd1974, %rd10739;
	setp.ne.s64 	%p4626, %rd1979, 0;
	@%p4626 bra 	$L__BB6_565;
	and.b64  	%rd10740, %rd14969, %rd14968;
	setp.ne.s64 	%p4627, %rd10740, -1;
	@%p4627 bra 	$L__BB6_569;
	setp.ne.s64 	%p4628, %rd14967, -1;
	setp.lt.u64 	%p4629, %rd14966, -4294968273;
	or.pred  	%p4630, %p4628, %p4629;
	@%p4630 bra 	$L__BB6_569;
$L__BB6_565:
	add.s64 	%rd1980, %rd1970, 8589936546;
	setp.lt.u64 	%p4631, %rd14966, -4294968273;
	selp.u64 	%rd10741, 1, 0, %p4631;
	add.s64 	%rd10742, %rd14967, 1;
	setp.ne.s64 	%p4632, %rd14967, -1;
	selp.s64 	%rd10743, -1, 0, %p4631;
	add.s64 	%rd14967, %rd10742, %rd10743;
	setp.lt.u64 	%p4633, %rd10742, %rd10741;
	or.pred  	%p4634, %p4632, %p4633;
	selp.u64 	%rd10744, 1, 0, %p4634;
	add.s64 	%rd10745, %rd14968, 1;
	setp.ne.s64 	%p4635, %rd14968, -1;
	selp.s64 	%rd10746, -1, 0, %p4634;
	add.s64 	%rd14968, %rd10745, %rd10746;
	setp.lt.u64 	%p4636, %rd10745, %rd10744;
	or.pred  	%p4637, %p4635, %p4636;
	selp.u64 	%rd10747, 1, 0, %p4637;
	add.s64 	%rd10748, %rd14969, 1;
	setp.ne.s64 	%p4638, %rd14969, -1;
	selp.s64 	%rd10749, -1, 0, %p4637;
	add.s64 	%rd14969, %rd10748, %rd10749;
	setp.lt.u64 	%p4639, %rd10748, %rd10747;
	or.pred  	%p4640, %p4638, %p4639;
	selp.u64 	%rd10750, 1, 0, %p4640;
	setp.ne.s64 	%p4641, %rd1979, %rd10750;
	@%p4641 bra 	$L__BB6_568;
	and.b64  	%rd10751, %rd14969, %rd14968;
	setp.ne.s64 	%p4642, %rd10751, -1;
	mov.u64 	%rd14966, %rd1980;
	@%p4642 bra 	$L__BB6_569;
	setp.ne.s64 	%p4643, %rd14967, -1;
	setp.lt.u64 	%p4644, %rd1980, -4294968273;
	or.pred  	%p4645, %p4643, %p4644;
	mov.u64 	%rd14966, %rd1980;
	@%p4645 bra 	$L__BB6_569;
$L__BB6_568:
	setp.lt.u64 	%p4646, %rd1980, -4294968273;
	selp.u64 	%rd10752, 1, 0, %p4646;
	add.s64 	%rd10753, %rd14967, 1;
	setp.ne.s64 	%p4647, %rd14967, -1;
	selp.s64 	%rd10754, -1, 0, %p4646;
	add.s64 	%rd14967, %rd10753, %rd10754;
	setp.lt.u64 	%p4648, %rd10753, %rd10752;
	or.pred  	%p4649, %p4647, %p4648;
	selp.u64 	%rd10755, 1, 0, %p4649;
	add.s64 	%rd10756, %rd14968, 1;
	setp.ne.s64 	%p4650, %rd14968, -1;
	selp.s64 	%rd10757, -1, 0, %p4649;
	add.s64 	%rd14968, %rd10756, %rd10757;
	setp.lt.u64 	%p4651, %rd10756, %rd10755;
	or.pred  	%p4652, %p4650, %p4651;
	selp.s64 	%rd10758, -1, 0, %p4652;
	add.s64 	%rd10759, %rd14969, %rd10758;
	add.s64 	%rd14969, %rd10759, 1;
	add.s64 	%rd14966, %rd1970, 12884904819;
$L__BB6_569:
	mov.b32 	%r1358, 0;
$L__BB6_570:
	setp.eq.s32 	%p4653, %r1358, 0;
	selp.b64 	%rd1996, %rd14966, %rd14891, %p4653;
	selp.b64 	%rd10761, %rd14967, %rd14870, %p4653;
	mul.lo.s64 	%rd10762, %rd10761, %rd1996;
	mul.hi.u64 	%rd10763, %rd1996, %rd10761;
	selp.b64 	%rd10764, %rd14968, %rd14871, %p4653;
	mul.lo.s64 	%rd10765, %rd10764, %rd1996;
	mul.hi.u64 	%rd10766, %rd1996, %rd10764;
	add.s64 	%rd10767, %rd10765, %rd10763;
	setp.lt.u64 	%p4654, %rd10767, %rd10765;
	selp.u64 	%rd10768, 1, 0, %p4654;
	add.s64 	%rd10769, %rd10766, %rd10768;
	selp.b64 	%rd10770, %rd14969, %rd14872, %p4653;
	mul.lo.s64 	%rd10771, %rd10770, %rd1996;
	mul.hi.u64 	%rd10772, %rd1996, %rd10770;
	add.s64 	%rd10773, %rd10771, %rd10769;
	setp.lt.u64 	%p4655, %rd10773, %rd10771;
	selp.u64 	%rd10774, 1, 0, %p4655;
	add.s64 	%rd10775, %rd10772, %rd10774;
	mul.hi.u64 	%rd10776, %rd10761, %rd10764;
	mad.lo.s64 	%rd10777, %rd10764, %rd10761, %rd10773;
	setp.lt.u64 	%p4656, %rd10777, %rd10773;
	selp.u64 	%rd10778, 1, 0, %p4656;
	add.s64 	%rd10779, %rd10776, %rd10778;
	mul.hi.u64 	%rd10780, %rd10761, %rd10770;
	mad.lo.s64 	%rd10781, %rd10770, %rd10761, %rd10775;
	setp.lt.u64 	%p4657, %rd10781, %rd10775;
	selp.u64 	%rd10782, 1, 0, %p4657;
	add.s64 	%rd10783, %rd10781, %rd10779;
	setp.lt.u64 	%p4658, %rd10783, %rd10781;
	selp.u64 	%rd10784, 1, 0, %p4658;
	add.s64 	%rd10785, %rd10780, %rd10782;
	add.s64 	%rd10786, %rd10785, %rd10784;
	mul.hi.u64 	%rd10787, %rd10764, %rd10770;
	mad.lo.s64 	%rd10788, %rd10770, %rd10764, %rd10786;
	setp.lt.u64 	%p4659, %rd10788, %rd10786;
	selp.u64 	%rd10789, 1, 0, %p4659;
	add.s64 	%rd10790, %rd10787, %rd10789;
	shl.b64 	%rd10791, %rd10762, 1;
	mov.b64 	{%r871, %r872}, %rd10762;
	mov.b64 	{%r873, %r874}, %rd10767;
	shf.l.wrap.b32 	%r875, %r872, %r873, 1;
	shf.l.wrap.b32 	%r876, %r873, %r874, 1;
	mov.b64 	%rd10792, {%r875, %r876};
	mov.b64 	{%r877, %r878}, %rd10777;
	shf.l.wrap.b32 	%r879, %r874, %r877, 1;
	shf.l.wrap.b32 	%r880, %r877, %r878, 1;
	mov.b64 	%rd10793, {%r879, %r880};
	mov.b64 	{%r881, %r882}, %rd10783;
	shf.l.wrap.b32 	%r883, %r878, %r881, 1;
	shf.l.wrap.b32 	%r884, %r881, %r882, 1;
	mov.b64 	%rd10794, {%r883, %r884};
	mov.b64 	{%r885, %r886}, %rd10788;
	shf.l.wrap.b32 	%r887, %r882, %r885, 1;
	shf.l.wrap.b32 	%r888, %r885, %r886, 1;
	mov.b64 	%rd10795, {%r887, %r888};
	shr.u64 	%rd10796, %rd10790, 63;
	mov.b64 	{%r889, %r890}, %rd10790;
	shf.l.wrap.b32 	%r891, %r886, %r889, 1;
	shf.l.wrap.b32 	%r892, %r889, %r890, 1;
	mov.b64 	%rd10797, {%r891, %r892};
	mul.hi.u64 	%rd10798, %rd1996, %rd1996;
	mul.hi.u64 	%rd10799, %rd10761, %rd10761;
	mul.hi.u64 	%rd10800, %rd10764, %rd10764;
	mul.hi.u64 	%rd10801, %rd10770, %rd10770;
	add.s64 	%rd1997, %rd10791, %rd10798;
	setp.lt.u64 	%p4660, %rd1997, %rd10791;
	selp.u64 	%rd10802, 1, 0, %p4660;
	mad.lo.s64 	%rd10803, %rd10761, %rd10761, %rd10792;
	setp.lt.u64 	%p4661, %rd10803, %rd10792;
	add.s64 	%rd1998, %rd10803, %rd10802;
	setp.lt.u64 	%p4662, %rd1998, %rd10803;
	or.pred  	%p4663, %p4661, %p4662;
	selp.u64 	%rd10804, 1, 0, %p4663;
	add.s64 	%rd10805, %rd10793, %rd10799;
	setp.lt.u64 	%p4664, %rd10805, %rd10793;
	add.s64 	%rd1999, %rd10805, %rd10804;
	setp.lt.u64 	%p4665, %rd1999, %rd10805;
	or.pred  	%p4666, %p4664, %p4665;
	selp.u64 	%rd10806, 1, 0, %p4666;
	mad.lo.s64 	%rd10807, %rd10764, %rd10764, %rd10794;
	setp.lt.u64 	%p4667, %rd10807, %rd10794;
	add.s64 	%rd10808, %rd10807, %rd10806;
	setp.lt.u64 	%p4668, %rd10808, %rd10807;
	or.pred  	%p4669, %p4667, %p4668;
	selp.u64 	%rd10809, 1, 0, %p4669;
	add.s64 	%rd10810, %rd10795, %rd10800;
	setp.lt.u64 	%p4670, %rd10810, %rd10795;
	add.s64 	%rd10811, %rd10810, %rd10809;
	setp.lt.u64 	%p4671, %rd10811, %rd10810;
	or.pred  	%p4672, %p4670, %p4671;
	selp.u64 	%rd10812, 1, 0, %p4672;
	mad.lo.s64 	%rd10813, %rd10770, %rd10770, %rd10797;
	setp.lt.u64 	%p4673, %rd10813, %rd10797;
	add.s64 	%rd10814, %rd10813, %rd10812;
	setp.lt.u64 	%p4674, %rd10814, %rd10813;
	or.pred  	%p4675, %p4673, %p4674;
	selp.u64 	%rd10815, 1, 0, %p4675;
	add.s64 	%rd10816, %rd10796, %rd10801;
	add.s64 	%rd10817, %rd10816, %rd10815;
	shl.b64 	%rd10818, %rd10808, 32;
	mov.b64 	{%r893, %r894}, %rd10808;
	mov.b64 	{%r895, %r896}, %rd10811;
	mov.b64 	%rd10819, {%r894, %r895};
	mov.b64 	{%r897, %r898}, %rd10814;
	mov.b64 	%rd10820, {%r896, %r897};
	mov.b64 	{%r899, %r900}, %rd10817;
	mov.b64 	%rd10821, {%r898, %r899};
	shr.u64 	%rd10822, %rd10817, 32;
	mul.lo.s64 	%rd10823, %rd10808, 977;
	mov.b64 	%rd10824, 977;
	mul.hi.u64 	%rd10825, %rd10808, %rd10824;
	mul.lo.s64 	%rd10826, %rd10811, 977;
	mul.hi.u64 	%rd10827, %rd10811, %rd10824;
	add.s64 	%rd10828, %rd10826, %rd10825;
	setp.lt.u64 	%p4676, %rd10828, %rd10826;
	selp.u64 	%rd10829, 1, 0, %p4676;
	add.s64 	%rd10830, %rd10827, %rd10829;
	mul.lo.s64 	%rd10831, %rd10814, 977;
	mul.hi.u64 	%rd10832, %rd10814, %rd10824;
	add.s64 	%rd10833, %rd10831, %rd10830;
	setp.lt.u64 	%p4677, %rd10833, %rd10831;
	selp.u64 	%rd10834, 1, 0, %p4677;
	add.s64 	%rd10835, %rd10832, %rd10834;
	mul.lo.s64 	%rd10836, %rd10817, 977;
	mul.hi.u64 	%rd10837, %rd10817, %rd10824;
	add.s64 	%rd10838, %rd10836, %rd10835;
	setp.lt.u64 	%p4678, %rd10838, %rd10836;
	selp.u64 	%rd10839, 1, 0, %p4678;
	add.s64 	%rd10840, %rd10837, %rd10839;
	add.s64 	%rd14974, %rd10823, %rd10818;
	setp.lt.u64 	%p4679, %rd14974, %rd10823;
	selp.u64 	%rd10841, 1, 0, %p4679;
	add.s64 	%rd10842, %rd10828, %rd10819;
	setp.lt.u64 	%p4680, %rd10842, %rd10828;
	add.s64 	%rd14975, %rd10842, %rd10841;
	setp.lt.u64 	%p4681, %rd14975, %rd10842;
	or.pred  	%p4682, %p4680, %p4681;
	selp.u64 	%rd10843, 1, 0, %p4682;
	add.s64 	%rd10844, %rd10833, %rd10820;
	setp.lt.u64 	%p4683, %rd10844, %rd10833;
	add.s64 	%rd14976, %rd10844, %rd10843;
	setp.lt.u64 	%p4684, %rd14976, %rd10844;
	or.pred  	%p4685, %p4683, %p4684;
	selp.u64 	%rd10845, 1, 0, %p4685;
	add.s64 	%rd10846, %rd10838, %rd10821;
	setp.lt.u64 	%p4686, %rd10846, %rd10838;
	add.s64 	%rd14977, %rd10846, %rd10845;
	setp.lt.u64 	%p4687, %rd14977, %rd10846;
	or.pred  	%p4688, %p4686, %p4687;
	selp.u64 	%rd10847, 1, 0, %p4688;
	add.s64 	%rd10848, %rd10840, %rd10822;
	add.s64 	%rd2004, %rd10848, %rd10847;
	setp.eq.s64 	%p4689, %rd2004, 0;
	mov.b64 	%rd14978, 0;
	@%p4689 bra 	$L__BB6_572;
	shl.b64 	%rd10849, %rd2004, 32;
	shr.u64 	%rd10850, %rd2004, 32;
	mov.b64 	%rd10851, 977;
	mul.hi.u64 	%rd10852, %rd2004, %rd10851;
	mad.lo.s64 	%rd10853, %rd2004, 977, %rd10849;
	setp.lt.u64 	%p4690, %rd10853, %rd10849;
	selp.u64 	%rd10854, 1, 0, %p4690;
	add.s64 	%rd14974, %rd10853, %rd14974;
	setp.lt.u64 	%p4691, %rd14974, %rd10853;
	selp.u64 	%rd10855, 1, 0, %p4691;
	add.s64 	%rd10856, %rd10850, %rd10852;
	setp.lt.u64 	%p4692, %rd10856, %rd10850;
	selp.u64 	%rd10857, 1, 0, %p4692;
	add.s64 	%rd10858, %rd14975, %rd10856;
	setp.lt.u64 	%p4693, %rd10858, %rd14975;
	selp.u64 	%rd10859, 1, 0, %p4693;
	add.s64 	%rd10860, %rd10858, %rd10854;
	add.s64 	%rd14975, %rd10860, %rd10855;
	setp.lt.u64 	%p4694, %rd14975, %rd10858;
	selp.u64 	%rd10861, 1, 0, %p4694;
	add.s64 	%rd10862, %rd14976, %rd10857;
	add.s64 	%rd10863, %rd10862, %rd10859;
	add.s64 	%rd2007, %rd10863, %rd10861;
	setp.lt.u64 	%p4695, %rd2007, %rd14976;
	selp.u64 	%rd10864, 1, 0, %p4695;
	add.s64 	%rd2008, %rd14977, %rd10864;
	setp.lt.u64 	%p4696, %rd2008, %rd14977;
	selp.u64 	%rd14978, 1, 0, %p4696;
	mov.u64 	%rd14976, %rd2007;
	mov.u64 	%rd14977, %rd2008;
$L__BB6_572:
	mad.lo.s64 	%rd2015, %rd1996, %rd1996, %rd14974;
	setp.lt.u64 	%p4697, %rd2015, %rd14974;
	selp.u64 	%rd10865, 1, 0, %p4697;
	add.s64 	%rd10866, %rd14975, %rd1997;
	setp.lt.u64 	%p4698, %rd10866, %rd14975;
	add.s64 	%rd14870, %rd10866, %rd10865;
	setp.lt.u64 	%p4699, %rd14870, %rd10866;
	or.pred  	%p4700, %p4698, %p4699;
	selp.u64 	%rd10867, 1, 0, %p4700;
	add.s64 	%rd10868, %rd14976, %rd1998;
	setp.lt.u64 	%p4701, %rd10868, %rd14976;
	add.s64 	%rd14871, %rd10868, %rd10867;
	setp.lt.u64 	%p4702, %rd14871, %rd10868;
	or.pred  	%p4703, %p4701, %p4702;
	selp.u64 	%rd10869, 1, 0, %p4703;
	add.s64 	%rd10870, %rd14977, %rd1999;
	setp.lt.u64 	%p4704, %rd10870, %rd14977;
	add.s64 	%rd14872, %rd10870, %rd10869;
	setp.lt.u64 	%p4705, %rd14872, %rd10870;
	or.pred  	%p4706, %p4704, %p4705;
	selp.u64 	%rd10871, 1, 0, %p4706;
	add.s64 	%rd2019, %rd14978, %rd10871;
	setp.ne.s64 	%p4707, %rd2019, 0;
	@%p4707 bra 	$L__BB6_575;
	and.b64  	%rd10872, %rd14872, %rd14871;
	setp.ne.s64 	%p4708, %rd10872, -1;
	mov.u64 	%rd14891, %rd2015;
	@%p4708 bra 	$L__BB6_582;
	setp.ne.s64 	%p4709, %rd14870, -1;
	setp.lt.u64 	%p4710, %rd2015, -4294968273;
	or.pred  	%p4711, %p4709, %p4710;
	mov.u64 	%rd14891, %rd2015;
	@%p4711 bra 	$L__BB6_582;
$L__BB6_575:
	add.s64 	%rd14891, %rd2015, 4294968273;
	setp.lt.u64 	%p4712, %rd2015, -4294968273;
	selp.u64 	%rd10873, 1, 0, %p4712;
	add.s64 	%rd10874, %rd14870, 1;
	setp.ne.s64 	%p4713, %rd14870, -1;
	selp.s64 	%rd10875, -1, 0, %p4712;
	add.s64 	%rd14870, %rd10874, %rd10875;
	setp.lt.u64 	%p4714, %rd10874, %rd10873;
	or.pred  	%p4715, %p4713, %p4714;
	selp.u64 	%rd10876, 1, 0, %p4715;
	add.s64 	%rd10877, %rd14871, 1;
	setp.ne.s64 	%p4716, %rd14871, -1;
	selp.s64 	%rd10878, -1, 0, %p4715;
	add.s64 	%rd14871, %rd10877, %rd10878;
	setp.lt.u64 	%p4717, %rd10877, %rd10876;
	or.pred  	%p4718, %p4716, %p4717;
	selp.u64 	%rd10879, 1, 0, %p4718;
	add.s64 	%rd10880, %rd14872, 1;
	setp.ne.s64 	%p4719, %rd14872, -1;
	selp.s64 	%rd10881, -1, 0, %p4718;
	add.s64 	%rd14872, %rd10880, %rd10881;
	setp.lt.u64 	%p4720, %rd10880, %rd10879;
	or.pred  	%p4721, %p4719, %p4720;
	selp.s64 	%rd10882, -1, 0, %p4721;
	add.s64 	%rd2024, %rd2019, %rd10882;
	setp.ne.s64 	%p4722, %rd2024, 0;
	@%p4722 bra 	$L__BB6_578;
	and.b64  	%rd10883, %rd14872, %rd14871;
	setp.ne.s64 	%p4723, %rd10883, -1;
	@%p4723 bra 	$L__BB6_582;
	setp.ne.s64 	%p4724, %rd14870, -1;
	setp.lt.u64 	%p4725, %rd14891, -4294968273;
	or.pred  	%p4726, %p4724, %p4725;
	@%p4726 bra 	$L__BB6_582;
$L__BB6_578:
	add.s64 	%rd2025, %rd2015, 8589936546;
	setp.lt.u64 	%p4727, %rd14891, -4294968273;
	selp.u64 	%rd10884, 1, 0, %p4727;
	add.s64 	%rd10885, %rd14870, 1;
	setp.ne.s64 	%p4728, %rd14870, -1;
	selp.s64 	%rd10886, -1, 0, %p4727;
	add.s64 	%rd14870, %rd10885, %rd10886;
	setp.lt.u64 	%p4729, %rd10885, %rd10884;
	or.pred  	%p4730, %p4728, %p4729;
	selp.u64 	%rd10887, 1, 0, %p4730;
	add.s64 	%rd10888, %rd14871, 1;
	setp.ne.s64 	%p4731, %rd14871, -1;
	selp.s64 	%rd10889, -1, 0, %p4730;
	add.s64 	%rd14871, %rd10888, %rd10889;
	setp.lt.u64 	%p4732, %rd10888, %rd10887;
	or.pred  	%p4733, %p4731, %p4732;
	selp.u64 	%rd10890, 1, 0, %p4733;
	add.s64 	%rd10891, %rd14872, 1;
	setp.ne.s64 	%p4734, %rd14872, -1;
	selp.s64 	%rd10892, -1, 0, %p4733;
	add.s64 	%rd14872, %rd10891, %rd10892;
	setp.lt.u64 	%p4735, %rd10891, %rd10890;
	or.pred  	%p4736, %p4734, %p4735;
	selp.u64 	%rd10893, 1, 0, %p4736;
	setp.ne.s64 	%p4737, %rd2024, %rd10893;
	@%p4737 bra 	$L__BB6_581;
	and.b64  	%rd10894, %rd14872, %rd14871;
	setp.ne.s64 	%p4738, %rd10894, -1;
	mov.u64 	%rd14891, %rd2025;
	@%p4738 bra 	$L__BB6_582;
	setp.ne.s64 	%p4739, %rd14870, -1;
	setp.lt.u64 	%p4740, %rd2025, -4294968273;
	or.pred  	%p4741, %p4739, %p4740;
	mov.u64 	%rd14891, %rd2025;
	@%p4741 bra 	$L__BB6_582;
$L__BB6_581:
	setp.lt.u64 	%p4742, %rd2025, -4294968273;
	selp.u64 	%rd10895, 1, 0, %p4742;
	add.s64 	%rd10896, %rd14870, 1;
	setp.ne.s64 	%p4743, %rd14870, -1;
	selp.s64 	%rd10897, -1, 0, %p4742;
	add.s64 	%rd14870, %rd10896, %rd10897;
	setp.lt.u64 	%p4744, %rd10896, %rd10895;
	or.pred  	%p4745, %p4743, %p4744;
	selp.u64 	%rd10898, 1, 0, %p4745;
	add.s64 	%rd10899, %rd14871, 1;
	setp.ne.s64 	%p4746, %rd14871, -1;
	selp.s64 	%rd10900, -1, 0, %p4745;
	add.s64 	%rd14871, %rd10899, %rd10900;
	setp.lt.u64 	%p4747, %rd10899, %rd10898;
	or.pred  	%p4748, %p4746, %p4747;
	selp.s64 	%rd10901, -1, 0, %p4748;
	add.s64 	%rd10902, %rd14872, %rd10901;
	add.s64 	%rd14872, %rd10902, 1;
	add.s64 	%rd14891, %rd2015, 12884904819;
$L__BB6_582:
	add.s32 	%r1358, %r1358, 1;
	setp.ne.s32 	%p4749, %r1358, 44;
	@%p4749 bra 	$L__BB6_570;
	mul.lo.s64 	%rd2037, %rd14922, %rd14891;
	mul.hi.u64 	%rd10904, %rd14891, %rd14922;
	mul.lo.s64 	%rd10905, %rd14923, %rd14891;
	mul.hi.u64 	%rd10906, %rd14891, %rd14923;
	add.s64 	%rd10907, %rd10905, %rd10904;
	setp.lt.u64 	%p4750, %rd10907, %rd10905;
	selp.u64 	%rd10908, 1, 0, %p4750;
	add.s64 	%rd10909, %rd10906, %rd10908;
	mul.lo.s64 	%rd10910, %rd14924, %rd14891;
	mul.hi.u64 	%rd10911, %rd14891, %rd14924;
	add.s64 	%rd10912, %rd10910, %rd10909;
	setp.lt.u64 	%p4751, %rd10912, %rd10910;
	selp.u64 	%rd10913, 1, 0, %p4751;
	add.s64 	%rd10914, %rd10911, %rd10913;
	mul.lo.s64 	%rd10915, %rd14925, %rd14891;
	mul.hi.u64 	%rd10916, %rd14891, %rd14925;
	add.s64 	%rd10917, %rd10915, %rd10914;
	setp.lt.u64 	%p4752, %rd10917, %rd10915;
	selp.u64 	%rd10918, 1, 0, %p4752;
	add.s64 	%rd10919, %rd10916, %rd10918;
	mul.hi.u64 	%rd10920, %rd14870, %rd14922;
	mad.lo.s64 	%rd2038, %rd14922, %rd14870, %rd10907;
	setp.lt.u64 	%p4753, %rd2038, %rd10907;
	selp.u64 	%rd10921, 1, 0, %p4753;
	add.s64 	%rd10922, %rd10920, %rd10921;
	mul.hi.u64 	%rd10923, %rd14870, %rd14923;
	mad.lo.s64 	%rd10924, %rd14923, %rd14870, %rd10912;
	setp.lt.u64 	%p4754, %rd10924, %rd10912;
	selp.u64 	%rd10925, 1, 0, %p4754;
	add.s64 	%rd10926, %rd10924, %rd10922;
	setp.lt.u64 	%p4755, %rd10926, %rd10924;
	selp.u64 	%rd10927, 1, 0, %p4755;
	add.s64 	%rd10928, %rd10923, %rd10925;
	add.s64 	%rd10929, %rd10928, %rd10927;
	mul.hi.u64 	%rd10930, %rd14870, %rd14924;
	mad.lo.s64 	%rd10931, %rd14924, %rd14870, %rd10917;
	setp.lt.u64 	%p4756, %rd10931, %rd10917;
	selp.u64 	%rd10932, 1, 0, %p4756;
	add.s64 	%rd10933, %rd10931, %rd10929;
	setp.lt.u64 	%p4757, %rd10933, %rd10931;
	selp.u64 	%rd10934, 1, 0, %p4757;
	add.s64 	%rd10935, %rd10930, %rd10932;
	add.s64 	%rd10936, %rd10935, %rd10934;
	mul.hi.u64 	%rd10937, %rd14870, %rd14925;
	mad.lo.s64 	%rd10938, %rd14925, %rd14870, %rd10919;
	setp.lt.u64 	%p4758, %rd10938, %rd10919;
	selp.u64 	%rd10939, 1, 0, %p4758;
	add.s64 	%rd10940, %rd10938, %rd10936;
	setp.lt.u64 	%p4759, %rd10940, %rd10938;
	selp.u64 	%rd10941, 1, 0, %p4759;
	add.s64 	%rd10942, %rd10937, %rd10939;
	add.s64 	%rd10943, %rd10942, %rd10941;
	mul.hi.u64 	%rd10944, %rd14871, %rd14922;
	mad.lo.s64 	%rd2039, %rd14922, %rd14871, %rd10926;
	setp.lt.u64 	%p4760, %rd2039, %rd10926;
	selp.u64 	%rd10945, 1, 0, %p4760;
	add.s64 	%rd10946, %rd10944, %rd10945;
	mul.hi.u64 	%rd10947, %rd14871, %rd14923;
	mad.lo.s64 	%rd10948, %rd14923, %rd14871, %rd10933;
	setp.lt.u64 	%p4761, %rd10948, %rd10933;
	selp.u64 	%rd10949, 1, 0, %p4761;
	add.s64 	%rd10950, %rd10948, %rd10946;
	setp.lt.u64 	%p4762, %rd10950, %rd10948;
	selp.u64 	%rd10951, 1, 0, %p4762;
	add.s64 	%rd10952, %rd10947, %rd10949;
	add.s64 	%rd10953, %rd10952, %rd10951;
	mul.hi.u64 	%rd10954, %rd14871, %rd14924;
	mad.lo.s64 	%rd10955, %rd14924, %rd14871, %rd10940;
	setp.lt.u64 	%p4763, %rd10955, %rd10940;
	selp.u64 	%rd10956, 1, 0, %p4763;
	add.s64 	%rd10957, %rd10955, %rd10953;
	setp.lt.u64 	%p4764, %rd10957, %rd10955;
	selp.u64 	%rd10958, 1, 0, %p4764;
	add.s64 	%rd10959, %rd10954, %rd10956;
	add.s64 	%rd10960, %rd10959, %rd10958;
	mul.hi.u64 	%rd10961, %rd14871, %rd14925;
	mad.lo.s64 	%rd10962, %rd14925, %rd14871, %rd10943;
	setp.lt.u64 	%p4765, %rd10962, %rd10943;
	selp.u64 	%rd10963, 1, 0, %p4765;
	add.s64 	%rd10964, %rd10962, %rd10960;
	setp.lt.u64 	%p4766, %rd10964, %rd10962;
	selp.u64 	%rd10965, 1, 0, %p4766;
	add.s64 	%rd10966, %rd10961, %rd10963;
	add.s64 	%rd10967, %rd10966, %rd10965;
	mul.hi.u64 	%rd10968, %rd14872, %rd14922;
	mad.lo.s64 	%rd2040, %rd14922, %rd14872, %rd10950;
	setp.lt.u64 	%p4767, %rd2040, %rd10950;
	selp.u64 	%rd10969, 1, 0, %p4767;
	add.s64 	%rd10970, %rd10968, %rd10969;
	mul.hi.u64 	%rd10971, %rd14872, %rd14923;
	mad.lo.s64 	%rd10972, %rd14923, %rd14872, %rd10957;
	setp.lt.u64 	%p4768, %rd10972, %rd10957;
	selp.u64 	%rd10973, 1, 0, %p4768;
	add.s64 	%rd10974, %rd10972, %rd10970;
	setp.lt.u64 	%p4769, %rd10974, %rd10972;
	selp.u64 	%rd10975, 1, 0, %p4769;
	add.s64 	%rd10976, %rd10971, %rd10973;
	add.s64 	%rd10977, %rd10976, %rd10975;
	mul.hi.u64 	%rd10978, %rd14872, %rd14924;
	mad.lo.s64 	%rd10979, %rd14924, %rd14872, %rd10964;
	setp.lt.u64 	%p4770, %rd10979, %rd10964;
	selp.u64 	%rd10980, 1, 0, %p4770;
	add.s64 	%rd10981, %rd10979, %rd10977;
	setp.lt.u64 	%p4771, %rd10981, %rd10979;
	selp.u64 	%rd10982, 1, 0, %p4771;
	add.s64 	%rd10983, %rd10978, %rd10980;
	add.s64 	%rd10984, %rd10983, %rd10982;
	mul.hi.u64 	%rd10985, %rd14872, %rd14925;
	mad.lo.s64 	%rd10986, %rd14925, %rd14872, %rd10967;
	setp.lt.u64 	%p4772, %rd10986, %rd10967;
	selp.u64 	%rd10987, 1, 0, %p4772;
	add.s64 	%rd10988, %rd10986, %rd10984;
	setp.lt.u64 	%p4773, %rd10988, %rd10986;
	selp.u64 	%rd10989, 1, 0, %p4773;
	add.s64 	%rd10990, %rd10985, %rd10987;
	add.s64 	%rd10991, %rd10990, %rd10989;
	shl.b64 	%rd10992, %rd10974, 32;
	mov.b64 	{%r901, %r902}, %rd10974;
	mov.b64 	{%r903, %r904}, %rd10981;
	mov.b64 	%rd10993, {%r902, %r903};
	mov.b64 	{%r905, %r906}, %rd10988;
	mov.b64 	%rd10994, {%r904, %r905};
	mov.b64 	{%r907, %r908}, %rd10991;
	mov.b64 	%rd10995, {%r906, %r907};
	shr.u64 	%rd10996, %rd10991, 32;
	mul.lo.s64 	%rd10997, %rd10974, 977;
	mov.b64 	%rd10998, 977;
	mul.hi.u64 	%rd10999, %rd10974, %rd10998;
	mul.lo.s64 	%rd11000, %rd10981, 977;
	mul.hi.u64 	%rd11001, %rd10981, %rd10998;
	add.s64 	%rd11002, %rd11000, %rd10999;
	setp.lt.u64 	%p4774, %rd11002, %rd11000;
	selp.u64 	%rd11003, 1, 0, %p4774;
	add.s64 	%rd11004, %rd11001, %rd11003;
	mul.lo.s64 	%rd11005, %rd10988, 977;
	mul.hi.u64 	%rd11006, %rd10988, %rd10998;
	add.s64 	%rd11007, %rd11005, %rd11004;
	setp.lt.u64 	%p4775, %rd11007, %rd11005;
	selp.u64 	%rd11008, 1, 0, %p4775;
	add.s64 	%rd11009, %rd11006, %rd11008;
	mul.lo.s64 	%rd11010, %rd10991, 977;
	mul.hi.u64 	%rd11011, %rd10991, %rd10998;
	add.s64 	%rd11012, %rd11010, %rd11009;
	setp.lt.u64 	%p4776, %rd11012, %rd11010;
	selp.u64 	%rd11013, 1, 0, %p4776;
	add.s64 	%rd11014, %rd11011, %rd11013;
	add.s64 	%rd14983, %rd10997, %rd10992;
	setp.lt.u64 	%p4777, %rd14983, %rd10997;
	selp.u64 	%rd11015, 1, 0, %p4777;
	add.s64 	%rd11016, %rd11002, %rd10993;
	setp.lt.u64 	%p4778, %rd11016, %rd11002;
	add.s64 	%rd14984, %rd11016, %rd11015;
	setp.lt.u64 	%p4779, %rd14984, %rd11016;
	or.pred  	%p4780, %p4778, %p4779;
	selp.u64 	%rd11017, 1, 0, %p4780;
	add.s64 	%rd11018, %rd11007, %rd10994;
	setp.lt.u64 	%p4781, %rd11018, %rd11007;
	add.s64 	%rd14985, %rd11018, %rd11017;
	setp.lt.u64 	%p4782, %rd14985, %rd11018;
	or.pred  	%p4783, %p4781, %p4782;
	selp.u64 	%rd11019, 1, 0, %p4783;
	add.s64 	%rd11020, %rd11012, %rd10995;
	setp.lt.u64 	%p4784, %rd11020, %rd11012;
	add.s64 	%rd14986, %rd11020, %rd11019;
	setp.lt.u64 	%p4785, %rd14986, %rd11020;
	or.pred  	%p4786, %p4784, %p4785;
	selp.u64 	%rd11021, 1, 0, %p4786;
	add.s64 	%rd11022, %rd11014, %rd10996;
	add.s64 	%rd2045, %rd11022, %rd11021;
	setp.eq.s64 	%p4787, %rd2045, 0;
	mov.b64 	%rd14987, 0;
	@%p4787 bra 	$L__BB6_585;
	shl.b64 	%rd11023, %rd2045, 32;
	shr.u64 	%rd11024, %rd2045, 32;
	mov.b64 	%rd11025, 977;
	mul.hi.u64 	%rd11026, %rd2045, %rd11025;
	mad.lo.s64 	%rd11027, %rd2045, 977, %rd11023;
	setp.lt.u64 	%p4788, %rd11027, %rd11023;
	selp.u64 	%rd11028, 1, 0, %p4788;
	add.s64 	%rd14983, %rd11027, %rd14983;
	setp.lt.u64 	%p4789, %rd14983, %rd11027;
	selp.u64 	%rd11029, 1, 0, %p4789;
	add.s64 	%rd11030, %rd11024, %rd11026;
	setp.lt.u64 	%p4790, %rd11030, %rd11024;
	selp.u64 	%rd11031, 1, 0, %p4790;
	add.s64 	%rd11032, %rd14984, %rd11030;
	setp.lt.u64 	%p4791, %rd11032, %rd14984;
	selp.u64 	%rd11033, 1, 0, %p4791;
	add.s64 	%rd11034, %rd11032, %rd11028;
	add.s64 	%rd14984, %rd11034, %rd11029;
	setp.lt.u64 	%p4792, %rd14984, %rd11032;
	selp.u64 	%rd11035, 1, 0, %p4792;
	add.s64 	%rd11036, %rd14985, %rd11031;
	add.s64 	%rd11037, %rd11036, %rd11033;
	add.s64 	%rd2048, %rd11037, %rd11035;
	setp.lt.u64 	%p4793, %rd2048, %rd14985;
	selp.u64 	%rd11038, 1, 0, %p4793;
	add.s64 	%rd2049, %rd14986, %rd11038;
	setp.lt.u64 	%p4794, %rd2049, %rd14986;
	selp.u64 	%rd14987, 1, 0, %p4794;
	mov.u64 	%rd14985, %rd2048;
	mov.u64 	%rd14986, %rd2049;
$L__BB6_585:
	add.s64 	%rd2056, %rd14983, %rd2037;
	setp.lt.u64 	%p4795, %rd2056, %rd14983;
	selp.u64 	%rd11039, 1, 0, %p4795;
	add.s64 	%rd11040, %rd14984, %rd2038;
	setp.lt.u64 	%p4796, %rd11040, %rd14984;
	add.s64 	%rd14989, %rd11040, %rd11039;
	setp.lt.u64 	%p4797, %rd14989, %rd11040;
	or.pred  	%p4798, %p4796, %p4797;
	selp.u64 	%rd11041, 1, 0, %p4798;
	add.s64 	%rd11042, %rd14985, %rd2039;
	setp.lt.u64 	%p4799, %rd11042, %rd14985;
	add.s64 	%rd14990, %rd11042, %rd11041;
	setp.lt.u64 	%p4800, %rd14990, %rd11042;
	or.pred  	%p4801, %p4799, %p4800;
	selp.u64 	%rd11043, 1, 0, %p4801;
	add.s64 	%rd11044, %rd14986, %rd2040;
	setp.lt.u64 	%p4802, %rd11044, %rd14986;
	add.s64 	%rd14991, %rd11044, %rd11043;
	setp.lt.u64 	%p4803, %rd14991, %rd11044;
	or.pred  	%p4804, %p4802, %p4803;
	selp.u64 	%rd11045, 1, 0, %p4804;
	add.s64 	%rd2060, %rd14987, %rd11045;
	setp.ne.s64 	%p4805, %rd2060, 0;
	@%p4805 bra 	$L__BB6_588;
	and.b64  	%rd11046, %rd14991, %rd14990;
	setp.ne.s64 	%p4806, %rd11046, -1;
	mov.u64 	%rd14988, %rd2056;
	@%p4806 bra 	$L__BB6_595;
	setp.ne.s64 	%p4807, %rd14989, -1;
	setp.lt.u64 	%p4808, %rd2056, -4294968273;
	or.pred  	%p4809, %p4807, %p4808;
	mov.u64 	%rd14988, %rd2056;
	@%p4809 bra 	$L__BB6_595;
$L__BB6_588:
	add.s64 	%rd14988, %rd2056, 4294968273;
	setp.lt.u64 	%p4810, %rd2056, -4294968273;
	selp.u64 	%rd11047, 1, 0, %p4810;
	add.s64 	%rd11048, %rd14989, 1;
	setp.ne.s64 	%p4811, %rd14989, -1;
	selp.s64 	%rd11049, -1, 0, %p4810;
	add.s64 	%rd14989, %rd11048, %rd11049;
	setp.lt.u64 	%p4812, %rd11048, %rd11047;
	or.pred  	%p4813, %p4811, %p4812;
	selp.u64 	%rd11050, 1, 0, %p4813;
	add.s64 	%rd11051, %rd14990, 1;
	setp.ne.s64 	%p4814, %rd14990, -1;
	selp.s64 	%rd11052, -1, 0, %p4813;
	add.s64 	%rd14990, %rd11051, %rd11052;
	setp.lt.u64 	%p4815, %rd11051, %rd11050;
	or.pred  	%p4816, %p4814, %p4815;
	selp.u64 	%rd11053, 1, 0, %p4816;
	add.s64 	%rd11054, %rd14991, 1;
	setp.ne.s64 	%p4817, %rd14991, -1;
	selp.s64 	%rd11055, -1, 0, %p4816;
	add.s64 	%rd14991, %rd11054, %rd11055;
	setp.lt.u64 	%p4818, %rd11054, %rd11053;
	or.pred  	%p4819, %p4817, %p4818;
	selp.s64 	%rd11056, -1, 0, %p4819;
	add.s64 	%rd2065, %rd2060, %rd11056;
	setp.ne.s64 	%p4820, %rd2065, 0;
	@%p4820 bra 	$L__BB6_591;
	and.b64  	%rd11057, %rd14991, %rd14990;
	setp.ne.s64 	%p4821, %rd11057, -1;
	@%p4821 bra 	$L__BB6_595;
	setp.ne.s64 	%p4822, %rd14989, -1;
	setp.lt.u64 	%p4823, %rd14988, -4294968273;
	or.pred  	%p4824, %p4822, %p4823;
	@%p4824 bra 	$L__BB6_595;
$L__BB6_591:
	add.s64 	%rd2066, %rd2056, 8589936546;
	setp.lt.u64 	%p4825, %rd14988, -4294968273;
	selp.u64 	%rd11058, 1, 0, %p4825;
	add.s64 	%rd11059, %rd14989, 1;
	setp.ne.s64 	%p4826, %rd14989, -1;
	selp.s64 	%rd11060, -1, 0, %p4825;
	add.s64 	%rd14989, %rd11059, %rd11060;
	setp.lt.u64 	%p4827, %rd11059, %rd11058;
	or.pred  	%p4828, %p4826, %p4827;
	selp.u64 	%rd11061, 1, 0, %p4828;
	add.s64 	%rd11062, %rd14990, 1;
	setp.ne.s64 	%p4829, %rd14990, -1;
	selp.s64 	%rd11063, -1, 0, %p4828;
	add.s64 	%rd14990, %rd11062, %rd11063;
	setp.lt.u64 	%p4830, %rd11062, %rd11061;
	or.pred  	%p4831, %p4829, %p4830;
	selp.u64 	%rd11064, 1, 0, %p4831;
	add.s64 	%rd11065, %rd14991, 1;
	setp.ne.s64 	%p4832, %rd14991, -1;
	selp.s64 	%rd11066, -1, 0, %p4831;
	add.s64 	%rd14991, %rd11065, %rd11066;
	setp.lt.u64 	%p4833, %rd11065, %rd11064;
	or.pred  	%p4834, %p4832, %p4833;
	selp.u64 	%rd11067, 1, 0, %p4834;
	setp.ne.s64 	%p4835, %rd2065, %rd11067;
	@%p4835 bra 	$L__BB6_594;
	and.b64  	%rd11068, %rd14991, %rd14990;
	setp.ne.s64 	%p4836, %rd11068, -1;
	mov.u64 	%rd14988, %rd2066;
	@%p4836 bra 	$L__BB6_595;
	setp.ne.s64 	%p4837, %rd14989, -1;
	setp.lt.u64 	%p4838, %rd2066, -4294968273;
	or.pred  	%p4839, %p4837, %p4838;
	mov.u64 	%rd14988, %rd2066;
	@%p4839 bra 	$L__BB6_595;
$L__BB6_594:
	setp.lt.u64 	%p4840, %rd2066, -4294968273;
	selp.u64 	%rd11069, 1, 0, %p4840;
	add.s64 	%rd11070, %rd14989, 1;
	setp.ne.s64 	%p4841, %rd14989, -1;
	selp.s64 	%rd11071, -1, 0, %p4840;
	add.s64 	%rd14989, %rd11070, %rd11071;
	setp.lt.u64 	%p4842, %rd11070, %rd11069;
	or.pred  	%p4843, %p4841, %p4842;
	selp.u64 	%rd11072, 1, 0, %p4843;
	add.s64 	%rd11073, %rd14990, 1;
	setp.ne.s64 	%p4844, %rd14990, -1;
	selp.s64 	%rd11074, -1, 0, %p4843;
	add.s64 	%rd14990, %rd11073, %rd11074;
	setp.lt.u64 	%p4845, %rd11073, %rd11072;
	or.pred  	%p4846, %p4844, %p4845;
	selp.s64 	%rd11075, -1, 0, %p4846;
	add.s64 	%rd11076, %rd14991, %rd11075;
	add.s64 	%rd14991, %rd11076, 1;
	add.s64 	%rd14988, %rd2056, 12884904819;
$L__BB6_595:
	mul.lo.s64 	%rd11078, %rd14989, %rd14988;
	mul.hi.u64 	%rd11079, %rd14988, %rd14989;
	mul.lo.s64 	%rd11080, %rd14990, %rd14988;
	mul.hi.u64 	%rd11081, %rd14988, %rd14990;
	add.s64 	%rd11082, %rd11080, %rd11079;
	setp.lt.u64 	%p4847, %rd11082, %rd11080;
	selp.u64 	%rd11083, 1, 0, %p4847;
	add.s64 	%rd11084, %rd11081, %rd11083;
	mul.lo.s64 	%rd11085, %rd14991, %rd14988;
	mul.hi.u64 	%rd11086, %rd14988, %rd14991;
	add.s64 	%rd11087, %rd11085, %rd11084;
	setp.lt.u64 	%p4848, %rd11087, %rd11085;
	selp.u64 	%rd11088, 1, 0, %p4848;
	add.s64 	%rd11089, %rd11086, %rd11088;
	mul.hi.u64 	%rd11090, %rd14989, %rd14990;
	mad.lo.s64 	%rd11091, %rd14990, %rd14989, %rd11087;
	setp.lt.u64 	%p4849, %rd11091, %rd11087;
	selp.u64 	%rd11092, 1, 0, %p4849;
	add.s64 	%rd11093, %rd11090, %rd11092;
	mul.hi.u64 	%rd11094, %rd14989, %rd14991;
	mad.lo.s64 	%rd11095, %rd14991, %rd14989, %rd11089;
	setp.lt.u64 	%p4850, %rd11095, %rd11089;
	selp.u64 	%rd11096, 1, 0, %p4850;
	add.s64 	%rd11097, %rd11095, %rd11093;
	setp.lt.u64 	%p4851, %rd11097, %rd11095;
	selp.u64 	%rd11098, 1, 0, %p4851;
	add.s64 	%rd11099, %rd11094, %rd11096;
	add.s64 	%rd11100, %rd11099, %rd11098;
	mul.hi.u64 	%rd11101, %rd14990, %rd14991;
	mad.lo.s64 	%rd11102, %rd14991, %rd14990, %rd11100;
	setp.lt.u64 	%p4852, %rd11102, %rd11100;
	selp.u64 	%rd11103, 1, 0, %p4852;
	add.s64 	%rd11104, %rd11101, %rd11103;
	shl.b64 	%rd11105, %rd11078, 1;
	mov.b64 	{%r909, %r910}, %rd11078;
	mov.b64 	{%r911, %r912}, %rd11082;
	shf.l.wrap.b32 	%r913, %r910, %r911, 1;
	shf.l.wrap.b32 	%r914, %r911, %r912, 1;
	mov.b64 	%rd11106, {%r913, %r914};
	mov.b64 	{%r915, %r916}, %rd11091;
	shf.l.wrap.b32 	%r917, %r912, %r915, 1;
	shf.l.wrap.b32 	%r918, %r915, %r916, 1;
	mov.b64 	%rd11107, {%r917, %r918};
	mov.b64 	{%r919, %r920}, %rd11097;
	shf.l.wrap.b32 	%r921, %r916, %r919, 1;
	shf.l.wrap.b32 	%r922, %r919, %r920, 1;
	mov.b64 	%rd11108, {%r921, %r922};
	mov.b64 	{%r923, %r924}, %rd11102;
	shf.l.wrap.b32 	%r925, %r920, %r923, 1;
	shf.l.wrap.b32 	%r926, %r923, %r924, 1;
	mov.b64 	%rd11109, {%r925, %r926};
	shr.u64 	%rd11110, %rd11104, 63;
	mov.b64 	{%r927, %r928}, %rd11104;
	shf.l.wrap.b32 	%r929, %r924, %r927, 1;
	shf.l.wrap.b32 	%r930, %r927, %r928, 1;
	mov.b64 	%rd11111, {%r929, %r930};
	mul.hi.u64 	%rd11112, %rd14988, %rd14988;
	mul.hi.u64 	%rd11113, %rd14989, %rd14989;
	mul.hi.u64 	%rd11114, %rd14990, %rd14990;
	mul.hi.u64 	%rd11115, %rd14991, %rd14991;
	add.s64 	%rd2078, %rd11105, %rd11112;
	setp.lt.u64 	%p4853, %rd2078, %rd11105;
	selp.u64 	%rd11116, 1, 0, %p4853;
	mad.lo.s64 	%rd11117, %rd14989, %rd14989, %rd11106;
	setp.lt.u64 	%p4854, %rd11117, %rd11106;
	add.s64 	%rd2079, %rd11117, %rd11116;
	setp.lt.u64 	%p4855, %rd2079, %rd11117;
	or.pred  	%p4856, %p4854, %p4855;
	selp.u64 	%rd11118, 1, 0, %p4856;
	add.s64 	%rd11119, %rd11107, %rd11113;
	setp.lt.u64 	%p4857, %rd11119, %rd11107;
	add.s64 	%rd2080, %rd11119, %rd11118;
	setp.lt.u64 	%p4858, %rd2080, %rd11119;
	or.pred  	%p4859, %p4857, %p4858;
	selp.u64 	%rd11120, 1, 0, %p4859;
	mad.lo.s64 	%rd11121, %rd14990, %rd14990, %rd11108;
	setp.lt.u64 	%p4860, %rd11121, %rd11108;
	add.s64 	%rd11122, %rd11121, %rd11120;
	setp.lt.u64 	%p4861, %rd11122, %rd11121;
	or.pred  	%p4862, %p4860, %p4861;
	selp.u64 	%rd11123, 1, 0, %p4862;
	add.s64 	%rd11124, %rd11109, %rd11114;
	setp.lt.u64 	%p4863, %rd11124, %rd11109;
	add.s64 	%rd11125, %rd11124, %rd11123;
	setp.lt.u64 	%p4864, %rd11125, %rd11124;
	or.pred  	%p4865, %p4863, %p4864;
	selp.u64 	%rd11126, 1, 0, %p4865;
	mad.lo.s64 	%rd11127, %rd14991, %rd14991, %rd11111;
	setp.lt.u64 	%p4866, %rd11127, %rd11111;
	add.s64 	%rd11128, %rd11127, %rd11126;
	setp.lt.u64 	%p4867, %rd11128, %rd11127;
	or.pred  	%p4868, %p4866, %p4867;
	selp.u64 	%rd11129, 1, 0, %p4868;
	add.s64 	%rd11130, %rd11110, %rd11115;
	add.s64 	%rd11131, %rd11130, %rd11129;
	shl.b64 	%rd11132, %rd11122, 32;
	mov.b64 	{%r931, %r932}, %rd11122;
	mov.b64 	{%r933, %r934}, %rd11125;
	mov.b64 	%rd11133, {%r932, %r933};
	mov.b64 	{%r935, %r936}, %rd11128;
	mov.b64 	%rd11134, {%r934, %r935};
	mov.b64 	{%r937, %r938}, %rd11131;
	mov.b64 	%rd11135, {%r936, %r937};
	shr.u64 	%rd11136, %rd11131, 32;
	mul.lo.s64 	%rd11137, %rd11122, 977;
	mov.b64 	%rd11138, 977;
	mul.hi.u64 	%rd11139, %rd11122, %rd11138;
	mul.lo.s64 	%rd11140, %rd11125, 977;
	mul.hi.u64 	%rd11141, %rd11125, %rd11138;
	add.s64 	%rd11142, %rd11140, %rd11139;
	setp.lt.u64 	%p4869, %rd11142, %rd11140;
	selp.u64 	%rd11143, 1, 0, %p4869;
	add.s64 	%rd11144, %rd11141, %rd11143;
	mul.lo.s64 	%rd11145, %rd11128, 977;
	mul.hi.u64 	%rd11146, %rd11128, %rd11138;
	add.s64 	%rd11147, %rd11145, %rd11144;
	setp.lt.u64 	%p4870, %rd11147, %rd11145;
	selp.u64 	%rd11148, 1, 0, %p4870;
	add.s64 	%rd11149, %rd11146, %rd11148;
	mul.lo.s64 	%rd11150, %rd11131, 977;
	mul.hi.u64 	%rd11151, %rd11131, %rd11138;
	add.s64 	%rd11152, %rd11150, %rd11149;
	setp.lt.u64 	%p4871, %rd11152, %rd11150;
	selp.u64 	%rd11153, 1, 0, %p4871;
	add.s64 	%rd11154, %rd11151, %rd11153;
	add.s64 	%rd14992, %rd11137, %rd11132;
	setp.lt.u64 	%p4872, %rd14992, %rd11137;
	selp.u64 	%rd11155, 1, 0, %p4872;
	add.s64 	%rd11156, %rd11142, %rd11133;
	setp.lt.u64 	%p4873, %rd11156, %rd11142;
	add.s64 	%rd14993, %rd11156, %rd11155;
	setp.lt.u64 	%p4874, %rd14993, %rd11156;
	or.pred  	%p4875, %p4873, %p4874;
	selp.u64 	%rd11157, 1, 0, %p4875;
	add.s64 	%rd11158, %rd11147, %rd11134;
	setp.lt.u64 	%p4876, %rd11158, %rd11147;
	add.s64 	%rd14994, %rd11158, %rd11157;
	setp.lt.u64 	%p4877, %rd14994, %rd11158;
	or.pred  	%p4878, %p4876, %p4877;
	selp.u64 	%rd11159, 1, 0, %p4878;
	add.s64 	%rd11160, %rd11152, %rd11135;
	setp.lt.u64 	%p4879, %rd11160, %rd11152;
	add.s64 	%rd14995, %rd11160, %rd11159;
	setp.lt.u64 	%p4880, %rd14995, %rd11160;
	or.pred  	%p4881, %p4879, %p4880;
	selp.u64 	%rd11161, 1, 0, %p4881;
	add.s64 	%rd11162, %rd11154, %rd11136;
	add.s64 	%rd2085, %rd11162, %rd11161;
	setp.eq.s64 	%p4882, %rd2085, 0;
	mov.b64 	%rd14996, 0;
	@%p4882 bra 	$L__BB6_597;
	shl.b64 	%rd11163, %rd2085, 32;
	shr.u64 	%rd11164, %rd2085, 32;
	mov.b64 	%rd11165, 977;
	mul.hi.u64 	%rd11166, %rd2085, %rd11165;
	mad.lo.s64 	%rd11167, %rd2085, 977, %rd11163;
	setp.lt.u64 	%p4883, %rd11167, %rd11163;
	selp.u64 	%rd11168, 1, 0, %p4883;
	add.s64 	%rd14992, %rd11167, %rd14992;
	setp.lt.u64 	%p4884, %rd14992, %rd11167;
	selp.u64 	%rd11169, 1, 0, %p4884;
	add.s64 	%rd11170, %rd11164, %rd11166;
	setp.lt.u64 	%p4885, %rd11170, %rd11164;
	selp.u64 	%rd11171, 1, 0, %p4885;
	add.s64 	%rd11172, %rd14993, %rd11170;
	setp.lt.u64 	%p4886, %rd11172, %rd14993;
	selp.u64 	%rd11173, 1, 0, %p4886;
	add.s64 	%rd11174, %rd11172, %rd11168;
	add.s64 	%rd14993, %rd11174, %rd11169;
	setp.lt.u64 	%p4887, %rd14993, %rd11172;
	selp.u64 	%rd11175, 1, 0, %p4887;
	add.s64 	%rd11176, %rd14994, %rd11171;
	add.s64 	%rd11177, %rd11176, %rd11173;
	add.s64 	%rd2088, %rd11177, %rd11175;
	setp.lt.u64 	%p4888, %rd2088, %rd14994;
	selp.u64 	%rd11178, 1, 0, %p4888;
	add.s64 	%rd2089, %rd14995, %rd11178;
	setp.lt.u64 	%p4889, %rd2089, %rd14995;
	selp.u64 	%rd14996, 1, 0, %p4889;
	mov.u64 	%rd14994, %rd2088;
	mov.u64 	%rd14995, %rd2089;
$L__BB6_597:
	mad.lo.s64 	%rd2096, %rd14988, %rd14988, %rd14992;
	setp.lt.u64 	%p4890, %rd2096, %rd14992;
	selp.u64 	%rd11179, 1, 0, %p4890;
	add.s64 	%rd11180, %rd14993, %rd2078;
	setp.lt.u64 	%p4891, %rd11180, %rd14993;
	add.s64 	%rd14998, %rd11180, %rd11179;
	setp.lt.u64 	%p4892, %rd14998, %rd11180;
	or.pred  	%p4893, %p4891, %p4892;
	selp.u64 	%rd11181, 1, 0, %p4893;
	add.s64 	%rd11182, %rd14994, %rd2079;
	setp.lt.u64 	%p4894, %rd11182, %rd14994;
	add.s64 	%rd14999, %rd11182, %rd11181;
	setp.lt.u64 	%p4895, %rd14999, %rd11182;
	or.pred  	%p4896, %p4894, %p4895;
	selp.u64 	%rd11183, 1, 0, %p4896;
	add.s64 	%rd11184, %rd14995, %rd2080;
	setp.lt.u64 	%p4897, %rd11184, %rd14995;
	add.s64 	%rd15000, %rd11184, %rd11183;
	setp.lt.u64 	%p4898, %rd15000, %rd11184;
	or.pred  	%p4899, %p4897, %p4898;
	selp.u64 	%rd11185, 1, 0, %p4899;
	add.s64 	%rd2100, %rd14996, %rd11185;
	setp.ne.s64 	%p4900, %rd2100, 0;
	@%p4900 bra 	$L__BB6_600;
	and.b64  	%rd11186, %rd15000, %rd14999;
	setp.ne.s64 	%p4901, %rd11186, -1;
	mov.u64 	%rd14997, %rd2096;
	@%p4901 bra 	$L__BB6_607;
	setp.ne.s64 	%p4902, %rd14998, -1;
	setp.lt.u64 	%p4903, %rd2096, -4294968273;
	or.pred  	%p4904, %p4902, %p4903;
	mov.u64 	%rd14997, %rd2096;
	@%p4904 bra 	$L__BB6_607;
$L__BB6_600:
	add.s64 	%rd14997, %rd2096, 4294968273;
	setp.lt.u64 	%p4905, %rd2096, -4294968273;
	selp.u64 	%rd11187, 1, 0, %p4905;
	add.s64 	%rd11188, %rd14998, 1;
	setp.ne.s64 	%p4906, %rd14998, -1;
	selp.s64 	%rd11189, -1, 0, %p4905;
	add.s64 	%rd14998, %rd11188, %rd11189;
	setp.lt.u64 	%p4907, %rd11188, %rd11187;
	or.pred  	%p4908, %p4906, %p4907;
	selp.u64 	%rd11190, 1, 0, %p4908;
	add.s64 	%rd11191, %rd14999, 1;
	setp.ne.s64 	%p4909, %rd14999, -1;
	selp.s64 	%rd11192, -1, 0, %p4908;
	add.s64 	%rd14999, %rd11191, %rd11192;
	setp.lt.u64 	%p4910, %rd11191, %rd11190;
	or.pred  	%p4911, %p4909, %p4910;
	selp.u64 	%rd11193, 1, 0, %p4911;
	add.s64 	%rd11194, %rd15000, 1;
	setp.ne.s64 	%p4912, %rd15000, -1;
	selp.s64 	%rd11195, -1, 0, %p4911;
	add.s64 	%rd15000, %rd11194, %rd11195;
	setp.lt.u64 	%p4913, %rd11194, %rd11193;
	or.pred  	%p4914, %p4912, %p4913;
	selp.s64 	%rd11196, -1, 0, %p4914;
	add.s64 	%rd2105, %rd2100, %rd11196;
	setp.ne.s64 	%p4915, %rd2105, 0;
	@%p4915 bra 	$L__BB6_603;
	and.b64  	%rd11197, %rd15000, %rd14999;
	setp.ne.s64 	%p4916, %rd11197, -1;
	@%p4916 bra 	$L__BB6_607;
	setp.ne.s64 	%p4917, %rd14998, -1;
	setp.lt.u64 	%p4918, %rd14997, -4294968273;
	or.pred  	%p4919, %p4917, %p4918;
	@%p4919 bra 	$L__BB6_607;
$L__BB6_603:
	add.s64 	%rd2106, %rd2096, 8589936546;
	setp.lt.u64 	%p4920, %rd14997, -4294968273;
	selp.u64 	%rd11198, 1, 0, %p4920;
	add.s64 	%rd11199, %rd14998, 1;
	setp.ne.s64 	%p4921, %rd14998, -1;
	selp.s64 	%rd11200, -1, 0, %p4920;
	add.s64 	%rd14998, %rd11199, %rd11200;
	setp.lt.u64 	%p4922, %rd11199, %rd11198;
	or.pred  	%p4923, %p4921, %p4922;
	selp.u64 	%rd11201, 1, 0, %p4923;
	add.s64 	%rd11202, %rd14999, 1;
	setp.ne.s64 	%p4924, %rd14999, -1;
	selp.s64 	%rd11203, -1, 0, %p4923;
	add.s64 	%rd14999, %rd11202, %rd11203;
	setp.lt.u64 	%p4925, %rd11202, %rd11201;
	or.pred  	%p4926, %p4924, %p4925;
	selp.u64 	%rd11204, 1, 0, %p4926;
	add.s64 	%rd11205, %rd15000, 1;
	setp.ne.s64 	%p4927, %rd15000, -1;
	selp.s64 	%rd11206, -1, 0, %p4926;
	add.s64 	%rd15000, %rd11205, %rd11206;
	setp.lt.u64 	%p4928, %rd11205, %rd11204;
	or.pred  	%p4929, %p4927, %p4928;
	selp.u64 	%rd11207, 1, 0, %p4929;
	setp.ne.s64 	%p4930, %rd2105, %rd11207;
	@%p4930 bra 	$L__BB6_606;
	and.b64  	%rd11208, %rd15000, %rd14999;
	setp.ne.s64 	%p4931, %rd11208, -1;
	mov.u64 	%rd14997, %rd2106;
	@%p4931 bra 	$L__BB6_607;
	setp.ne.s64 	%p4932, %rd14998, -1;
	setp.lt.u64 	%p4933, %rd2106, -4294968273;
	or.pred  	%p4934, %p4932, %p4933;
	mov.u64 	%rd14997, %rd2106;
	@%p4934 bra 	$L__BB6_607;
$L__BB6_606:
	setp.lt.u64 	%p4935, %rd2106, -4294968273;
	selp.u64 	%rd11209, 1, 0, %p4935;
	add.s64 	%rd11210, %rd14998, 1;
	setp.ne.s64 	%p4936, %rd14998, -1;
	selp.s64 	%rd11211, -1, 0, %p4935;
	add.s64 	%rd14998, %rd11210, %rd11211;
	setp.lt.u64 	%p4937, %rd11210, %rd11209;
	or.pred  	%p4938, %p4936, %p4937;
	selp.u64 	%rd11212, 1, 0, %p4938;
	add.s64 	%rd11213, %rd14999, 1;
	setp.ne.s64 	%p4939, %rd14999, -1;
	selp.s64 	%rd11214, -1, 0, %p4938;
	add.s64 	%rd14999, %rd11213, %rd11214;
	setp.lt.u64 	%p4940, %rd11213, %rd11212;
	or.pred  	%p4941, %p4939, %p4940;
	selp.s64 	%rd11215, -1, 0, %p4941;
	add.s64 	%rd11216, %rd15000, %rd11215;
	add.s64 	%rd15000, %rd11216, 1;
	add.s64 	%rd14997, %rd2096, 12884904819;
$L__BB6_607:
	mul.lo.s64 	%rd11218, %rd14998, %rd14997;
	mul.hi.u64 	%rd11219, %rd14997, %rd14998;
	mul.lo.s64 	%rd11220, %rd14999, %rd14997;
	mul.hi.u64 	%rd11221, %rd14997, %rd14999;
	add.s64 	%rd11222, %rd11220, %rd11219;
	setp.lt.u64 	%p4942, %rd11222, %rd11220;
	selp.u64 	%rd11223, 1, 0, %p4942;
	add.s64 	%rd11224, %rd11221, %rd11223;
	mul.lo.s64 	%rd11225, %rd15000, %rd14997;
	mul.hi.u64 	%rd11226, %rd14997, %rd15000;
	add.s64 	%rd11227, %rd11225, %rd11224;
	setp.lt.u64 	%p4943, %rd11227, %rd11225;
	selp.u64 	%rd11228, 1, 0, %p4943;
	add.s64 	%rd11229, %rd11226, %rd11228;
	mul.hi.u64 	%rd11230, %rd14998, %rd14999;
	mad.lo.s64 	%rd11231, %rd14999, %rd14998, %rd11227;
	setp.lt.u64 	%p4944, %rd11231, %rd11227;
	selp.u64 	%rd11232, 1, 0, %p4944;
	add.s64 	%rd11233, %rd11230, %rd11232;
	mul.hi.u64 	%rd11234, %rd14998, %rd15000;
	mad.lo.s64 	%rd11235, %rd15000, %rd14998, %rd11229;
	setp.lt.u64 	%p4945, %rd11235, %rd11229;
	selp.u64 	%rd11236, 1, 0, %p4945;
	add.s64 	%rd11237, %rd11235, %rd11233;
	setp.lt.u64 	%p4946, %rd11237, %rd11235;
	selp.u64 	%rd11238, 1, 0, %p4946;
	add.s64 	%rd11239, %rd11234, %rd11236;
	add.s64 	%rd11240, %rd11239, %rd11238;
	mul.hi.u64 	%rd11241, %rd14999, %rd15000;
	mad.lo.s64 	%rd11242, %rd15000, %rd14999, %rd11240;
	setp.lt.u64 	%p4947, %rd11242, %rd11240;
	selp.u64 	%rd11243, 1, 0, %p4947;
	add.s64 	%rd11244, %rd11241, %rd11243;
	shl.b64 	%rd11245, %rd11218, 1;
	mov.b64 	{%r939, %r940}, %rd11218;
	mov.b64 	{%r941, %r942}, %rd11222;
	shf.l.wrap.b32 	%r943, %r940, %r941, 1;
	shf.l.wrap.b32 	%r944, %r941, %r942, 1;
	mov.b64 	%rd11246, {%r943, %r944};
	mov.b64 	{%r945, %r946}, %rd11231;
	shf.l.wrap.b32 	%r947, %r942, %r945, 1;
	shf.l.wrap.b32 	%r948, %r945, %r946, 1;
	mov.b64 	%rd11247, {%r947, %r948};
	mov.b64 	{%r949, %r950}, %rd11237;
	shf.l.wrap.b32 	%r951, %r946, %r949, 1;
	shf.l.wrap.b32 	%r952, %r949, %r950, 1;
	mov.b64 	%rd11248, {%r951, %r952};
	mov.b64 	{%r953, %r954}, %rd11242;
	shf.l.wrap.b32 	%r955, %r950, %r953, 1;
	shf.l.wrap.b32 	%r956, %r953, %r954, 1;
	mov.b64 	%rd11249, {%r955, %r956};
	shr.u64 	%rd11250, %rd11244, 63;
	mov.b64 	{%r957, %r958}, %rd11244;
	shf.l.wrap.b32 	%r959, %r954, %r957, 1;
	shf.l.wrap.b32 	%r960, %r957, %r958, 1;
	mov.b64 	%rd11251, {%r959, %r960};
	mul.hi.u64 	%rd11252, %rd14997, %rd14997;
	mul.hi.u64 	%rd11253, %rd14998, %rd14998;
	mul.hi.u64 	%rd11254, %rd14999, %rd14999;
	mul.hi.u64 	%rd11255, %rd15000, %rd15000;
	add.s64 	%rd2118, %rd11245, %rd11252;
	setp.lt.u64 	%p4948, %rd2118, %rd11245;
	selp.u64 	%rd11256, 1, 0, %p4948;
	mad.lo.s64 	%rd11257, %rd14998, %rd14998, %rd11246;
	setp.lt.u64 	%p4949, %rd11257, %rd11246;
	add.s64 	%rd2119, %rd11257, %rd11256;
	setp.lt.u64 	%p4950, %rd2119, %rd11257;
	or.pred  	%p4951, %p4949, %p4950;
	selp.u64 	%rd11258, 1, 0, %p4951;
	add.s64 	%rd11259, %rd11247, %rd11253;
	setp.lt.u64 	%p4952, %rd11259, %rd11247;
	add.s64 	%rd2120, %rd11259, %rd11258;
	setp.lt.u64 	%p4953, %rd2120, %rd11259;
	or.pred  	%p4954, %p4952, %p4953;
	selp.u64 	%rd11260, 1, 0, %p4954;
	mad.lo.s64 	%rd11261, %rd14999, %rd14999, %rd11248;
	setp.lt.u64 	%p4955, %rd11261, %rd11248;
	add.s64 	%rd11262, %rd11261, %rd11260;
	setp.lt.u64 	%p4956, %rd11262, %rd11261;
	or.pred  	%p4957, %p4955, %p4956;
	selp.u64 	%rd11263, 1, 0, %p4957;
	add.s64 	%rd11264, %rd11249, %rd11254;
	setp.lt.u64 	%p4958, %rd11264, %rd11249;
	add.s64 	%rd11265, %rd11264, %rd11263;
	setp.lt.u64 	%p4959, %rd11265, %rd11264;
	or.pred  	%p4960, %p4958, %p4959;
	selp.u64 	%rd11266, 1, 0, %p4960;
	mad.lo.s64 	%rd11267, %rd15000, %rd15000, %rd11251;
	setp.lt.u64 	%p4961, %rd11267, %rd11251;
	add.s64 	%rd11268, %rd11267, %rd11266;
	setp.lt.u64 	%p4962, %rd11268, %rd11267;
	or.pred  	%p4963, %p4961, %p4962;
	selp.u64 	%rd11269, 1, 0, %p4963;
	add.s64 	%rd11270, %rd11250, %rd11255;
	add.s64 	%rd11271, %rd11270, %rd11269;
	shl.b64 	%rd11272, %rd11262, 32;
	mov.b64 	{%r961, %r962}, %rd11262;
	mov.b64 	{%r963, %r964}, %rd11265;
	mov.b64 	%rd11273, {%r962, %r963};
	mov.b64 	{%r965, %r966}, %rd11268;
	mov.b64 	%rd11274, {%r964, %r965};
	mov.b64 	{%r967, %r968}, %rd11271;
	mov.b64 	%rd11275, {%r966, %r967};
	shr.u64 	%rd11276, %rd11271, 32;
	mul.lo.s64 	%rd11277, %rd11262, 977;
	mov.b64 	%rd11278, 977;
	mul.hi.u64 	%rd11279, %rd11262, %rd11278;
	mul.lo.s64 	%rd11280, %rd11265, 977;
	mul.hi.u64 	%rd11281, %rd11265, %rd11278;
	add.s64 	%rd11282, %rd11280, %rd11279;
	setp.lt.u64 	%p4964, %rd11282, %rd11280;
	selp.u64 	%rd11283, 1, 0, %p4964;
	add.s64 	%rd11284, %rd11281, %rd11283;
	mul.lo.s64 	%rd11285, %rd11268, 977;
	mul.hi.u64 	%rd11286, %rd11268, %rd11278;
	add.s64 	%rd11287, %rd11285, %rd11284;
	setp.lt.u64 	%p4965, %rd11287, %rd11285;
	selp.u64 	%rd11288, 1, 0, %p4965;
	add.s64 	%rd11289, %rd11286, %rd11288;
	mul.lo.s64 	%rd11290, %rd11271, 977;
	mul.hi.u64 	%rd11291, %rd11271, %rd11278;
	add.s64 	%rd11292, %rd11290, %rd11289;
	setp.lt.u64 	%p4966, %rd11292, %rd11290;
	selp.u64 	%rd11293, 1, 0, %p4966;
	add.s64 	%rd11294, %rd11291, %rd11293;
	add.s64 	%rd15001, %rd11277, %rd11272;
	setp.lt.u64 	%p4967, %rd15001, %rd11277;
	selp.u64 	%rd11295, 1, 0, %p4967;
	add.s64 	%rd11296, %rd11282, %rd11273;
	setp.lt.u64 	%p4968, %rd11296, %rd11282;
	add.s64 	%rd15002, %rd11296, %rd11295;
	setp.lt.u64 	%p4969, %rd15002, %rd11296;
	or.pred  	%p4970, %p4968, %p4969;
	selp.u64 	%rd11297, 1, 0, %p4970;
	add.s64 	%rd11298, %rd11287, %rd11274;
	setp.lt.u64 	%p4971, %rd11298, %rd11287;
	add.s64 	%rd15003, %rd11298, %rd11297;
	setp.lt.u64 	%p4972, %rd15003, %rd11298;
	or.pred  	%p4973, %p4971, %p4972;
	selp.u64 	%rd11299, 1, 0, %p4973;
	add.s64 	%rd11300, %rd11292, %rd11275;
	setp.lt.u64 	%p4974, %rd11300, %rd11292;
	add.s64 	%rd15004, %rd11300, %rd11299;
	setp.lt.u64 	%p4975, %rd15004, %rd11300;
	or.pred  	%p4976, %p4974, %p4975;
	selp.u64 	%rd11301, 1, 0, %p4976;
	add.s64 	%rd11302, %rd11294, %rd11276;
	add.s64 	%rd2125, %rd11302, %rd11301;
	setp.eq.s64 	%p4977, %rd2125, 0;
	mov.b64 	%rd15005, 0;
	@%p4977 bra 	$L__BB6_609;
	shl.b64 	%rd11303, %rd2125, 32;
	shr.u64 	%rd11304, %rd2125, 32;
	mov.b64 	%rd11305, 977;
	mul.hi.u64 	%rd11306, %rd2125, %rd11305;
	mad.lo.s64 	%rd11307, %rd2125, 977, %rd11303;
	setp.lt.u64 	%p4978, %rd11307, %rd11303;
	selp.u64 	%rd11308, 1, 0, %p4978;
	add.s64 	%rd15001, %rd11307, %rd15001;
	setp.lt.u64 	%p4979, %rd15001, %rd11307;
	selp.u64 	%rd11309, 1, 0, %p4979;
	add.s64 	%rd11310, %rd11304, %rd11306;
	setp.lt.u64 	%p4980, %rd11310, %rd11304;
	selp.u64 	%rd11311, 1, 0, %p4980;
	add.s64 	%rd11312, %rd15002, %rd11310;
	setp.lt.u64 	%p4981, %rd11312, %rd15002;
	selp.u64 	%rd11313, 1, 0, %p4981;
	add.s64 	%rd11314, %rd11312, %rd11308;
	add.s64 	%rd15002, %rd11314, %rd11309;
	setp.lt.u64 	%p4982, %rd15002, %rd11312;
	selp.u64 	%rd11315, 1, 0, %p4982;
	add.s64 	%rd11316, %rd15003, %rd11311;
	add.s64 	%rd11317, %rd11316, %rd11313;
	add.s64 	%rd2128, %rd11317, %rd11315;
	setp.lt.u64 	%p4983, %rd2128, %rd15003;
	selp.u64 	%rd11318, 1, 0, %p4983;
	add.s64 	%rd2129, %rd15004, %rd11318;
	setp.lt.u64 	%p4984, %rd2129, %rd15004;
	selp.u64 	%rd15005, 1, 0, %p4984;
	mov.u64 	%rd15003, %rd2128;
	mov.u64 	%rd15004, %rd2129;
$L__BB6_609:
	mad.lo.s64 	%rd2136, %rd14997, %rd14997, %rd15001;
	setp.lt.u64 	%p4985, %rd2136, %rd15001;
	selp.u64 	%rd11319, 1, 0, %p4985;
	add.s64 	%rd11320, %rd15002, %rd2118;
	setp.lt.u64 	%p4986, %rd11320, %rd15002;
	add.s64 	%rd15007, %rd11320, %rd11319;
	setp.lt.u64 	%p4987, %rd15007, %rd11320;
	or.pred  	%p4988, %p4986, %p4987;
	selp.u64 	%rd11321, 1, 0, %p4988;
	add.s64 	%rd11322, %rd15003, %rd2119;
	setp.lt.u64 	%p4989, %rd11322, %rd15003;
	add.s64 	%rd15008, %rd11322, %rd11321;
	setp.lt.u64 	%p4990, %rd15008, %rd11322;
	or.pred  	%p4991, %p4989, %p4990;
	selp.u64 	%rd11323, 1, 0, %p4991;
	add.s64 	%rd11324, %rd15004, %rd2120;
	setp.lt.u64 	%p4992, %rd11324, %rd15004;
	add.s64 	%rd15009, %rd11324, %rd11323;
	setp.lt.u64 	%p4993, %rd15009, %rd11324;
	or.pred  	%p4994, %p4992, %p4993;
	selp.u64 	%rd11325, 1, 0, %p4994;
	add.s64 	%rd2140, %rd15005, %rd11325;
	setp.ne.s64 	%p4995, %rd2140, 0;
	@%p4995 bra 	$L__BB6_612;
	and.b64  	%rd11326, %rd15009, %rd15008;
	setp.ne.s64 	%p4996, %rd11326, -1;
	mov.u64 	%rd15006, %rd2136;
	@%p4996 bra 	$L__BB6_619;
	setp.ne.s64 	%p4997, %rd15007, -1;
	setp.lt.u64 	%p4998, %rd2136, -4294968273;
	or.pred  	%p4999, %p4997, %p4998;
	mov.u64 	%rd15006, %rd2136;
	@%p4999 bra 	$L__BB6_619;
$L__BB6_612:
	add.s64 	%rd15006, %rd2136, 4294968273;
	setp.lt.u64 	%p5000, %rd2136, -4294968273;
	selp.u64 	%rd11327, 1, 0, %p5000;
	add.s64 	%rd11328, %rd15007, 1;
	setp.ne.s64 	%p5001, %rd15007, -1;
	selp.s64 	%rd11329, -1, 0, %p5000;
	add.s64 	%rd15007, %rd11328, %rd11329;
	setp.lt.u64 	%p5002, %rd11328, %rd11327;
	or.pred  	%p5003, %p5001, %p5002;
	selp.u64 	%rd11330, 1, 0, %p5003;
	add.s64 	%rd11331, %rd15008, 1;
	setp.ne.s64 	%p5004, %rd15008, -1;
	selp.s64 	%rd11332, -1, 0, %p5003;
	add.s64 	%rd15008, %rd11331, %rd11332;
	setp.lt.u64 	%p5005, %rd11331, %rd11330;
	or.pred  	%p5006, %p5004, %p5005;
	selp.u64 	%rd11333, 1, 0, %p5006;
	add.s64 	%rd11334, %rd15009, 1;
	setp.ne.s64 	%p5007, %rd15009, -1;
	selp.s64 	%rd11335, -1, 0, %p5006;
	add.s64 	%rd15009, %rd11334, %rd11335;
	setp.lt.u64 	%p5008, %rd11334, %rd11333;
	or.pred  	%p5009, %p5007, %p5008;
	selp.s64 	%rd11336, -1, 0, %p5009;
	add.s64 	%rd2145, %rd2140, %rd11336;
	setp.ne.s64 	%p5010, %rd2145, 0;
	@%p5010 bra 	$L__BB6_615;
	and.b64  	%rd11337, %rd15009, %rd15008;
	setp.ne.s64 	%p5011, %rd11337, -1;
	@%p5011 bra 	$L__BB6_619;
	setp.ne.s64 	%p5012, %rd15007, -1;
	setp.lt.u64 	%p5013, %rd15006, -4294968273;
	or.pred  	%p5014, %p5012, %p5013;
	@%p5014 bra 	$L__BB6_619;
$L__BB6_615:
	add.s64 	%rd2146, %rd2136, 8589936546;
	setp.lt.u64 	%p5015, %rd15006, -4294968273;
	selp.u64 	%rd11338, 1, 0, %p5015;
	add.s64 	%rd11339, %rd15007, 1;
	setp.ne.s64 	%p5016, %rd15007, -1;
	selp.s64 	%rd11340, -1, 0, %p5015;
	add.s64 	%rd15007, %rd11339, %rd11340;
	setp.lt.u64 	%p5017, %rd11339, %rd11338;
	or.pred  	%p5018, %p5016, %p5017;
	selp.u64 	%rd11341, 1, 0, %p5018;
	add.s64 	%rd11342, %rd15008, 1;
	setp.ne.s64 	%p5019, %rd15008, -1;
	selp.s64 	%rd11343, -1, 0, %p5018;
	add.s64 	%rd15008, %rd11342, %rd11343;
	setp.lt.u64 	%p5020, %rd11342, %rd11341;
	or.pred  	%p5021, %p5019, %p5020;
	selp.u64 	%rd11344, 1, 0, %p5021;
	add.s64 	%rd11345, %rd15009, 1;
	setp.ne.s64 	%p5022, %rd15009, -1;
	selp.s64 	%rd11346, -1, 0, %p5021;
	add.s64 	%rd15009, %rd11345, %rd11346;
	setp.lt.u64 	%p5023, %rd11345, %rd11344;
	or.pred  	%p5024, %p5022, %p5023;
	selp.u64 	%rd11347, 1, 0, %p5024;
	setp.ne.s64 	%p5025, %rd2145, %rd11347;
	@%p5025 bra 	$L__BB6_618;
	and.b64  	%rd11348, %rd15009, %rd15008;
	setp.ne.s64 	%p5026, %rd11348, -1;
	mov.u64 	%rd15006, %rd2146;
	@%p5026 bra 	$L__BB6_619;
	setp.ne.s64 	%p5027, %rd15007, -1;
	setp.lt.u64 	%p5028, %rd2146, -4294968273;
	or.pred  	%p5029, %p5027, %p5028;
	mov.u64 	%rd15006, %rd2146;
	@%p5029 bra 	$L__BB6_619;
$L__BB6_618:
	setp.lt.u64 	%p5030, %rd2146, -4294968273;
	selp.u64 	%rd11349, 1, 0, %p5030;
	add.s64 	%rd11350, %rd15007, 1;
	setp.ne.s64 	%p5031, %rd15007, -1;
	selp.s64 	%rd11351, -1, 0, %p5030;
	add.s64 	%rd15007, %rd11350, %rd11351;
	setp.lt.u64 	%p5032, %rd11350, %rd11349;
	or.pred  	%p5033, %p5031, %p5032;
	selp.u64 	%rd11352, 1, 0, %p5033;
	add.s64 	%rd11353, %rd15008, 1;
	setp.ne.s64 	%p5034, %rd15008, -1;
	selp.s64 	%rd11354, -1, 0, %p5033;
	add.s64 	%rd15008, %rd11353, %rd11354;
	setp.lt.u64 	%p5035, %rd11353, %rd11352;
	or.pred  	%p5036, %p5034, %p5035;
	selp.s64 	%rd11355, -1, 0, %p5036;
	add.s64 	%rd11356, %rd15009, %rd11355;
	add.s64 	%rd15009, %rd11356, 1;
	add.s64 	%rd15006, %rd2136, 12884904819;
$L__BB6_619:
	mul.lo.s64 	%rd11358, %rd15007, %rd15006;
	mul.hi.u64 	%rd11359, %rd15006, %rd15007;
	mul.lo.s64 	%rd11360, %rd15008, %rd15006;
	mul.hi.u64 	%rd11361, %rd15006, %rd15008;
	add.s64 	%rd11362, %rd11360, %rd11359;
	setp.lt.u64 	%p5037, %rd11362, %rd11360;
	selp.u64 	%rd11363, 1, 0, %p5037;
	add.s64 	%rd11364, %rd11361, %rd11363;
	mul.lo.s64 	%rd11365, %rd15009, %rd15006;
	mul.hi.u64 	%rd11366, %rd15006, %rd15009;
	add.s64 	%rd11367, %rd11365, %rd11364;
	setp.lt.u64 	%p5038, %rd11367, %rd11365;
	selp.u64 	%rd11368, 1, 0, %p5038;
	add.s64 	%rd11369, %rd11366, %rd11368;
	mul.hi.u64 	%rd11370, %rd15007, %rd15008;
	mad.lo.s64 	%rd11371, %rd15008, %rd15007, %rd11367;
	setp.lt.u64 	%p5039, %rd11371, %rd11367;
	selp.u64 	%rd11372, 1, 0, %p5039;
	add.s64 	%rd11373, %rd11370, %rd11372;
	mul.hi.u64 	%rd11374, %rd15007, %rd15009;
	mad.lo.s64 	%rd11375, %rd15009, %rd15007, %rd11369;
	setp.lt.u64 	%p5040, %rd11375, %rd11369;
	selp.u64 	%rd11376, 1, 0, %p5040;
	add.s64 	%rd11377, %rd11375, %rd11373;
	setp.lt.u64 	%p5041, %rd11377, %rd11375;
	selp.u64 	%rd11378, 1, 0, %p5041;
	add.s64 	%rd11379, %rd11374, %rd11376;
	add.s64 	%rd11380, %rd11379, %rd11378;
	mul.hi.u64 	%rd11381, %rd15008, %rd15009;
	mad.lo.s64 	%rd11382, %rd15009, %rd15008, %rd11380;
	setp.lt.u64 	%p5042, %rd11382, %rd11380;
	selp.u64 	%rd11383, 1, 0, %p5042;
	add.s64 	%rd11384, %rd11381, %rd11383;
	shl.b64 	%rd11385, %rd11358, 1;
	mov.b64 	{%r969, %r970}, %rd11358;
	mov.b64 	{%r971, %r972}, %rd11362;
	shf.l.wrap.b32 	%r973, %r970, %r971, 1;
	shf.l.wrap.b32 	%r974, %r971, %r972, 1;
	mov.b64 	%rd11386, {%r973, %r974};
	mov.b64 	{%r975, %r976}, %rd11371;
	shf.l.wrap.b32 	%r977, %r972, %r975, 1;
	shf.l.wrap.b32 	%r978, %r975, %r976, 1;
	mov.b64 	%rd11387, {%r977, %r978};
	mov.b64 	{%r979, %r980}, %rd11377;
	shf.l.wrap.b32 	%r981, %r976, %r979, 1;
	shf.l.wrap.b32 	%r982, %r979, %r980, 1;
	mov.b64 	%rd11388, {%r981, %r982};
	mov.b64 	{%r983, %r984}, %rd11382;
	shf.l.wrap.b32 	%r985, %r980, %r983, 1;
	shf.l.wrap.b32 	%r986, %r983, %r984, 1;
	mov.b64 	%rd11389, {%r985, %r986};
	shr.u64 	%rd11390, %rd11384, 63;
	mov.b64 	{%r987, %r988}, %rd11384;
	shf.l.wrap.b32 	%r989, %r984, %r987, 1;
	shf.l.wrap.b32 	%r990, %r987, %r988, 1;
	mov.b64 	%rd11391, {%r989, %r990};
	mul.hi.u64 	%rd11392, %rd15006, %rd15006;
	mul.hi.u64 	%rd11393, %rd15007, %rd15007;
	mul.hi.u64 	%rd11394, %rd15008, %rd15008;
	mul.hi.u64 	%rd11395, %rd15009, %rd15009;
	add.s64 	%rd2158, %rd11385, %rd11392;
	setp.lt.u64 	%p5043, %rd2158, %rd11385;
	selp.u64 	%rd11396, 1, 0, %p5043;
	mad.lo.s64 	%rd11397, %rd15007, %rd15007, %rd11386;
	setp.lt.u64 	%p5044, %rd11397, %rd11386;
	add.s64 	%rd2159, %rd11397, %rd11396;
	setp.lt.u64 	%p5045, %rd2159, %rd11397;
	or.pred  	%p5046, %p5044, %p5045;
	selp.u64 	%rd11398, 1, 0, %p5046;
	add.s64 	%rd11399, %rd11387, %rd11393;
	setp.lt.u64 	%p5047, %rd11399, %rd11387;
	add.s64 	%rd2160, %rd11399, %rd11398;
	setp.lt.u64 	%p5048, %rd2160, %rd11399;
	or.pred  	%p5049, %p5047, %p5048;
	selp.u64 	%rd11400, 1, 0, %p5049;
	mad.lo.s64 	%rd11401, %rd15008, %rd15008, %rd11388;
	setp.lt.u64 	%p5050, %rd11401, %rd11388;
	add.s64 	%rd11402, %rd11401, %rd11400;
	setp.lt.u64 	%p5051, %rd11402, %rd11401;
	or.pred  	%p5052, %p5050, %p5051;
	selp.u64 	%rd11403, 1, 0, %p5052;
	add.s64 	%rd11404, %rd11389, %rd11394;
	setp.lt.u64 	%p5053, %rd11404, %rd11389;
	add.s64 	%rd11405, %rd11404, %rd11403;
	setp.lt.u64 	%p5054, %rd11405, %rd11404;
	or.pred  	%p5055, %p5053, %p5054;
	selp.u64 	%rd11406, 1, 0, %p5055;
	mad.lo.s64 	%rd11407, %rd15009, %rd15009, %rd11391;
	setp.lt.u64 	%p5056, %rd11407, %rd11391;
	add.s64 	%rd11408, %rd11407, %rd11406;
	setp.lt.u64 	%p5057, %rd11408, %rd11407;
	or.pred  	%p5058, %p5056, %p5057;
	selp.u64 	%rd11409, 1, 0, %p5058;
	add.s64 	%rd11410, %rd11390, %rd11395;
	add.s64 	%rd11411, %rd11410, %rd11409;
	shl.b64 	%rd11412, %rd11402, 32;
	mov.b64 	{%r991, %r992}, %rd11402;
	mov.b64 	{%r993, %r994}, %rd11405;
	mov.b64 	%rd11413, {%r992, %r993};
	mov.b64 	{%r995, %r996}, %rd11408;
	mov.b64 	%rd11414, {%r994, %r995};
	mov.b64 	{%r997, %r998}, %rd11411;
	mov.b64 	%rd11415, {%r996, %r997};
	shr.u64 	%rd11416, %rd11411, 32;
	mul.lo.s64 	%rd11417, %rd11402, 977;
	mov.b64 	%rd11418, 977;
	mul.hi.u64 	%rd11419, %rd11402, %rd11418;
	mul.lo.s64 	%rd11420, %rd11405, 977;
	mul.hi.u64 	%rd11421, %rd11405, %rd11418;
	add.s64 	%rd11422, %rd11420, %rd11419;
	setp.lt.u64 	%p5059, %rd11422, %rd11420;
	selp.u64 	%rd11423, 1, 0, %p5059;
	add.s64 	%rd11424, %rd11421, %rd11423;
	mul.lo.s64 	%rd11425, %rd11408, 977;
	mul.hi.u64 	%rd11426, %rd11408, %rd11418;
	add.s64 	%rd11427, %rd11425, %rd11424;
	setp.lt.u64 	%p5060, %rd11427, %rd11425;
	selp.u64 	%rd11428, 1, 0, %p5060;
	add.s64 	%rd11429, %rd11426, %rd11428;
	mul.lo.s64 	%rd11430, %rd11411, 977;
	mul.hi.u64 	%rd11431, %rd11411, %rd11418;
	add.s64 	%rd11432, %rd11430, %rd11429;
	setp.lt.u64 	%p5061, %rd11432, %rd11430;
	selp.u64 	%rd11433, 1, 0, %p5061;
	add.s64 	%rd11434, %rd11431, %rd11433;
	add.s64 	%rd15010, %rd11417, %rd11412;
	setp.lt.u64 	%p5062, %rd15010, %rd11417;
	selp.u64 	%rd11435, 1, 0, %p5062;
	add.s64 	%rd11436, %rd11422, %rd11413;
	setp.lt.u64 	%p5063, %rd11436, %rd11422;
	add.s64 	%rd15011, %rd11436, %rd11435;
	setp.lt.u64 	%p5064, %rd15011, %rd11436;
	or.pred  	%p5065, %p5063, %p5064;
	selp.u64 	%rd11437, 1, 0, %p5065;
	add.s64 	%rd11438, %rd11427, %rd11414;
	setp.lt.u64 	%p5066, %rd11438, %rd11427;
	add.s64 	%rd15012, %rd11438, %rd11437;
	setp.lt.u64 	%p5067, %rd15012, %rd11438;
	or.pred  	%p5068, %p5066, %p5067;
	selp.u64 	%rd11439, 1, 0, %p5068;
	add.s64 	%rd11440, %rd11432, %rd11415;
	setp.lt.u64 	%p5069, %rd11440, %rd11432;
	add.s64 	%rd15013, %rd11440, %rd11439;
	setp.lt.u64 	%p5070, %rd15013, %rd11440;
	or.pred  	%p5071, %p5069, %p5070;
	selp.u64 	%rd11441, 1, 0, %p5071;
	add.s64 	%rd11442, %rd11434, %rd11416;
	add.s64 	%rd2165, %rd11442, %rd11441;
	setp.eq.s64 	%p5072, %rd2165, 0;
	mov.b64 	%rd15014, 0;
	@%p5072 bra 	$L__BB6_621;
	shl.b64 	%rd11443, %rd2165, 32;
	shr.u64 	%rd11444, %rd2165, 32;
	mov.b64 	%rd11445, 977;
	mul.hi.u64 	%rd11446, %rd2165, %rd11445;
	mad.lo.s64 	%rd11447, %rd2165, 977, %rd11443;
	setp.lt.u64 	%p5073, %rd11447, %rd11443;
	selp.u64 	%rd11448, 1, 0, %p5073;
	add.s64 	%rd15010, %rd11447, %rd15010;
	setp.lt.u64 	%p5074, %rd15010, %rd11447;
	selp.u64 	%rd11449, 1, 0, %p5074;
	add.s64 	%rd11450, %rd11444, %rd11446;
	setp.lt.u64 	%p5075, %rd11450, %rd11444;
	selp.u64 	%rd11451, 1, 0, %p5075;
	add.s64 	%rd11452, %rd15011, %rd11450;
	setp.lt.u64 	%p5076, %rd11452, %rd15011;
	selp.u64 	%rd11453, 1, 0, %p5076;
	add.s64 	%rd11454, %rd11452, %rd11448;
	add.s64 	%rd15011, %rd11454, %rd11449;
	setp.lt.u64 	%p5077, %rd15011, %rd11452;
	selp.u64 	%rd11455, 1, 0, %p5077;
	add.s64 	%rd11456, %rd15012, %rd11451;
	add.s64 	%rd11457, %rd11456, %rd11453;
	add.s64 	%rd2168, %rd11457, %rd11455;
	setp.lt.u64 	%p5078, %rd2168, %rd15012;
	selp.u64 	%rd11458, 1, 0, %p5078;
	add.s64 	%rd2169, %rd15013, %rd11458;
	setp.lt.u64 	%p5079, %rd2169, %rd15013;
	selp.u64 	%rd15014, 1, 0, %p5079;
	mov.u64 	%rd15012, %rd2168;
	mov.u64 	%rd15013, %rd2169;
$L__BB6_621:
	mad.lo.s64 	%rd2176, %rd15006, %rd15006, %rd15010;
	setp.lt.u64 	%p5080, %rd2176, %rd15010;
	selp.u64 	%rd11459, 1, 0, %p5080;
	add.s64 	%rd11460, %rd15011, %rd2158;
	setp.lt.u64 	%p5081, %rd11460, %rd15011;
	add.s64 	%rd15016, %rd11460, %rd11459;
	setp.lt.u64 	%p5082, %rd15016, %rd11460;
	or.pred  	%p5083, %p5081, %p5082;
	selp.u64 	%rd11461, 1, 0, %p5083;
	add.s64 	%rd11462, %rd15012, %rd2159;
	setp.lt.u64 	%p5084, %rd11462, %rd15012;
	add.s64 	%rd15017, %rd11462, %rd11461;
	setp.lt.u64 	%p5085, %rd15017, %rd11462;
	or.pred  	%p5086, %p5084, %p5085;
	selp.u64 	%rd11463, 1, 0, %p5086;
	add.s64 	%rd11464, %rd15013, %rd2160;
	setp.lt.u64 	%p5087, %rd11464, %rd15013;
	add.s64 	%rd15018, %rd11464, %rd11463;
	setp.lt.u64 	%p5088, %rd15018, %rd11464;
	or.pred  	%p5089, %p5087, %p5088;
	selp.u64 	%rd11465, 1, 0, %p5089;
	add.s64 	%rd2180, %rd15014, %rd11465;
	setp.ne.s64 	%p5090, %rd2180, 0;
	@%p5090 bra 	$L__BB6_624;
	and.b64  	%rd11466, %rd15018, %rd15017;
	setp.ne.s64 	%p5091, %rd11466, -1;
	mov.u64 	%rd15037, %rd2176;
	@%p5091 bra 	$L__BB6_631;
	setp.ne.s64 	%p5092, %rd15016, -1;
	setp.lt.u64 	%p5093, %rd2176, -4294968273;
	or.pred  	%p5094, %p5092, %p5093;
	mov.u64 	%rd15037, %rd2176;
	@%p5094 bra 	$L__BB6_631;
$L__BB6_624:
	add.s64 	%rd15037, %rd2176, 4294968273;
	setp.lt.u64 	%p5095, %rd2176, -4294968273;
	selp.u64 	%rd11467, 1, 0, %p5095;
	add.s64 	%rd11468, %rd15016, 1;
	setp.ne.s64 	%p5096, %rd15016, -1;
	selp.s64 	%rd11469, -1, 0, %p5095;
	add.s64 	%rd15016, %rd11468, %rd11469;
	setp.lt.u64 	%p5097, %rd11468, %rd11467;
	or.pred  	%p5098, %p5096, %p5097;
	selp.u64 	%rd11470, 1, 0, %p5098;
	add.s64 	%rd11471, %rd15017, 1;
	setp.ne.s64 	%p5099, %rd15017, -1;
	selp.s64 	%rd11472, -1, 0, %p5098;
	add.s64 	%rd15017, %rd11471, %rd11472;
	setp.lt.u64 	%p5100, %rd11471, %rd11470;
	or.pred  	%p5101, %p5099, %p5100;
	selp.u64 	%rd11473, 1, 0, %p5101;
	add.s64 	%rd11474, %rd15018, 1;
	setp.ne.s64 	%p5102, %rd15018, -1;
	selp.s64 	%rd11475, -1, 0, %p5101;
	add.s64 	%rd15018, %rd11474, %rd11475;
	setp.lt.u64 	%p5103, %rd11474, %rd11473;
	or.pred  	%p5104, %p5102, %p5103;
	selp.s64 	%rd11476, -1, 0, %p5104;
	add.s64 	%rd2185, %rd2180, %rd11476;
	setp.ne.s64 	%p5105, %rd2185, 0;
	@%p5105 bra 	$L__BB6_627;
	and.b64  	%rd11477, %rd15018, %rd15017;
	setp.ne.s64 	%p5106, %rd11477, -1;
	@%p5106 bra 	$L__BB6_631;
	setp.ne.s64 	%p5107, %rd15016, -1;
	setp.lt.u64 	%p5108, %rd15037, -4294968273;
	or.pred  	%p5109, %p5107, %p5108;
	@%p5109 bra 	$L__BB6_631;
$L__BB6_627:
	add.s64 	%rd2186, %rd2176, 8589936546;
	setp.lt.u64 	%p5110, %rd15037, -4294968273;
	selp.u64 	%rd11478, 1, 0, %p5110;
	add.s64 	%rd11479, %rd15016, 1;
	setp.ne.s64 	%p5111, %rd15016, -1;
	selp.s64 	%rd11480, -1, 0, %p5110;
	add.s64 	%rd15016, %rd11479, %rd11480;
	setp.lt.u64 	%p5112, %rd11479, %rd11478;
	or.pred  	%p5113, %p5111, %p5112;
	selp.u64 	%rd11481, 1, 0, %p5113;
	add.s64 	%rd11482, %rd15017, 1;
	setp.ne.s64 	%p5114, %rd15017, -1;
	selp.s64 	%rd11483, -1, 0, %p5113;
	add.s64 	%rd15017, %rd11482, %rd11483;
	setp.lt.u64 	%p5115, %rd11482, %rd11481;
	or.pred  	%p5116, %p5114, %p5115;
	selp.u64 	%rd11484, 1, 0, %p5116;
	add.s64 	%rd11485, %rd15018, 1;
	setp.ne.s64 	%p5117, %rd15018, -1;
	selp.s64 	%rd11486, -1, 0, %p5116;
	add.s64 	%rd15018, %rd11485, %rd11486;
	setp.lt.u64 	%p5118, %rd11485, %rd11484;
	or.pred  	%p5119, %p5117, %p5118;
	selp.u64 	%rd11487, 1, 0, %p5119;
	setp.ne.s64 	%p5120, %rd2185, %rd11487;
	@%p5120 bra 	$L__BB6_630;
	and.b64  	%rd11488, %rd15018, %rd15017;
	setp.ne.s64 	%p5121, %rd11488, -1;
	mov.u64 	%rd15037, %rd2186;
	@%p5121 bra 	$L__BB6_631;
	setp.ne.s64 	%p5122, %rd15016, -1;
	setp.lt.u64 	%p5123, %rd2186, -4294968273;
	or.pred  	%p5124, %p5122, %p5123;
	mov.u64 	%rd15037, %rd2186;
	@%p5124 bra 	$L__BB6_631;
$L__BB6_630:
	setp.lt.u64 	%p5125, %rd2186, -4294968273;
	selp.u64 	%rd11489, 1, 0, %p5125;
	add.s64 	%rd11490, %rd15016, 1;
	setp.ne.s64 	%p5126, %rd15016, -1;
	selp.s64 	%rd11491, -1, 0, %p5125;
	add.s64 	%rd15016, %rd11490, %rd11491;
	setp.lt.u64 	%p5127, %rd11490, %rd11489;
	or.pred  	%p5128, %p5126, %p5127;
	selp.u64 	%rd11492, 1, 0, %p5128;
	add.s64 	%rd11493, %rd15017, 1;
	setp.ne.s64 	%p5129, %rd15017, -1;
	selp.s64 	%rd11494, -1, 0, %p5128;
	add.s64 	%rd15017, %rd11493, %rd11494;
	setp.lt.u64 	%p5130, %rd11493, %rd11492;
	or.pred  	%p5131, %p5129, %p5130;
	selp.s64 	%rd11495, -1, 0, %p5131;
	add.s64 	%rd11496, %rd15018, %rd11495;
	add.s64 	%rd15018, %rd11496, 1;
	add.s64 	%rd15037, %rd2176, 12884904819;
$L__BB6_631:
	mul.hi.u64 	%rd11498, %rd15037, %rd14779;
	mul.lo.s64 	%rd11499, %rd14780, %rd15037;
	mul.hi.u64 	%rd11500, %rd15037, %rd14780;
	add.s64 	%rd11501, %rd11499, %rd11498;
	setp.lt.u64 	%p5132, %rd11501, %rd11499;
	selp.u64 	%rd11502, 1, 0, %p5132;
	add.s64 	%rd11503, %rd11500, %rd11502;
	mul.lo.s64 	%rd11504, %rd14781, %rd15037;
	mul.hi.u64 	%rd11505, %rd15037, %rd14781;
	add.s64 	%rd11506, %rd11504, %rd11503;
	setp.lt.u64 	%p5133, %rd11506, %rd11504;
	selp.u64 	%rd11507, 1, 0, %p5133;
	add.s64 	%rd11508, %rd11505, %rd11507;
	mul.lo.s64 	%rd11509, %rd14782, %rd15037;
	mul.hi.u64 	%rd11510, %rd15037, %rd14782;
	add.s64 	%rd11511, %rd11509, %rd11508;
	setp.lt.u64 	%p5134, %rd11511, %rd11509;
	selp.u64 	%rd11512, 1, 0, %p5134;
	add.s64 	%rd11513, %rd11510, %rd11512;
	mul.hi.u64 	%rd11514, %rd15016, %rd14779;
	mad.lo.s64 	%rd2198, %rd14779, %rd15016, %rd11501;
	setp.lt.u64 	%p5135, %rd2198, %rd11501;
	selp.u64 	%rd11515, 1, 0, %p5135;
	add.s64 	%rd11516, %rd11514, %rd11515;
	mul.hi.u64 	%rd11517, %rd15016, %rd14780;
	mad.lo.s64 	%rd11518, %rd14780, %rd15016, %rd11506;
	setp.lt.u64 	%p5136, %rd11518, %rd11506;
	selp.u64 	%rd11519, 1, 0, %p5136;
	add.s64 	%rd11520, %rd11518, %rd11516;
	setp.lt.u64 	%p5137, %rd11520, %rd11518;
	selp.u64 	%rd11521, 1, 0, %p5137;
	add.s64 	%rd11522, %rd11517, %rd11519;
	add.s64 	%rd11523, %rd11522, %rd11521;
	mul.hi.u64 	%rd11524, %rd15016, %rd14781;
	mad.lo.s64 	%rd11525, %rd14781, %rd15016, %rd11511;
	setp.lt.u64 	%p5138, %rd11525, %rd11511;
	selp.u64 	%rd11526, 1, 0, %p5138;
	add.s64 	%rd11527, %rd11525, %rd11523;
	setp.lt.u64 	%p5139, %rd11527, %rd11525;
	selp.u64 	%rd11528, 1, 0, %p5139;
	add.s64 	%rd11529, %rd11524, %rd11526;
	add.s64 	%rd11530, %rd11529, %rd11528;
	mul.hi.u64 	%rd11531, %rd15016, %rd14782;
	mad.lo.s64 	%rd11532, %rd14782, %rd15016, %rd11513;
	setp.lt.u64 	%p5140, %rd11532, %rd11513;
	selp.u64 	%rd11533, 1, 0, %p5140;
	add.s64 	%rd11534, %rd11532, %rd11530;
	setp.lt.u64 	%p5141, %rd11534, %rd11532;
	selp.u64 	%rd11535, 1, 0, %p5141;
	add.s64 	%rd11536, %rd11531, %rd11533;
	add.s64 	%rd11537, %rd11536, %rd11535;
	mul.hi.u64 	%rd11538, %rd15017, %rd14779;
	mad.lo.s64 	%rd2199, %rd14779, %rd15017, %rd11520;
	setp.lt.u64 	%p5142, %rd2199, %rd11520;
	selp.u64 	%rd11539, 1, 0, %p5142;
	add.s64 	%rd11540, %rd11538, %rd11539;
	mul.hi.u64 	%rd11541, %rd15017, %rd14780;
	mad.lo.s64 	%rd11542, %rd14780, %rd15017, %rd11527;
	setp.lt.u64 	%p5143, %rd11542, %rd11527;
	selp.u64 	%rd11543, 1, 0, %p5143;
	add.s64 	%rd11544, %rd11542, %rd11540;
	setp.lt.u64 	%p5144, %rd11544, %rd11542;
	selp.u64 	%rd11545, 1, 0, %p5144;
	add.s64 	%rd11546, %rd11541, %rd11543;
	add.s64 	%rd11547, %rd11546, %rd11545;
	mul.hi.u64 	%rd11548, %rd15017, %rd14781;
	mad.lo.s64 	%rd11549, %rd14781, %rd15017, %rd11534;
	setp.lt.u64 	%p5145, %rd11549, %rd11534;
	selp.u64 	%rd11550, 1, 0, %p5145;
	add.s64 	%rd11551, %rd11549, %rd11547;
	setp.lt.u64 	%p5146, %rd11551, %rd11549;
	selp.u64 	%rd11552, 1, 0, %p5146;
	add.s64 	%rd11553, %rd11548, %rd11550;
	add.s64 	%rd11554, %rd11553, %rd11552;
	mul.hi.u64 	%rd11555, %rd15017, %rd14782;
	mad.lo.s64 	%rd11556, %rd14782, %rd15017, %rd11537;
	setp.lt.u64 	%p5147, %rd11556, %rd11537;
	selp.u64 	%rd11557, 1, 0, %p5147;
	add.s64 	%rd11558, %rd11556, %rd11554;
	setp.lt.u64 	%p5148, %rd11558, %rd11556;
	selp.u64 	%rd11559, 1, 0, %p5148;
	add.s64 	%rd11560, %rd11555, %rd11557;
	add.s64 	%rd11561, %rd11560, %rd11559;
	mul.hi.u64 	%rd11562, %rd15018, %rd14779;
	mad.lo.s64 	%rd2200, %rd14779, %rd15018, %rd11544;
	setp.lt.u64 	%p5149, %rd2200, %rd11544;
	selp.u64 	%rd11563, 1, 0, %p5149;
	add.s64 	%rd11564, %rd11562, %rd11563;
	mul.hi.u64 	%rd11565, %rd15018, %rd14780;
	mad.lo.s64 	%rd11566, %rd14780, %rd15018, %rd11551;
	setp.lt.u64 	%p5150, %rd11566, %rd11551;
	selp.u64 	%rd11567, 1, 0, %p5150;
	add.s64 	%rd11568, %rd11566, %rd11564;
	setp.lt.u64 	%p5151, %rd11568, %rd11566;
	selp.u64 	%rd11569, 1, 0, %p5151;
	add.s64 	%rd11570, %rd11565, %rd11567;
	add.s64 	%rd11571, %rd11570, %rd11569;
	mul.hi.u64 	%rd11572, %rd15018, %rd14781;
	mad.lo.s64 	%rd11573, %rd14781, %rd15018, %rd11558;
	setp.lt.u64 	%p5152, %rd11573, %rd11558;
	selp.u64 	%rd11574, 1, 0, %p5152;
	add.s64 	%rd11575, %rd11573, %rd11571;
	setp.lt.u64 	%p5153, %rd11575, %rd11573;
	selp.u64 	%rd11576, 1, 0, %p5153;
	add.s64 	%rd11577, %rd11572, %rd11574;
	add.s64 	%rd11578, %rd11577, %rd11576;
	mul.hi.u64 	%rd11579, %rd15018, %rd14782;
	mad.lo.s64 	%rd11580, %rd14782, %rd15018, %rd11561;
	setp.lt.u64 	%p5154, %rd11580, %rd11561;
	selp.u64 	%rd11581, 1, 0, %p5154;
	add.s64 	%rd11582, %rd11580, %rd11578;
	setp.lt.u64 	%p5155, %rd11582, %rd11580;
	selp.u64 	%rd11583, 1, 0, %p5155;
	add.s64 	%rd11584, %rd11579, %rd11581;
	add.s64 	%rd11585, %rd11584, %rd11583;
	shl.b64 	%rd11586, %rd11568, 32;
	mov.b64 	{%r999, %r1000}, %rd11568;
	mov.b64 	{%r1001, %r1002}, %rd11575;
	mov.b64 	%rd11587, {%r1000, %r1001};
	mov.b64 	{%r1003, %r1004}, %rd11582;
	mov.b64 	%rd11588, {%r1002, %r1003};
	mov.b64 	{%r1005, %r1006}, %rd11585;
	mov.b64 	%rd11589, {%r1004, %r1005};
	shr.u64 	%rd11590, %rd11585, 32;
	mul.lo.s64 	%rd11591, %rd11568, 977;
	mov.b64 	%rd11592, 977;
	mul.hi.u64 	%rd11593, %rd11568, %rd11592;
	mul.lo.s64 	%rd11594, %rd11575, 977;
	mul.hi.u64 	%rd11595, %rd11575, %rd11592;
	add.s64 	%rd11596, %rd11594, %rd11593;
	setp.lt.u64 	%p5156, %rd11596, %rd11594;
	selp.u64 	%rd11597, 1, 0, %p5156;
	add.s64 	%rd11598, %rd11595, %rd11597;
	mul.lo.s64 	%rd11599, %rd11582, 977;
	mul.hi.u64 	%rd11600, %rd11582, %rd11592;
	add.s64 	%rd11601, %rd11599, %rd11598;
	setp.lt.u64 	%p5157, %rd11601, %rd11599;
	selp.u64 	%rd11602, 1, 0, %p5157;
	add.s64 	%rd11603, %rd11600, %rd11602;
	mul.lo.s64 	%rd11604, %rd11585, 977;
	mul.hi.u64 	%rd11605, %rd11585, %rd11592;
	add.s64 	%rd11606, %rd11604, %rd11603;
	setp.lt.u64 	%p5158, %rd11606, %rd11604;
	selp.u64 	%rd11607, 1, 0, %p5158;
	add.s64 	%rd11608, %rd11605, %rd11607;
	add.s64 	%rd15019, %rd11591, %rd11586;
	setp.lt.u64 	%p5159, %rd15019, %rd11591;
	selp.u64 	%rd11609, 1, 0, %p5159;
	add.s64 	%rd11610, %rd11596, %rd11587;
	setp.lt.u64 	%p5160, %rd11610, %rd11596;
	add.s64 	%rd15020, %rd11610, %rd11609;
	setp.lt.u64 	%p5161, %rd15020, %rd11610;
	or.pred  	%p5162, %p5160, %p5161;
	selp.u64 	%rd11611, 1, 0, %p5162;
	add.s64 	%rd11612, %rd11601, %rd11588;
	setp.lt.u64 	%p5163, %rd11612, %rd11601;
	add.s64 	%rd15021, %rd11612, %rd11611;
	setp.lt.u64 	%p5164, %rd15021, %rd11612;
	or.pred  	%p5165, %p5163, %p5164;
	selp.u64 	%rd11613, 1, 0, %p5165;
	add.s64 	%rd11614, %rd11606, %rd11589;
	setp.lt.u64 	%p5166, %rd11614, %rd11606;
	add.s64 	%rd15022, %rd11614, %rd11613;
	setp.lt.u64 	%p5167, %rd15022, %rd11614;
	or.pred  	%p5168, %p5166, %p5167;
	selp.u64 	%rd11615, 1, 0, %p5168;
	add.s64 	%rd11616, %rd11608, %rd11590;
	add.s64 	%rd2205, %rd11616, %rd11615;
	setp.eq.s64 	%p5169, %rd2205, 0;
	mov.b64 	%rd15023, 0;
	@%p5169 bra 	$L__BB6_633;
	shl.b64 	%rd11617, %rd2205, 32;
	shr.u64 	%rd11618, %rd2205, 32;
	mov.b64 	%rd11619, 977;
	mul.hi.u64 	%rd11620, %rd2205, %rd11619;
	mad.lo.s64 	%rd11621, %rd2205, 977, %rd11617;
	setp.lt.u64 	%p5170, %rd11621, %rd11617;
	selp.u64 	%rd11622, 1, 0, %p5170;
	add.s64 	%rd15019, %rd11621, %rd15019;
	setp.lt.u64 	%p5171, %rd15019, %rd11621;
	selp.u64 	%rd11623, 1, 0, %p5171;
	add.s64 	%rd11624, %rd11618, %rd11620;
	setp.lt.u64 	%p5172, %rd11624, %rd11618;
	selp.u64 	%rd11625, 1, 0, %p5172;
	add.s64 	%rd11626, %rd15020, %rd11624;
	setp.lt.u64 	%p5173, %rd11626, %rd15020;
	selp.u64 	%rd11627, 1, 0, %p5173;
	add.s64 	%rd11628, %rd11626, %rd11622;
	add.s64 	%rd15020, %rd11628, %rd11623;
	setp.lt.u64 	%p5174, %rd15020, %rd11626;
	selp.u64 	%rd11629, 1, 0, %p5174;
	add.s64 	%rd11630, %rd15021, %rd11625;
	add.s64 	%rd11631, %rd11630, %rd11627;
	add.s64 	%rd2208, %rd11631, %rd11629;
	setp.lt.u64 	%p5175, %rd2208, %rd15021;
	selp.u64 	%rd11632, 1, 0, %p5175;
	add.s64 	%rd2209, %rd15022, %rd11632;
	setp.lt.u64 	%p5176, %rd2209, %rd15022;
	selp.u64 	%rd15023, 1, 0, %p5176;
	mov.u64 	%rd15021, %rd2208;
	mov.u64 	%rd15022, %rd2209;
$L__BB6_633:
	mad.lo.s64 	%rd2216, %rd14779, %rd15037, %rd15019;
	setp.lt.u64 	%p5177, %rd2216, %rd15019;
	selp.u64 	%rd11633, 1, 0, %p5177;
	add.s64 	%rd11634, %rd15020, %rd2198;
	setp.lt.u64 	%p5178, %rd11634, %rd15020;
	add.s64 	%rd15025, %rd11634, %rd11633;
	setp.lt.u64 	%p5179, %rd15025, %rd11634;
	or.pred  	%p5180, %p5178, %p5179;
	selp.u64 	%rd11635, 1, 0, %p5180;
	add.s64 	%rd11636, %rd15021, %rd2199;
	setp.lt.u64 	%p5181, %rd11636, %rd15021;
	add.s64 	%rd15026, %rd11636, %rd11635;
	setp.lt.u64 	%p5182, %rd15026, %rd11636;
	or.pred  	%p5183, %p5181, %p5182;
	selp.u64 	%rd11637, 1, 0, %p5183;
	add.s64 	%rd11638, %rd15022, %rd2200;
	setp.lt.u64 	%p5184, %rd11638, %rd15022;
	add.s64 	%rd15027, %rd11638, %rd11637;
	setp.lt.u64 	%p5185, %rd15027, %rd11638;
	or.pred  	%p5186, %p5184, %p5185;
	selp.u64 	%rd11639, 1, 0, %p5186;
	add.s64 	%rd2220, %rd15023, %rd11639;
	setp.ne.s64 	%p5187, %rd2220, 0;
	@%p5187 bra 	$L__BB6_636;
	and.b64  	%rd11640, %rd15027, %rd15026;
	setp.ne.s64 	%p5188, %rd11640, -1;
	mov.u64 	%rd15024, %rd2216;
	@%p5188 bra 	$L__BB6_643;
	setp.ne.s64 	%p5189, %rd15025, -1;
	setp.lt.u64 	%p5190, %rd2216, -4294968273;
	or.pred  	%p5191, %p5189, %p5190;
	mov.u64 	%rd15024, %rd2216;
	@%p5191 bra 	$L__BB6_643;
$L__BB6_636:
	add.s64 	%rd15024, %rd2216, 4294968273;
	setp.lt.u64 	%p5192, %rd2216, -4294968273;
	selp.u64 	%rd11641, 1, 0, %p5192;
	add.s64 	%rd11642, %rd15025, 1;
	setp.ne.s64 	%p5193, %rd15025, -1;
	selp.s64 	%rd11643, -1, 0, %p5192;
	add.s64 	%rd15025, %rd11642, %rd11643;
	setp.lt.u64 	%p5194, %rd11642, %rd11641;
	or.pred  	%p5195, %p5193, %p5194;
	selp.u64 	%rd11644, 1, 0, %p5195;
	add.s64 	%rd11645, %rd15026, 1;
	setp.ne.s64 	%p5196, %rd15026, -1;
	selp.s64 	%rd11646, -1, 0, %p5195;
	add.s64 	%rd15026, %rd11645, %rd11646;
	setp.lt.u64 	%p5197, %rd11645, %rd11644;
	or.pred  	%p5198, %p5196, %p5197;
	selp.u64 	%rd11647, 1, 0, %p5198;
	add.s64 	%rd11648, %rd15027, 1;
	setp.ne.s64 	%p5199, %rd15027, -1;
	selp.s64 	%rd11649, -1, 0, %p5198;
	add.s64 	%rd15027, %rd11648, %rd11649;
	setp.lt.u64 	%p5200, %rd11648, %rd11647;
	or.pred  	%p5201, %p5199, %p5200;
	selp.s64 	%rd11650, -1, 0, %p5201;
	add.s64 	%rd2225, %rd2220, %rd11650;
	setp.ne.s64 	%p5202, %rd2225, 0;
	@%p5202 bra 	$L__BB6_639;
	and.b64  	%rd11651, %rd15027, %rd15026;
	setp.ne.s64 	%p5203, %rd11651, -1;
	@%p5203 bra 	$L__BB6_643;
	setp.ne.s64 	%p5204, %rd15025, -1;
	setp.lt.u64 	%p5205, %rd15024, -4294968273;
	or.pred  	%p5206, %p5204, %p5205;
	@%p5206 bra 	$L__BB6_643;
$L__BB6_639:
	add.s64 	%rd2226, %rd2216, 8589936546;
	setp.lt.u64 	%p5207, %rd15024, -4294968273;
	selp.u64 	%rd11652, 1, 0, %p5207;
	add.s64 	%rd11653, %rd15025, 1;
	setp.ne.s64 	%p5208, %rd15025, -1;
	selp.s64 	%rd11654, -1, 0, %p5207;
	add.s64 	%rd15025, %rd11653, %rd11654;
	setp.lt.u64 	%p5209, %rd11653, %rd11652;
	or.pred  	%p5210, %p5208, %p5209;
	selp.u64 	%rd11655, 1, 0, %p5210;
	add.s64 	%rd11656, %rd15026, 1;
	setp.ne.s64 	%p5211, %rd15026, -1;
	selp.s64 	%rd11657, -1, 0, %p5210;
	add.s64 	%rd15026, %rd11656, %rd11657;
	setp.lt.u64 	%p5212, %rd11656, %rd11655;
	or.pred  	%p5213, %p5211, %p5212;
	selp.u64 	%rd11658, 1, 0, %p5213;
	add.s64 	%rd11659, %rd15027, 1;
	setp.ne.s64 	%p5214, %rd15027, -1;
	selp.s64 	%rd11660, -1, 0, %p5213;
	add.s64 	%rd15027, %rd11659, %rd11660;
	setp.lt.u64 	%p5215, %rd11659, %rd11658;
	or.pred  	%p5216, %p5214, %p5215;
	selp.u64 	%rd11661, 1, 0, %p5216;
	setp.ne.s64 	%p5217, %rd2225, %rd11661;
	@%p5217 bra 	$L__BB6_642;
	and.b64  	%rd11662, %rd15027, %rd15026;
	setp.ne.s64 	%p5218, %rd11662, -1;
	mov.u64 	%rd15024, %rd2226;
	@%p5218 bra 	$L__BB6_643;
	setp.ne.s64 	%p5219, %rd15025, -1;
	setp.lt.u64 	%p5220, %rd2226, -4294968273;
	or.pred  	%p5221, %p5219, %p5220;
	mov.u64 	%rd15024, %rd2226;
	@%p5221 bra 	$L__BB6_643;
$L__BB6_642:
	setp.lt.u64 	%p5222, %rd2226, -4294968273;
	selp.u64 	%rd11663, 1, 0, %p5222;
	add.s64 	%rd11664, %rd15025, 1;
	setp.ne.s64 	%p5223, %rd15025, -1;
	selp.s64 	%rd11665, -1, 0, %p5222;
	add.s64 	%rd15025, %rd11664, %rd11665;
	setp.lt.u64 	%p5224, %rd11664, %rd11663;
	or.pred  	%p5225, %p5223, %p5224;
	selp.u64 	%rd11666, 1, 0, %p5225;
	add.s64 	%rd11667, %rd15026, 1;
	setp.ne.s64 	%p5226, %rd15026, -1;
	selp.s64 	%rd11668, -1, 0, %p5225;
	add.s64 	%rd15026, %rd11667, %rd11668;
	setp.lt.u64 	%p5227, %rd11667, %rd11666;
	or.pred  	%p5228, %p5226, %p5227;
	selp.s64 	%rd11669, -1, 0, %p5228;
	add.s64 	%rd11670, %rd15027, %rd11669;
	add.s64 	%rd15027, %rd11670, 1;
	add.s64 	%rd15024, %rd2216, 12884904819;
$L__BB6_643:
	mov.b32 	%r1359, 0;
$L__BB6_644:
	setp.eq.s32 	%p5229, %r1359, 0;
	selp.b64 	%rd2242, %rd15024, %rd15037, %p5229;
	selp.b64 	%rd11672, %rd15025, %rd15016, %p5229;
	mul.lo.s64 	%rd11673, %rd11672, %rd2242;
	mul.hi.u64 	%rd11674, %rd2242, %rd11672;
	selp.b64 	%rd11675, %rd15026, %rd15017, %p5229;
	mul.lo.s64 	%rd11676, %rd11675, %rd2242;
	mul.hi.u64 	%rd11677, %rd2242, %rd11675;
	add.s64 	%rd11678, %rd11676, %rd11674;
	setp.lt.u64 	%p5230, %rd11678, %rd11676;
	selp.u64 	%rd11679, 1, 0, %p5230;
	add.s64 	%rd11680, %rd11677, %rd11679;
	selp.b64 	%rd11681, %rd15027, %rd15018, %p5229;
	mul.lo.s64 	%rd11682, %rd11681, %rd2242;
	mul.hi.u64 	%rd11683, %rd2242, %rd11681;
	add.s64 	%rd11684, %rd11682, %rd11680;
	setp.lt.u64 	%p5231, %rd11684, %rd11682;
	selp.u64 	%rd11685, 1, 0, %p5231;
	add.s64 	%rd11686, %rd11683, %rd11685;
	mul.hi.u64 	%rd11687, %rd11672, %rd11675;
	mad.lo.s64 	%rd11688, %rd11675, %rd11672, %rd11684;
	setp.lt.u64 	%p5232, %rd11688, %rd11684;
	selp.u64 	%rd11689, 1, 0, %p5232;
	add.s64 	%rd11690, %rd11687, %rd11689;
	mul.hi.u64 	%rd11691, %rd11672, %rd11681;
	mad.lo.s64 	%rd11692, %rd11681, %rd11672, %rd11686;
	setp.lt.u64 	%p5233, %rd11692, %rd11686;
	selp.u64 	%rd11693, 1, 0, %p5233;
	add.s64 	%rd11694, %rd11692, %rd11690;
	setp.lt.u64 	%p5234, %rd11694, %rd11692;
	selp.u64 	%rd11695, 1, 0, %p5234;
	add.s64 	%rd11696, %rd11691, %rd11693;
	add.s64 	%rd11697, %rd11696, %rd11695;
	mul.hi.u64 	%rd11698, %rd11675, %rd11681;
	mad.lo.s64 	%rd11699, %rd11681, %rd11675, %rd11697;
	setp.lt.u64 	%p5235, %rd11699, %rd11697;
	selp.u64 	%rd11700, 1, 0, %p5235;
	add.s64 	%rd11701, %rd11698, %rd11700;
	shl.b64 	%rd11702, %rd11673, 1;
	mov.b64 	{%r1008, %r1009}, %rd11673;
	mov.b64 	{%r1010, %r1011}, %rd11678;
	shf.l.wrap.b32 	%r1012, %r1009, %r1010, 1;
	shf.l.wrap.b32 	%r1013, %r1010, %r1011, 1;
	mov.b64 	%rd11703, {%r1012, %r1013};
	mov.b64 	{%r1014, %r1015}, %rd11688;
	shf.l.wrap.b32 	%r1016, %r1011, %r1014, 1;
	shf.l.wrap.b32 	%r1017, %r1014, %r1015, 1;
	mov.b64 	%rd11704, {%r1016, %r1017};
	mov.b64 	{%r1018, %r1019}, %rd11694;
	shf.l.wrap.b32 	%r1020, %r1015, %r1018, 1;
	shf.l.wrap.b32 	%r1021, %r1018, %r1019, 1;
	mov.b64 	%rd11705, {%r1020, %r1021};
	mov.b64 	{%r1022, %r1023}, %rd11699;
	shf.l.wrap.b32 	%r1024, %r1019, %r1022, 1;
	shf.l.wrap.b32 	%r1025, %r1022, %r1023, 1;
	mov.b64 	%rd11706, {%r1024, %r1025};
	shr.u64 	%rd11707, %rd11701, 63;
	mov.b64 	{%r1026, %r1027}, %rd11701;
	shf.l.wrap.b32 	%r1028, %r1023, %r1026, 1;
	shf.l.wrap.b32 	%r1029, %r1026, %r1027, 1;
	mov.b64 	%rd11708, {%r1028, %r1029};
	mul.hi.u64 	%rd11709, %rd2242, %rd2242;
	mul.hi.u64 	%rd11710, %rd11672, %rd11672;
	mul.hi.u64 	%rd11711, %rd11675, %rd11675;
	mul.hi.u64 	%rd11712, %rd11681, %rd11681;
	add.s64 	%rd2243, %rd11702, %rd11709;
	setp.lt.u64 	%p5236, %rd2243, %rd11702;
	selp.u64 	%rd11713, 1, 0, %p5236;
	mad.lo.s64 	%rd11714, %rd11672, %rd11672, %rd11703;
	setp.lt.u64 	%p5237, %rd11714, %rd11703;
	add.s64 	%rd2244, %rd11714, %rd11713;
	setp.lt.u64 	%p5238, %rd2244, %rd11714;
	or.pred  	%p5239, %p5237, %p5238;
	selp.u64 	%rd11715, 1, 0, %p5239;
	add.s64 	%rd11716, %rd11704, %rd11710;
	setp.lt.u64 	%p5240, %rd11716, %rd11704;
	add.s64 	%rd2245, %rd11716, %rd11715;
	setp.lt.u64 	%p5241, %rd2245, %rd11716;
	or.pred  	%p5242, %p5240, %p5241;
	selp.u64 	%rd11717, 1, 0, %p5242;
	mad.lo.s64 	%rd11718, %rd11675, %rd11675, %rd11705;
	setp.lt.u64 	%p5243, %rd11718, %rd11705;
	add.s64 	%rd11719, %rd11718, %rd11717;
	setp.lt.u64 	%p5244, %rd11719, %rd11718;
	or.pred  	%p5245, %p5243, %p5244;
	selp.u64 	%rd11720, 1, 0, %p5245;
	add.s64 	%rd11721, %rd11706, %rd11711;
	setp.lt.u64 	%p5246, %rd11721, %rd11706;
	add.s64 	%rd11722, %rd11721, %rd11720;
	setp.lt.u64 	%p5247, %rd11722, %rd11721;
	or.pred  	%p5248, %p5246, %p5247;
	selp.u64 	%rd11723, 1, 0, %p5248;
	mad.lo.s64 	%rd11724, %rd11681, %rd11681, %rd11708;
	setp.lt.u64 	%p5249, %rd11724, %rd11708;
	add.s64 	%rd11725, %rd11724, %rd11723;
	setp.lt.u64 	%p5250, %rd11725, %rd11724;
	or.pred  	%p5251, %p5249, %p5250;
	selp.u64 	%rd11726, 1, 0, %p5251;
	add.s64 	%rd11727, %rd11707, %rd11712;
	add.s64 	%rd11728, %rd11727, %rd11726;
	shl.b64 	%rd11729, %rd11719, 32;
	mov.b64 	{%r1030, %r1031}, %rd11719;
	mov.b64 	{%r1032, %r1033}, %rd11722;
	mov.b64 	%rd11730, {%r1031, %r1032};
	mov.b64 	{%r1034, %r1035}, %rd11725;
	mov.b64 	%rd11731, {%r1033, %r1034};
	mov.b64 	{%r1036, %r1037}, %rd11728;
	mov.b64 	%rd11732, {%r1035, %r1036};
	shr.u64 	%rd11733, %rd11728, 32;
	mul.lo.s64 	%rd11734, %rd11719, 977;
	mov.b64 	%rd11735, 977;
	mul.hi.u64 	%rd11736, %rd11719, %rd11735;
	mul.lo.s64 	%rd11737, %rd11722, 977;
	mul.hi.u64 	%rd11738, %rd11722, %rd11735;
	add.s64 	%rd11739, %rd11737, %rd11736;
	setp.lt.u64 	%p5252, %rd11739, %rd11737;
	selp.u64 	%rd11740, 1, 0, %p5252;
	add.s64 	%rd11741, %rd11738, %rd11740;
	mul.lo.s64 	%rd11742, %rd11725, 977;
	mul.hi.u64 	%rd11743, %rd11725, %rd11735;
	add.s64 	%rd11744, %rd11742, %rd11741;
	setp.lt.u64 	%p5253, %rd11744, %rd11742;
	selp.u64 	%rd11745, 1, 0, %p5253;
	add.s64 	%rd11746, %rd11743, %rd11745;
	mul.lo.s64 	%rd11747, %rd11728, 977;
	mul.hi.u64 	%rd11748, %rd11728, %rd11735;
	add.s64 	%rd11749, %rd11747, %rd11746;
	setp.lt.u64 	%p5254, %rd11749, %rd11747;
	selp.u64 	%rd11750, 1, 0, %p5254;
	add.s64 	%rd11751, %rd11748, %rd11750;
	add.s64 	%rd15032, %rd11734, %rd11729;
	setp.lt.u64 	%p5255, %rd15032, %rd11734;
	selp.u64 	%rd11752, 1, 0, %p5255;
	add.s64 	%rd11753, %rd11739, %rd11730;
	setp.lt.u64 	%p5256, %rd11753, %rd11739;
	add.s64 	%rd15033, %rd11753, %rd11752;
	setp.lt.u64 	%p5257, %rd15033, %rd11753;
	or.pred  	%p5258, %p5256, %p5257;
	selp.u64 	%rd11754, 1, 0, %p5258;
	add.s64 	%rd11755, %rd11744, %rd11731;
	setp.lt.u64 	%p5259, %rd11755, %rd11744;
	add.s64 	%rd15034, %rd11755, %rd11754;
	setp.lt.u64 	%p5260, %rd15034, %rd11755;
	or.pred  	%p5261, %p5259, %p5260;
	selp.u64 	%rd11756, 1, 0, %p5261;
	add.s64 	%rd11757, %rd11749, %rd11732;
	setp.lt.u64 	%p5262, %rd11757, %rd11749;
	add.s64 	%rd15035, %rd11757, %rd11756;
	setp.lt.u64 	%p5263, %rd15035, %rd11757;
	or.pred  	%p5264, %p5262, %p5263;
	selp.u64 	%rd11758, 1, 0, %p5264;
	add.s64 	%rd11759, %rd11751, %rd11733;
	add.s64 	%rd2250, %rd11759, %rd11758;
	setp.eq.s64 	%p5265, %rd2250, 0;
	mov.b64 	%rd15036, 0;
	@%p5265 bra 	$L__BB6_646;
	shl.b64 	%rd11760, %rd2250, 32;
	shr.u64 	%rd11761, %rd2250, 32;
	mov.b64 	%rd11762, 977;
	mul.hi.u64 	%rd11763, %rd2250, %rd11762;
	mad.lo.s64 	%rd11764, %rd2250, 977, %rd11760;
	setp.lt.u64 	%p5266, %rd11764, %rd11760;
	selp.u64 	%rd11765, 1, 0, %p5266;
	add.s64 	%rd15032, %rd11764, %rd15032;
	setp.lt.u64 	%p5267, %rd15032, %rd11764;
	selp.u64 	%rd11766, 1, 0, %p5267;
	add.s64 	%rd11767, %rd11761, %rd11763;
	setp.lt.u64 	%p5268, %rd11767, %rd11761;
	selp.u64 	%rd11768, 1, 0, %p5268;
	add.s64 	%rd11769, %rd15033, %rd11767;
	setp.lt.u64 	%p5269, %rd11769, %rd15033;
	selp.u64 	%rd11770, 1, 0, %p5269;
	add.s64 	%rd11771, %rd11769, %rd11765;
	add.s64 	%rd15033, %rd11771, %rd11766;
	setp.lt.u64 	%p5270, %rd15033, %rd11769;
	selp.u64 	%rd11772, 1, 0, %p5270;
	add.s64 	%rd11773, %rd15034, %rd11768;
	add.s64 	%rd11774, %rd11773, %rd11770;
	add.s64 	%rd2253, %rd11774, %rd11772;
	setp.lt.u64 	%p5271, %rd2253, %rd15034;
	selp.u64 	%rd11775, 1, 0, %p5271;
	add.s64 	%rd2254, %rd15035, %rd11775;
	setp.lt.u64 	%p5272, %rd2254, %rd15035;
	selp.u64 	%rd15036, 1, 0, %p5272;
	mov.u64 	%rd15034, %rd2253;
	mov.u64 	%rd15035, %rd2254;
$L__BB6_646:
	mad.lo.s64 	%rd2261, %rd2242, %rd2242, %rd15032;
	setp.lt.u64 	%p5273, %rd2261, %rd15032;
	selp.u64 	%rd11776, 1, 0, %p5273;
	add.s64 	%rd11777, %rd15033, %rd2243;
	setp.lt.u64 	%p5274, %rd11777, %rd15033;
	add.s64 	%rd15016, %rd11777, %rd11776;
	setp.lt.u64 	%p5275, %rd15016, %rd11777;
	or.pred  	%p5276, %p5274, %p5275;
	selp.u64 	%rd11778, 1, 0, %p5276;
	add.s64 	%rd11779, %rd15034, %rd2244;
	setp.lt.u64 	%p5277, %rd11779, %rd15034;
	add.s64 	%rd15017, %rd11779, %rd11778;
	setp.lt.u64 	%p5278, %rd15017, %rd11779;
	or.pred  	%p5279, %p5277, %p5278;
	selp.u64 	%rd11780, 1, 0, %p5279;
	add.s64 	%rd11781, %rd15035, %rd2245;
	setp.lt.u64 	%p5280, %rd11781, %rd15035;
	add.s64 	%rd15018, %rd11781, %rd11780;
	setp.lt.u64 	%p5281, %rd15018, %rd11781;
	or.pred  	%p5282, %p5280, %p5281;
	selp.u64 	%rd11782, 1, 0, %p5282;
	add.s64 	%rd2265, %rd15036, %rd11782;
	setp.ne.s64 	%p5283, %rd2265, 0;
	@%p5283 bra 	$L__BB6_649;
	and.b64  	%rd11783, %rd15018, %rd15017;
	setp.ne.s64 	%p5284, %rd11783, -1;
	mov.u64 	%rd15037, %rd2261;
	@%p5284 bra 	$L__BB6_656;
	setp.ne.s64 	%p5285, %rd15016, -1;
	setp.lt.u64 	%p5286, %rd2261, -4294968273;
	or.pred  	%p5287, %p5285, %p5286;
	mov.u64 	%rd15037, %rd2261;
	@%p5287 bra 	$L__BB6_656;
$L__BB6_649:
	add.s64 	%rd15037, %rd2261, 4294968273;
	setp.lt.u64 	%p5288, %rd2261, -4294968273;
	selp.u64 	%rd11784, 1, 0, %p5288;
	add.s64 	%rd11785, %rd15016, 1;
	setp.ne.s64 	%p5289, %rd15016, -1;
	selp.s64 	%rd11786, -1, 0, %p5288;
	add.s64 	%rd15016, %rd11785, %rd11786;
	setp.lt.u64 	%p5290, %rd11785, %rd11784;
	or.pred  	%p5291, %p5289, %p5290;
	selp.u64 	%rd11787, 1, 0, %p5291;
	add.s64 	%rd11788, %rd15017, 1;
	setp.ne.s64 	%p5292, %rd15017, -1;
	selp.s64 	%rd11789, -1, 0, %p5291;
	add.s64 	%rd15017, %rd11788, %rd11789;
	setp.lt.u64 	%p5293, %rd11788, %rd11787;
	or.pred  	%p5294, %p5292, %p5293;
	selp.u64 	%rd11790, 1, 0, %p5294;
	add.s64 	%rd11791, %rd15018, 1;
	setp.ne.s64 	%p5295, %rd15018, -1;
	selp.s64 	%rd11792, -1, 0, %p5294;
	add.s64 	%rd15018, %rd11791, %rd11792;
	setp.lt.u64 	%p5296, %rd11791, %rd11790;
	or.pred  	%p5297, %p5295, %p5296;
	selp.s64 	%rd11793, -1, 0, %p5297;
	add.s64 	%rd2270, %rd2265, %rd11793;
	setp.ne.s64 	%p5298, %rd2270, 0;
	@%p5298 bra 	$L__BB6_652;
	and.b64  	%rd11794, %rd15018, %rd15017;
	setp.ne.s64 	%p5299, %rd11794, -1;
	@%p5299 bra 	$L__BB6_656;
	setp.ne.s64 	%p5300, %rd15016, -1;
	setp.lt.u64 	%p5301, %rd15037, -4294968273;
	or.pred  	%p5302, %p5300, %p5301;
	@%p5302 bra 	$L__BB6_656;
$L__BB6_652:
	add.s64 	%rd2271, %rd2261, 8589936546;
	setp.lt.u64 	%p5303, %rd15037, -4294968273;
	selp.u64 	%rd11795, 1, 0, %p5303;
	add.s64 	%rd11796, %rd15016, 1;
	setp.ne.s64 	%p5304, %rd15016, -1;
	selp.s64 	%rd11797, -1, 0, %p5303;
	add.s64 	%rd15016, %rd11796, %rd11797;
	setp.lt.u64 	%p5305, %rd11796, %rd11795;
	or.pred  	%p5306, %p5304, %p5305;
	selp.u64 	%rd11798, 1, 0, %p5306;
	add.s64 	%rd11799, %rd15017, 1;
	setp.ne.s64 	%p5307, %rd15017, -1;
	selp.s64 	%rd11800, -1, 0, %p5306;
	add.s64 	%rd15017, %rd11799, %rd11800;
	setp.lt.u64 	%p5308, %rd11799, %rd11798;
	or.pred  	%p5309, %p5307, %p5308;
	selp.u64 	%rd11801, 1, 0, %p5309;
	add.s64 	%rd11802, %rd15018, 1;
	setp.ne.s64 	%p5310, %rd15018, -1;
	selp.s64 	%rd11803, -1, 0, %p5309;
	add.s64 	%rd15018, %rd11802, %rd11803;
	setp.lt.u64 	%p5311, %rd11802, %rd11801;
	or.pred  	%p5312, %p5310, %p5311;
	selp.u64 	%rd11804, 1, 0, %p5312;
	setp.ne.s64 	%p5313, %rd2270, %rd11804;
	@%p5313 bra 	$L__BB6_655;
	and.b64  	%rd11805, %rd15018, %rd15017;
	setp.ne.s64 	%p5314, %rd11805, -1;
	mov.u64 	%rd15037, %rd2271;
	@%p5314 bra 	$L__BB6_656;
	setp.ne.s64 	%p5315, %rd15016, -1;
	setp.lt.u64 	%p5316, %rd2271, -4294968273;
	or.pred  	%p5317, %p5315, %p5316;
	mov.u64 	%rd15037, %rd2271;
	@%p5317 bra 	$L__BB6_656;
$L__BB6_655:
	setp.lt.u64 	%p5318, %rd2271, -4294968273;
	selp.u64 	%rd11806, 1, 0, %p5318;
	add.s64 	%rd11807, %rd15016, 1;
	setp.ne.s64 	%p5319, %rd15016, -1;
	selp.s64 	%rd11808, -1, 0, %p5318;
	add.s64 	%rd15016, %rd11807, %rd11808;
	setp.lt.u64 	%p5320, %rd11807, %rd11806;
	or.pred  	%p5321, %p5319, %p5320;
	selp.u64 	%rd11809, 1, 0, %p5321;
	add.s64 	%rd11810, %rd15017, 1;
	setp.ne.s64 	%p5322, %rd15017, -1;
	selp.s64 	%rd11811, -1, 0, %p5321;
	add.s64 	%rd15017, %rd11810, %rd11811;
	setp.lt.u64 	%p5323, %rd11810, %rd11809;
	or.pred  	%p5324, %p5322, %p5323;
	selp.s64 	%rd11812, -1, 0, %p5324;
	add.s64 	%rd11813, %rd15018, %rd11812;
	add.s64 	%rd15018, %rd11813, 1;
	add.s64 	%rd15037, %rd2261, 12884904819;
$L__BB6_656:
	add.s32 	%r1359, %r1359, 1;
	setp.ne.s32 	%p5325, %r1359, 23;
	@%p5325 bra 	$L__BB6_644;
	mul.lo.s64 	%rd2283, %rd14900, %rd15037;
	mul.hi.u64 	%rd11815, %rd15037, %rd14900;
	mul.lo.s64 	%rd11816, %rd14901, %rd15037;
	mul.hi.u64 	%rd11817, %rd15037, %rd14901;
	add.s64 	%rd11818, %rd11816, %rd11815;
	setp.lt.u64 	%p5326, %rd11818, %rd11816;
	selp.u64 	%rd11819, 1, 0, %p5326;
	add.s64 	%rd11820, %rd11817, %rd11819;
	mul.lo.s64 	%rd11821, %rd14902, %rd15037;
	mul.hi.u64 	%rd11822, %rd15037, %rd14902;
	add.s64 	%rd11823, %rd11821, %rd11820;
	setp.lt.u64 	%p5327, %rd11823, %rd11821;
	selp.u64 	%rd11824, 1, 0, %p5327;
	add.s64 	%rd11825, %rd11822, %rd11824;
	mul.lo.s64 	%rd11826, %rd14903, %rd15037;
	mul.hi.u64 	%rd11827, %rd15037, %rd14903;
	add.s64 	%rd11828, %rd11826, %rd11825;
	setp.lt.u64 	%p5328, %rd11828, %rd11826;
	selp.u64 	%rd11829, 1, 0, %p5328;
	add.s64 	%rd11830, %rd11827, %rd11829;
	mul.hi.u64 	%rd11831, %rd15016, %rd14900;
	mad.lo.s64 	%rd2284, %rd14900, %rd15016, %rd11818;
	setp.lt.u64 	%p5329, %rd2284, %rd11818;
	selp.u64 	%rd11832, 1, 0, %p5329;
	add.s64 	%rd11833, %rd11831, %rd11832;
	mul.hi.u64 	%rd11834, %rd15016, %rd14901;
	mad.lo.s64 	%rd11835, %rd14901, %rd15016, %rd11823;
	setp.lt.u64 	%p5330, %rd11835, %rd11823;
	selp.u64 	%rd11836, 1, 0, %p5330;
	add.s64 	%rd11837, %rd11835, %rd11833;
	setp.lt.u64 	%p5331, %rd11837, %rd11835;
	selp.u64 	%rd11838, 1, 0, %p5331;
	add.s64 	%rd11839, %rd11834, %rd11836;
	add.s64 	%rd11840, %rd11839, %rd11838;
	mul.hi.u64 	%rd11841, %rd15016, %rd14902;
	mad.lo.s64 	%rd11842, %rd14902, %rd15016, %rd11828;
	setp.lt.u64 	%p5332, %rd11842, %rd11828;
	selp.u64 	%rd11843, 1, 0, %p5332;
	add.s64 	%rd11844, %rd11842, %rd11840;
	setp.lt.u64 	%p5333, %rd11844, %rd11842;
	selp.u64 	%rd11845, 1, 0, %p5333;
	add.s64 	%rd11846, %rd11841, %rd11843;
	add.s64 	%rd11847, %rd11846, %rd11845;
	mul.hi.u64 	%rd11848, %rd15016, %rd14903;
	mad.lo.s64 	%rd11849, %rd14903, %rd15016, %rd11830;
	setp.lt.u64 	%p5334, %rd11849, %rd11830;
	selp.u64 	%rd11850, 1, 0, %p5334;
	add.s64 	%rd11851, %rd11849, %rd11847;
	setp.lt.u64 	%p5335, %rd11851, %rd11849;
	selp.u64 	%rd11852, 1, 0, %p5335;
	add.s64 	%rd11853, %rd11848, %rd11850;
	add.s64 	%rd11854, %rd11853, %rd11852;
	mul.hi.u64 	%rd11855, %rd15017, %rd14900;
	mad.lo.s64 	%rd2285, %rd14900, %rd15017, %rd11837;
	setp.lt.u64 	%p5336, %rd2285, %rd11837;
	selp.u64 	%rd11856, 1, 0, %p5336;
	add.s64 	%rd11857, %rd11855, %rd11856;
	mul.hi.u64 	%rd11858, %rd15017, %rd14901;
	mad.lo.s64 	%rd11859, %rd14901, %rd15017, %rd11844;
	setp.lt.u64 	%p5337, %rd11859, %rd11844;
	selp.u64 	%rd11860, 1, 0, %p5337;
	add.s64 	%rd11861, %rd11859, %rd11857;
	setp.lt.u64 	%p5338, %rd11861, %rd11859;
	selp.u64 	%rd11862, 1, 0, %p5338;
	add.s64 	%rd11863, %rd11858, %rd11860;
	add.s64 	%rd11864, %rd11863, %rd11862;
	mul.hi.u64 	%rd11865, %rd15017, %rd14902;
	mad.lo.s64 	%rd11866, %rd14902, %rd15017, %rd11851;
	setp.lt.u64 	%p5339, %rd11866, %rd11851;
	selp.u64 	%rd11867, 1, 0, %p5339;
	add.s64 	%rd11868, %rd11866, %rd11864;
	setp.lt.u64 	%p5340, %rd11868, %rd11866;
	selp.u64 	%rd11869, 1, 0, %p5340;
	add.s64 	%rd11870, %rd11865, %rd11867;
	add.s64 	%rd11871, %rd11870, %rd11869;
	mul.hi.u64 	%rd11872, %rd15017, %rd14903;
	mad.lo.s64 	%rd11873, %rd14903, %rd15017, %rd11854;
	setp.lt.u64 	%p5341, %rd11873, %rd11854;
	selp.u64 	%rd11874, 1, 0, %p5341;
	add.s64 	%rd11875, %rd11873, %rd11871;
	setp.lt.u64 	%p5342, %rd11875, %rd11873;
	selp.u64 	%rd11876, 1, 0, %p5342;
	add.s64 	%rd11877, %rd11872, %rd11874;
	add.s64 	%rd11878, %rd11877, %rd11876;
	mul.hi.u64 	%rd11879, %rd15018, %rd14900;
	mad.lo.s64 	%rd2286, %rd14900, %rd15018, %rd11861;
	setp.lt.u64 	%p5343, %rd2286, %rd11861;
	selp.u64 	%rd11880, 1, 0, %p5343;
	add.s64 	%rd11881, %rd11879, %rd11880;
	mul.hi.u64 	%rd11882, %rd15018, %rd14901;
	mad.lo.s64 	%rd11883, %rd14901, %rd15018, %rd11868;
	setp.lt.u64 	%p5344, %rd11883, %rd11868;
	selp.u64 	%rd11884, 1, 0, %p5344;
	add.s64 	%rd11885, %rd11883, %rd11881;
	setp.lt.u64 	%p5345, %rd11885, %rd11883;
	selp.u64 	%rd11886, 1, 0, %p5345;
	add.s64 	%rd11887, %rd11882, %rd11884;
	add.s64 	%rd11888, %rd11887, %rd11886;
	mul.hi.u64 	%rd11889, %rd15018, %rd14902;
	mad.lo.s64 	%rd11890, %rd14902, %rd15018, %rd11875;
	setp.lt.u64 	%p5346, %rd11890, %rd11875;
	selp.u64 	%rd11891, 1, 0, %p5346;
	add.s64 	%rd11892, %rd11890, %rd11888;
	setp.lt.u64 	%p5347, %rd11892, %rd11890;
	selp.u64 	%rd11893, 1, 0, %p5347;
	add.s64 	%rd11894, %rd11889, %rd11891;
	add.s64 	%rd11895, %rd11894, %rd11893;
	mul.hi.u64 	%rd11896, %rd15018, %rd14903;
	mad.lo.s64 	%rd11897, %rd14903, %rd15018, %rd11878;
	setp.lt.u64 	%p5348, %rd11897, %rd11878;
	selp.u64 	%rd11898, 1, 0, %p5348;
	add.s64 	%rd11899, %rd11897, %rd11895;
	setp.lt.u64 	%p5349, %rd11899, %rd11897;
	selp.u64 	%rd11900, 1, 0, %p5349;
	add.s64 	%rd11901, %rd11896, %rd11898;
	add.s64 	%rd11902, %rd11901, %rd11900;
	shl.b64 	%rd11903, %rd11885, 32;
	mov.b64 	{%r1038, %r1039}, %rd11885;
	mov.b64 	{%r1040, %r1041}, %rd11892;
	mov.b64 	%rd11904, {%r1039, %r1040};
	mov.b64 	{%r1042, %r1043}, %rd11899;
	mov.b64 	%rd11905, {%r1041, %r1042};
	mov.b64 	{%r1044, %r1045}, %rd11902;
	mov.b64 	%rd11906, {%r1043, %r1044};
	shr.u64 	%rd11907, %rd11902, 32;
	mul.lo.s64 	%rd11908, %rd11885, 977;
	mov.b64 	%rd11909, 977;
	mul.hi.u64 	%rd11910, %rd11885, %rd11909;
	mul.lo.s64 	%rd11911, %rd11892, 977;
	mul.hi.u64 	%rd11912, %rd11892, %rd11909;
	add.s64 	%rd11913, %rd11911, %rd11910;
	setp.lt.u64 	%p5350, %rd11913, %rd11911;
	selp.u64 	%rd11914, 1, 0, %p5350;
	add.s64 	%rd11915, %rd11912, %rd11914;
	mul.lo.s64 	%rd11916, %rd11899, 977;
	mul.hi.u64 	%rd11917, %rd11899, %rd11909;
	add.s64 	%rd11918, %rd11916, %rd11915;
	setp.lt.u64 	%p5351, %rd11918, %rd11916;
	selp.u64 	%rd11919, 1, 0, %p5351;
	add.s64 	%rd11920, %rd11917, %rd11919;
	mul.lo.s64 	%rd11921, %rd11902, 977;
	mul.hi.u64 	%rd11922, %rd11902, %rd11909;
	add.s64 	%rd11923, %rd11921, %rd11920;
	setp.lt.u64 	%p5352, %rd11923, %rd11921;
	selp.u64 	%rd11924, 1, 0, %p5352;
	add.s64 	%rd11925, %rd11922, %rd11924;
	add.s64 	%rd15041, %rd11908, %rd11903;
	setp.lt.u64 	%p5353, %rd15041, %rd11908;
	selp.u64 	%rd11926, 1, 0, %p5353;
	add.s64 	%rd11927, %rd11913, %rd11904;
	setp.lt.u64 	%p5354, %rd11927, %rd11913;
	add.s64 	%rd15042, %rd11927, %rd11926;
	setp.lt.u64 	%p5355, %rd15042, %rd11927;
	or.pred  	%p5356, %p5354, %p5355;
	selp.u64 	%rd11928, 1, 0, %p5356;
	add.s64 	%rd11929, %rd11918, %rd11905;
	setp.lt.u64 	%p5357, %rd11929, %rd11918;
	add.s64 	%rd15043, %rd11929, %rd11928;
	setp.lt.u64 	%p5358, %rd15043, %rd11929;
	or.pred  	%p5359, %p5357, %p5358;
	selp.u64 	%rd11930, 1, 0, %p5359;
	add.s64 	%rd11931, %rd11923, %rd11906;
	setp.lt.u64 	%p5360, %rd11931, %rd11923;
	add.s64 	%rd15044, %rd11931, %rd11930;
	setp.lt.u64 	%p5361, %rd15044, %rd11931;
	or.pred  	%p5362, %p5360, %p5361;
	selp.u64 	%rd11932, 1, 0, %p5362;
	add.s64 	%rd11933, %rd11925, %rd11907;
	add.s64 	%rd2291, %rd11933, %rd11932;
	setp.eq.s64 	%p5363, %rd2291, 0;
	mov.b64 	%rd15045, 0;
	@%p5363 bra 	$L__BB6_659;
	shl.b64 	%rd11934, %rd2291, 32;
	shr.u64 	%rd11935, %rd2291, 32;
	mov.b64 	%rd11936, 977;
	mul.hi.u64 	%rd11937, %rd2291, %rd11936;
	mad.lo.s64 	%rd11938, %rd2291, 977, %rd11934;
	setp.lt.u64 	%p5364, %rd11938, %rd11934;
	selp.u64 	%rd11939, 1, 0, %p5364;
	add.s64 	%rd15041, %rd11938, %rd15041;
	setp.lt.u64 	%p5365, %rd15041, %rd11938;
	selp.u64 	%rd11940, 1, 0, %p5365;
	add.s64 	%rd11941, %rd11935, %rd11937;
	setp.lt.u64 	%p5366, %rd11941, %rd11935;
	selp.u64 	%rd11942, 1, 0, %p5366;
	add.s64 	%rd11943, %rd15042, %rd11941;
	setp.lt.u64 	%p5367, %rd11943, %rd15042;
	selp.u64 	%rd11944, 1, 0, %p5367;
	add.s64 	%rd11945, %rd11943, %rd11939;
	add.s64 	%rd15042, %rd11945, %rd11940;
	setp.lt.u64 	%p5368, %rd15042, %rd11943;
	selp.u64 	%rd11946, 1, 0, %p5368;
	add.s64 	%rd11947, %rd15043, %rd11942;
	add.s64 	%rd11948, %rd11947, %rd11944;
	add.s64 	%rd2294, %rd11948, %rd11946;
	setp.lt.u64 	%p5369, %rd2294, %rd15043;
	selp.u64 	%rd11949, 1, 0, %p5369;
	add.s64 	%rd2295, %rd15044, %rd11949;
	setp.lt.u64 	%p5370, %rd2295, %rd15044;
	selp.u64 	%rd15045, 1, 0, %p5370;
	mov.u64 	%rd15043, %rd2294;
	mov.u64 	%rd15044, %rd2295;
$L__BB6_659:
	add.s64 	%rd2302, %rd15041, %rd2283;
	setp.lt.u64 	%p5371, %rd2302, %rd15041;
	selp.u64 	%rd11950, 1, 0, %p5371;
	add.s64 	%rd11951, %rd15042, %rd2284;
	setp.lt.u64 	%p5372, %rd11951, %rd15042;
	add.s64 	%rd15047, %rd11951, %rd11950;
	setp.lt.u64 	%p5373, %rd15047, %rd11951;
	or.pred  	%p5374, %p5372, %p5373;
	selp.u64 	%rd11952, 1, 0, %p5374;
	add.s64 	%rd11953, %rd15043, %rd2285;
	setp.lt.u64 	%p5375, %rd11953, %rd15043;
	add.s64 	%rd15048, %rd11953, %rd11952;
	setp.lt.u64 	%p5376, %rd15048, %rd11953;
	or.pred  	%p5377, %p5375, %p5376;
	selp.u64 	%rd11954, 1, 0, %p5377;
	add.s64 	%rd11955, %rd15044, %rd2286;
	setp.lt.u64 	%p5378, %rd11955, %rd15044;
	add.s64 	%rd15049, %rd11955, %rd11954;
	setp.lt.u64 	%p5379, %rd15049, %rd11955;
	or.pred  	%p5380, %p5378, %p5379;
	selp.u64 	%rd11956, 1, 0, %p5380;
	add.s64 	%rd2306, %rd15045, %rd11956;
	setp.ne.s64 	%p5381, %rd2306, 0;
	@%p5381 bra 	$L__BB6_662;
	and.b64  	%rd11957, %rd15049, %rd15048;
	setp.ne.s64 	%p5382, %rd11957, -1;
	mov.u64 	%rd15059, %rd2302;
	@%p5382 bra 	$L__BB6_669;
	setp.ne.s64 	%p5383, %rd15047, -1;
	setp.lt.u64 	%p5384, %rd2302, -4294968273;
	or.pred  	%p5385, %p5383, %p5384;
	mov.u64 	%rd15059, %rd2302;
	@%p5385 bra 	$L__BB6_669;
$L__BB6_662:
	add.s64 	%rd15059, %rd2302, 4294968273;
	setp.lt.u64 	%p5386, %rd2302, -4294968273;
	selp.u64 	%rd11958, 1, 0, %p5386;
	add.s64 	%rd11959, %rd15047, 1;
	setp.ne.s64 	%p5387, %rd15047, -1;
	selp.s64 	%rd11960, -1, 0, %p5386;
	add.s64 	%rd15047, %rd11959, %rd11960;
	setp.lt.u64 	%p5388, %rd11959, %rd11958;
	or.pred  	%p5389, %p5387, %p5388;
	selp.u64 	%rd11961, 1, 0, %p5389;
	add.s64 	%rd11962, %rd15048, 1;
	setp.ne.s64 	%p5390, %rd15048, -1;
	selp.s64 	%rd11963, -1, 0, %p5389;
	add.s64 	%rd15048, %rd11962, %rd11963;
	setp.lt.u64 	%p5391, %rd11962, %rd11961;
	or.pred  	%p5392, %p5390, %p5391;
	selp.u64 	%rd11964, 1, 0, %p5392;
	add.s64 	%rd11965, %rd15049, 1;
	setp.ne.s64 	%p5393, %rd15049, -1;
	selp.s64 	%rd11966, -1, 0, %p5392;
	add.s64 	%rd15049, %rd11965, %rd11966;
	setp.lt.u64 	%p5394, %rd11965, %rd11964;
	or.pred  	%p5395, %p5393, %p5394;
	selp.s64 	%rd11967, -1, 0, %p5395;
	add.s64 	%rd2311, %rd2306, %rd11967;
	setp.ne.s64 	%p5396, %rd2311, 0;
	@%p5396 bra 	$L__BB6_665;
	and.b64  	%rd11968, %rd15049, %rd15048;
	setp.ne.s64 	%p5397, %rd11968, -1;
	@%p5397 bra 	$L__BB6_669;
	setp.ne.s64 	%p5398, %rd15047, -1;
	setp.lt.u64 	%p5399, %rd15059, -4294968273;
	or.pred  	%p5400, %p5398, %p5399;
	@%p5400 bra 	$L__BB6_669;
$L__BB6_665:
	add.s64 	%rd2312, %rd2302, 8589936546;
	setp.lt.u64 	%p5401, %rd15059, -4294968273;
	selp.u64 	%rd11969, 1, 0, %p5401;
	add.s64 	%rd11970, %rd15047, 1;
	setp.ne.s64 	%p5402, %rd15047, -1;
	selp.s64 	%rd11971, -1, 0, %p5401;
	add.s64 	%rd15047, %rd11970, %rd11971;
	setp.lt.u64 	%p5403, %rd11970, %rd11969;
	or.pred  	%p5404, %p5402, %p5403;
	selp.u64 	%rd11972, 1, 0, %p5404;
	add.s64 	%rd11973, %rd15048, 1;
	setp.ne.s64 	%p5405, %rd15048, -1;
	selp.s64 	%rd11974, -1, 0, %p5404;
	add.s64 	%rd15048, %rd11973, %rd11974;
	setp.lt.u64 	%p5406, %rd11973, %rd11972;
	or.pred  	%p5407, %p5405, %p5406;
	selp.u64 	%rd11975, 1, 0, %p5407;
	add.s64 	%rd11976, %rd15049, 1;
	setp.ne.s64 	%p5408, %rd15049, -1;
	selp.s64 	%rd11977, -1, 0, %p5407;
	add.s64 	%rd15049, %rd11976, %rd11977;
	setp.lt.u64 	%p5409, %rd11976, %rd11975;
	or.pred  	%p5410, %p5408, %p5409;
	selp.u64 	%rd11978, 1, 0, %p5410;
	setp.ne.s64 	%p5411, %rd2311, %rd11978;
	@%p5411 bra 	$L__BB6_668;
	and.b64  	%rd11979, %rd15049, %rd15048;
	setp.ne.s64 	%p5412, %rd11979, -1;
	mov.u64 	%rd15059, %rd2312;
	@%p5412 bra 	$L__BB6_669;
	setp.ne.s64 	%p5413, %rd15047, -1;
	setp.lt.u64 	%p5414, %rd2312, -4294968273;
	or.pred  	%p5415, %p5413, %p5414;
	mov.u64 	%rd15059, %rd2312;
	@%p5415 bra 	$L__BB6_669;
$L__BB6_668:
	setp.lt.u64 	%p5416, %rd2312, -4294968273;
	selp.u64 	%rd11980, 1, 0, %p5416;
	add.s64 	%rd11981, %rd15047, 1;
	setp.ne.s64 	%p5417, %rd15047, -1;
	selp.s64 	%rd11982, -1, 0, %p5416;
	add.s64 	%rd15047, %rd11981, %rd11982;
	setp.lt.u64 	%p5418, %rd11981, %rd11980;
	or.pred  	%p5419, %p5417, %p5418;
	selp.u64 	%rd11983, 1, 0, %p5419;
	add.s64 	%rd11984, %rd15048, 1;
	setp.ne.s64 	%p5420, %rd15048, -1;
	selp.s64 	%rd11985, -1, 0, %p5419;
	add.s64 	%rd15048, %rd11984, %rd11985;
	setp.lt.u64 	%p5421, %rd11984, %rd11983;
	or.pred  	%p5422, %p5420, %p5421;
	selp.s64 	%rd11986, -1, 0, %p5422;
	add.s64 	%rd11987, %rd15049, %rd11986;
	add.s64 	%rd15049, %rd11987, 1;
	add.s64 	%rd15059, %rd2302, 12884904819;
$L__BB6_669:
	mov.b32 	%r1360, 0;
$L__BB6_670:
	mul.lo.s64 	%rd11989, %rd15047, %rd15059;
	mul.hi.u64 	%rd11990, %rd15059, %rd15047;
	mul.lo.s64 	%rd11991, %rd15048, %rd15059;
	mul.hi.u64 	%rd11992, %rd15059, %rd15048;
	add.s64 	%rd11993, %rd11991, %rd11990;
	setp.lt.u64 	%p5423, %rd11993, %rd11991;
	selp.u64 	%rd11994, 1, 0, %p5423;
	add.s64 	%rd11995, %rd11992, %rd11994;
	mul.lo.s64 	%rd11996, %rd15049, %rd15059;
	mul.hi.u64 	%rd11997, %rd15059, %rd15049;
	add.s64 	%rd11998, %rd11996, %rd11995;
	setp.lt.u64 	%p5424, %rd11998, %rd11996;
	selp.u64 	%rd11999, 1, 0, %p5424;
	add.s64 	%rd12000, %rd11997, %rd11999;
	mul.hi.u64 	%rd12001, %rd15047, %rd15048;
	mad.lo.s64 	%rd12002, %rd15048, %rd15047, %rd11998;
	setp.lt.u64 	%p5425, %rd12002, %rd11998;
	selp.u64 	%rd12003, 1, 0, %p5425;
	add.s64 	%rd12004, %rd12001, %rd12003;
	mul.hi.u64 	%rd12005, %rd15047, %rd15049;
	mad.lo.s64 	%rd12006, %rd15049, %rd15047, %rd12000;
	setp.lt.u64 	%p5426, %rd12006, %rd12000;
	selp.u64 	%rd12007, 1, 0, %p5426;
	add.s64 	%rd12008, %rd12006, %rd12004;
	setp.lt.u64 	%p5427, %rd12008, %rd12006;
	selp.u64 	%rd12009, 1, 0, %p5427;
	add.s64 	%rd12010, %rd12005, %rd12007;
	add.s64 	%rd12011, %rd12010, %rd12009;
	mul.hi.u64 	%rd12012, %rd15048, %rd15049;
	mad.lo.s64 	%rd12013, %rd15049, %rd15048, %rd12011;
	setp.lt.u64 	%p5428, %rd12013, %rd12011;
	selp.u64 	%rd12014, 1, 0, %p5428;
	add.s64 	%rd12015, %rd12012, %rd12014;
	shl.b64 	%rd12016, %rd11989, 1;
	mov.b64 	{%r1047, %r1048}, %rd11989;
	mov.b64 	{%r1049, %r1050}, %rd11993;
	shf.l.wrap.b32 	%r1051, %r1048, %r1049, 1;
	shf.l.wrap.b32 	%r1052, %r1049, %r1050, 1;
	mov.b64 	%rd12017, {%r1051, %r1052};
	mov.b64 	{%r1053, %r1054}, %rd12002;
	shf.l.wrap.b32 	%r1055, %r1050, %r1053, 1;
	shf.l.wrap.b32 	%r1056, %r1053, %r1054, 1;
	mov.b64 	%rd12018, {%r1055, %r1056};
	mov.b64 	{%r1057, %r1058}, %rd12008;
	shf.l.wrap.b32 	%r1059, %r1054, %r1057, 1;
	shf.l.wrap.b32 	%r1060, %r1057, %r1058, 1;
	mov.b64 	%rd12019, {%r1059, %r1060};
	mov.b64 	{%r1061, %r1062}, %rd12013;
	shf.l.wrap.b32 	%r1063, %r1058, %r1061, 1;
	shf.l.wrap.b32 	%r1064, %r1061, %r1062, 1;
	mov.b64 	%rd12020, {%r1063, %r1064};
	shr.u64 	%rd12021, %rd12015, 63;
	mov.b64 	{%r1065, %r1066}, %rd12015;
	shf.l.wrap.b32 	%r1067, %r1062, %r1065, 1;
	shf.l.wrap.b32 	%r1068, %r1065, %r1066, 1;
	mov.b64 	%rd12022, {%r1067, %r1068};
	mul.hi.u64 	%rd12023, %rd15059, %rd15059;
	mul.hi.u64 	%rd12024, %rd15047, %rd15047;
	mul.hi.u64 	%rd12025, %rd15048, %rd15048;
	mul.hi.u64 	%rd12026, %rd15049, %rd15049;
	add.s64 	%rd2328, %rd12016, %rd12023;
	setp.lt.u64 	%p5429, %rd2328, %rd12016;
	selp.u64 	%rd12027, 1, 0, %p5429;
	mad.lo.s64 	%rd12028, %rd15047, %rd15047, %rd12017;
	setp.lt.u64 	%p5430, %rd12028, %rd12017;
	add.s64 	%rd2329, %rd12028, %rd12027;
	setp.lt.u64 	%p5431, %rd2329, %rd12028;
	or.pred  	%p5432, %p5430, %p5431;
	selp.u64 	%rd12029, 1, 0, %p5432;
	add.s64 	%rd12030, %rd12018, %rd12024;
	setp.lt.u64 	%p5433, %rd12030, %rd12018;
	add.s64 	%rd2330, %rd12030, %rd12029;
	setp.lt.u64 	%p5434, %rd2330, %rd12030;
	or.pred  	%p5435, %p5433, %p5434;
	selp.u64 	%rd12031, 1, 0, %p5435;
	mad.lo.s64 	%rd12032, %rd15048, %rd15048, %rd12019;
	setp.lt.u64 	%p5436, %rd12032, %rd12019;
	add.s64 	%rd12033, %rd12032, %rd12031;
	setp.lt.u64 	%p5437, %rd12033, %rd12032;
	or.pred  	%p5438, %p5436, %p5437;
	selp.u64 	%rd12034, 1, 0, %p5438;
	add.s64 	%rd12035, %rd12020, %rd12025;
	setp.lt.u64 	%p5439, %rd12035, %rd12020;
	add.s64 	%rd12036, %rd12035, %rd12034;
	setp.lt.u64 	%p5440, %rd12036, %rd12035;
	or.pred  	%p5441, %p5439, %p5440;
	selp.u64 	%rd12037, 1, 0, %p5441;
	mad.lo.s64 	%rd12038, %rd15049, %rd15049, %rd12022;
	setp.lt.u64 	%p5442, %rd12038, %rd12022;
	add.s64 	%rd12039, %rd12038, %rd12037;
	setp.lt.u64 	%p5443, %rd12039, %rd12038;
	or.pred  	%p5444, %p5442, %p5443;
	selp.u64 	%rd12040, 1, 0, %p5444;
	add.s64 	%rd12041, %rd12021, %rd12026;
	add.s64 	%rd12042, %rd12041, %rd12040;
	shl.b64 	%rd12043, %rd12033, 32;
	mov.b64 	{%r1069, %r1070}, %rd12033;
	mov.b64 	{%r1071, %r1072}, %rd12036;
	mov.b64 	%rd12044, {%r1070, %r1071};
	mov.b64 	{%r1073, %r1074}, %rd12039;
	mov.b64 	%rd12045, {%r1072, %r1073};
	mov.b64 	{%r1075, %r1076}, %rd12042;
	mov.b64 	%rd12046, {%r1074, %r1075};
	shr.u64 	%rd12047, %rd12042, 32;
	mul.lo.s64 	%rd12048, %rd12033, 977;
	mov.b64 	%rd12049, 977;
	mul.hi.u64 	%rd12050, %rd12033, %rd12049;
	mul.lo.s64 	%rd12051, %rd12036, 977;
	mul.hi.u64 	%rd12052, %rd12036, %rd12049;
	add.s64 	%rd12053, %rd12051, %rd12050;
	setp.lt.u64 	%p5445, %rd12053, %rd12051;
	selp.u64 	%rd12054, 1, 0, %p5445;
	add.s64 	%rd12055, %rd12052, %rd12054;
	mul.lo.s64 	%rd12056, %rd12039, 977;
	mul.hi.u64 	%rd12057, %rd12039, %rd12049;
	add.s64 	%rd12058, %rd12056, %rd12055;
	setp.lt.u64 	%p5446, %rd12058, %rd12056;
	selp.u64 	%rd12059, 1, 0, %p5446;
	add.s64 	%rd12060, %rd12057, %rd12059;
	mul.lo.s64 	%rd12061, %rd12042, 977;
	mul.hi.u64 	%rd12062, %rd12042, %rd12049;
	add.s64 	%rd12063, %rd12061, %rd12060;
	setp.lt.u64 	%p5447, %rd12063, %rd12061;
	selp.u64 	%rd12064, 1, 0, %p5447;
	add.s64 	%rd12065, %rd12062, %rd12064;
	add.s64 	%rd15054, %rd12048, %rd12043;
	setp.lt.u64 	%p5448, %rd15054, %rd12048;
	selp.u64 	%rd12066, 1, 0, %p5448;
	add.s64 	%rd12067, %rd12053, %rd12044;
	setp.lt.u64 	%p5449, %rd12067, %rd12053;
	add.s64 	%rd15055, %rd12067, %rd12066;
	setp.lt.u64 	%p5450, %rd15055, %rd12067;
	or.pred  	%p5451, %p5449, %p5450;
	selp.u64 	%rd12068, 1, 0, %p5451;
	add.s64 	%rd12069, %rd12058, %rd12045;
	setp.lt.u64 	%p5452, %rd12069, %rd12058;
	add.s64 	%rd15056, %rd12069, %rd12068;
	setp.lt.u64 	%p5453, %rd15056, %rd12069;
	or.pred  	%p5454, %p5452, %p5453;
	selp.u64 	%rd12070, 1, 0, %p5454;
	add.s64 	%rd12071, %rd12063, %rd12046;
	setp.lt.u64 	%p5455, %rd12071, %rd12063;
	add.s64 	%rd15057, %rd12071, %rd12070;
	setp.lt.u64 	%p5456, %rd15057, %rd12071;
	or.pred  	%p5457, %p5455, %p5456;
	selp.u64 	%rd12072, 1, 0, %p5457;
	add.s64 	%rd12073, %rd12065, %rd12047;
	add.s64 	%rd2335, %rd12073, %rd12072;
	setp.eq.s64 	%p5458, %rd2335, 0;
	mov.b64 	%rd15058, 0;
	@%p5458 bra 	$L__BB6_672;
	shl.b64 	%rd12074, %rd2335, 32;
	shr.u64 	%rd12075, %rd2335, 32;
	mov.b64 	%rd12076, 977;
	mul.hi.u64 	%rd12077, %rd2335, %rd12076;
	mad.lo.s64 	%rd12078, %rd2335, 977, %rd12074;
	setp.lt.u64 	%p5459, %rd12078, %rd12074;
	selp.u64 	%rd12079, 1, 0, %p5459;
	add.s64 	%rd15054, %rd12078, %rd15054;
	setp.lt.u64 	%p5460, %rd15054, %rd12078;
	selp.u64 	%rd12080, 1, 0, %p5460;
	add.s64 	%rd12081, %rd12075, %rd12077;
	setp.lt.u64 	%p5461, %rd12081, %rd12075;
	selp.u64 	%rd12082, 1, 0, %p5461;
	add.s64 	%rd12083, %rd15055, %rd12081;
	setp.lt.u64 	%p5462, %rd12083, %rd15055;
	selp.u64 	%rd12084, 1, 0, %p5462;
	add.s64 	%rd12085, %rd12083, %rd12079;
	add.s64 	%rd15055, %rd12085, %rd12080;
	setp.lt.u64 	%p5463, %rd15055, %rd12083;
	selp.u64 	%rd12086, 1, 0, %p5463;
	add.s64 	%rd12087, %rd15056, %rd12082;
	add.s64 	%rd12088, %rd12087, %rd12084;
	add.s64 	%rd2338, %rd12088, %rd12086;
	setp.lt.u64 	%p5464, %rd2338, %rd15056;
	selp.u64 	%rd12089, 1, 0, %p5464;
	add.s64 	%rd2339, %rd15057, %rd12089;
	setp.lt.u64 	%p5465, %rd2339, %rd15057;
	selp.u64 	%rd15058, 1, 0, %p5465;
	mov.u64 	%rd15056, %rd2338;
	mov.u64 	%rd15057, %rd2339;
$L__BB6_672:
	mad.lo.s64 	%rd2346, %rd15059, %rd15059, %rd15054;
	setp.lt.u64 	%p5466, %rd2346, %rd15054;
	selp.u64 	%rd12090, 1, 0, %p5466;
	add.s64 	%rd12091, %rd15055, %rd2328;
	setp.lt.u64 	%p5467, %rd12091, %rd15055;
	add.s64 	%rd15047, %rd12091, %rd12090;
	setp.lt.u64 	%p5468, %rd15047, %rd12091;
	or.pred  	%p5469, %p5467, %p5468;
	selp.u64 	%rd12092, 1, 0, %p5469;
	add.s64 	%rd12093, %rd15056, %rd2329;
	setp.lt.u64 	%p5470, %rd12093, %rd15056;
	add.s64 	%rd15048, %rd12093, %rd12092;
	setp.lt.u64 	%p5471, %rd15048, %rd12093;
	or.pred  	%p5472, %p5470, %p5471;
	selp.u64 	%rd12094, 1, 0, %p5472;
	add.s64 	%rd12095, %rd15057, %rd2330;
	setp.lt.u64 	%p5473, %rd12095, %rd15057;
	add.s64 	%rd15049, %rd12095, %rd12094;
	setp.lt.u64 	%p5474, %rd15049, %rd12095;
	or.pred  	%p5475, %p5473, %p5474;
	selp.u64 	%rd12096, 1, 0, %p5475;
	add.s64 	%rd2350, %rd15058, %rd12096;
	setp.ne.s64 	%p5476, %rd2350, 0;
	@%p5476 bra 	$L__BB6_675;
	and.b64  	%rd12097, %rd15049, %rd15048;
	setp.ne.s64 	%p5477, %rd12097, -1;
	mov.u64 	%rd15059, %rd2346;
	@%p5477 bra 	$L__BB6_682;
	setp.ne.s64 	%p5478, %rd15047, -1;
	setp.lt.u64 	%p5479, %rd2346, -4294968273;
	or.pred  	%p5480, %p5478, %p5479;
	mov.u64 	%rd15059, %rd2346;
	@%p5480 bra 	$L__BB6_682;
$L__BB6_675:
	add.s64 	%rd15059, %rd2346, 4294968273;
	setp.lt.u64 	%p5481, %rd2346, -4294968273;
	selp.u64 	%rd12098, 1, 0, %p5481;
	add.s64 	%rd12099, %rd15047, 1;
	setp.ne.s64 	%p5482, %rd15047, -1;
	selp.s64 	%rd12100, -1, 0, %p5481;
	add.s64 	%rd15047, %rd12099, %rd12100;
	setp.lt.u64 	%p5483, %rd12099, %rd12098;
	or.pred  	%p5484, %p5482, %p5483;
	selp.u64 	%rd12101, 1, 0, %p5484;
	add.s64 	%rd12102, %rd15048, 1;
	setp.ne.s64 	%p5485, %rd15048, -1;
	selp.s64 	%rd12103, -1, 0, %p5484;
	add.s64 	%rd15048, %rd12102, %rd12103;
	setp.lt.u64 	%p5486, %rd12102, %rd12101;
	or.pred  	%p5487, %p5485, %p5486;
	selp.u64 	%rd12104, 1, 0, %p5487;
	add.s64 	%rd12105, %rd15049, 1;
	setp.ne.s64 	%p5488, %rd15049, -1;
	selp.s64 	%rd12106, -1, 0, %p5487;
	add.s64 	%rd15049, %rd12105, %rd12106;
	setp.lt.u64 	%p5489, %rd12105, %rd12104;
	or.pred  	%p5490, %p5488, %p5489;
	selp.s64 	%rd12107, -1, 0, %p5490;
	add.s64 	%rd2355, %rd2350, %rd12107;
	setp.ne.s64 	%p5491, %rd2355, 0;
	@%p5491 bra 	$L__BB6_678;
	and.b64  	%rd12108, %rd15049, %rd15048;
	setp.ne.s64 	%p5492, %rd12108, -1;
	@%p5492 bra 	$L__BB6_682;
	setp.ne.s64 	%p5493, %rd15047, -1;
	setp.lt.u64 	%p5494, %rd15059, -4294968273;
	or.pred  	%p5495, %p5493, %p5494;
	@%p5495 bra 	$L__BB6_682;
$L__BB6_678:
	add.s64 	%rd2356, %rd2346, 8589936546;
	setp.lt.u64 	%p5496, %rd15059, -4294968273;
	selp.u64 	%rd12109, 1, 0, %p5496;
	add.s64 	%rd12110, %rd15047, 1;
	setp.ne.s64 	%p5497, %rd15047, -1;
	selp.s64 	%rd12111, -1, 0, %p5496;
	add.s64 	%rd15047, %rd12110, %rd12111;
	setp.lt.u64 	%p5498, %rd12110, %rd12109;
	or.pred  	%p5499, %p5497, %p5498;
	selp.u64 	%rd12112, 1, 0, %p5499;
	add.s64 	%rd12113, %rd15048, 1;
	setp.ne.s64 	%p5500, %rd15048, -1;
	selp.s64 	%rd12114, -1, 0, %p5499;
	add.s64 	%rd15048, %rd12113, %rd12114;
	setp.lt.u64 	%p5501, %rd12113, %rd12112;
	or.pred  	%p5502, %p5500, %p5501;
	selp.u64 	%rd12115, 1, 0, %p5502;
	add.s64 	%rd12116, %rd15049, 1;
	setp.ne.s64 	%p5503, %rd15049, -1;
	selp.s64 	%rd12117, -1, 0, %p5502;
	add.s64 	%rd15049, %rd12116, %rd12117;
	setp.lt.u64 	%p5504, %rd12116, %rd12115;
	or.pred  	%p5505, %p5503, %p5504;
	selp.u64 	%rd12118, 1, 0, %p5505;
	setp.ne.s64 	%p5506, %rd2355, %rd12118;
	@%p5506 bra 	$L__BB6_681;
	and.b64  	%rd12119, %rd15049, %rd15048;
	setp.ne.s64 	%p5507, %rd12119, -1;
	mov.u64 	%rd15059, %rd2356;
	@%p5507 bra 	$L__BB6_682;
	setp.ne.s64 	%p5508, %rd15047, -1;
	setp.lt.u64 	%p5509, %rd2356, -4294968273;
	or.pred  	%p5510, %p5508, %p5509;
	mov.u64 	%rd15059, %rd2356;
	@%p5510 bra 	$L__BB6_682;
$L__BB6_681:
	setp.lt.u64 	%p5511, %rd2356, -4294968273;
	selp.u64 	%rd12120, 1, 0, %p5511;
	add.s64 	%rd12121, %rd15047, 1;
	setp.ne.s64 	%p5512, %rd15047, -1;
	selp.s64 	%rd12122, -1, 0, %p5511;
	add.s64 	%rd15047, %rd12121, %rd12122;
	setp.lt.u64 	%p5513, %rd12121, %rd12120;
	or.pred  	%p5514, %p5512, %p5513;
	selp.u64 	%rd12123, 1, 0, %p5514;
	add.s64 	%rd12124, %rd15048, 1;
	setp.ne.s64 	%p5515, %rd15048, -1;
	selp.s64 	%rd12125, -1, 0, %p5514;
	add.s64 	%rd15048, %rd12124, %rd12125;
	setp.lt.u64 	%p5516, %rd12124, %rd12123;
	or.pred  	%p5517, %p5515, %p5516;
	selp.s64 	%rd12126, -1, 0, %p5517;
	add.s64 	%rd12127, %rd15049, %rd12126;
	add.s64 	%rd15049, %rd12127, 1;
	add.s64 	%rd15059, %rd2346, 12884904819;
$L__BB6_682:
	add.s32 	%r1360, %r1360, 1;
	setp.ne.s32 	%p5518, %r1360, 5;
	@%p5518 bra 	$L__BB6_670;
	mul.lo.s64 	%rd2368, %rd1048, %rd15059;
	mul.hi.u64 	%rd12129, %rd15059, %rd1048;
	mul.lo.s64 	%rd12130, %rd1049, %rd15059;
	mul.hi.u64 	%rd12131, %rd15059, %rd1049;
	add.s64 	%rd12132, %rd12130, %rd12129;
	setp.lt.u64 	%p5519, %rd12132, %rd12130;
	selp.u64 	%rd12133, 1, 0, %p5519;
	add.s64 	%rd12134, %rd12131, %rd12133;
	mul.lo.s64 	%rd12135, %rd1050, %rd15059;
	mul.hi.u64 	%rd12136, %rd15059, %rd1050;
	add.s64 	%rd12137, %rd12135, %rd12134;
	setp.lt.u64 	%p5520, %rd12137, %rd12135;
	selp.u64 	%rd12138, 1, 0, %p5520;
	add.s64 	%rd12139, %rd12136, %rd12138;
	mul.lo.s64 	%rd12140, %rd1051, %rd15059;
	mul.hi.u64 	%rd12141, %rd15059, %rd1051;
	add.s64 	%rd12142, %rd12140, %rd12139;
	setp.lt.u64 	%p5521, %rd12142, %rd12140;
	selp.u64 	%rd12143, 1, 0, %p5521;
	add.s64 	%rd12144, %rd12141, %rd12143;
	mul.hi.u64 	%rd12145, %rd15047, %rd1048;
	mad.lo.s64 	%rd2369, %rd1048, %rd15047, %rd12132;
	setp.lt.u64 	%p5522, %rd2369, %rd12132;
	selp.u64 	%rd12146, 1, 0, %p5522;
	add.s64 	%rd12147, %rd12145, %rd12146;
	mul.hi.u64 	%rd12148, %rd15047, %rd1049;
	mad.lo.s64 	%rd12149, %rd1049, %rd15047, %rd12137;
	setp.lt.u64 	%p5523, %rd12149, %rd12137;
	selp.u64 	%rd12150, 1, 0, %p5523;
	add.s64 	%rd12151, %rd12149, %rd12147;
	setp.lt.u64 	%p5524, %rd12151, %rd12149;
	selp.u64 	%rd12152, 1, 0, %p5524;
	add.s64 	%rd12153, %rd12148, %rd12150;
	add.s64 	%rd12154, %rd12153, %rd12152;
	mul.hi.u64 	%rd12155, %rd15047, %rd1050;
	mad.lo.s64 	%rd12156, %rd1050, %rd15047, %rd12142;
	setp.lt.u64 	%p5525, %rd12156, %rd12142;
	selp.u64 	%rd12157, 1, 0, %p5525;
	add.s64 	%rd12158, %rd12156, %rd12154;
	setp.lt.u64 	%p5526, %rd12158, %rd12156;
	selp.u64 	%rd12159, 1, 0, %p5526;
	add.s64 	%rd12160, %rd12155, %rd12157;
	add.s64 	%rd12161, %rd12160, %rd12159;
	mul.hi.u64 	%rd12162, %rd15047, %rd1051;
	mad.lo.s64 	%rd12163, %rd1051, %rd15047, %rd12144;
	setp.lt.u64 	%p5527, %rd12163, %rd12144;
	selp.u64 	%rd12164, 1, 0, %p5527;
	add.s64 	%rd12165, %rd12163, %rd12161;
	setp.lt.u64 	%p5528, %rd12165, %rd12163;
	selp.u64 	%rd12166, 1, 0, %p5528;
	add.s64 	%rd12167, %rd12162, %rd12164;
	add.s64 	%rd12168, %rd12167, %rd12166;
	mul.hi.u64 	%rd12169, %rd15048, %rd1048;
	mad.lo.s64 	%rd2370, %rd1048, %rd15048, %rd12151;
	setp.lt.u64 	%p5529, %rd2370, %rd12151;
	selp.u64 	%rd12170, 1, 0, %p5529;
	add.s64 	%rd12171, %rd12169, %rd12170;
	mul.hi.u64 	%rd12172, %rd15048, %rd1049;
	mad.lo.s64 	%rd12173, %rd1049, %rd15048, %rd12158;
	setp.lt.u64 	%p5530, %rd12173, %rd12158;
	selp.u64 	%rd12174, 1, 0, %p5530;
	add.s64 	%rd12175, %rd12173, %rd12171;
	setp.lt.u64 	%p5531, %rd12175, %rd12173;
	selp.u64 	%rd12176, 1, 0, %p5531;
	add.s64 	%rd12177, %rd12172, %rd12174;
	add.s64 	%rd12178, %rd12177, %rd12176;
	mul.hi.u64 	%rd12179, %rd15048, %rd1050;
	mad.lo.s64 	%rd12180, %rd1050, %rd15048, %rd12165;
	setp.lt.u64 	%p5532, %rd12180, %rd12165;
	selp.u64 	%rd12181, 1, 0, %p5532;
	add.s64 	%rd12182, %rd12180, %rd12178;
	setp.lt.u64 	%p5533, %rd12182, %rd12180;
	selp.u64 	%rd12183, 1, 0, %p5533;
	add.s64 	%rd12184, %rd12179, %rd12181;
	add.s64 	%rd12185, %rd12184, %rd12183;
	mul.hi.u64 	%rd12186, %rd15048, %rd1051;
	mad.lo.s64 	%rd12187, %rd1051, %rd15048, %rd12168;
	setp.lt.u64 	%p5534, %rd12187, %rd12168;
	selp.u64 	%rd12188, 1, 0, %p5534;
	add.s64 	%rd12189, %rd12187, %rd12185;
	setp.lt.u64 	%p5535, %rd12189, %rd12187;
	selp.u64 	%rd12190, 1, 0, %p5535;
	add.s64 	%rd12191, %rd12186, %rd12188;
	add.s64 	%rd12192, %rd12191, %rd12190;
	mul.hi.u64 	%rd12193, %rd15049, %rd1048;
	mad.lo.s64 	%rd2371, %rd1048, %rd15049, %rd12175;
	setp.lt.u64 	%p5536, %rd2371, %rd12175;
	selp.u64 	%rd12194, 1, 0, %p5536;
	add.s64 	%rd12195, %rd12193, %rd12194;
	mul.hi.u64 	%rd12196, %rd15049, %rd1049;
	mad.lo.s64 	%rd12197, %rd1049, %rd15049, %rd12182;
	setp.lt.u64 	%p5537, %rd12197, %rd12182;
	selp.u64 	%rd12198, 1, 0, %p5537;
	add.s64 	%rd12199, %rd12197, %rd12195;
	setp.lt.u64 	%p5538, %rd12199, %rd12197;
	selp.u64 	%rd12200, 1, 0, %p5538;
	add.s64 	%rd12201, %rd12196, %rd12198;
	add.s64 	%rd12202, %rd12201, %rd12200;
	mul.hi.u64 	%rd12203, %rd15049, %rd1050;
	mad.lo.s64 	%rd12204, %rd1050, %rd15049, %rd12189;
	setp.lt.u64 	%p5539, %rd12204, %rd12189;
	selp.u64 	%rd12205, 1, 0, %p5539;
	add.s64 	%rd12206, %rd12204, %rd12202;
	setp.lt.u64 	%p5540, %rd12206, %rd12204;
	selp.u64 	%rd12207, 1, 0, %p5540;
	add.s64 	%rd12208, %rd12203, %rd12205;
	add.s64 	%rd12209, %rd12208, %rd12207;
	mul.hi.u64 	%rd12210, %rd15049, %rd1051;
	mad.lo.s64 	%rd12211, %rd1051, %rd15049, %rd12192;
	setp.lt.u64 	%p5541, %rd12211, %rd12192;
	selp.u64 	%rd12212, 1, 0, %p5541;
	add.s64 	%rd12213, %rd12211, %rd12209;
	setp.lt.u64 	%p5542, %rd12213, %rd12211;
	selp.u64 	%rd12214, 1, 0, %p5542;
	add.s64 	%rd12215, %rd12210, %rd12212;
	add.s64 	%rd12216, %rd12215, %rd12214;
	shl.b64 	%rd12217, %rd12199, 32;
	mov.b64 	{%r1077, %r1078}, %rd12199;
	mov.b64 	{%r1079, %r1080}, %rd12206;
	mov.b64 	%rd12218, {%r1078, %r1079};
	mov.b64 	{%r1081, %r1082}, %rd12213;
	mov.b64 	%rd12219, {%r1080, %r1081};
	mov.b64 	{%r1083, %r1084}, %rd12216;
	mov.b64 	%rd12220, {%r1082, %r1083};
	shr.u64 	%rd12221, %rd12216, 32;
	mul.lo.s64 	%rd12222, %rd12199, 977;
	mov.b64 	%rd12223, 977;
	mul.hi.u64 	%rd12224, %rd12199, %rd12223;
	mul.lo.s64 	%rd12225, %rd12206, 977;
	mul.hi.u64 	%rd12226, %rd12206, %rd12223;
	add.s64 	%rd12227, %rd12225, %rd12224;
	setp.lt.u64 	%p5543, %rd12227, %rd12225;
	selp.u64 	%rd12228, 1, 0, %p5543;
	add.s64 	%rd12229, %rd12226, %rd12228;
	mul.lo.s64 	%rd12230, %rd12213, 977;
	mul.hi.u64 	%rd12231, %rd12213, %rd12223;
	add.s64 	%rd12232, %rd12230, %rd12229;
	setp.lt.u64 	%p5544, %rd12232, %rd12230;
	selp.u64 	%rd12233, 1, 0, %p5544;
	add.s64 	%rd12234, %rd12231, %rd12233;
	mul.lo.s64 	%rd12235, %rd12216, 977;
	mul.hi.u64 	%rd12236, %rd12216, %rd12223;
	add.s64 	%rd12237, %rd12235, %rd12234;
	setp.lt.u64 	%p5545, %rd12237, %rd12235;
	selp.u64 	%rd12238, 1, 0, %p5545;
	add.s64 	%rd12239, %rd12236, %rd12238;
	add.s64 	%rd15063, %rd12222, %rd12217;
	setp.lt.u64 	%p5546, %rd15063, %rd12222;
	selp.u64 	%rd12240, 1, 0, %p5546;
	add.s64 	%rd12241, %rd12227, %rd12218;
	setp.lt.u64 	%p5547, %rd12241, %rd12227;
	add.s64 	%rd15064, %rd12241, %rd12240;
	setp.lt.u64 	%p5548, %rd15064, %rd12241;
	or.pred  	%p5549, %p5547, %p5548;
	selp.u64 	%rd12242, 1, 0, %p5549;
	add.s64 	%rd12243, %rd12232, %rd12219;
	setp.lt.u64 	%p5550, %rd12243, %rd12232;
	add.s64 	%rd15065, %rd12243, %rd12242;
	setp.lt.u64 	%p5551, %rd15065, %rd12243;
	or.pred  	%p5552, %p5550, %p5551;
	selp.u64 	%rd12244, 1, 0, %p5552;
	add.s64 	%rd12245, %rd12237, %rd12220;
	setp.lt.u64 	%p5553, %rd12245, %rd12237;
	add.s64 	%rd15066, %rd12245, %rd12244;
	setp.lt.u64 	%p5554, %rd15066, %rd12245;
	or.pred  	%p5555, %p5553, %p5554;
	selp.u64 	%rd12246, 1, 0, %p5555;
	add.s64 	%rd12247, %rd12239, %rd12221;
	add.s64 	%rd2376, %rd12247, %rd12246;
	setp.eq.s64 	%p5556, %rd2376, 0;
	mov.b64 	%rd15067, 0;
	@%p5556 bra 	$L__BB6_685;
	shl.b64 	%rd12248, %rd2376, 32;
	shr.u64 	%rd12249, %rd2376, 32;
	mov.b64 	%rd12250, 977;
	mul.hi.u64 	%rd12251, %rd2376, %rd12250;
	mad.lo.s64 	%rd12252, %rd2376, 977, %rd12248;
	setp.lt.u64 	%p5557, %rd12252, %rd12248;
	selp.u64 	%rd12253, 1, 0, %p5557;
	add.s64 	%rd15063, %rd12252, %rd15063;
	setp.lt.u64 	%p5558, %rd15063, %rd12252;
	selp.u64 	%rd12254, 1, 0, %p5558;
	add.s64 	%rd12255, %rd12249, %rd12251;
	setp.lt.u64 	%p5559, %rd12255, %rd12249;
	selp.u64 	%rd12256, 1, 0, %p5559;
	add.s64 	%rd12257, %rd15064, %rd12255;
	setp.lt.u64 	%p5560, %rd12257, %rd15064;
	selp.u64 	%rd12258, 1, 0, %p5560;
	add.s64 	%rd12259, %rd12257, %rd12253;
	add.s64 	%rd15064, %rd12259, %rd12254;
	setp.lt.u64 	%p5561, %rd15064, %rd12257;
	selp.u64 	%rd12260, 1, 0, %p5561;
	add.s64 	%rd12261, %rd15065, %rd12256;
	add.s64 	%rd12262, %rd12261, %rd12258;
	add.s64 	%rd2379, %rd12262, %rd12260;
	setp.lt.u64 	%p5562, %rd2379, %rd15065;
	selp.u64 	%rd12263, 1, 0, %p5562;
	add.s64 	%rd2380, %rd15066, %rd12263;
	setp.lt.u64 	%p5563, %rd2380, %rd15066;
	selp.u64 	%rd15067, 1, 0, %p5563;
	mov.u64 	%rd15065, %rd2379;
	mov.u64 	%rd15066, %rd2380;
$L__BB6_685:
	add.s64 	%rd2387, %rd15063, %rd2368;
	setp.lt.u64 	%p5564, %rd2387, %rd15063;
	selp.u64 	%rd12264, 1, 0, %p5564;
	add.s64 	%rd12265, %rd15064, %rd2369;
	setp.lt.u64 	%p5565, %rd12265, %rd15064;
	add.s64 	%rd15069, %rd12265, %rd12264;
	setp.lt.u64 	%p5566, %rd15069, %rd12265;
	or.pred  	%p5567, %p5565, %p5566;
	selp.u64 	%rd12266, 1, 0, %p5567;
	add.s64 	%rd12267, %rd15065, %rd2370;
	setp.lt.u64 	%p5568, %rd12267, %rd15065;
	add.s64 	%rd15070, %rd12267, %rd12266;
	setp.lt.u64 	%p5569, %rd15070, %rd12267;
	or.pred  	%p5570, %p5568, %p5569;
	selp.u64 	%rd12268, 1, 0, %p5570;
	add.s64 	%rd12269, %rd15066, %rd2371;
	setp.lt.u64 	%p5571, %rd12269, %rd15066;
	add.s64 	%rd15071, %rd12269, %rd12268;
	setp.lt.u64 	%p5572, %rd15071, %rd12269;
	or.pred  	%p5573, %p5571, %p5572;
	selp.u64 	%rd12270, 1, 0, %p5573;
	add.s64 	%rd2391, %rd15067, %rd12270;
	setp.ne.s64 	%p5574, %rd2391, 0;
	@%p5574 bra 	$L__BB6_688;
	and.b64  	%rd12271, %rd15071, %rd15070;
	setp.ne.s64 	%p5575, %rd12271, -1;
	mov.u64 	%rd15068, %rd2387;
	@%p5575 bra 	$L__BB6_695;
	setp.ne.s64 	%p5576, %rd15069, -1;
	setp.lt.u64 	%p5577, %rd2387, -4294968273;
	or.pred  	%p5578, %p5576, %p5577;
	mov.u64 	%rd15068, %rd2387;
	@%p5578 bra 	$L__BB6_695;
$L__BB6_688:
	add.s64 	%rd15068, %rd2387, 4294968273;
	setp.lt.u64 	%p5579, %rd2387, -4294968273;
	selp.u64 	%rd12272, 1, 0, %p5579;
	add.s64 	%rd12273, %rd15069, 1;
	setp.ne.s64 	%p5580, %rd15069, -1;
	selp.s64 	%rd12274, -1, 0, %p5579;
	add.s64 	%rd15069, %rd12273, %rd12274;
	setp.lt.u64 	%p5581, %rd12273, %rd12272;
	or.pred  	%p5582, %p5580, %p5581;
	selp.u64 	%rd12275, 1, 0, %p5582;
	add.s64 	%rd12276, %rd15070, 1;
	setp.ne.s64 	%p5583, %rd15070, -1;
	selp.s64 	%rd12277, -1, 0, %p5582;
	add.s64 	%rd15070, %rd12276, %rd12277;
	setp.lt.u64 	%p5584, %rd12276, %rd12275;
	or.pred  	%p5585, %p5583, %p5584;
	selp.u64 	%rd12278, 1, 0, %p5585;
	add.s64 	%rd12279, %rd15071, 1;
	setp.ne.s64 	%p5586, %rd15071, -1;
	selp.s64 	%rd12280, -1, 0, %p5585;
	add.s64 	%rd15071, %rd12279, %rd12280;
	setp.lt.u64 	%p5587, %rd12279, %rd12278;
	or.pred  	%p5588, %p5586, %p5587;
	selp.s64 	%rd12281, -1, 0, %p5588;
	add.s64 	%rd2396, %rd2391, %rd12281;
	setp.ne.s64 	%p5589, %rd2396, 0;
	@%p5589 bra 	$L__BB6_691;
	and.b64  	%rd12282, %rd15071, %rd15070;
	setp.ne.s64 	%p5590, %rd12282, -1;
	@%p5590 bra 	$L__BB6_695;
	setp.ne.s64 	%p5591, %rd15069, -1;
	setp.lt.u64 	%p5592, %rd15068, -4294968273;
	or.pred  	%p5593, %p5591, %p5592;
	@%p5593 bra 	$L__BB6_695;
$L__BB6_691:
	add.s64 	%rd2397, %rd2387, 8589936546;
	setp.lt.u64 	%p5594, %rd15068, -4294968273;
	selp.u64 	%rd12283, 1, 0, %p5594;
	add.s64 	%rd12284, %rd15069, 1;
	setp.ne.s64 	%p5595, %rd15069, -1;
	selp.s64 	%rd12285, -1, 0, %p5594;
	add.s64 	%rd15069, %rd12284, %rd12285;
	setp.lt.u64 	%p5596, %rd12284, %rd12283;
	or.pred  	%p5597, %p5595, %p5596;
	selp.u64 	%rd12286, 1, 0, %p5597;
	add.s64 	%rd12287, %rd15070, 1;
	setp.ne.s64 	%p5598, %rd15070, -1;
	selp.s64 	%rd12288, -1, 0, %p5597;
	add.s64 	%rd15070, %rd12287, %rd12288;
	setp.lt.u64 	%p5599, %rd12287, %rd12286;
	or.pred  	%p5600, %p5598, %p5599;
	selp.u64 	%rd12289, 1, 0, %p5600;
	add.s64 	%rd12290, %rd15071, 1;
	setp.ne.s64 	%p5601, %rd15071, -1;
	selp.s64 	%rd12291, -1, 0, %p5600;
	add.s64 	%rd15071, %rd12290, %rd12291;
	setp.lt.u64 	%p5602, %rd12290, %rd12289;
	or.pred  	%p5603, %p5601, %p5602;
	selp.u64 	%rd12292, 1, 0, %p5603;
	setp.ne.s64 	%p5604, %rd2396, %rd12292;
	@%p5604 bra 	$L__BB6_694;
	and.b64  	%rd12293, %rd15071, %rd15070;
	setp.ne.s64 	%p5605, %rd12293, -1;
	mov.u64 	%rd15068, %rd2397;
	@%p5605 bra 	$L__BB6_695;
	setp.ne.s64 	%p5606, %rd15069, -1;
	setp.lt.u64 	%p5607, %rd2397, -4294968273;
	or.pred  	%p5608, %p5606, %p5607;
	mov.u64 	%rd15068, %rd2397;
	@%p5608 bra 	$L__BB6_695;
$L__BB6_694:
	setp.lt.u64 	%p5609, %rd2397, -4294968273;
	selp.u64 	%rd12294, 1, 0, %p5609;
	add.s64 	%rd12295, %rd15069, 1;
	setp.ne.s64 	%p5610, %rd15069, -1;
	selp.s64 	%rd12296, -1, 0, %p5609;
	add.s64 	%rd15069, %rd12295, %rd12296;
	setp.lt.u64 	%p5611, %rd12295, %rd12294;
	or.pred  	%p5612, %p5610, %p5611;
	selp.u64 	%rd12297, 1, 0, %p5612;
	add.s64 	%rd12298, %rd15070, 1;
	setp.ne.s64 	%p5613, %rd15070, -1;
	selp.s64 	%rd12299, -1, 0, %p5612;
	add.s64 	%rd15070, %rd12298, %rd12299;
	setp.lt.u64 	%p5614, %rd12298, %rd12297;
	or.pred  	%p5615, %p5613, %p5614;
	selp.s64 	%rd12300, -1, 0, %p5615;
	add.s64 	%rd12301, %rd15071, %rd12300;
	add.s64 	%rd15071, %rd12301, 1;
	add.s64 	%rd15068, %rd2387, 12884904819;
$L__BB6_695:
	mul.lo.s64 	%rd12303, %rd15069, %rd15068;
	mul.hi.u64 	%rd12304, %rd15068, %rd15069;
	mul.lo.s64 	%rd12305, %rd15070, %rd15068;
	mul.hi.u64 	%rd12306, %rd15068, %rd15070;
	add.s64 	%rd12307, %rd12305, %rd12304;
	setp.lt.u64 	%p5616, %rd12307, %rd12305;
	selp.u64 	%rd12308, 1, 0, %p5616;
	add.s64 	%rd12309, %rd12306, %rd12308;
	mul.lo.s64 	%rd12310, %rd15071, %rd15068;
	mul.hi.u64 	%rd12311, %rd15068, %rd15071;
	add.s64 	%rd12312, %rd12310, %rd12309;
	setp.lt.u64 	%p5617, %rd12312, %rd12310;
	selp.u64 	%rd12313, 1, 0, %p5617;
	add.s64 	%rd12314, %rd12311, %rd12313;
	mul.hi.u64 	%rd12315, %rd15069, %rd15070;
	mad.lo.s64 	%rd12316, %rd15070, %rd15069, %rd12312;
	setp.lt.u64 	%p5618, %rd12316, %rd12312;
	selp.u64 	%rd12317, 1, 0, %p5618;
	add.s64 	%rd12318, %rd12315, %rd12317;
	mul.hi.u64 	%rd12319, %rd15069, %rd15071;
	mad.lo.s64 	%rd12320, %rd15071, %rd15069, %rd12314;
	setp.lt.u64 	%p5619, %rd12320, %rd12314;
	selp.u64 	%rd12321, 1, 0, %p5619;
	add.s64 	%rd12322, %rd12320, %rd12318;
	setp.lt.u64 	%p5620, %rd12322, %rd12320;
	selp.u64 	%rd12323, 1, 0, %p5620;
	add.s64 	%rd12324, %rd12319, %rd12321;
	add.s64 	%rd12325, %rd12324, %rd12323;
	mul.hi.u64 	%rd12326, %rd15070, %rd15071;
	mad.lo.s64 	%rd12327, %rd15071, %rd15070, %rd12325;
	setp.lt.u64 	%p5621, %rd12327, %rd12325;
	selp.u64 	%rd12328, 1, 0, %p5621;
	add.s64 	%rd12329, %rd12326, %rd12328;
	shl.b64 	%rd12330, %rd12303, 1;
	mov.b64 	{%r1085, %r1086}, %rd12303;
	mov.b64 	{%r1087, %r1088}, %rd12307;
	shf.l.wrap.b32 	%r1089, %r1086, %r1087, 1;
	shf.l.wrap.b32 	%r1090, %r1087, %r1088, 1;
	mov.b64 	%rd12331, {%r1089, %r1090};
	mov.b64 	{%r1091, %r1092}, %rd12316;
	shf.l.wrap.b32 	%r1093, %r1088, %r1091, 1;
	shf.l.wrap.b32 	%r1094, %r1091, %r1092, 1;
	mov.b64 	%rd12332, {%r1093, %r1094};
	mov.b64 	{%r1095, %r1096}, %rd12322;
	shf.l.wrap.b32 	%r1097, %r1092, %r1095, 1;
	shf.l.wrap.b32 	%r1098, %r1095, %r1096, 1;
	mov.b64 	%rd12333, {%r1097, %r1098};
	mov.b64 	{%r1099, %r1100}, %rd12327;
	shf.l.wrap.b32 	%r1101, %r1096, %r1099, 1;
	shf.l.wrap.b32 	%r1102, %r1099, %r1100, 1;
	mov.b64 	%rd12334, {%r1101, %r1102};
	shr.u64 	%rd12335, %rd12329, 63;
	mov.b64 	{%r1103, %r1104}, %rd12329;
	shf.l.wrap.b32 	%r1105, %r1100, %r1103, 1;
	shf.l.wrap.b32 	%r1106, %r1103, %r1104, 1;
	mov.b64 	%rd12336, {%r1105, %r1106};
	mul.hi.u64 	%rd12337, %rd15068, %rd15068;
	mul.hi.u64 	%rd12338, %rd15069, %rd15069;
	mul.hi.u64 	%rd12339, %rd15070, %rd15070;
	mul.hi.u64 	%rd12340, %rd15071, %rd15071;
	add.s64 	%rd2409, %rd12330, %rd12337;
	setp.lt.u64 	%p5622, %rd2409, %rd12330;
	selp.u64 	%rd12341, 1, 0, %p5622;
	mad.lo.s64 	%rd12342, %rd15069, %rd15069, %rd12331;
	setp.lt.u64 	%p5623, %rd12342, %rd12331;
	add.s64 	%rd2410, %rd12342, %rd12341;
	setp.lt.u64 	%p5624, %rd2410, %rd12342;
	or.pred  	%p5625, %p5623, %p5624;
	selp.u64 	%rd12343, 1, 0, %p5625;
	add.s64 	%rd12344, %rd12332, %rd12338;
	setp.lt.u64 	%p5626, %rd12344, %rd12332;
	add.s64 	%rd2411, %rd12344, %rd12343;
	setp.lt.u64 	%p5627, %rd2411, %rd12344;
	or.pred  	%p5628, %p5626, %p5627;
	selp.u64 	%rd12345, 1, 0, %p5628;
	mad.lo.s64 	%rd12346, %rd15070, %rd15070, %rd12333;
	setp.lt.u64 	%p5629, %rd12346, %rd12333;
	add.s64 	%rd12347, %rd12346, %rd12345;
	setp.lt.u64 	%p5630, %rd12347, %rd12346;
	or.pred  	%p5631, %p5629, %p5630;
	selp.u64 	%rd12348, 1, 0, %p5631;
	add.s64 	%rd12349, %rd12334, %rd12339;
	setp.lt.u64 	%p5632, %rd12349, %rd12334;
	add.s64 	%rd12350, %rd12349, %rd12348;
	setp.lt.u64 	%p5633, %rd12350, %rd12349;
	or.pred  	%p5634, %p5632, %p5633;
	selp.u64 	%rd12351, 1, 0, %p5634;
	mad.lo.s64 	%rd12352, %rd15071, %rd15071, %rd12336;
	setp.lt.u64 	%p5635, %rd12352, %rd12336;
	add.s64 	%rd12353, %rd12352, %rd12351;
	setp.lt.u64 	%p5636, %rd12353, %rd12352;
	or.pred  	%p5637, %p5635, %p5636;
	selp.u64 	%rd12354, 1, 0, %p5637;
	add.s64 	%rd12355, %rd12335, %rd12340;
	add.s64 	%rd12356, %rd12355, %rd12354;
	shl.b64 	%rd12357, %rd12347, 32;
	mov.b64 	{%r1107, %r1108}, %rd12347;
	mov.b64 	{%r1109, %r1110}, %rd12350;
	mov.b64 	%rd12358, {%r1108, %r1109};
	mov.b64 	{%r1111, %r1112}, %rd12353;
	mov.b64 	%rd12359, {%r1110, %r1111};
	mov.b64 	{%r1113, %r1114}, %rd12356;
	mov.b64 	%rd12360, {%r1112, %r1113};
	shr.u64 	%rd12361, %rd12356, 32;
	mul.lo.s64 	%rd12362, %rd12347, 977;
	mov.b64 	%rd12363, 977;
	mul.hi.u64 	%rd12364, %rd12347, %rd12363;
	mul.lo.s64 	%rd12365, %rd12350, 977;
	mul.hi.u64 	%rd12366, %rd12350, %rd12363;
	add.s64 	%rd12367, %rd12365, %rd12364;
	setp.lt.u64 	%p5638, %rd12367, %rd12365;
	selp.u64 	%rd12368, 1, 0, %p5638;
	add.s64 	%rd12369, %rd12366, %rd12368;
	mul.lo.s64 	%rd12370, %rd12353, 977;
	mul.hi.u64 	%rd12371, %rd12353, %rd12363;
	add.s64 	%rd12372, %rd12370, %rd12369;
	setp.lt.u64 	%p5639, %rd12372, %rd12370;
	selp.u64 	%rd12373, 1, 0, %p5639;
	add.s64 	%rd12374, %rd12371, %rd12373;
	mul.lo.s64 	%rd12375, %rd12356, 977;
	mul.hi.u64 	%rd12376, %rd12356, %rd12363;
	add.s64 	%rd12377, %rd12375, %rd12374;
	setp.lt.u64 	%p5640, %rd12377, %rd12375;
	selp.u64 	%rd12378, 1, 0, %p5640;
	add.s64 	%rd12379, %rd12376, %rd12378;
	add.s64 	%rd15072, %rd12362, %rd12357;
	setp.lt.u64 	%p5641, %rd15072, %rd12362;
	selp.u64 	%rd12380, 1, 0, %p5641;
	add.s64 	%rd12381, %rd12367, %rd12358;
	setp.lt.u64 	%p5642, %rd12381, %rd12367;
	add.s64 	%rd15073, %rd12381, %rd12380;
	setp.lt.u64 	%p5643, %rd15073, %rd12381;
	or.pred  	%p5644, %p5642, %p5643;
	selp.u64 	%rd12382, 1, 0, %p5644;
	add.s64 	%rd12383, %rd12372, %rd12359;
	setp.lt.u64 	%p5645, %rd12383, %rd12372;
	add.s64 	%rd15074, %rd12383, %rd12382;
	setp.lt.u64 	%p5646, %rd15074, %rd12383;
	or.pred  	%p5647, %p5645, %p5646;
	selp.u64 	%rd12384, 1, 0, %p5647;
	add.s64 	%rd12385, %rd12377, %rd12360;
	setp.lt.u64 	%p5648, %rd12385, %rd12377;
	add.s64 	%rd15075, %rd12385, %rd12384;
	setp.lt.u64 	%p5649, %rd15075, %rd12385;
	or.pred  	%p5650, %p5648, %p5649;
	selp.u64 	%rd12386, 1, 0, %p5650;
	add.s64 	%rd12387, %rd12379, %rd12361;
	add.s64 	%rd2416, %rd12387, %rd12386;
	setp.eq.s64 	%p5651, %rd2416, 0;
	mov.b64 	%rd15076, 0;
	@%p5651 bra 	$L__BB6_697;
	shl.b64 	%rd12388, %rd2416, 32;
	shr.u64 	%rd12389, %rd2416, 32;
	mov.b64 	%rd12390, 977;
	mul.hi.u64 	%rd12391, %rd2416, %rd12390;
	mad.lo.s64 	%rd12392, %rd2416, 977, %rd12388;
	setp.lt.u64 	%p5652, %rd12392, %rd12388;
	selp.u64 	%rd12393, 1, 0, %p5652;
	add.s64 	%rd15072, %rd12392, %rd15072;
	setp.lt.u64 	%p5653, %rd15072, %rd12392;
	selp.u64 	%rd12394, 1, 0, %p5653;
	add.s64 	%rd12395, %rd12389, %rd12391;
	setp.lt.u64 	%p5654, %rd12395, %rd12389;
	selp.u64 	%rd12396, 1, 0, %p5654;
	add.s64 	%rd12397, %rd15073, %rd12395;
	setp.lt.u64 	%p5655, %rd12397, %rd15073;
	selp.u64 	%rd12398, 1, 0, %p5655;
	add.s64 	%rd12399, %rd12397, %rd12393;
	add.s64 	%rd15073, %rd12399, %rd12394;
	setp.lt.u64 	%p5656, %rd15073, %rd12397;
	selp.u64 	%rd12400, 1, 0, %p5656;
	add.s64 	%rd12401, %rd15074, %rd12396;
	add.s64 	%rd12402, %rd12401, %rd12398;
	add.s64 	%rd2419, %rd12402, %rd12400;
	setp.lt.u64 	%p5657, %rd2419, %rd15074;
	selp.u64 	%rd12403, 1, 0, %p5657;
	add.s64 	%rd2420, %rd15075, %rd12403;
	setp.lt.u64 	%p5658, %rd2420, %rd15075;
	selp.u64 	%rd15076, 1, 0, %p5658;
	mov.u64 	%rd15074, %rd2419;
	mov.u64 	%rd15075, %rd2420;
$L__BB6_697:
	mad.lo.s64 	%rd2427, %rd15068, %rd15068, %rd15072;
	setp.lt.u64 	%p5659, %rd2427, %rd15072;
	selp.u64 	%rd12404, 1, 0, %p5659;
	add.s64 	%rd12405, %rd15073, %rd2409;
	setp.lt.u64 	%p5660, %rd12405, %rd15073;
	add.s64 	%rd15078, %rd12405, %rd12404;
	setp.lt.u64 	%p5661, %rd15078, %rd12405;
	or.pred  	%p5662, %p5660, %p5661;
	selp.u64 	%rd12406, 1, 0, %p5662;
	add.s64 	%rd12407, %rd15074, %rd2410;
	setp.lt.u64 	%p5663, %rd12407, %rd15074;
	add.s64 	%rd15079, %rd12407, %rd12406;
	setp.lt.u64 	%p5664, %rd15079, %rd12407;
	or.pred  	%p5665, %p5663, %p5664;
	selp.u64 	%rd12408, 1, 0, %p5665;
	add.s64 	%rd12409, %rd15075, %rd2411;
	setp.lt.u64 	%p5666, %rd12409, %rd15075;
	add.s64 	%rd15080, %rd12409, %rd12408;
	setp.lt.u64 	%p5667, %rd15080, %rd12409;
	or.pred  	%p5668, %p5666, %p5667;
	selp.u64 	%rd12410, 1, 0, %p5668;
	add.s64 	%rd2431, %rd15076, %rd12410;
	setp.ne.s64 	%p5669, %rd2431, 0;
	@%p5669 bra 	$L__BB6_700;
	and.b64  	%rd12411, %rd15080, %rd15079;
	setp.ne.s64 	%p5670, %rd12411, -1;
	mov.u64 	%rd15077, %rd2427;
	@%p5670 bra 	$L__BB6_707;
	setp.ne.s64 	%p5671, %rd15078, -1;
	setp.lt.u64 	%p5672, %rd2427, -4294968273;
	or.pred  	%p5673, %p5671, %p5672;
	mov.u64 	%rd15077, %rd2427;
	@%p5673 bra 	$L__BB6_707;
$L__BB6_700:
	add.s64 	%rd15077, %rd2427, 4294968273;
	setp.lt.u64 	%p5674, %rd2427, -4294968273;
	selp.u64 	%rd12412, 1, 0, %p5674;
	add.s64 	%rd12413, %rd15078, 1;
	setp.ne.s64 	%p5675, %rd15078, -1;
	selp.s64 	%rd12414, -1, 0, %p5674;
	add.s64 	%rd15078, %rd12413, %rd12414;
	setp.lt.u64 	%p5676, %rd12413, %rd12412;
	or.pred  	%p5677, %p5675, %p5676;
	selp.u64 	%rd12415, 1, 0, %p5677;
	add.s64 	%rd12416, %rd15079, 1;
	setp.ne.s64 	%p5678, %rd15079, -1;
	selp.s64 	%rd12417, -1, 0, %p5677;
	add.s64 	%rd15079, %rd12416, %rd12417;
	setp.lt.u64 	%p5679, %rd12416, %rd12415;
	or.pred  	%p5680, %p5678, %p5679;
	selp.u64 	%rd12418, 1, 0, %p5680;
	add.s64 	%rd12419, %rd15080, 1;
	setp.ne.s64 	%p5681, %rd15080, -1;
	selp.s64 	%rd12420, -1, 0, %p5680;
	add.s64 	%rd15080, %rd12419, %rd12420;
	setp.lt.u64 	%p5682, %rd12419, %rd12418;
	or.pred  	%p5683, %p5681, %p5682;
	selp.s64 	%rd12421, -1, 0, %p5683;
	add.s64 	%rd2436, %rd2431, %rd12421;
	setp.ne.s64 	%p5684, %rd2436, 0;
	@%p5684 bra 	$L__BB6_703;
	and.b64  	%rd12422, %rd15080, %rd15079;
	setp.ne.s64 	%p5685, %rd12422, -1;
	@%p5685 bra 	$L__BB6_707;
	setp.ne.s64 	%p5686, %rd15078, -1;
	setp.lt.u64 	%p5687, %rd15077, -4294968273;
	or.pred  	%p5688, %p5686, %p5687;
	@%p5688 bra 	$L__BB6_707;
$L__BB6_703:
	add.s64 	%rd2437, %rd2427, 8589936546;
	setp.lt.u64 	%p5689, %rd15077, -4294968273;
	selp.u64 	%rd12423, 1, 0, %p5689;
	add.s64 	%rd12424, %rd15078, 1;
	setp.ne.s64 	%p5690, %rd15078, -1;
	selp.s64 	%rd12425, -1, 0, %p5689;
	add.s64 	%rd15078, %rd12424, %rd12425;
	setp.lt.u64 	%p5691, %rd12424, %rd12423;
	or.pred  	%p5692, %p5690, %p5691;
	selp.u64 	%rd12426, 1, 0, %p5692;
	add.s64 	%rd12427, %rd15079, 1;
	setp.ne.s64 	%p5693, %rd15079, -1;
	selp.s64 	%rd12428, -1, 0, %p5692;
	add.s64 	%rd15079, %rd12427, %rd12428;
	setp.lt.u64 	%p5694, %rd12427, %rd12426;
	or.pred  	%p5695, %p5693, %p5694;
	selp.u64 	%rd12429, 1, 0, %p5695;
	add.s64 	%rd12430, %rd15080, 1;
	setp.ne.s64 	%p5696, %rd15080, -1;
	selp.s64 	%rd12431, -1, 0, %p5695;
	add.s64 	%rd15080, %rd12430, %rd12431;
	setp.lt.u64 	%p5697, %rd12430, %rd12429;
	or.pred  	%p5698, %p5696, %p5697;
	selp.u64 	%rd12432, 1, 0, %p5698;
	setp.ne.s64 	%p5699, %rd2436, %rd12432;
	@%p5699 bra 	$L__BB6_706;
	and.b64  	%rd12433, %rd15080, %rd15079;
	setp.ne.s64 	%p5700, %rd12433, -1;
	mov.u64 	%rd15077, %rd2437;
	@%p5700 bra 	$L__BB6_707;
	setp.ne.s64 	%p5701, %rd15078, -1;
	setp.lt.u64 	%p5702, %rd2437, -4294968273;
	or.pred  	%p5703, %p5701, %p5702;
	mov.u64 	%rd15077, %rd2437;
	@%p5703 bra 	$L__BB6_707;
$L__BB6_706:
	setp.lt.u64 	%p5704, %rd2437, -4294968273;
	selp.u64 	%rd12434, 1, 0, %p5704;
	add.s64 	%rd12435, %rd15078, 1;
	setp.ne.s64 	%p5705, %rd15078, -1;
	selp.s64 	%rd12436, -1, 0, %p5704;
	add.s64 	%rd15078, %rd12435, %rd12436;
	setp.lt.u64 	%p5706, %rd12435, %rd12434;
	or.pred  	%p5707, %p5705, %p5706;
	selp.u64 	%rd12437, 1, 0, %p5707;
	add.s64 	%rd12438, %rd15079, 1;
	setp.ne.s64 	%p5708, %rd15079, -1;
	selp.s64 	%rd12439, -1, 0, %p5707;
	add.s64 	%rd15079, %rd12438, %rd12439;
	setp.lt.u64 	%p5709, %rd12438, %rd12437;
	or.pred  	%p5710, %p5708, %p5709;
	selp.s64 	%rd12440, -1, 0, %p5710;
	add.s64 	%rd12441, %rd15080, %rd12440;
	add.s64 	%rd15080, %rd12441, 1;
	add.s64 	%rd15077, %rd2427, 12884904819;
$L__BB6_707:
	mul.lo.s64 	%rd12443, %rd15078, %rd15077;
	mul.hi.u64 	%rd12444, %rd15077, %rd15078;
	mul.lo.s64 	%rd12445, %rd15079, %rd15077;
	mul.hi.u64 	%rd12446, %rd15077, %rd15079;
	add.s64 	%rd12447, %rd12445, %rd12444;
	setp.lt.u64 	%p5711, %rd12447, %rd12445;
	selp.u64 	%rd12448, 1, 0, %p5711;
	add.s64 	%rd12449, %rd12446, %rd12448;
	mul.lo.s64 	%rd12450, %rd15080, %rd15077;
	mul.hi.u64 	%rd12451, %rd15077, %rd15080;
	add.s64 	%rd12452, %rd12450, %rd12449;
	setp.lt.u64 	%p5712, %rd12452, %rd12450;
	selp.u64 	%rd12453, 1, 0, %p5712;
	add.s64 	%rd12454, %rd12451, %rd12453;
	mul.hi.u64 	%rd12455, %rd15078, %rd15079;
	mad.lo.s64 	%rd12456, %rd15079, %rd15078, %rd12452;
	setp.lt.u64 	%p5713, %rd12456, %rd12452;
	selp.u64 	%rd12457, 1, 0, %p5713;
	add.s64 	%rd12458, %rd12455, %rd12457;
	mul.hi.u64 	%rd12459, %rd15078, %rd15080;
	mad.lo.s64 	%rd12460, %rd15080, %rd15078, %rd12454;
	setp.lt.u64 	%p5714, %rd12460, %rd12454;
	selp.u64 	%rd12461, 1, 0, %p5714;
	add.s64 	%rd12462, %rd12460, %rd12458;
	setp.lt.u64 	%p5715, %rd12462, %rd12460;
	selp.u64 	%rd12463, 1, 0, %p5715;
	add.s64 	%rd12464, %rd12459, %rd12461;
	add.s64 	%rd12465, %rd12464, %rd12463;
	mul.hi.u64 	%rd12466, %rd15079, %rd15080;
	mad.lo.s64 	%rd12467, %rd15080, %rd15079, %rd12465;
	setp.lt.u64 	%p5716, %rd12467, %rd12465;
	selp.u64 	%rd12468, 1, 0, %p5716;
	add.s64 	%rd12469, %rd12466, %rd12468;
	shl.b64 	%rd12470, %rd12443, 1;
	mov.b64 	{%r1115, %r1116}, %rd12443;
	mov.b64 	{%r1117, %r1118}, %rd12447;
	shf.l.wrap.b32 	%r1119, %r1116, %r1117, 1;
	shf.l.wrap.b32 	%r1120, %r1117, %r1118, 1;
	mov.b64 	%rd12471, {%r1119, %r1120};
	mov.b64 	{%r1121, %r1122}, %rd12456;
	shf.l.wrap.b32 	%r1123, %r1118, %r1121, 1;
	shf.l.wrap.b32 	%r1124, %r1121, %r1122, 1;
	mov.b64 	%rd12472, {%r1123, %r1124};
	mov.b64 	{%r1125, %r1126}, %rd12462;
	shf.l.wrap.b32 	%r1127, %r1122, %r1125, 1;
	shf.l.wrap.b32 	%r1128, %r1125, %r1126, 1;
	mov.b64 	%rd12473, {%r1127, %r1128};
	mov.b64 	{%r1129, %r1130}, %rd12467;
	shf.l.wrap.b32 	%r1131, %r1126, %r1129, 1;
	shf.l.wrap.b32 	%r1132, %r1129, %r1130, 1;
	mov.b64 	%rd12474, {%r1131, %r1132};
	shr.u64 	%rd12475, %rd12469, 63;
	mov.b64 	{%r1133, %r1134}, %rd12469;
	shf.l.wrap.b32 	%r1135, %r1130, %r1133, 1;
	shf.l.wrap.b32 	%r1136, %r1133, %r1134, 1;
	mov.b64 	%rd12476, {%r1135, %r1136};
	mul.hi.u64 	%rd12477, %rd15077, %rd15077;
	mul.hi.u64 	%rd12478, %rd15078, %rd15078;
	mul.hi.u64 	%rd12479, %rd15079, %rd15079;
	mul.hi.u64 	%rd12480, %rd15080, %rd15080;
	add.s64 	%rd2449, %rd12470, %rd12477;
	setp.lt.u64 	%p5717, %rd2449, %rd12470;
	selp.u64 	%rd12481, 1, 0, %p5717;
	mad.lo.s64 	%rd12482, %rd15078, %rd15078, %rd12471;
	setp.lt.u64 	%p5718, %rd12482, %rd12471;
	add.s64 	%rd2450, %rd12482, %rd12481;
	setp.lt.u64 	%p5719, %rd2450, %rd12482;
	or.pred  	%p5720, %p5718, %p5719;
	selp.u64 	%rd12483, 1, 0, %p5720;
	add.s64 	%rd12484, %rd12472, %rd12478;
	setp.lt.u64 	%p5721, %rd12484, %rd12472;
	add.s64 	%rd2451, %rd12484, %rd12483;
	setp.lt.u64 	%p5722, %rd2451, %rd12484;
	or.pred  	%p5723, %p5721, %p5722;
	selp.u64 	%rd12485, 1, 0, %p5723;
	mad.lo.s64 	%rd12486, %rd15079, %rd15079, %rd12473;
	setp.lt.u64 	%p5724, %rd12486, %rd12473;
	add.s64 	%rd12487, %rd12486, %rd12485;
	setp.lt.u64 	%p5725, %rd12487, %rd12486;
	or.pred  	%p5726, %p5724, %p5725;
	selp.u64 	%rd12488, 1, 0, %p5726;
	add.s64 	%rd12489, %rd12474, %rd12479;
	setp.lt.u64 	%p5727, %rd12489, %rd12474;
	add.s64 	%rd12490, %rd12489, %rd12488;
	setp.lt.u64 	%p5728, %rd12490, %rd12489;
	or.pred  	%p5729, %p5727, %p5728;
	selp.u64 	%rd12491, 1, 0, %p5729;
	mad.lo.s64 	%rd12492, %rd15080, %rd15080, %rd12476;
	setp.lt.u64 	%p5730, %rd12492, %rd12476;
	add.s64 	%rd12493, %rd12492, %rd12491;
	setp.lt.u64 	%p5731, %rd12493, %rd12492;
	or.pred  	%p5732, %p5730, %p5731;
	selp.u64 	%rd12494, 1, 0, %p5732;
	add.s64 	%rd12495, %rd12475, %rd12480;
	add.s64 	%rd12496, %rd12495, %rd12494;
	shl.b64 	%rd12497, %rd12487, 32;
	mov.b64 	{%r1137, %r1138}, %rd12487;
	mov.b64 	{%r1139, %r1140}, %rd12490;
	mov.b64 	%rd12498, {%r1138, %r1139};
	mov.b64 	{%r1141, %r1142}, %rd12493;
	mov.b64 	%rd12499, {%r1140, %r1141};
	mov.b64 	{%r1143, %r1144}, %rd12496;
	mov.b64 	%rd12500, {%r1142, %r1143};
	shr.u64 	%rd12501, %rd12496, 32;
	mul.lo.s64 	%rd12502, %rd12487, 977;
	mov.b64 	%rd12503, 977;
	mul.hi.u64 	%rd12504, %rd12487, %rd12503;
	mul.lo.s64 	%rd12505, %rd12490, 977;
	mul.hi.u64 	%rd12506, %rd12490, %rd12503;
	add.s64 	%rd12507, %rd12505, %rd12504;
	setp.lt.u64 	%p5733, %rd12507, %rd12505;
	selp.u64 	%rd12508, 1, 0, %p5733;
	add.s64 	%rd12509, %rd12506, %rd12508;
	mul.lo.s64 	%rd12510, %rd12493, 977;
	mul.hi.u64 	%rd12511, %rd12493, %rd12503;
	add.s64 	%rd12512, %rd12510, %rd12509;
	setp.lt.u64 	%p5734, %rd12512, %rd12510;
	selp.u64 	%rd12513, 1, 0, %p5734;
	add.s64 	%rd12514, %rd12511, %rd12513;
	mul.lo.s64 	%rd12515, %rd12496, 977;
	mul.hi.u64 	%rd12516, %rd12496, %rd12503;
	add.s64 	%rd12517, %rd12515, %rd12514;
	setp.lt.u64 	%p5735, %rd12517, %rd12515;
	selp.u64 	%rd12518, 1, 0, %p5735;
	add.s64 	%rd12519, %rd12516, %rd12518;
	add.s64 	%rd15081, %rd12502, %rd12497;
	setp.lt.u64 	%p5736, %rd15081, %rd12502;
	selp.u64 	%rd12520, 1, 0, %p5736;
	add.s64 	%rd12521, %rd12507, %rd12498;
	setp.lt.u64 	%p5737, %rd12521, %rd12507;
	add.s64 	%rd15082, %rd12521, %rd12520;
	setp.lt.u64 	%p5738, %rd15082, %rd12521;
	or.pred  	%p5739, %p5737, %p5738;
	selp.u64 	%rd12522, 1, 0, %p5739;
	add.s64 	%rd12523, %rd12512, %rd12499;
	setp.lt.u64 	%p5740, %rd12523, %rd12512;
	add.s64 	%rd15083, %rd12523, %rd12522;
	setp.lt.u64 	%p5741, %rd15083, %rd12523;
	or.pred  	%p5742, %p5740, %p5741;
	selp.u64 	%rd12524, 1, 0, %p5742;
	add.s64 	%rd12525, %rd12517, %rd12500;
	setp.lt.u64 	%p5743, %rd12525, %rd12517;
	add.s64 	%rd15084, %rd12525, %rd12524;
	setp.lt.u64 	%p5744, %rd15084, %rd12525;
	or.pred  	%p5745, %p5743, %p5744;
	selp.u64 	%rd12526, 1, 0, %p5745;
	add.s64 	%rd12527, %rd12519, %rd12501;
	add.s64 	%rd2456, %rd12527, %rd12526;
	setp.eq.s64 	%p5746, %rd2456, 0;
	mov.b64 	%rd15085, 0;
	@%p5746 bra 	$L__BB6_709;
	shl.b64 	%rd12528, %rd2456, 32;
	shr.u64 	%rd12529, %rd2456, 32;
	mov.b64 	%rd12530, 977;
	mul.hi.u64 	%rd12531, %rd2456, %rd12530;
	mad.lo.s64 	%rd12532, %rd2456, 977, %rd12528;
	setp.lt.u64 	%p5747, %rd12532, %rd12528;
	selp.u64 	%rd12533, 1, 0, %p5747;
	add.s64 	%rd15081, %rd12532, %rd15081;
	setp.lt.u64 	%p5748, %rd15081, %rd12532;
	selp.u64 	%rd12534, 1, 0, %p5748;
	add.s64 	%rd12535, %rd12529, %rd12531;
	setp.lt.u64 	%p5749, %rd12535, %rd12529;
	selp.u64 	%rd12536, 1, 0, %p5749;
	add.s64 	%rd12537, %rd15082, %rd12535;
	setp.lt.u64 	%p5750, %rd12537, %rd15082;
	selp.u64 	%rd12538, 1, 0, %p5750;
	add.s64 	%rd12539, %rd12537, %rd12533;
	add.s64 	%rd15082, %rd12539, %rd12534;
	setp.lt.u64 	%p5751, %rd15082, %rd12537;
	selp.u64 	%rd12540, 1, 0, %p5751;
	add.s64 	%rd12541, %rd15083, %rd12536;
	add.s64 	%rd12542, %rd12541, %rd12538;
	add.s64 	%rd2459, %rd12542, %rd12540;
	setp.lt.u64 	%p5752, %rd2459, %rd15083;
	selp.u64 	%rd12543, 1, 0, %p5752;
	add.s64 	%rd2460, %rd15084, %rd12543;
	setp.lt.u64 	%p5753, %rd2460, %rd15084;
	selp.u64 	%rd15085, 1, 0, %p5753;
	mov.u64 	%rd15083, %rd2459;
	mov.u64 	%rd15084, %rd2460;
$L__BB6_709:
	mad.lo.s64 	%rd2467, %rd15077, %rd15077, %rd15081;
	setp.lt.u64 	%p5754, %rd2467, %rd15081;
	selp.u64 	%rd12544, 1, 0, %p5754;
	add.s64 	%rd12545, %rd15082, %rd2449;
	setp.lt.u64 	%p5755, %rd12545, %rd15082;
	add.s64 	%rd15087, %rd12545, %rd12544;
	setp.lt.u64 	%p5756, %rd15087, %rd12545;
	or.pred  	%p5757, %p5755, %p5756;
	selp.u64 	%rd12546, 1, 0, %p5757;
	add.s64 	%rd12547, %rd15083, %rd2450;
	setp.lt.u64 	%p5758, %rd12547, %rd15083;
	add.s64 	%rd15088, %rd12547, %rd12546;
	setp.lt.u64 	%p5759, %rd15088, %rd12547;
	or.pred  	%p5760, %p5758, %p5759;
	selp.u64 	%rd12548, 1, 0, %p5760;
	add.s64 	%rd12549, %rd15084, %rd2451;
	setp.lt.u64 	%p5761, %rd12549, %rd15084;
	add.s64 	%rd15089, %rd12549, %rd12548;
	setp.lt.u64 	%p5762, %rd15089, %rd12549;
	or.pred  	%p5763, %p5761, %p5762;
	selp.u64 	%rd12550, 1, 0, %p5763;
	add.s64 	%rd2471, %rd15085, %rd12550;
	setp.ne.s64 	%p5764, %rd2471, 0;
	@%p5764 bra 	$L__BB6_712;
	and.b64  	%rd12551, %rd15089, %rd15088;
	setp.ne.s64 	%p5765, %rd12551, -1;
	mov.u64 	%rd15086, %rd2467;
	@%p5765 bra 	$L__BB6_719;
	setp.ne.s64 	%p5766, %rd15087, -1;
	setp.lt.u64 	%p5767, %rd2467, -4294968273;
	or.pred  	%p5768, %p5766, %p5767;
	mov.u64 	%rd15086, %rd2467;
	@%p5768 bra 	$L__BB6_719;
$L__BB6_712:
	add.s64 	%rd15086, %rd2467, 4294968273;
	setp.lt.u64 	%p5769, %rd2467, -4294968273;
	selp.u64 	%rd12552, 1, 0, %p5769;
	add.s64 	%rd12553, %rd15087, 1;
	setp.ne.s64 	%p5770, %rd15087, -1;
	selp.s64 	%rd12554, -1, 0, %p5769;
	add.s64 	%rd15087, %rd12553, %rd12554;
	setp.lt.u64 	%p5771, %rd12553, %rd12552;
	or.pred  	%p5772, %p5770, %p5771;
	selp.u64 	%rd12555, 1, 0, %p5772;
	add.s64 	%rd12556, %rd15088, 1;
	setp.ne.s64 	%p5773, %rd15088, -1;
	selp.s64 	%rd12557, -1, 0, %p5772;
	add.s64 	%rd15088, %rd12556, %rd12557;
	setp.lt.u64 	%p5774, %rd12556, %rd12555;
	or.pred  	%p5775, %p5773, %p5774;
	selp.u64 	%rd12558, 1, 0, %p5775;
	add.s64 	%rd12559, %rd15089, 1;
	setp.ne.s64 	%p5776, %rd15089, -1;
	selp.s64 	%rd12560, -1, 0, %p5775;
	add.s64 	%rd15089, %rd12559, %rd12560;
	setp.lt.u64 	%p5777, %rd12559, %rd12558;
	or.pred  	%p5778, %p5776, %p5777;
	selp.s64 	%rd12561, -1, 0, %p5778;
	add.s64 	%rd2476, %rd2471, %rd12561;
	setp.ne.s64 	%p5779, %rd2476, 0;
	@%p5779 bra 	$L__BB6_715;
	and.b64  	%rd12562, %rd15089, %rd15088;
	setp.ne.s64 	%p5780, %rd12562, -1;
	@%p5780 bra 	$L__BB6_719;
	setp.ne.s64 	%p5781, %rd15087, -1;
	setp.lt.u64 	%p5782, %rd15086, -4294968273;
	or.pred  	%p5783, %p5781, %p5782;
	@%p5783 bra 	$L__BB6_719;
$L__BB6_715:
	add.s64 	%rd2477, %rd2467, 8589936546;
	setp.lt.u64 	%p5784, %rd15086, -4294968273;
	selp.u64 	%rd12563, 1, 0, %p5784;
	add.s64 	%rd12564, %rd15087, 1;
	setp.ne.s64 	%p5785, %rd15087, -1;
	selp.s64 	%rd12565, -1, 0, %p5784;
	add.s64 	%rd15087, %rd12564, %rd12565;
	setp.lt.u64 	%p5786, %rd12564, %rd12563;
	or.pred  	%p5787, %p5785, %p5786;
	selp.u64 	%rd12566, 1, 0, %p5787;
	add.s64 	%rd12567, %rd15088, 1;
	setp.ne.s64 	%p5788, %rd15088, -1;
	selp.s64 	%rd12568, -1, 0, %p5787;
	add.s64 	%rd15088, %rd12567, %rd12568;
	setp.lt.u64 	%p5789, %rd12567, %rd12566;
	or.pred  	%p5790, %p5788, %p5789;
	selp.u64 	%rd12569, 1, 0, %p5790;
	add.s64 	%rd12570, %rd15089, 1;
	setp.ne.s64 	%p5791, %rd15089, -1;
	selp.s64 	%rd12571, -1, 0, %p5790;
	add.s64 	%rd15089, %rd12570, %rd12571;
	setp.lt.u64 	%p5792, %rd12570, %rd12569;
	or.pred  	%p5793, %p5791, %p5792;
	selp.u64 	%rd12572, 1, 0, %p5793;
	setp.ne.s64 	%p5794, %rd2476, %rd12572;
	@%p5794 bra 	$L__BB6_718;
	and.b64  	%rd12573, %rd15089, %rd15088;
	setp.ne.s64 	%p5795, %rd12573, -1;
	mov.u64 	%rd15086, %rd2477;
	@%p5795 bra 	$L__BB6_719;
	setp.ne.s64 	%p5796, %rd15087, -1;
	setp.lt.u64 	%p5797, %rd2477, -4294968273;
	or.pred  	%p5798, %p5796, %p5797;
	mov.u64 	%rd15086, %rd2477;
	@%p5798 bra 	$L__BB6_719;
$L__BB6_718:
	setp.lt.u64 	%p5799, %rd2477, -4294968273;
	selp.u64 	%rd12574, 1, 0, %p5799;
	add.s64 	%rd12575, %rd15087, 1;
	setp.ne.s64 	%p5800, %rd15087, -1;
	selp.s64 	%rd12576, -1, 0, %p5799;
	add.s64 	%rd15087, %rd12575, %rd12576;
	setp.lt.u64 	%p5801, %rd12575, %rd12574;
	or.pred  	%p5802, %p5800, %p5801;
	selp.u64 	%rd12577, 1, 0, %p5802;
	add.s64 	%rd12578, %rd15088, 1;
	setp.ne.s64 	%p5803, %rd15088, -1;
	selp.s64 	%rd12579, -1, 0, %p5802;
	add.s64 	%rd15088, %rd12578, %rd12579;
	setp.lt.u64 	%p5804, %rd12578, %rd12577;
	or.pred  	%p5805, %p5803, %p5804;
	selp.s64 	%rd12580, -1, 0, %p5805;
	add.s64 	%rd12581, %rd15089, %rd12580;
	add.s64 	%rd15089, %rd12581, 1;
	add.s64 	%rd15086, %rd2467, 12884904819;
$L__BB6_719:
	mul.lo.s64 	%rd12583, %rd15087, %rd15086;
	mul.hi.u64 	%rd12584, %rd15086, %rd15087;
	mul.lo.s64 	%rd12585, %rd15088, %rd15086;
	mul.hi.u64 	%rd12586, %rd15086, %rd15088;
	add.s64 	%rd12587, %rd12585, %rd12584;
	setp.lt.u64 	%p5806, %rd12587, %rd12585;
	selp.u64 	%rd12588, 1, 0, %p5806;
	add.s64 	%rd12589, %rd12586, %rd12588;
	mul.lo.s64 	%rd12590, %rd15089, %rd15086;
	mul.hi.u64 	%rd12591, %rd15086, %rd15089;
	add.s64 	%rd12592, %rd12590, %rd12589;
	setp.lt.u64 	%p5807, %rd12592, %rd12590;
	selp.u64 	%rd12593, 1, 0, %p5807;
	add.s64 	%rd12594, %rd12591, %rd12593;
	mul.hi.u64 	%rd12595, %rd15087, %rd15088;
	mad.lo.s64 	%rd12596, %rd15088, %rd15087, %rd12592;
	setp.lt.u64 	%p5808, %rd12596, %rd12592;
	selp.u64 	%rd12597, 1, 0, %p5808;
	add.s64 	%rd12598, %rd12595, %rd12597;
	mul.hi.u64 	%rd12599, %rd15087, %rd15089;
	mad.lo.s64 	%rd12600, %rd15089, %rd15087, %rd12594;
	setp.lt.u64 	%p5809, %rd12600, %rd12594;
	selp.u64 	%rd12601, 1, 0, %p5809;
	add.s64 	%rd12602, %rd12600, %rd12598;
	setp.lt.u64 	%p5810, %rd12602, %rd12600;
	selp.u64 	%rd12603, 1, 0, %p5810;
	add.s64 	%rd12604, %rd12599, %rd12601;
	add.s64 	%rd12605, %rd12604, %rd12603;
	mul.hi.u64 	%rd12606, %rd15088, %rd15089;
	mad.lo.s64 	%rd12607, %rd15089, %rd15088, %rd12605;
	setp.lt.u64 	%p5811, %rd12607, %rd12605;
	selp.u64 	%rd12608, 1, 0, %p5811;
	add.s64 	%rd12609, %rd12606, %rd12608;
	shl.b64 	%rd12610, %rd12583, 1;
	mov.b64 	{%r1145, %r1146}, %rd12583;
	mov.b64 	{%r1147, %r1148}, %rd12587;
	shf.l.wrap.b32 	%r1149, %r1146, %r1147, 1;
	shf.l.wrap.b32 	%r1150, %r1147, %r1148, 1;
	mov.b64 	%rd12611, {%r1149, %r1150};
	mov.b64 	{%r1151, %r1152}, %rd12596;
	shf.l.wrap.b32 	%r1153, %r1148, %r1151, 1;
	shf.l.wrap.b32 	%r1154, %r1151, %r1152, 1;
	mov.b64 	%rd12612, {%r1153, %r1154};
	mov.b64 	{%r1155, %r1156}, %rd12602;
	shf.l.wrap.b32 	%r1157, %r1152, %r1155, 1;
	shf.l.wrap.b32 	%r1158, %r1155, %r1156, 1;
	mov.b64 	%rd12613, {%r1157, %r1158};
	mov.b64 	{%r1159, %r1160}, %rd12607;
	shf.l.wrap.b32 	%r1161, %r1156, %r1159, 1;
	shf.l.wrap.b32 	%r1162, %r1159, %r1160, 1;
	mov.b64 	%rd12614, {%r1161, %r1162};
	shr.u64 	%rd12615, %rd12609, 63;
	mov.b64 	{%r1163, %r1164}, %rd12609;
	shf.l.wrap.b32 	%r1165, %r1160, %r1163, 1;
	shf.l.wrap.b32 	%r1166, %r1163, %r1164, 1;
	mov.b64 	%rd12616, {%r1165, %r1166};
	mul.hi.u64 	%rd12617, %rd15086, %rd15086;
	mul.hi.u64 	%rd12618, %rd15087, %rd15087;
	mul.hi.u64 	%rd12619, %rd15088, %rd15088;
	mul.hi.u64 	%rd12620, %rd15089, %rd15089;
	add.s64 	%rd2489, %rd12610, %rd12617;
	setp.lt.u64 	%p5812, %rd2489, %rd12610;
	selp.u64 	%rd12621, 1, 0, %p5812;
	mad.lo.s64 	%rd12622, %rd15087, %rd15087, %rd12611;
	setp.lt.u64 	%p5813, %rd12622, %rd12611;
	add.s64 	%rd2490, %rd12622, %rd12621;
	setp.lt.u64 	%p5814, %rd2490, %rd12622;
	or.pred  	%p5815, %p5813, %p5814;
	selp.u64 	%rd12623, 1, 0, %p5815;
	add.s64 	%rd12624, %rd12612, %rd12618;
	setp.lt.u64 	%p5816, %rd12624, %rd12612;
	add.s64 	%rd2491, %rd12624, %rd12623;
	setp.lt.u64 	%p5817, %rd2491, %rd12624;
	or.pred  	%p5818, %p5816, %p5817;
	selp.u64 	%rd12625, 1, 0, %p5818;
	mad.lo.s64 	%rd12626, %rd15088, %rd15088, %rd12613;
	setp.lt.u64 	%p5819, %rd12626, %rd12613;
	add.s64 	%rd12627, %rd12626, %rd12625;
	setp.lt.u64 	%p5820, %rd12627, %rd12626;
	or.pred  	%p5821, %p5819, %p5820;
	selp.u64 	%rd12628, 1, 0, %p5821;
	add.s64 	%rd12629, %rd12614, %rd12619;
	setp.lt.u64 	%p5822, %rd12629, %rd12614;
	add.s64 	%rd12630, %rd12629, %rd12628;
	setp.lt.u64 	%p5823, %rd12630, %rd12629;
	or.pred  	%p5824, %p5822, %p5823;
	selp.u64 	%rd12631, 1, 0, %p5824;
	mad.lo.s64 	%rd12632, %rd15089, %rd15089, %rd12616;
	setp.lt.u64 	%p5825, %rd12632, %rd12616;
	add.s64 	%rd12633, %rd12632, %rd12631;
	setp.lt.u64 	%p5826, %rd12633, %rd12632;
	or.pred  	%p5827, %p5825, %p5826;
	selp.u64 	%rd12634, 1, 0, %p5827;
	add.s64 	%rd12635, %rd12615, %rd12620;
	add.s64 	%rd12636, %rd12635, %rd12634;
	shl.b64 	%rd12637, %rd12627, 32;
	mov.b64 	{%r1167, %r1168}, %rd12627;
	mov.b64 	{%r1169, %r1170}, %rd12630;
	mov.b64 	%rd12638, {%r1168, %r1169};
	mov.b64 	{%r1171, %r1172}, %rd12633;
	mov.b64 	%rd12639, {%r1170, %r1171};
	mov.b64 	{%r1173, %r1174}, %rd12636;
	mov.b64 	%rd12640, {%r1172, %r1173};
	shr.u64 	%rd12641, %rd12636, 32;
	mul.lo.s64 	%rd12642, %rd12627, 977;
	mov.b64 	%rd12643, 977;
	mul.hi.u64 	%rd12644, %rd12627, %rd12643;
	mul.lo.s64 	%rd12645, %rd12630, 977;
	mul.hi.u64 	%rd12646, %rd12630, %rd12643;
	add.s64 	%rd12647, %rd12645, %rd12644;
	setp.lt.u64 	%p5828, %rd12647, %rd12645;
	selp.u64 	%rd12648, 1, 0, %p5828;
	add.s64 	%rd12649, %rd12646, %rd12648;
	mul.lo.s64 	%rd12650, %rd12633, 977;
	mul.hi.u64 	%rd12651, %rd12633, %rd12643;
	add.s64 	%rd12652, %rd12650, %rd12649;
	setp.lt.u64 	%p5829, %rd12652, %rd12650;
	selp.u64 	%rd12653, 1, 0, %p5829;
	add.s64 	%rd12654, %rd12651, %rd12653;
	mul.lo.s64 	%rd12655, %rd12636, 977;
	mul.hi.u64 	%rd12656, %rd12636, %rd12643;
	add.s64 	%rd12657, %rd12655, %rd12654;
	setp.lt.u64 	%p5830, %rd12657, %rd12655;
	selp.u64 	%rd12658, 1, 0, %p5830;
	add.s64 	%rd12659, %rd12656, %rd12658;
	add.s64 	%rd15090, %rd12642, %rd12637;
	setp.lt.u64 	%p5831, %rd15090, %rd12642;
	selp.u64 	%rd12660, 1, 0, %p5831;
	add.s64 	%rd12661, %rd12647, %rd12638;
	setp.lt.u64 	%p5832, %rd12661, %rd12647;
	add.s64 	%rd15091, %rd12661, %rd12660;
	setp.lt.u64 	%p5833, %rd15091, %rd12661;
	or.pred  	%p5834, %p5832, %p5833;
	selp.u64 	%rd12662, 1, 0, %p5834;
	add.s64 	%rd12663, %rd12652, %rd12639;
	setp.lt.u64 	%p5835, %rd12663, %rd12652;
	add.s64 	%rd15092, %rd12663, %rd12662;
	setp.lt.u64 	%p5836, %rd15092, %rd12663;
	or.pred  	%p5837, %p5835, %p5836;
	selp.u64 	%rd12664, 1, 0, %p5837;
	add.s64 	%rd12665, %rd12657, %rd12640;
	setp.lt.u64 	%p5838, %rd12665, %rd12657;
	add.s64 	%rd15093, %rd12665, %rd12664;
	setp.lt.u64 	%p5839, %rd15093, %rd12665;
	or.pred  	%p5840, %p5838, %p5839;
	selp.u64 	%rd12666, 1, 0, %p5840;
	add.s64 	%rd12667, %rd12659, %rd12641;
	add.s64 	%rd2496, %rd12667, %rd12666;
	setp.eq.s64 	%p5841, %rd2496, 0;
	mov.b64 	%rd15094, 0;
	@%p5841 bra 	$L__BB6_721;
	shl.b64 	%rd12668, %rd2496, 32;
	shr.u64 	%rd12669, %rd2496, 32;
	mov.b64 	%rd12670, 977;
	mul.hi.u64 	%rd12671, %rd2496, %rd12670;
	mad.lo.s64 	%rd12672, %rd2496, 977, %rd12668;
	setp.lt.u64 	%p5842, %rd12672, %rd12668;
	selp.u64 	%rd12673, 1, 0, %p5842;
	add.s64 	%rd15090, %rd12672, %rd15090;
	setp.lt.u64 	%p5843, %rd15090, %rd12672;
	selp.u64 	%rd12674, 1, 0, %p5843;
	add.s64 	%rd12675, %rd12669, %rd12671;
	setp.lt.u64 	%p5844, %rd12675, %rd12669;
	selp.u64 	%rd12676, 1, 0, %p5844;
	add.s64 	%rd12677, %rd15091, %rd12675;
	setp.lt.u64 	%p5845, %rd12677, %rd15091;
	selp.u64 	%rd12678, 1, 0, %p5845;
	add.s64 	%rd12679, %rd12677, %rd12673;
	add.s64 	%rd15091, %rd12679, %rd12674;
	setp.lt.u64 	%p5846, %rd15091, %rd12677;
	selp.u64 	%rd12680, 1, 0, %p5846;
	add.s64 	%rd12681, %rd15092, %rd12676;
	add.s64 	%rd12682, %rd12681, %rd12678;
	add.s64 	%rd2499, %rd12682, %rd12680;
	setp.lt.u64 	%p5847, %rd2499, %rd15092;
	selp.u64 	%rd12683, 1, 0, %p5847;
	add.s64 	%rd2500, %rd15093, %rd12683;
	setp.lt.u64 	%p5848, %rd2500, %rd15093;
	selp.u64 	%rd15094, 1, 0, %p5848;
	mov.u64 	%rd15092, %rd2499;
	mov.u64 	%rd15093, %rd2500;
$L__BB6_721:
	mad.lo.s64 	%rd2507, %rd15086, %rd15086, %rd15090;
	setp.lt.u64 	%p5849, %rd2507, %rd15090;
	selp.u64 	%rd12684, 1, 0, %p5849;
	add.s64 	%rd12685, %rd15091, %rd2489;
	setp.lt.u64 	%p5850, %rd12685, %rd15091;
	add.s64 	%rd15096, %rd12685, %rd12684;
	setp.lt.u64 	%p5851, %rd15096, %rd12685;
	or.pred  	%p5852, %p5850, %p5851;
	selp.u64 	%rd12686, 1, 0, %p5852;
	add.s64 	%rd12687, %rd15092, %rd2490;
	setp.lt.u64 	%p5853, %rd12687, %rd15092;
	add.s64 	%rd15097, %rd12687, %rd12686;
	setp.lt.u64 	%p5854, %rd15097, %rd12687;
	or.pred  	%p5855, %p5853, %p5854;
	selp.u64 	%rd12688, 1, 0, %p5855;
	add.s64 	%rd12689, %rd15093, %rd2491;
	setp.lt.u64 	%p5856, %rd12689, %rd15093;
	add.s64 	%rd15098, %rd12689, %rd12688;
	setp.lt.u64 	%p5857, %rd15098, %rd12689;
	or.pred  	%p5858, %p5856, %p5857;
	selp.u64 	%rd12690, 1, 0, %p5858;
	add.s64 	%rd2511, %rd15094, %rd12690;
	setp.ne.s64 	%p5859, %rd2511, 0;
	@%p5859 bra 	$L__BB6_724;
	and.b64  	%rd12691, %rd15098, %rd15097;
	setp.ne.s64 	%p5860, %rd12691, -1;
	mov.u64 	%rd15095, %rd2507;
	@%p5860 bra 	$L__BB6_731;
	setp.ne.s64 	%p5861, %rd15096, -1;
	setp.lt.u64 	%p5862, %rd2507, -4294968273;
	or.pred  	%p5863, %p5861, %p5862;
	mov.u64 	%rd15095, %rd2507;
	@%p5863 bra 	$L__BB6_731;
$L__BB6_724:
	add.s64 	%rd15095, %rd2507, 4294968273;
	setp.lt.u64 	%p5864, %rd2507, -4294968273;
	selp.u64 	%rd12692, 1, 0, %p5864;
	add.s64 	%rd12693, %rd15096, 1;
	setp.ne.s64 	%p5865, %rd15096, -1;
	selp.s64 	%rd12694, -1, 0, %p5864;
	add.s64 	%rd15096, %rd12693, %rd12694;
	setp.lt.u64 	%p5866, %rd12693, %rd12692;
	or.pred  	%p5867, %p5865, %p5866;
	selp.u64 	%rd12695, 1, 0, %p5867;
	add.s64 	%rd12696, %rd15097, 1;
	setp.ne.s64 	%p5868, %rd15097, -1;
	selp.s64 	%rd12697, -1, 0, %p5867;
	add.s64 	%rd15097, %rd12696, %rd12697;
	setp.lt.u64 	%p5869, %rd12696, %rd12695;
	or.pred  	%p5870, %p5868, %p5869;
	selp.u64 	%rd12698, 1, 0, %p5870;
	add.s64 	%rd12699, %rd15098, 1;
	setp.ne.s64 	%p5871, %rd15098, -1;
	selp.s64 	%rd12700, -1, 0, %p5870;
	add.s64 	%rd15098, %rd12699, %rd12700;
	setp.lt.u64 	%p5872, %rd12699, %rd12698;
	or.pred  	%p5873, %p5871, %p5872;
	selp.s64 	%rd12701, -1, 0, %p5873;
	add.s64 	%rd2516, %rd2511, %rd12701;
	setp.ne.s64 	%p5874, %rd2516, 0;
	@%p5874 bra 	$L__BB6_727;
	and.b64  	%rd12702, %rd15098, %rd15097;
	setp.ne.s64 	%p5875, %rd12702, -1;
	@%p5875 bra 	$L__BB6_731;
	setp.ne.s64 	%p5876, %rd15096, -1;
	setp.lt.u64 	%p5877, %rd15095, -4294968273;
	or.pred  	%p5878, %p5876, %p5877;
	@%p5878 bra 	$L__BB6_731;
$L__BB6_727:
	add.s64 	%rd2517, %rd2507, 8589936546;
	setp.lt.u64 	%p5879, %rd15095, -4294968273;
	selp.u64 	%rd12703, 1, 0, %p5879;
	add.s64 	%rd12704, %rd15096, 1;
	setp.ne.s64 	%p5880, %rd15096, -1;
	selp.s64 	%rd12705, -1, 0, %p5879;
	add.s64 	%rd15096, %rd12704, %rd12705;
	setp.lt.u64 	%p5881, %rd12704, %rd12703;
	or.pred  	%p5882, %p5880, %p5881;
	selp.u64 	%rd12706, 1, 0, %p5882;
	add.s64 	%rd12707, %rd15097, 1;
	setp.ne.s64 	%p5883, %rd15097, -1;
	selp.s64 	%rd12708, -1, 0, %p5882;
	add.s64 	%rd15097, %rd12707, %rd12708;
	setp.lt.u64 	%p5884, %rd12707, %rd12706;
	or.pred  	%p5885, %p5883, %p5884;
	selp.u64 	%rd12709, 1, 0, %p5885;
	add.s64 	%rd12710, %rd15098, 1;
	setp.ne.s64 	%p5886, %rd15098, -1;
	selp.s64 	%rd12711, -1, 0, %p5885;
	add.s64 	%rd15098, %rd12710, %rd12711;
	setp.lt.u64 	%p5887, %rd12710, %rd12709;
	or.pred  	%p5888, %p5886, %p5887;
	selp.u64 	%rd12712, 1, 0, %p5888;
	setp.ne.s64 	%p5889, %rd2516, %rd12712;
	@%p5889 bra 	$L__BB6_730;
	and.b64  	%rd12713, %rd15098, %rd15097;
	setp.ne.s64 	%p5890, %rd12713, -1;
	mov.u64 	%rd15095, %rd2517;
	@%p5890 bra 	$L__BB6_731;
	setp.ne.s64 	%p5891, %rd15096, -1;
	setp.lt.u64 	%p5892, %rd2517, -4294968273;
	or.pred  	%p5893, %p5891, %p5892;
	mov.u64 	%rd15095, %rd2517;
	@%p5893 bra 	$L__BB6_731;
$L__BB6_730:
	setp.lt.u64 	%p5894, %rd2517, -4294968273;
	selp.u64 	%rd12714, 1, 0, %p5894;
	add.s64 	%rd12715, %rd15096, 1;
	setp.ne.s64 	%p5895, %rd15096, -1;
	selp.s64 	%rd12716, -1, 0, %p5894;
	add.s64 	%rd15096, %rd12715, %rd12716;
	setp.lt.u64 	%p5896, %rd12715, %rd12714;
	or.pred  	%p5897, %p5895, %p5896;
	selp.u64 	%rd12717, 1, 0, %p5897;
	add.s64 	%rd12718, %rd15097, 1;
	setp.ne.s64 	%p5898, %rd15097, -1;
	selp.s64 	%rd12719, -1, 0, %p5897;
	add.s64 	%rd15097, %rd12718, %rd12719;
	setp.lt.u64 	%p5899, %rd12718, %rd12717;
	or.pred  	%p5900, %p5898, %p5899;
	selp.s64 	%rd12720, -1, 0, %p5900;
	add.s64 	%rd12721, %rd15098, %rd12720;
	add.s64 	%rd15098, %rd12721, 1;
	add.s64 	%rd15095, %rd2507, 12884904819;
$L__BB6_731:
	mul.lo.s64 	%rd2529, %rd14761, %rd15095;
	mul.hi.u64 	%rd12723, %rd15095, %rd14761;
	mul.lo.s64 	%rd12724, %rd14762, %rd15095;
	mul.hi.u64 	%rd12725, %rd15095, %rd14762;
	add.s64 	%rd12726, %rd12724, %rd12723;
	setp.lt.u64 	%p5901, %rd12726, %rd12724;
	selp.u64 	%rd12727, 1, 0, %p5901;
	add.s64 	%rd12728, %rd12725, %rd12727;
	mul.lo.s64 	%rd12729, %rd14763, %rd15095;
	mul.hi.u64 	%rd12730, %rd15095, %rd14763;
	add.s64 	%rd12731, %rd12729, %rd12728;
	setp.lt.u64 	%p5902, %rd12731, %rd12729;
	selp.u64 	%rd12732, 1, 0, %p5902;
	add.s64 	%rd12733, %rd12730, %rd12732;
	mul.lo.s64 	%rd12734, %rd14764, %rd15095;
	mul.hi.u64 	%rd12735, %rd15095, %rd14764;
	add.s64 	%rd12736, %rd12734, %rd12733;
	setp.lt.u64 	%p5903, %rd12736, %rd12734;
	selp.u64 	%rd12737, 1, 0, %p5903;
	add.s64 	%rd12738, %rd12735, %rd12737;
	mul.hi.u64 	%rd12739, %rd15096, %rd14761;
	mad.lo.s64 	%rd2530, %rd14761, %rd15096, %rd12726;
	setp.lt.u64 	%p5904, %rd2530, %rd12726;
	selp.u64 	%rd12740, 1, 0, %p5904;
	add.s64 	%rd12741, %rd12739, %rd12740;
	mul.hi.u64 	%rd12742, %rd15096, %rd14762;
	mad.lo.s64 	%rd12743, %rd14762, %rd15096, %rd12731;
	setp.lt.u64 	%p5905, %rd12743, %rd12731;
	selp.u64 	%rd12744, 1, 0, %p5905;
	add.s64 	%rd12745, %rd12743, %rd12741;
	setp.lt.u64 	%p5906, %rd12745, %rd12743;
	selp.u64 	%rd12746, 1, 0, %p5906;
	add.s64 	%rd12747, %rd12742, %rd12744;
	add.s64 	%rd12748, %rd12747, %rd12746;
	mul.hi.u64 	%rd12749, %rd15096, %rd14763;
	mad.lo.s64 	%rd12750, %rd14763, %rd15096, %rd12736;
	setp.lt.u64 	%p5907, %rd12750, %rd12736;
	selp.u64 	%rd12751, 1, 0, %p5907;
	add.s64 	%rd12752, %rd12750, %rd12748;
	setp.lt.u64 	%p5908, %rd12752, %rd12750;
	selp.u64 	%rd12753, 1, 0, %p5908;
	add.s64 	%rd12754, %rd12749, %rd12751;
	add.s64 	%rd12755, %rd12754, %rd12753;
	mul.hi.u64 	%rd12756, %rd15096, %rd14764;
	mad.lo.s64 	%rd12757, %rd14764, %rd15096, %rd12738;
	setp.lt.u64 	%p5909, %rd12757, %rd12738;
	selp.u64 	%rd12758, 1, 0, %p5909;
	add.s64 	%rd12759, %rd12757, %rd12755;
	setp.lt.u64 	%p5910, %rd12759, %rd12757;
	selp.u64 	%rd12760, 1, 0, %p5910;
	add.s64 	%rd12761, %rd12756, %rd12758;
	add.s64 	%rd12762, %rd12761, %rd12760;
	mul.hi.u64 	%rd12763, %rd15097, %rd14761;
	mad.lo.s64 	%rd2531, %rd14761, %rd15097, %rd12745;
	setp.lt.u64 	%p5911, %rd2531, %rd12745;
	selp.u64 	%rd12764, 1, 0, %p5911;
	add.s64 	%rd12765, %rd12763, %rd12764;
	mul.hi.u64 	%rd12766, %rd15097, %rd14762;
	mad.lo.s64 	%rd12767, %rd14762, %rd15097, %rd12752;
	setp.lt.u64 	%p5912, %rd12767, %rd12752;
	selp.u64 	%rd12768, 1, 0, %p5912;
	add.s64 	%rd12769, %rd12767, %rd12765;
	setp.lt.u64 	%p5913, %rd12769, %rd12767;
	selp.u64 	%rd12770, 1, 0, %p5913;
	add.s64 	%rd12771, %rd12766, %rd12768;
	add.s64 	%rd12772, %rd12771, %rd12770;
	mul.hi.u64 	%rd12773, %rd15097, %rd14763;
	mad.lo.s64 	%rd12774, %rd14763, %rd15097, %rd12759;
	setp.lt.u64 	%p5914, %rd12774, %rd12759;
	selp.u64 	%rd12775, 1, 0, %p5914;
	add.s64 	%rd12776, %rd12774, %rd12772;
	setp.lt.u64 	%p5915, %rd12776, %rd12774;
	selp.u64 	%rd12777, 1, 0, %p5915;
	add.s64 	%rd12778, %rd12773, %rd12775;
	add.s64 	%rd12779, %rd12778, %rd12777;
	mul.hi.u64 	%rd12780, %rd15097, %rd14764;
	mad.lo.s64 	%rd12781, %rd14764, %rd15097, %rd12762;
	setp.lt.u64 	%p5916, %rd12781, %rd12762;
	selp.u64 	%rd12782, 1, 0, %p5916;
	add.s64 	%rd12783, %rd12781, %rd12779;
	setp.lt.u64 	%p5917, %rd12783, %rd12781;
	selp.u64 	%rd12784, 1, 0, %p5917;
	add.s64 	%rd12785, %rd12780, %rd12782;
	add.s64 	%rd12786, %rd12785, %rd12784;
	mul.hi.u64 	%rd12787, %rd15098, %rd14761;
	mad.lo.s64 	%rd2532, %rd14761, %rd15098, %rd12769;
	setp.lt.u64 	%p5918, %rd2532, %rd12769;
	selp.u64 	%rd12788, 1, 0, %p5918;
	add.s64 	%rd12789, %rd12787, %rd12788;
	mul.hi.u64 	%rd12790, %rd15098, %rd14762;
	mad.lo.s64 	%rd12791, %rd14762, %rd15098, %rd12776;
	setp.lt.u64 	%p5919, %rd12791, %rd12776;
	selp.u64 	%rd12792, 1, 0, %p5919;
	add.s64 	%rd12793, %rd12791, %rd12789;
	setp.lt.u64 	%p5920, %rd12793, %rd12791;
	selp.u64 	%rd12794, 1, 0, %p5920;
	add.s64 	%rd12795, %rd12790, %rd12792;
	add.s64 	%rd12796, %rd12795, %rd12794;
	mul.hi.u64 	%rd12797, %rd15098, %rd14763;
	mad.lo.s64 	%rd12798, %rd14763, %rd15098, %rd12783;
	setp.lt.u64 	%p5921, %rd12798, %rd12783;
	selp.u64 	%rd12799, 1, 0, %p5921;
	add.s64 	%rd12800, %rd12798, %rd12796;
	setp.lt.u64 	%p5922, %rd12800, %rd12798;
	selp.u64 	%rd12801, 1, 0, %p5922;
	add.s64 	%rd12802, %rd12797, %rd12799;
	add.s64 	%rd12803, %rd12802, %rd12801;
	mul.hi.u64 	%rd12804, %rd15098, %rd14764;
	mad.lo.s64 	%rd12805, %rd14764, %rd15098, %rd12786;
	setp.lt.u64 	%p5923, %rd12805, %rd12786;
	selp.u64 	%rd12806, 1, 0, %p5923;
	add.s64 	%rd12807, %rd12805, %rd12803;
	setp.lt.u64 	%p5924, %rd12807, %rd12805;
	selp.u64 	%rd12808, 1, 0, %p5924;
	add.s64 	%rd12809, %rd12804, %rd12806;
	add.s64 	%rd12810, %rd12809, %rd12808;
	shl.b64 	%rd12811, %rd12793, 32;
	mov.b64 	{%r1175, %r1176}, %rd12793;
	mov.b64 	{%r1177, %r1178}, %rd12800;
	mov.b64 	%rd12812, {%r1176, %r1177};
	mov.b64 	{%r1179, %r1180}, %rd12807;
	mov.b64 	%rd12813, {%r1178, %r1179};
	mov.b64 	{%r1181, %r1182}, %rd12810;
	mov.b64 	%rd12814, {%r1180, %r1181};
	shr.u64 	%rd12815, %rd12810, 32;
	mul.lo.s64 	%rd12816, %rd12793, 977;
	mov.b64 	%rd12817, 977;
	mul.hi.u64 	%rd12818, %rd12793, %rd12817;
	mul.lo.s64 	%rd12819, %rd12800, 977;
	mul.hi.u64 	%rd12820, %rd12800, %rd12817;
	add.s64 	%rd12821, %rd12819, %rd12818;
	setp.lt.u64 	%p5925, %rd12821, %rd12819;
	selp.u64 	%rd12822, 1, 0, %p5925;
	add.s64 	%rd12823, %rd12820, %rd12822;
	mul.lo.s64 	%rd12824, %rd12807, 977;
	mul.hi.u64 	%rd12825, %rd12807, %rd12817;
	add.s64 	%rd12826, %rd12824, %rd12823;
	setp.lt.u64 	%p5926, %rd12826, %rd12824;
	selp.u64 	%rd12827, 1, 0, %p5926;
	add.s64 	%rd12828, %rd12825, %rd12827;
	mul.lo.s64 	%rd12829, %rd12810, 977;
	mul.hi.u64 	%rd12830, %rd12810, %rd12817;
	add.s64 	%rd12831, %rd12829, %rd12828;
	setp.lt.u64 	%p5927, %rd12831, %rd12829;
	selp.u64 	%rd12832, 1, 0, %p5927;
	add.s64 	%rd12833, %rd12830, %rd12832;
	add.s64 	%rd15099, %rd12816, %rd12811;
	setp.lt.u64 	%p5928, %rd15099, %rd12816;
	selp.u64 	%rd12834, 1, 0, %p5928;
	add.s64 	%rd12835, %rd12821, %rd12812;
	setp.lt.u64 	%p5929, %rd12835, %rd12821;
	add.s64 	%rd15100, %rd12835, %rd12834;
	setp.lt.u64 	%p5930, %rd15100, %rd12835;
	or.pred  	%p5931, %p5929, %p5930;
	selp.u64 	%rd12836, 1, 0, %p5931;
	add.s64 	%rd12837, %rd12826, %rd12813;
	setp.lt.u64 	%p5932, %rd12837, %rd12826;
	add.s64 	%rd15101, %rd12837, %rd12836;
	setp.lt.u64 	%p5933, %rd15101, %rd12837;
	or.pred  	%p5934, %p5932, %p5933;
	selp.u64 	%rd12838, 1, 0, %p5934;
	add.s64 	%rd12839, %rd12831, %rd12814;
	setp.lt.u64 	%p5935, %rd12839, %rd12831;
	add.s64 	%rd15102, %rd12839, %rd12838;
	setp.lt.u64 	%p5936, %rd15102, %rd12839;
	or.pred  	%p5937, %p5935, %p5936;
	selp.u64 	%rd12840, 1, 0, %p5937;
	add.s64 	%rd12841, %rd12833, %rd12815;
	add.s64 	%rd2537, %rd12841, %rd12840;
	setp.eq.s64 	%p5938, %rd2537, 0;
	mov.b64 	%rd15103, 0;
	@%p5938 bra 	$L__BB6_733;
	shl.b64 	%rd12842, %rd2537, 32;
	shr.u64 	%rd12843, %rd2537, 32;
	mov.b64 	%rd12844, 977;
	mul.hi.u64 	%rd12845, %rd2537, %rd12844;
	mad.lo.s64 	%rd12846, %rd2537, 977, %rd12842;
	setp.lt.u64 	%p5939, %rd12846, %rd12842;
	selp.u64 	%rd12847, 1, 0, %p5939;
	add.s64 	%rd15099, %rd12846, %rd15099;
	setp.lt.u64 	%p5940, %rd15099, %rd12846;
	selp.u64 	%rd12848, 1, 0, %p5940;
	add.s64 	%rd12849, %rd12843, %rd12845;
	setp.lt.u64 	%p5941, %rd12849, %rd12843;
	selp.u64 	%rd12850, 1, 0, %p5941;
	add.s64 	%rd12851, %rd15100, %rd12849;
	setp.lt.u64 	%p5942, %rd12851, %rd15100;
	selp.u64 	%rd12852, 1, 0, %p5942;
	add.s64 	%rd12853, %rd12851, %rd12847;
	add.s64 	%rd15100, %rd12853, %rd12848;
	setp.lt.u64 	%p5943, %rd15100, %rd12851;
	selp.u64 	%rd12854, 1, 0, %p5943;
	add.s64 	%rd12855, %rd15101, %rd12850;
	add.s64 	%rd12856, %rd12855, %rd12852;
	add.s64 	%rd2540, %rd12856, %rd12854;
	setp.lt.u64 	%p5944, %rd2540, %rd15101;
	selp.u64 	%rd12857, 1, 0, %p5944;
	add.s64 	%rd2541, %rd15102, %rd12857;
	setp.lt.u64 	%p5945, %rd2541, %rd15102;
	selp.u64 	%rd15103, 1, 0, %p5945;
	mov.u64 	%rd15101, %rd2540;
	mov.u64 	%rd15102, %rd2541;
$L__BB6_733:
	add.s64 	%rd2548, %rd15099, %rd2529;
	setp.lt.u64 	%p5946, %rd2548, %rd15099;
	selp.u64 	%rd12858, 1, 0, %p5946;
	add.s64 	%rd12859, %rd15100, %rd2530;
	setp.lt.u64 	%p5947, %rd12859, %rd15100;
	add.s64 	%rd15105, %rd12859, %rd12858;
	setp.lt.u64 	%p5948, %rd15105, %rd12859;
	or.pred  	%p5949, %p5947, %p5948;
	selp.u64 	%rd12860, 1, 0, %p5949;
	add.s64 	%rd12861, %rd15101, %rd2531;
	setp.lt.u64 	%p5950, %rd12861, %rd15101;
	add.s64 	%rd15106, %rd12861, %rd12860;
	setp.lt.u64 	%p5951, %rd15106, %rd12861;
	or.pred  	%p5952, %p5950, %p5951;
	selp.u64 	%rd12862, 1, 0, %p5952;
	add.s64 	%rd12863, %rd15102, %rd2532;
	setp.lt.u64 	%p5953, %rd12863, %rd15102;
	add.s64 	%rd15107, %rd12863, %rd12862;
	setp.lt.u64 	%p5954, %rd15107, %rd12863;
	or.pred  	%p5955, %p5953, %p5954;
	selp.u64 	%rd12864, 1, 0, %p5955;
	add.s64 	%rd2552, %rd15103, %rd12864;
	setp.ne.s64 	%p5956, %rd2552, 0;
	@%p5956 bra 	$L__BB6_736;
	and.b64  	%rd12865, %rd15107, %rd15106;
	setp.ne.s64 	%p5957, %rd12865, -1;
	mov.u64 	%rd15104, %rd2548;
	@%p5957 bra 	$L__BB6_743;
	setp.ne.s64 	%p5958, %rd15105, -1;
	setp.lt.u64 	%p5959, %rd2548, -4294968273;
	or.pred  	%p5960, %p5958, %p5959;
	mov.u64 	%rd15104, %rd2548;
	@%p5960 bra 	$L__BB6_743;
$L__BB6_736:
	add.s64 	%rd15104, %rd2548, 4294968273;
	setp.lt.u64 	%p5961, %rd2548, -4294968273;
	selp.u64 	%rd12866, 1, 0, %p5961;
	add.s64 	%rd12867, %rd15105, 1;
	setp.ne.s64 	%p5962, %rd15105, -1;
	selp.s64 	%rd12868, -1, 0, %p5961;
	add.s64 	%rd15105, %rd12867, %rd12868;
	setp.lt.u64 	%p5963, %rd12867, %rd12866;
	or.pred  	%p5964, %p5962, %p5963;
	selp.u64 	%rd12869, 1, 0, %p5964;
	add.s64 	%rd12870, %rd15106, 1;
	setp.ne.s64 	%p5965, %rd15106, -1;
	selp.s64 	%rd12871, -1, 0, %p5964;
	add.s64 	%rd15106, %rd12870, %rd12871;
	setp.lt.u64 	%p5966, %rd12870, %rd12869;
	or.pred  	%p5967, %p5965, %p5966;
	selp.u64 	%rd12872, 1, 0, %p5967;
	add.s64 	%rd12873, %rd15107, 1;
	setp.ne.s64 	%p5968, %rd15107, -1;
	selp.s64 	%rd12874, -1, 0, %p5967;
	add.s64 	%rd15107, %rd12873, %rd12874;
	setp.lt.u64 	%p5969, %rd12873, %rd12872;
	or.pred  	%p5970, %p5968, %p5969;
	selp.s64 	%rd12875, -1, 0, %p5970;
	add.s64 	%rd2557, %rd2552, %rd12875;
	setp.ne.s64 	%p5971, %rd2557, 0;
	@%p5971 bra 	$L__BB6_739;
	and.b64  	%rd12876, %rd15107, %rd15106;
	setp.ne.s64 	%p5972, %rd12876, -1;
	@%p5972 bra 	$L__BB6_743;
	setp.ne.s64 	%p5973, %rd15105, -1;
	setp.lt.u64 	%p5974, %rd15104, -4294968273;
	or.pred  	%p5975, %p5973, %p5974;
	@%p5975 bra 	$L__BB6_743;
$L__BB6_739:
	add.s64 	%rd2558, %rd2548, 8589936546;
	setp.lt.u64 	%p5976, %rd15104, -4294968273;
	selp.u64 	%rd12877, 1, 0, %p5976;
	add.s64 	%rd12878, %rd15105, 1;
	setp.ne.s64 	%p5977, %rd15105, -1;
	selp.s64 	%rd12879, -1, 0, %p5976;
	add.s64 	%rd15105, %rd12878, %rd12879;
	setp.lt.u64 	%p5978, %rd12878, %rd12877;
	or.pred  	%p5979, %p5977, %p5978;
	selp.u64 	%rd12880, 1, 0, %p5979;
	add.s64 	%rd12881, %rd15106, 1;
	setp.ne.s64 	%p5980, %rd15106, -1;
	selp.s64 	%rd12882, -1, 0, %p5979;
	add.s64 	%rd15106, %rd12881, %rd12882;
	setp.lt.u64 	%p5981, %rd12881, %rd12880;
	or.pred  	%p5982, %p5980, %p5981;
	selp.u64 	%rd12883, 1, 0, %p5982;
	add.s64 	%rd12884, %rd15107, 1;
	setp.ne.s64 	%p5983, %rd15107, -1;
	selp.s64 	%rd12885, -1, 0, %p5982;
	add.s64 	%rd15107, %rd12884, %rd12885;
	setp.lt.u64 	%p5984, %rd12884, %rd12883;
	or.pred  	%p5985, %p5983, %p5984;
	selp.u64 	%rd12886, 1, 0, %p5985;
	setp.ne.s64 	%p5986, %rd2557, %rd12886;
	@%p5986 bra 	$L__BB6_742;
	and.b64  	%rd12887, %rd15107, %rd15106;
	setp.ne.s64 	%p5987, %rd12887, -1;
	mov.u64 	%rd15104, %rd2558;
	@%p5987 bra 	$L__BB6_743;
	setp.ne.s64 	%p5988, %rd15105, -1;
	setp.lt.u64 	%p5989, %rd2558, -4294968273;
	or.pred  	%p5990, %p5988, %p5989;
	mov.u64 	%rd15104, %rd2558;
	@%p5990 bra 	$L__BB6_743;
$L__BB6_742:
	setp.lt.u64 	%p5991, %rd2558, -4294968273;
	selp.u64 	%rd12888, 1, 0, %p5991;
	add.s64 	%rd12889, %rd15105, 1;
	setp.ne.s64 	%p5992, %rd15105, -1;
	selp.s64 	%rd12890, -1, 0, %p5991;
	add.s64 	%rd15105, %rd12889, %rd12890;
	setp.lt.u64 	%p5993, %rd12889, %rd12888;
	or.pred  	%p5994, %p5992, %p5993;
	selp.u64 	%rd12891, 1, 0, %p5994;
	add.s64 	%rd12892, %rd15106, 1;
	setp.ne.s64 	%p5995, %rd15106, -1;
	selp.s64 	%rd12893, -1, 0, %p5994;
	add.s64 	%rd15106, %rd12892, %rd12893;
	setp.lt.u64 	%p5996, %rd12892, %rd12891;
	or.pred  	%p5997, %p5995, %p5996;
	selp.s64 	%rd12894, -1, 0, %p5997;
	add.s64 	%rd12895, %rd15107, %rd12894;
	add.s64 	%rd15107, %rd12895, 1;
	add.s64 	%rd15104, %rd2548, 12884904819;
$L__BB6_743:
	mul.lo.s64 	%rd12897, %rd15105, %rd15104;
	mul.hi.u64 	%rd12898, %rd15104, %rd15105;
	mul.lo.s64 	%rd12899, %rd15106, %rd15104;
	mul.hi.u64 	%rd12900, %rd15104, %rd15106;
	add.s64 	%rd12901, %rd12899, %rd12898;
	setp.lt.u64 	%p5998, %rd12901, %rd12899;
	selp.u64 	%rd12902, 1, 0, %p5998;
	add.s64 	%rd12903, %rd12900, %rd12902;
	mul.lo.s64 	%rd12904, %rd15107, %rd15104;
	mul.hi.u64 	%rd12905, %rd15104, %rd15107;
	add.s64 	%rd12906, %rd12904, %rd12903;
	setp.lt.u64 	%p5999, %rd12906, %rd12904;
	selp.u64 	%rd12907, 1, 0, %p5999;
	add.s64 	%rd12908, %rd12905, %rd12907;
	mul.hi.u64 	%rd12909, %rd15105, %rd15106;
	mad.lo.s64 	%rd12910, %rd15106, %rd15105, %rd12906;
	setp.lt.u64 	%p6000, %rd12910, %rd12906;
	selp.u64 	%rd12911, 1, 0, %p6000;
	add.s64 	%rd12912, %rd12909, %rd12911;
	mul.hi.u64 	%rd12913, %rd15105, %rd15107;
	mad.lo.s64 	%rd12914, %rd15107, %rd15105, %rd12908;
	setp.lt.u64 	%p6001, %rd12914, %rd12908;
	selp.u64 	%rd12915, 1, 0, %p6001;
	add.s64 	%rd12916, %rd12914, %rd12912;
	setp.lt.u64 	%p6002, %rd12916, %rd12914;
	selp.u64 	%rd12917, 1, 0, %p6002;
	add.s64 	%rd12918, %rd12913, %rd12915;
	add.s64 	%rd12919, %rd12918, %rd12917;
	mul.hi.u64 	%rd12920, %rd15106, %rd15107;
	mad.lo.s64 	%rd12921, %rd15107, %rd15106, %rd12919;
	setp.lt.u64 	%p6003, %rd12921, %rd12919;
	selp.u64 	%rd12922, 1, 0, %p6003;
	add.s64 	%rd12923, %rd12920, %rd12922;
	shl.b64 	%rd12924, %rd12897, 1;
	mov.b64 	{%r1183, %r1184}, %rd12897;
	mov.b64 	{%r1185, %r1186}, %rd12901;
	shf.l.wrap.b32 	%r1187, %r1184, %r1185, 1;
	shf.l.wrap.b32 	%r1188, %r1185, %r1186, 1;
	mov.b64 	%rd12925, {%r1187, %r1188};
	mov.b64 	{%r1189, %r1190}, %rd12910;
	shf.l.wrap.b32 	%r1191, %r1186, %r1189, 1;
	shf.l.wrap.b32 	%r1192, %r1189, %r1190, 1;
	mov.b64 	%rd12926, {%r1191, %r1192};
	mov.b64 	{%r1193, %r1194}, %rd12916;
	shf.l.wrap.b32 	%r1195, %r1190, %r1193, 1;
	shf.l.wrap.b32 	%r1196, %r1193, %r1194, 1;
	mov.b64 	%rd12927, {%r1195, %r1196};
	mov.b64 	{%r1197, %r1198}, %rd12921;
	shf.l.wrap.b32 	%r1199, %r1194, %r1197, 1;
	shf.l.wrap.b32 	%r1200, %r1197, %r1198, 1;
	mov.b64 	%rd12928, {%r1199, %r1200};
	shr.u64 	%rd12929, %rd12923, 63;
	mov.b64 	{%r1201, %r1202}, %rd12923;
	shf.l.wrap.b32 	%r1203, %r1198, %r1201, 1;
	shf.l.wrap.b32 	%r1204, %r1201, %r1202, 1;
	mov.b64 	%rd12930, {%r1203, %r1204};
	mul.hi.u64 	%rd12931, %rd15104, %rd15104;
	mul.hi.u64 	%rd12932, %rd15105, %rd15105;
	mul.hi.u64 	%rd12933, %rd15106, %rd15106;
	mul.hi.u64 	%rd12934, %rd15107, %rd15107;
	add.s64 	%rd2570, %rd12924, %rd12931;
	setp.lt.u64 	%p6004, %rd2570, %rd12924;
	selp.u64 	%rd12935, 1, 0, %p6004;
	mad.lo.s64 	%rd12936, %rd15105, %rd15105, %rd12925;
	setp.lt.u64 	%p6005, %rd12936, %rd12925;
	add.s64 	%rd2571, %rd12936, %rd12935;
	setp.lt.u64 	%p6006, %rd2571, %rd12936;
	or.pred  	%p6007, %p6005, %p6006;
	selp.u64 	%rd12937, 1, 0, %p6007;
	add.s64 	%rd12938, %rd12926, %rd12932;
	setp.lt.u64 	%p6008, %rd12938, %rd12926;
	add.s64 	%rd2572, %rd12938, %rd12937;
	setp.lt.u64 	%p6009, %rd2572, %rd12938;
	or.pred  	%p6010, %p6008, %p6009;
	selp.u64 	%rd12939, 1, 0, %p6010;
	mad.lo.s64 	%rd12940, %rd15106, %rd15106, %rd12927;
	setp.lt.u64 	%p6011, %rd12940, %rd12927;
	add.s64 	%rd12941, %rd12940, %rd12939;
	setp.lt.u64 	%p6012, %rd12941, %rd12940;
	or.pred  	%p6013, %p6011, %p6012;
	selp.u64 	%rd12942, 1, 0, %p6013;
	add.s64 	%rd12943, %rd12928, %rd12933;
	setp.lt.u64 	%p6014, %rd12943, %rd12928;
	add.s64 	%rd12944, %rd12943, %rd12942;
	setp.lt.u64 	%p6015, %rd12944, %rd12943;
	or.pred  	%p6016, %p6014, %p6015;
	selp.u64 	%rd12945, 1, 0, %p6016;
	mad.lo.s64 	%rd12946, %rd15107, %rd15107, %rd12930;
	setp.lt.u64 	%p6017, %rd12946, %rd12930;
	add.s64 	%rd12947, %rd12946, %rd12945;
	setp.lt.u64 	%p6018, %rd12947, %rd12946;
	or.pred  	%p6019, %p6017, %p6018;
	selp.u64 	%rd12948, 1, 0, %p6019;
	add.s64 	%rd12949, %rd12929, %rd12934;
	add.s64 	%rd12950, %rd12949, %rd12948;
	shl.b64 	%rd12951, %rd12941, 32;
	mov.b64 	{%r1205, %r1206}, %rd12941;
	mov.b64 	{%r1207, %r1208}, %rd12944;
	mov.b64 	%rd12952, {%r1206, %r1207};
	mov.b64 	{%r1209, %r1210}, %rd12947;
	mov.b64 	%rd12953, {%r1208, %r1209};
	mov.b64 	{%r1211, %r1212}, %rd12950;
	mov.b64 	%rd12954, {%r1210, %r1211};
	shr.u64 	%rd12955, %rd12950, 32;
	mul.lo.s64 	%rd12956, %rd12941, 977;
	mov.b64 	%rd12957, 977;
	mul.hi.u64 	%rd12958, %rd12941, %rd12957;
	mul.lo.s64 	%rd12959, %rd12944, 977;
	mul.hi.u64 	%rd12960, %rd12944, %rd12957;
	add.s64 	%rd12961, %rd12959, %rd12958;
	setp.lt.u64 	%p6020, %rd12961, %rd12959;
	selp.u64 	%rd12962, 1, 0, %p6020;
	add.s64 	%rd12963, %rd12960, %rd12962;
	mul.lo.s64 	%rd12964, %rd12947, 977;
	mul.hi.u64 	%rd12965, %rd12947, %rd12957;
	add.s64 	%rd12966, %rd12964, %rd12963;
	setp.lt.u64 	%p6021, %rd12966, %rd12964;
	selp.u64 	%rd12967, 1, 0, %p6021;
	add.s64 	%rd12968, %rd12965, %rd12967;
	mul.lo.s64 	%rd12969, %rd12950, 977;
	mul.hi.u64 	%rd12970, %rd12950, %rd12957;
	add.s64 	%rd12971, %rd12969, %rd12968;
	setp.lt.u64 	%p6022, %rd12971, %rd12969;
	selp.u64 	%rd12972, 1, 0, %p6022;
	add.s64 	%rd12973, %rd12970, %rd12972;
	add.s64 	%rd15108, %rd12956, %rd12951;
	setp.lt.u64 	%p6023, %rd15108, %rd12956;
	selp.u64 	%rd12974, 1, 0, %p6023;
	add.s64 	%rd12975, %rd12961, %rd12952;
	setp.lt.u64 	%p6024, %rd12975, %rd12961;
	add.s64 	%rd15109, %rd12975, %rd12974;
	setp.lt.u64 	%p6025, %rd15109, %rd12975;
	or.pred  	%p6026, %p6024, %p6025;
	selp.u64 	%rd12976, 1, 0, %p6026;
	add.s64 	%rd12977, %rd12966, %rd12953;
	setp.lt.u64 	%p6027, %rd12977, %rd12966;
	add.s64 	%rd15110, %rd12977, %rd12976;
	setp.lt.u64 	%p6028, %rd15110, %rd12977;
	or.pred  	%p6029, %p6027, %p6028;
	selp.u64 	%rd12978, 1, 0, %p6029;
	add.s64 	%rd12979, %rd12971, %rd12954;
	setp.lt.u64 	%p6030, %rd12979, %rd12971;
	add.s64 	%rd15111, %rd12979, %rd12978;
	setp.lt.u64 	%p6031, %rd15111, %rd12979;
	or.pred  	%p6032, %p6030, %p6031;
	selp.u64 	%rd12980, 1, 0, %p6032;
	add.s64 	%rd12981, %rd12973, %rd12955;
	add.s64 	%rd2577, %rd12981, %rd12980;
	setp.eq.s64 	%p6033, %rd2577, 0;
	mov.b64 	%rd15112, 0;
	@%p6033 bra 	$L__BB6_745;
	shl.b64 	%rd12982, %rd2577, 32;
	shr.u64 	%rd12983, %rd2577, 32;
	mov.b64 	%rd12984, 977;
	mul.hi.u64 	%rd12985, %rd2577, %rd12984;
	mad.lo.s64 	%rd12986, %rd2577, 977, %rd12982;
	setp.lt.u64 	%p6034, %rd12986, %rd12982;
	selp.u64 	%rd12987, 1, 0, %p6034;
	add.s64 	%rd15108, %rd12986, %rd15108;
	setp.lt.u64 	%p6035, %rd15108, %rd12986;
	selp.u64 	%rd12988, 1, 0, %p6035;
	add.s64 	%rd12989, %rd12983, %rd12985;
	setp.lt.u64 	%p6036, %rd12989, %rd12983;
	selp.u64 	%rd12990, 1, 0, %p6036;
	add.s64 	%rd12991, %rd15109, %rd12989;
	setp.lt.u64 	%p6037, %rd12991, %rd15109;
	selp.u64 	%rd12992, 1, 0, %p6037;
	add.s64 	%rd12993, %rd12991, %rd12987;
	add.s64 	%rd15109, %rd12993, %rd12988;
	setp.lt.u64 	%p6038, %rd15109, %rd12991;
	selp.u64 	%rd12994, 1, 0, %p6038;
	add.s64 	%rd12995, %rd15110, %rd12990;
	add.s64 	%rd12996, %rd12995, %rd12992;
	add.s64 	%rd2580, %rd12996, %rd12994;
	setp.lt.u64 	%p6039, %rd2580, %rd15110;
	selp.u64 	%rd12997, 1, 0, %p6039;
	add.s64 	%rd2581, %rd15111, %rd12997;
	setp.lt.u64 	%p6040, %rd2581, %rd15111;
	selp.u64 	%rd15112, 1, 0, %p6040;
	mov.u64 	%rd15110, %rd2580;
	mov.u64 	%rd15111, %rd2581;
$L__BB6_745:
	mad.lo.s64 	%rd2588, %rd15104, %rd15104, %rd15108;
	setp.lt.u64 	%p6041, %rd2588, %rd15108;
	selp.u64 	%rd12998, 1, 0, %p6041;
	add.s64 	%rd12999, %rd15109, %rd2570;
	setp.lt.u64 	%p6042, %rd12999, %rd15109;
	add.s64 	%rd15114, %rd12999, %rd12998;
	setp.lt.u64 	%p6043, %rd15114, %rd12999;
	or.pred  	%p6044, %p6042, %p6043;
	selp.u64 	%rd13000, 1, 0, %p6044;
	add.s64 	%rd13001, %rd15110, %rd2571;
	setp.lt.u64 	%p6045, %rd13001, %rd15110;
	add.s64 	%rd15115, %rd13001, %rd13000;
	setp.lt.u64 	%p6046, %rd15115, %rd13001;
	or.pred  	%p6047, %p6045, %p6046;
	selp.u64 	%rd13002, 1, 0, %p6047;
	add.s64 	%rd13003, %rd15111, %rd2572;
	setp.lt.u64 	%p6048, %rd13003, %rd15111;
	add.s64 	%rd15116, %rd13003, %rd13002;
	setp.lt.u64 	%p6049, %rd15116, %rd13003;
	or.pred  	%p6050, %p6048, %p6049;
	selp.u64 	%rd13004, 1, 0, %p6050;
	add.s64 	%rd2592, %rd15112, %rd13004;
	setp.ne.s64 	%p6051, %rd2592, 0;
	@%p6051 bra 	$L__BB6_748;
	and.b64  	%rd13005, %rd15116, %rd15115;
	setp.ne.s64 	%p6052, %rd13005, -1;
	mov.u64 	%rd15113, %rd2588;
	@%p6052 bra 	$L__BB6_755;
	setp.ne.s64 	%p6053, %rd15114, -1;
	setp.lt.u64 	%p6054, %rd2588, -4294968273;
	or.pred  	%p6055, %p6053, %p6054;
	mov.u64 	%rd15113, %rd2588;
	@%p6055 bra 	$L__BB6_755;
$L__BB6_748:
	add.s64 	%rd15113, %rd2588, 4294968273;
	setp.lt.u64 	%p6056, %rd2588, -4294968273;
	selp.u64 	%rd13006, 1, 0, %p6056;
	add.s64 	%rd13007, %rd15114, 1;
	setp.ne.s64 	%p6057, %rd15114, -1;
	selp.s64 	%rd13008, -1, 0, %p6056;
	add.s64 	%rd15114, %rd13007, %rd13008;
	setp.lt.u64 	%p6058, %rd13007, %rd13006;
	or.pred  	%p6059, %p6057, %p6058;
	selp.u64 	%rd13009, 1, 0, %p6059;
	add.s64 	%rd13010, %rd15115, 1;
	setp.ne.s64 	%p6060, %rd15115, -1;
	selp.s64 	%rd13011, -1, 0, %p6059;
	add.s64 	%rd15115, %rd13010, %rd13011;
	setp.lt.u64 	%p6061, %rd13010, %rd13009;
	or.pred  	%p6062, %p6060, %p6061;
	selp.u64 	%rd13012, 1, 0, %p6062;
	add.s64 	%rd13013, %rd15116, 1;
	setp.ne.s64 	%p6063, %rd15116, -1;
	selp.s64 	%rd13014, -1, 0, %p6062;
	add.s64 	%rd15116, %rd13013, %rd13014;
	setp.lt.u64 	%p6064, %rd13013, %rd13012;
	or.pred  	%p6065, %p6063, %p6064;
	selp.s64 	%rd13015, -1, 0, %p6065;
	add.s64 	%rd2597, %rd2592, %rd13015;
	setp.ne.s64 	%p6066, %rd2597, 0;
	@%p6066 bra 	$L__BB6_751;
	and.b64  	%rd13016, %rd15116, %rd15115;
	setp.ne.s64 	%p6067, %rd13016, -1;
	@%p6067 bra 	$L__BB6_755;
	setp.ne.s64 	%p6068, %rd15114, -1;
	setp.lt.u64 	%p6069, %rd15113, -4294968273;
	or.pred  	%p6070, %p6068, %p6069;
	@%p6070 bra 	$L__BB6_755;
$L__BB6_751:
	add.s64 	%rd2598, %rd2588, 8589936546;
	setp.lt.u64 	%p6071, %rd15113, -4294968273;
	selp.u64 	%rd13017, 1, 0, %p6071;
	add.s64 	%rd13018, %rd15114, 1;
	setp.ne.s64 	%p6072, %rd15114, -1;
	selp.s64 	%rd13019, -1, 0, %p6071;
	add.s64 	%rd15114, %rd13018, %rd13019;
	setp.lt.u64 	%p6073, %rd13018, %rd13017;
	or.pred  	%p6074, %p6072, %p6073;
	selp.u64 	%rd13020, 1, 0, %p6074;
	add.s64 	%rd13021, %rd15115, 1;
	setp.ne.s64 	%p6075, %rd15115, -1;
	selp.s64 	%rd13022, -1, 0, %p6074;
	add.s64 	%rd15115, %rd13021, %rd13022;
	setp.lt.u64 	%p6076, %rd13021, %rd13020;
	or.pred  	%p6077, %p6075, %p6076;
	selp.u64 	%rd13023, 1, 0, %p6077;
	add.s64 	%rd13024, %rd15116, 1;
	setp.ne.s64 	%p6078, %rd15116, -1;
	selp.s64 	%rd13025, -1, 0, %p6077;
	add.s64 	%rd15116, %rd13024, %rd13025;
	setp.lt.u64 	%p6079, %rd13024, %rd13023;
	or.pred  	%p6080, %p6078, %p6079;
	selp.u64 	%rd13026, 1, 0, %p6080;
	setp.ne.s64 	%p6081, %rd2597, %rd13026;
	@%p6081 bra 	$L__BB6_754;
	and.b64  	%rd13027, %rd15116, %rd15115;
	setp.ne.s64 	%p6082, %rd13027, -1;
	mov.u64 	%rd15113, %rd2598;
	@%p6082 bra 	$L__BB6_755;
	setp.ne.s64 	%p6083, %rd15114, -1;
	setp.lt.u64 	%p6084, %rd2598, -4294968273;
	or.pred  	%p6085, %p6083, %p6084;
	mov.u64 	%rd15113, %rd2598;
	@%p6085 bra 	$L__BB6_755;
$L__BB6_754:
	setp.lt.u64 	%p6086, %rd2598, -4294968273;
	selp.u64 	%rd13028, 1, 0, %p6086;
	add.s64 	%rd13029, %rd15114, 1;
	setp.ne.s64 	%p6087, %rd15114, -1;
	selp.s64 	%rd13030, -1, 0, %p6086;
	add.s64 	%rd15114, %rd13029, %rd13030;
	setp.lt.u64 	%p6088, %rd13029, %rd13028;
	or.pred  	%p6089, %p6087, %p6088;
	selp.u64 	%rd13031, 1, 0, %p6089;
	add.s64 	%rd13032, %rd15115, 1;
	setp.ne.s64 	%p6090, %rd15115, -1;
	selp.s64 	%rd13033, -1, 0, %p6089;
	add.s64 	%rd15115, %rd13032, %rd13033;
	setp.lt.u64 	%p6091, %rd13032, %rd13031;
	or.pred  	%p6092, %p6090, %p6091;
	selp.s64 	%rd13034, -1, 0, %p6092;
	add.s64 	%rd13035, %rd15116, %rd13034;
	add.s64 	%rd15116, %rd13035, 1;
	add.s64 	%rd15113, %rd2588, 12884904819;
$L__BB6_755:
	mul.lo.s64 	%rd13037, %rd15114, %rd15113;
	mul.hi.u64 	%rd13038, %rd15113, %rd15114;
	mul.lo.s64 	%rd13039, %rd15115, %rd15113;
	mul.hi.u64 	%rd13040, %rd15113, %rd15115;
	add.s64 	%rd13041, %rd13039, %rd13038;
	setp.lt.u64 	%p6093, %rd13041, %rd13039;
	selp.u64 	%rd13042, 1, 0, %p6093;
	add.s64 	%rd13043, %rd13040, %rd13042;
	mul.lo.s64 	%rd13044, %rd15116, %rd15113;
	mul.hi.u64 	%rd13045, %rd15113, %rd15116;
	add.s64 	%rd13046, %rd13044, %rd13043;
	setp.lt.u64 	%p6094, %rd13046, %rd13044;
	selp.u64 	%rd13047, 1, 0, %p6094;
	add.s64 	%rd13048, %rd13045, %rd13047;
	mul.hi.u64 	%rd13049, %rd15114, %rd15115;
	mad.lo.s64 	%rd13050, %rd15115, %rd15114, %rd13046;
	setp.lt.u64 	%p6095, %rd13050, %rd13046;
	selp.u64 	%rd13051, 1, 0, %p6095;
	add.s64 	%rd13052, %rd13049, %rd13051;
	mul.hi.u64 	%rd13053, %rd15114, %rd15116;
	mad.lo.s64 	%rd13054, %rd15116, %rd15114, %rd13048;
	setp.lt.u64 	%p6096, %rd13054, %rd13048;
	selp.u64 	%rd13055, 1, 0, %p6096;
	add.s64 	%rd13056, %rd13054, %rd13052;
	setp.lt.u64 	%p6097, %rd13056, %rd13054;
	selp.u64 	%rd13057, 1, 0, %p6097;
	add.s64 	%rd13058, %rd13053, %rd13055;
	add.s64 	%rd13059, %rd13058, %rd13057;
	mul.hi.u64 	%rd13060, %rd15115, %rd15116;
	mad.lo.s64 	%rd13061, %rd15116, %rd15115, %rd13059;
	setp.lt.u64 	%p6098, %rd13061, %rd13059;
	selp.u64 	%rd13062, 1, 0, %p6098;
	add.s64 	%rd13063, %rd13060, %rd13062;
	shl.b64 	%rd13064, %rd13037, 1;
	mov.b64 	{%r1213, %r1214}, %rd13037;
	mov.b64 	{%r1215, %r1216}, %rd13041;
	shf.l.wrap.b32 	%r1217, %r1214, %r1215, 1;
	shf.l.wrap.b32 	%r1218, %r1215, %r1216, 1;
	mov.b64 	%rd13065, {%r1217, %r1218};
	mov.b64 	{%r1219, %r1220}, %rd13050;
	shf.l.wrap.b32 	%r1221, %r1216, %r1219, 1;
	shf.l.wrap.b32 	%r1222, %r1219, %r1220, 1;
	mov.b64 	%rd13066, {%r1221, %r1222};
	mov.b64 	{%r1223, %r1224}, %rd13056;
	shf.l.wrap.b32 	%r1225, %r1220, %r1223, 1;
	shf.l.wrap.b32 	%r1226, %r1223, %r1224, 1;
	mov.b64 	%rd13067, {%r1225, %r1226};
	mov.b64 	{%r1227, %r1228}, %rd13061;
	shf.l.wrap.b32 	%r1229, %r1224, %r1227, 1;
	shf.l.wrap.b32 	%r1230, %r1227, %r1228, 1;
	mov.b64 	%rd13068, {%r1229, %r1230};
	shr.u64 	%rd13069, %rd13063, 63;
	mov.b64 	{%r1231, %r1232}, %rd13063;
	shf.l.wrap.b32 	%r1233, %r1228, %r1231, 1;
	shf.l.wrap.b32 	%r1234, %r1231, %r1232, 1;
	mov.b64 	%rd13070, {%r1233, %r1234};
	mul.hi.u64 	%rd13071, %rd15113, %rd15113;
	mul.hi.u64 	%rd13072, %rd15114, %rd15114;
	mul.hi.u64 	%rd13073, %rd15115, %rd15115;
	mul.hi.u64 	%rd13074, %rd15116, %rd15116;
	add.s64 	%rd2610, %rd13064, %rd13071;
	setp.lt.u64 	%p6099, %rd2610, %rd13064;
	selp.u64 	%rd13075, 1, 0, %p6099;
	mad.lo.s64 	%rd13076, %rd15114, %rd15114, %rd13065;
	setp.lt.u64 	%p6100, %rd13076, %rd13065;
	add.s64 	%rd2611, %rd13076, %rd13075;
	setp.lt.u64 	%p6101, %rd2611, %rd13076;
	or.pred  	%p6102, %p6100, %p6101;
	selp.u64 	%rd13077, 1, 0, %p6102;
	add.s64 	%rd13078, %rd13066, %rd13072;
	setp.lt.u64 	%p6103, %rd13078, %rd13066;
	add.s64 	%rd2612, %rd13078, %rd13077;
	setp.lt.u64 	%p6104, %rd2612, %rd13078;
	or.pred  	%p6105, %p6103, %p6104;
	selp.u64 	%rd13079, 1, 0, %p6105;
	mad.lo.s64 	%rd13080, %rd15115, %rd15115, %rd13067;
	setp.lt.u64 	%p6106, %rd13080, %rd13067;
	add.s64 	%rd13081, %rd13080, %rd13079;
	setp.lt.u64 	%p6107, %rd13081, %rd13080;
	or.pred  	%p6108, %p6106, %p6107;
	selp.u64 	%rd13082, 1, 0, %p6108;
	add.s64 	%rd13083, %rd13068, %rd13073;
	setp.lt.u64 	%p6109, %rd13083, %rd13068;
	add.s64 	%rd13084, %rd13083, %rd13082;
	setp.lt.u64 	%p6110, %rd13084, %rd13083;
	or.pred  	%p6111, %p6109, %p6110;
	selp.u64 	%rd13085, 1, 0, %p6111;
	mad.lo.s64 	%rd13086, %rd15116, %rd15116, %rd13070;
	setp.lt.u64 	%p6112, %rd13086, %rd13070;
	add.s64 	%rd13087, %rd13086, %rd13085;
	setp.lt.u64 	%p6113, %rd13087, %rd13086;
	or.pred  	%p6114, %p6112, %p6113;
	selp.u64 	%rd13088, 1, 0, %p6114;
	add.s64 	%rd13089, %rd13069, %rd13074;
	add.s64 	%rd13090, %rd13089, %rd13088;
	shl.b64 	%rd13091, %rd13081, 32;
	mov.b64 	{%r1235, %r1236}, %rd13081;
	mov.b64 	{%r1237, %r1238}, %rd13084;
	mov.b64 	%rd13092, {%r1236, %r1237};
	mov.b64 	{%r1239, %r1240}, %rd13087;
	mov.b64 	%rd13093, {%r1238, %r1239};
	mov.b64 	{%r1241, %r1242}, %rd13090;
	mov.b64 	%rd13094, {%r1240, %r1241};
	shr.u64 	%rd13095, %rd13090, 32;
	mul.lo.s64 	%rd13096, %rd13081, 977;
	mov.b64 	%rd13097, 977;
	mul.hi.u64 	%rd13098, %rd13081, %rd13097;
	mul.lo.s64 	%rd13099, %rd13084, 977;
	mul.hi.u64 	%rd13100, %rd13084, %rd13097;
	add.s64 	%rd13101, %rd13099, %rd13098;
	setp.lt.u64 	%p6115, %rd13101, %rd13099;
	selp.u64 	%rd13102, 1, 0, %p6115;
	add.s64 	%rd13103, %rd13100, %rd13102;
	mul.lo.s64 	%rd13104, %rd13087, 977;
	mul.hi.u64 	%rd13105, %rd13087, %rd13097;
	add.s64 	%rd13106, %rd13104, %rd13103;
	setp.lt.u64 	%p6116, %rd13106, %rd13104;
	selp.u64 	%rd13107, 1, 0, %p6116;
	add.s64 	%rd13108, %rd13105, %rd13107;
	mul.lo.s64 	%rd13109, %rd13090, 977;
	mul.hi.u64 	%rd13110, %rd13090, %rd13097;
	add.s64 	%rd13111, %rd13109, %rd13108;
	setp.lt.u64 	%p6117, %rd13111, %rd13109;
	selp.u64 	%rd13112, 1, 0, %p6117;
	add.s64 	%rd13113, %rd13110, %rd13112;
	add.s64 	%rd15117, %rd13096, %rd13091;
	setp.lt.u64 	%p6118, %rd15117, %rd13096;
	selp.u64 	%rd13114, 1, 0, %p6118;
	add.s64 	%rd13115, %rd13101, %rd13092;
	setp.lt.u64 	%p6119, %rd13115, %rd13101;
	add.s64 	%rd15118, %rd13115, %rd13114;
	setp.lt.u64 	%p6120, %rd15118, %rd13115;
	or.pred  	%p6121, %p6119, %p6120;
	selp.u64 	%rd13116, 1, 0, %p6121;
	add.s64 	%rd13117, %rd13106, %rd13093;
	setp.lt.u64 	%p6122, %rd13117, %rd13106;
	add.s64 	%rd15119, %rd13117, %rd13116;
	setp.lt.u64 	%p6123, %rd15119, %rd13117;
	or.pred  	%p6124, %p6122, %p6123;
	selp.u64 	%rd13118, 1, 0, %p6124;
	add.s64 	%rd13119, %rd13111, %rd13094;
	setp.lt.u64 	%p6125, %rd13119, %rd13111;
	add.s64 	%rd15120, %rd13119, %rd13118;
	setp.lt.u64 	%p6126, %rd15120, %rd13119;
	or.pred  	%p6127, %p6125, %p6126;
	selp.u64 	%rd13120, 1, 0, %p6127;
	add.s64 	%rd13121, %rd13113, %rd13095;
	add.s64 	%rd2617, %rd13121, %rd13120;
	setp.eq.s64 	%p6128, %rd2617, 0;
	mov.b64 	%rd15121, 0;
	@%p6128 bra 	$L__BB6_757;
	shl.b64 	%rd13122, %rd2617, 32;
	shr.u64 	%rd13123, %rd2617, 32;
	mov.b64 	%rd13124, 977;
	mul.hi.u64 	%rd13125, %rd2617, %rd13124;
	mad.lo.s64 	%rd13126, %rd2617, 977, %rd13122;
	setp.lt.u64 	%p6129, %rd13126, %rd13122;
	selp.u64 	%rd13127, 1, 0, %p6129;
	add.s64 	%rd15117, %rd13126, %rd15117;
	setp.lt.u64 	%p6130, %rd15117, %rd13126;
	selp.u64 	%rd13128, 1, 0, %p6130;
	add.s64 	%rd13129, %rd13123, %rd13125;
	setp.lt.u64 	%p6131, %rd13129, %rd13123;
	selp.u64 	%rd13130, 1, 0, %p6131;
	add.s64 	%rd13131, %rd15118, %rd13129;
	setp.lt.u64 	%p6132, %rd13131, %rd15118;
	selp.u64 	%rd13132, 1, 0, %p6132;
	add.s64 	%rd13133, %rd13131, %rd13127;
	add.s64 	%rd15118, %rd13133, %rd13128;
	setp.lt.u64 	%p6133, %rd15118, %rd13131;
	selp.u64 	%rd13134, 1, 0, %p6133;
	add.s64 	%rd13135, %rd15119, %rd13130;
	add.s64 	%rd13136, %rd13135, %rd13132;
	add.s64 	%rd2620, %rd13136, %rd13134;
	setp.lt.u64 	%p6134, %rd2620, %rd15119;
	selp.u64 	%rd13137, 1, 0, %p6134;
	add.s64 	%rd2621, %rd15120, %rd13137;
	setp.lt.u64 	%p6135, %rd2621, %rd15120;
	selp.u64 	%rd15121, 1, 0, %p6135;
	mov.u64 	%rd15119, %rd2620;
	mov.u64 	%rd15120, %rd2621;
$L__BB6_757:
	mad.lo.s64 	%rd2628, %rd15113, %rd15113, %rd15117;
	setp.lt.u64 	%p6136, %rd2628, %rd15117;
	selp.u64 	%rd13138, 1, 0, %p6136;
	add.s64 	%rd13139, %rd15118, %rd2610;
	setp.lt.u64 	%p6137, %rd13139, %rd15118;
	add.s64 	%rd15123, %rd13139, %rd13138;
	setp.lt.u64 	%p6138, %rd15123, %rd13139;
	or.pred  	%p6139, %p6137, %p6138;
	selp.u64 	%rd13140, 1, 0, %p6139;
	add.s64 	%rd13141, %rd15119, %rd2611;
	setp.lt.u64 	%p6140, %rd13141, %rd15119;
	add.s64 	%rd15124, %rd13141, %rd13140;
	setp.lt.u64 	%p6141, %rd15124, %rd13141;
	or.pred  	%p6142, %p6140, %p6141;
	selp.u64 	%rd13142, 1, 0, %p6142;
	add.s64 	%rd13143, %rd15120, %rd2612;
	setp.lt.u64 	%p6143, %rd13143, %rd15120;
	add.s64 	%rd15125, %rd13143, %rd13142;
	setp.lt.u64 	%p6144, %rd15125, %rd13143;
	or.pred  	%p6145, %p6143, %p6144;
	selp.u64 	%rd13144, 1, 0, %p6145;
	add.s64 	%rd2632, %rd15121, %rd13144;
	setp.ne.s64 	%p6146, %rd2632, 0;
	@%p6146 bra 	$L__BB6_760;
	and.b64  	%rd13145, %rd15125, %rd15124;
	setp.ne.s64 	%p6147, %rd13145, -1;
	mov.u64 	%rd15122, %rd2628;
	@%p6147 bra 	$L__BB6_767;
	setp.ne.s64 	%p6148, %rd15123, -1;
	setp.lt.u64 	%p6149, %rd2628, -4294968273;
	or.pred  	%p6150, %p6148, %p6149;
	mov.u64 	%rd15122, %rd2628;
	@%p6150 bra 	$L__BB6_767;
$L__BB6_760:
	add.s64 	%rd15122, %rd2628, 4294968273;
	setp.lt.u64 	%p6151, %rd2628, -4294968273;
	selp.u64 	%rd13146, 1, 0, %p6151;
	add.s64 	%rd13147, %rd15123, 1;
	setp.ne.s64 	%p6152, %rd15123, -1;
	selp.s64 	%rd13148, -1, 0, %p6151;
	add.s64 	%rd15123, %rd13147, %rd13148;
	setp.lt.u64 	%p6153, %rd13147, %rd13146;
	or.pred  	%p6154, %p6152, %p6153;
	selp.u64 	%rd13149, 1, 0, %p6154;
	add.s64 	%rd13150, %rd15124, 1;
	setp.ne.s64 	%p6155, %rd15124, -1;
	selp.s64 	%rd13151, -1, 0, %p6154;
	add.s64 	%rd15124, %rd13150, %rd13151;
	setp.lt.u64 	%p6156, %rd13150, %rd13149;
	or.pred  	%p6157, %p6155, %p6156;
	selp.u64 	%rd13152, 1, 0, %p6157;
	add.s64 	%rd13153, %rd15125, 1;
	setp.ne.s64 	%p6158, %rd15125, -1;
	selp.s64 	%rd13154, -1, 0, %p6157;
	add.s64 	%rd15125, %rd13153, %rd13154;
	setp.lt.u64 	%p6159, %rd13153, %rd13152;
	or.pred  	%p6160, %p6158, %p6159;
	selp.s64 	%rd13155, -1, 0, %p6160;
	add.s64 	%rd2637, %rd2632, %rd13155;
	setp.ne.s64 	%p6161, %rd2637, 0;
	@%p6161 bra 	$L__BB6_763;
	and.b64  	%rd13156, %rd15125, %rd15124;
	setp.ne.s64 	%p6162, %rd13156, -1;
	@%p6162 bra 	$L__BB6_767;
	setp.ne.s64 	%p6163, %rd15123, -1;
	setp.lt.u64 	%p6164, %rd15122, -4294968273;
	or.pred  	%p6165, %p6163, %p6164;
	@%p6165 bra 	$L__BB6_767;
$L__BB6_763:
	add.s64 	%rd2638, %rd2628, 8589936546;
	setp.lt.u64 	%p6166, %rd15122, -4294968273;
	selp.u64 	%rd13157, 1, 0, %p6166;
	add.s64 	%rd13158, %rd15123, 1;
	setp.ne.s64 	%p6167, %rd15123, -1;
	selp.s64 	%rd13159, -1, 0, %p6166;
	add.s64 	%rd15123, %rd13158, %rd13159;
	setp.lt.u64 	%p6168, %rd13158, %rd13157;
	or.pred  	%p6169, %p6167, %p6168;
	selp.u64 	%rd13160, 1, 0, %p6169;
	add.s64 	%rd13161, %rd15124, 1;
	setp.ne.s64 	%p6170, %rd15124, -1;
	selp.s64 	%rd13162, -1, 0, %p6169;
	add.s64 	%rd15124, %rd13161, %rd13162;
	setp.lt.u64 	%p6171, %rd13161, %rd13160;
	or.pred  	%p6172, %p6170, %p6171;
	selp.u64 	%rd13163, 1, 0, %p6172;
	add.s64 	%rd13164, %rd15125, 1;
	setp.ne.s64 	%p6173, %rd15125, -1;
	selp.s64 	%rd13165, -1, 0, %p6172;
	add.s64 	%rd15125, %rd13164, %rd13165;
	setp.lt.u64 	%p6174, %rd13164, %rd13163;
	or.pred  	%p6175, %p6173, %p6174;
	selp.u64 	%rd13166, 1, 0, %p6175;
	setp.ne.s64 	%p6176, %rd2637, %rd13166;
	@%p6176 bra 	$L__BB6_766;
	and.b64  	%rd13167, %rd15125, %rd15124;
	setp.ne.s64 	%p6177, %rd13167, -1;
	mov.u64 	%rd15122, %rd2638;
	@%p6177 bra 	$L__BB6_767;
	setp.ne.s64 	%p6178, %rd15123, -1;
	setp.lt.u64 	%p6179, %rd2638, -4294968273;
	or.pred  	%p6180, %p6178, %p6179;
	mov.u64 	%rd15122, %rd2638;
	@%p6180 bra 	$L__BB6_767;
$L__BB6_766:
	setp.lt.u64 	%p6181, %rd2638, -4294968273;
	selp.u64 	%rd13168, 1, 0, %p6181;
	add.s64 	%rd13169, %rd15123, 1;
	setp.ne.s64 	%p6182, %rd15123, -1;
	selp.s64 	%rd13170, -1, 0, %p6181;
	add.s64 	%rd15123, %rd13169, %rd13170;
	setp.lt.u64 	%p6183, %rd13169, %rd13168;
	or.pred  	%p6184, %p6182, %p6183;
	selp.u64 	%rd13171, 1, 0, %p6184;
	add.s64 	%rd13172, %rd15124, 1;
	setp.ne.s64 	%p6185, %rd15124, -1;
	selp.s64 	%rd13173, -1, 0, %p6184;
	add.s64 	%rd15124, %rd13172, %rd13173;
	setp.lt.u64 	%p6186, %rd13172, %rd13171;
	or.pred  	%p6187, %p6185, %p6186;
	selp.s64 	%rd13174, -1, 0, %p6187;
	add.s64 	%rd13175, %rd15125, %rd13174;
	add.s64 	%rd15125, %rd13175, 1;
	add.s64 	%rd15122, %rd2628, 12884904819;
$L__BB6_767:
	ld.local.v2.u64 	{%rd13177, %rd13178}, [%rd3+47968];
	mul.lo.s64 	%rd2650, %rd13177, %rd15122;
	mul.hi.u64 	%rd13179, %rd15122, %rd13177;
	mul.lo.s64 	%rd13180, %rd13178, %rd15122;
	mul.hi.u64 	%rd13181, %rd15122, %rd13178;
	add.s64 	%rd13182, %rd13180, %rd13179;
	setp.lt.u64 	%p6188, %rd13182, %rd13180;
	selp.u64 	%rd13183, 1, 0, %p6188;
	add.s64 	%rd13184, %rd13181, %rd13183;
	ld.local.v2.u64 	{%rd13185, %rd13186}, [%rd3+47984];
	mul.lo.s64 	%rd13187, %rd13185, %rd15122;
	mul.hi.u64 	%rd13188, %rd15122, %rd13185;
	add.s64 	%rd13189, %rd13187, %rd13184;
	setp.lt.u64 	%p6189, %rd13189, %rd13187;
	selp.u64 	%rd13190, 1, 0, %p6189;
	add.s64 	%rd13191, %rd13188, %rd13190;
	mul.lo.s64 	%rd13192, %rd13186, %rd15122;
	mul.hi.u64 	%rd13193, %rd15122, %rd13186;
	add.s64 	%rd13194, %rd13192, %rd13191;
	setp.lt.u64 	%p6190, %rd13194, %rd13192;
	selp.u64 	%rd13195, 1, 0, %p6190;
	add.s64 	%rd13196, %rd13193, %rd13195;
	mul.hi.u64 	%rd13197, %rd15123, %rd13177;
	mad.lo.s64 	%rd2651, %rd13177, %rd15123, %rd13182;
	setp.lt.u64 	%p6191, %rd2651, %rd13182;
	selp.u64 	%rd13198, 1, 0, %p6191;
	add.s64 	%rd13199, %rd13197, %rd13198;
	mul.hi.u64 	%rd13200, %rd15123, %rd13178;
	mad.lo.s64 	%rd13201, %rd13178, %rd15123, %rd13189;
	setp.lt.u64 	%p6192, %rd13201, %rd13189;
	selp.u64 	%rd13202, 1, 0, %p6192;
	add.s64 	%rd13203, %rd13201, %rd13199;
	setp.lt.u64 	%p6193, %rd13203, %rd13201;
	selp.u64 	%rd13204, 1, 0, %p6193;
	add.s64 	%rd13205, %rd13200, %rd13202;
	add.s64 	%rd13206, %rd13205, %rd13204;
	mul.hi.u64 	%rd13207, %rd15123, %rd13185;
	mad.lo.s64 	%rd13208, %rd13185, %rd15123, %rd13194;
	setp.lt.u64 	%p6194, %rd13208, %rd13194;
	selp.u64 	%rd13209, 1, 0, %p6194;
	add.s64 	%rd13210, %rd13208, %rd13206;
	setp.lt.u64 	%p6195, %rd13210, %rd13208;
	selp.u64 	%rd13211, 1, 0, %p6195;
	add.s64 	%rd13212, %rd13207, %rd13209;
	add.s64 	%rd13213, %rd13212, %rd13211;
	mul.hi.u64 	%rd13214, %rd15123, %rd13186;
	mad.lo.s64 	%rd13215, %rd13186, %rd15123, %rd13196;
	setp.lt.u64 	%p6196, %rd13215, %rd13196;
	selp.u64 	%rd13216, 1, 0, %p6196;
	add.s64 	%rd13217, %rd13215, %rd13213;
	setp.lt.u64 	%p6197, %rd13217, %rd13215;
	selp.u64 	%rd13218, 1, 0, %p6197;
	add.s64 	%rd13219, %rd13214, %rd13216;
	add.s64 	%rd13220, %rd13219, %rd13218;
	mul.hi.u64 	%rd13221, %rd15124, %rd13177;
	mad.lo.s64 	%rd2652, %rd13177, %rd15124, %rd13203;
	setp.lt.u64 	%p6198, %rd2652, %rd13203;
	selp.u64 	%rd13222, 1, 0, %p6198;
	add.s64 	%rd13223, %rd13221, %rd13222;
	mul.hi.u64 	%rd13224, %rd15124, %rd13178;
	mad.lo.s64 	%rd13225, %rd13178, %rd15124, %rd13210;
	setp.lt.u64 	%p6199, %rd13225, %rd13210;
	selp.u64 	%rd13226, 1, 0, %p6199;
	add.s64 	%rd13227, %rd13225, %rd13223;
	setp.lt.u64 	%p6200, %rd13227, %rd13225;
	selp.u64 	%rd13228, 1, 0, %p6200;
	add.s64 	%rd13229, %rd13224, %rd13226;
	add.s64 	%rd13230, %rd13229, %rd13228;
	mul.hi.u64 	%rd13231, %rd15124, %rd13185;
	mad.lo.s64 	%rd13232, %rd13185, %rd15124, %rd13217;
	setp.lt.u64 	%p6201, %rd13232, %rd13217;
	selp.u64 	%rd13233, 1, 0, %p6201;
	add.s64 	%rd13234, %rd13232, %rd13230;
	setp.lt.u64 	%p6202, %rd13234, %rd13232;
	selp.u64 	%rd13235, 1, 0, %p6202;
	add.s64 	%rd13236, %rd13231, %rd13233;
	add.s64 	%rd13237, %rd13236, %rd13235;
	mul.hi.u64 	%rd13238, %rd15124, %rd13186;
	mad.lo.s64 	%rd13239, %rd13186, %rd15124, %rd13220;
	setp.lt.u64 	%p6203, %rd13239, %rd13220;
	selp.u64 	%rd13240, 1, 0, %p6203;
	add.s64 	%rd13241, %rd13239, %rd13237;
	setp.lt.u64 	%p6204, %rd13241, %rd13239;
	selp.u64 	%rd13242, 1, 0, %p6204;
	add.s64 	%rd13243, %rd13238, %rd13240;
	add.s64 	%rd13244, %rd13243, %rd13242;
	mul.hi.u64 	%rd13245, %rd15125, %rd13177;
	mad.lo.s64 	%rd2653, %rd13177, %rd15125, %rd13227;
	setp.lt.u64 	%p6205, %rd2653, %rd13227;
	selp.u64 	%rd13246, 1, 0, %p6205;
	add.s64 	%rd13247, %rd13245, %rd13246;
	mul.hi.u64 	%rd13248, %rd15125, %rd13178;
	mad.lo.s64 	%rd13249, %rd13178, %rd15125, %rd13234;
	setp.lt.u64 	%p6206, %rd13249, %rd13234;
	selp.u64 	%rd13250, 1, 0, %p6206;
	add.s64 	%rd13251, %rd13249, %rd13247;
	setp.lt.u64 	%p6207, %rd13251, %rd13249;
	selp.u64 	%rd13252, 1, 0, %p6207;
	add.s64 	%rd13253, %rd13248, %rd13250;
	add.s64 	%rd13254, %rd13253, %rd13252;
	mul.hi.u64 	%rd13255, %rd15125, %rd13185;
	mad.lo.s64 	%rd13256, %rd13185, %rd15125, %rd13241;
	setp.lt.u64 	%p6208, %rd13256, %rd13241;
	selp.u64 	%rd13257, 1, 0, %p6208;
	add.s64 	%rd13258, %rd13256, %rd13254;
	setp.lt.u64 	%p6209, %rd13258, %rd13256;
	selp.u64 	%rd13259, 1, 0, %p6209;
	add.s64 	%rd13260, %rd13255, %rd13257;
	add.s64 	%rd13261, %rd13260, %rd13259;
	mul.hi.u64 	%rd13262, %rd15125, %rd13186;
	mad.lo.s64 	%rd13263, %rd13186, %rd15125, %rd13244;
	setp.lt.u64 	%p6210, %rd13263, %rd13244;
	selp.u64 	%rd13264, 1, 0, %p6210;
	add.s64 	%rd13265, %rd13263, %rd13261;
	setp.lt.u64 	%p6211, %rd13265, %rd13263;
	selp.u64 	%rd13266, 1, 0, %p6211;
	add.s64 	%rd13267, %rd13262, %rd13264;
	add.s64 	%rd13268, %rd13267, %rd13266;
	shl.b64 	%rd13269, %rd13251, 32;
	mov.b64 	{%r1243, %r1244}, %rd13251;
	mov.b64 	{%r1245, %r1246}, %rd13258;
	mov.b64 	%rd13270, {%r1244, %r1245};
	mov.b64 	{%r1247, %r1248}, %rd13265;
	mov.b64 	%rd13271, {%r1246, %r1247};
	mov.b64 	{%r1249, %r1250}, %rd13268;
	mov.b64 	%rd13272, {%r1248, %r1249};
	shr.u64 	%rd13273, %rd13268, 32;
	mul.lo.s64 	%rd13274, %rd13251, 977;
	mov.b64 	%rd13275, 977;
	mul.hi.u64 	%rd13276, %rd13251, %rd13275;
	mul.lo.s64 	%rd13277, %rd13258, 977;
	mul.hi.u64 	%rd13278, %rd13258, %rd13275;
	add.s64 	%rd13279, %rd13277, %rd13276;
	setp.lt.u64 	%p6212, %rd13279, %rd13277;
	selp.u64 	%rd13280, 1, 0, %p6212;
	add.s64 	%rd13281, %rd13278, %rd13280;
	mul.lo.s64 	%rd13282, %rd13265, 977;
	mul.hi.u64 	%rd13283, %rd13265, %rd13275;
	add.s64 	%rd13284, %rd13282, %rd13281;
	setp.lt.u64 	%p6213, %rd13284, %rd13282;
	selp.u64 	%rd13285, 1, 0, %p6213;
	add.s64 	%rd13286, %rd13283, %rd13285;
	mul.lo.s64 	%rd13287, %rd13268, 977;
	mul.hi.u64 	%rd13288, %rd13268, %rd13275;
	add.s64 	%rd13289, %rd13287, %rd13286;
	setp.lt.u64 	%p6214, %rd13289, %rd13287;
	selp.u64 	%rd13290, 1, 0, %p6214;
	add.s64 	%rd13291, %rd13288, %rd13290;
	add.s64 	%rd15126, %rd13274, %rd13269;
	setp.lt.u64 	%p6215, %rd15126, %rd13274;
	selp.u64 	%rd13292, 1, 0, %p6215;
	add.s64 	%rd13293, %rd13279, %rd13270;
	setp.lt.u64 	%p6216, %rd13293, %rd13279;
	add.s64 	%rd15127, %rd13293, %rd13292;
	setp.lt.u64 	%p6217, %rd15127, %rd13293;
	or.pred  	%p6218, %p6216, %p6217;
	selp.u64 	%rd13294, 1, 0, %p6218;
	add.s64 	%rd13295, %rd13284, %rd13271;
	setp.lt.u64 	%p6219, %rd13295, %rd13284;
	add.s64 	%rd15128, %rd13295, %rd13294;
	setp.lt.u64 	%p6220, %rd15128, %rd13295;
	or.pred  	%p6221, %p6219, %p6220;
	selp.u64 	%rd13296, 1, 0, %p6221;
	add.s64 	%rd13297, %rd13289, %rd13272;
	setp.lt.u64 	%p6222, %rd13297, %rd13289;
	add.s64 	%rd15129, %rd13297, %rd13296;
	setp.lt.u64 	%p6223, %rd15129, %rd13297;
	or.pred  	%p6224, %p6222, %p6223;
	selp.u64 	%rd13298, 1, 0, %p6224;
	add.s64 	%rd13299, %rd13291, %rd13273;
	add.s64 	%rd2658, %rd13299, %rd13298;
	setp.eq.s64 	%p6225, %rd2658, 0;
	mov.b64 	%rd15130, 0;
	@%p6225 bra 	$L__BB6_769;
	shl.b64 	%rd13300, %rd2658, 32;
	shr.u64 	%rd13301, %rd2658, 32;
	mov.b64 	%rd13302, 977;
	mul.hi.u64 	%rd13303, %rd2658, %rd13302;
	mad.lo.s64 	%rd13304, %rd2658, 977, %rd13300;
	setp.lt.u64 	%p6226, %rd13304, %rd13300;
	selp.u64 	%rd13305, 1, 0, %p6226;
	add.s64 	%rd15126, %rd13304, %rd15126;
	setp.lt.u64 	%p6227, %rd15126, %rd13304;
	selp.u64 	%rd13306, 1, 0, %p6227;
	add.s64 	%rd13307, %rd13301, %rd13303;
	setp.lt.u64 	%p6228, %rd13307, %rd13301;
	selp.u64 	%rd13308, 1, 0, %p6228;
	add.s64 	%rd13309, %rd15127, %rd13307;
	setp.lt.u64 	%p6229, %rd13309, %rd15127;
	selp.u64 	%rd13310, 1, 0, %p6229;
	add.s64 	%rd13311, %rd13309, %rd13305;
	add.s64 	%rd15127, %rd13311, %rd13306;
	setp.lt.u64 	%p6230, %rd15127, %rd13309;
	selp.u64 	%rd13312, 1, 0, %p6230;
	add.s64 	%rd13313, %rd15128, %rd13308;
	add.s64 	%rd13314, %rd13313, %rd13310;
	add.s64 	%rd2661, %rd13314, %rd13312;
	setp.lt.u64 	%p6231, %rd2661, %rd15128;
	selp.u64 	%rd13315, 1, 0, %p6231;
	add.s64 	%rd2662, %rd15129, %rd13315;
	setp.lt.u64 	%p6232, %rd2662, %rd15129;
	selp.u64 	%rd15130, 1, 0, %p6232;
	mov.u64 	%rd15128, %rd2661;
	mov.u64 	%rd15129, %rd2662;
$L__BB6_769:
	add.s64 	%rd2669, %rd15126, %rd2650;
	setp.lt.u64 	%p6233, %rd2669, %rd15126;
	selp.u64 	%rd13316, 1, 0, %p6233;
	add.s64 	%rd13317, %rd15127, %rd2651;
	setp.lt.u64 	%p6234, %rd13317, %rd15127;
	add.s64 	%rd15132, %rd13317, %rd13316;
	setp.lt.u64 	%p6235, %rd15132, %rd13317;
	or.pred  	%p6236, %p6234, %p6235;
	selp.u64 	%rd13318, 1, 0, %p6236;
	add.s64 	%rd13319, %rd15128, %rd2652;
	setp.lt.u64 	%p6237, %rd13319, %rd15128;
	add.s64 	%rd15133, %rd13319, %rd13318;
	setp.lt.u64 	%p6238, %rd15133, %rd13319;
	or.pred  	%p6239, %p6237, %p6238;
	selp.u64 	%rd13320, 1, 0, %p6239;
	add.s64 	%rd13321, %rd15129, %rd2653;
	setp.lt.u64 	%p6240, %rd13321, %rd15129;
	add.s64 	%rd15134, %rd13321, %rd13320;
	setp.lt.u64 	%p6241, %rd15134, %rd13321;
	or.pred  	%p6242, %p6240, %p6241;
	selp.u64 	%rd13322, 1, 0, %p6242;
	add.s64 	%rd2673, %rd15130, %rd13322;
	setp.ne.s64 	%p6243, %rd2673, 0;
	@%p6243 bra 	$L__BB6_772;
	and.b64  	%rd13323, %rd15134, %rd15133;
	setp.ne.s64 	%p6244, %rd13323, -1;
	mov.u64 	%rd15192, %rd2669;
	@%p6244 bra 	$L__BB6_779;
	setp.ne.s64 	%p6245, %rd15132, -1;
	setp.lt.u64 	%p6246, %rd2669, -4294968273;
	or.pred  	%p6247, %p6245, %p6246;
	mov.u64 	%rd15192, %rd2669;
	@%p6247 bra 	$L__BB6_779;
$L__BB6_772:
	add.s64 	%rd15192, %rd2669, 4294968273;
	setp.lt.u64 	%p6248, %rd2669, -4294968273;
	selp.u64 	%rd13324, 1, 0, %p6248;
	add.s64 	%rd13325, %rd15132, 1;
	setp.ne.s64 	%p6249, %rd15132, -1;
	selp.s64 	%rd13326, -1, 0, %p6248;
	add.s64 	%rd15132, %rd13325, %rd13326;
	setp.lt.u64 	%p6250, %rd13325, %rd13324;
	or.pred  	%p6251, %p6249, %p6250;
	selp.u64 	%rd13327, 1, 0, %p6251;
	add.s64 	%rd13328, %rd15133, 1;
	setp.ne.s64 	%p6252, %rd15133, -1;
	selp.s64 	%rd13329, -1, 0, %p6251;
	add.s64 	%rd15133, %rd13328, %rd13329;
	setp.lt.u64 	%p6253, %rd13328, %rd13327;
	or.pred  	%p6254, %p6252, %p6253;
	selp.u64 	%rd13330, 1, 0, %p6254;
	add.s64 	%rd13331, %rd15134, 1;
	setp.ne.s64 	%p6255, %rd15134, -1;
	selp.s64 	%rd13332, -1, 0, %p6254;
	add.s64 	%rd15134, %rd13331, %rd13332;
	setp.lt.u64 	%p6256, %rd13331, %rd13330;
	or.pred  	%p6257, %p6255, %p6256;
	selp.s64 	%rd13333, -1, 0, %p6257;
	add.s64 	%rd2678, %rd2673, %rd13333;
	setp.ne.s64 	%p6258, %rd2678, 0;
	@%p6258 bra 	$L__BB6_775;
	and.b64  	%rd13334, %rd15134, %rd15133;
	setp.ne.s64 	%p6259, %rd13334, -1;
	@%p6259 bra 	$L__BB6_779;
	setp.ne.s64 	%p6260, %rd15132, -1;
	setp.lt.u64 	%p6261, %rd15192, -4294968273;
	or.pred  	%p6262, %p6260, %p6261;
	@%p6262 bra 	$L__BB6_779;
$L__BB6_775:
	add.s64 	%rd2679, %rd2669, 8589936546;
	setp.lt.u64 	%p6263, %rd15192, -4294968273;
	selp.u64 	%rd13335, 1, 0, %p6263;
	add.s64 	%rd13336, %rd15132, 1;
	setp.ne.s64 	%p6264, %rd15132, -1;
	selp.s64 	%rd13337, -1, 0, %p6263;
	add.s64 	%rd15132, %rd13336, %rd13337;
	setp.lt.u64 	%p6265, %rd13336, %rd13335;
	or.pred  	%p6266, %p6264, %p6265;
	selp.u64 	%rd13338, 1, 0, %p6266;
	add.s64 	%rd13339, %rd15133, 1;
	setp.ne.s64 	%p6267, %rd15133, -1;
	selp.s64 	%rd13340, -1, 0, %p6266;
	add.s64 	%rd15133, %rd13339, %rd13340;
	setp.lt.u64 	%p6268, %rd13339, %rd13338;
	or.pred  	%p6269, %p6267, %p6268;
	selp.u64 	%rd13341, 1, 0, %p6269;
	add.s64 	%rd13342, %rd15134, 1;
	setp.ne.s64 	%p6270, %rd15134, -1;
	selp.s64 	%rd13343, -1, 0, %p6269;
	add.s64 	%rd15134, %rd13342, %rd13343;
	setp.lt.u64 	%p6271, %rd13342, %rd13341;
	or.pred  	%p6272, %p6270, %p6271;
	selp.u64 	%rd13344, 1, 0, %p6272;
	setp.ne.s64 	%p6273, %rd2678, %rd13344;
	@%p6273 bra 	$L__BB6_778;
	and.b64  	%rd13345, %rd15134, %rd15133;
	setp.ne.s64 	%p6274, %rd13345, -1;
	mov.u64 	%rd15192, %rd2679;
	@%p6274 bra 	$L__BB6_779;
	setp.ne.s64 	%p6275, %rd15132, -1;
	setp.lt.u64 	%p6276, %rd2679, -4294968273;
	or.pred  	%p6277, %p6275, %p6276;
	mov.u64 	%rd15192, %rd2679;
	@%p6277 bra 	$L__BB6_779;
$L__BB6_778:
	setp.lt.u64 	%p6278, %rd2679, -4294968273;
	selp.u64 	%rd13346, 1, 0, %p6278;
	add.s64 	%rd13347, %rd15132, 1;
	setp.ne.s64 	%p6279, %rd15132, -1;
	selp.s64 	%rd13348, -1, 0, %p6278;
	add.s64 	%rd15132, %rd13347, %rd13348;
	setp.lt.u64 	%p6280, %rd13347, %rd13346;
	or.pred  	%p6281, %p6279, %p6280;
	selp.u64 	%rd13349, 1, 0, %p6281;
	add.s64 	%rd13350, %rd15133, 1;
	setp.ne.s64 	%p6282, %rd15133, -1;
	selp.s64 	%rd13351, -1, 0, %p6281;
	add.s64 	%rd15133, %rd13350, %rd13351;
	setp.lt.u64 	%p6283, %rd13350, %rd13349;
	or.pred  	%p6284, %p6282, %p6283;
	selp.s64 	%rd13352, -1, 0, %p6284;
	add.s64 	%rd13353, %rd15134, %rd13352;
	add.s64 	%rd15134, %rd13353, 1;
	add.s64 	%rd15192, %rd2669, 12884904819;
$L__BB6_779:
	ld.const.u32 	%r22, [_num_prefixes];
	shr.u32 	%r23, %r22, 1;
	and.b32  	%r24, %r22, 1;
	add.s32 	%r1252, %r22, -1;
	mul.wide.u32 	%rd13354, %r1252, 4;
	mov.u64 	%rd13355, _masks;
	add.s64 	%rd2691, %rd13355, %rd13354;
	mov.u64 	%rd13356, _patterns;
	add.s64 	%rd2692, %rd13356, %rd13354;
	ld.const.u32 	%r25, [_masks];
	ld.const.u32 	%r26, [_patterns];
	mov.b32 	%r1361, 1499;
	ld.const.u32 	%r27, [_max_matches];
$L__BB6_780:
	setp.eq.s32 	%p6285, %r1361, 0;
	mov.u64 	%rd15144, %rd15134;
	mov.u64 	%rd15145, %rd15133;
	mov.u64 	%rd15146, %rd15132;
	mov.u64 	%rd15147, %rd15192;
	@%p6285 bra 	$L__BB6_793;
	add.s32 	%r1253, %r1361, -1;
	mul.wide.u32 	%rd13358, %r1253, 32;
	add.s64 	%rd13359, %rd3, %rd13358;
	ld.local.v2.u64 	{%rd2697, %rd13360}, [%rd13359];
	mul.hi.u64 	%rd13361, %rd15192, %rd2697;
	mul.lo.s64 	%rd13362, %rd13360, %rd15192;
	mul.hi.u64 	%rd13363, %rd15192, %rd13360;
	add.s64 	%rd13364, %rd13362, %rd13361;
	setp.lt.u64 	%p6286, %rd13364, %rd13362;
	selp.u64 	%rd13365, 1, 0, %p6286;
	add.s64 	%rd13366, %rd13363, %rd13365;
	ld.local.v2.u64 	{%rd13367, %rd13368}, [%rd13359+16];
	mul.lo.s64 	%rd13369, %rd13367, %rd15192;
	mul.hi.u64 	%rd13370, %rd15192, %rd13367;
	add.s64 	%rd13371, %rd13369, %rd13366;
	setp.lt.u64 	%p6287, %rd13371, %rd13369;
	selp.u64 	%rd13372, 1, 0, %p6287;
	add.s64 	%rd13373, %rd13370, %rd13372;
	mul.lo.s64 	%rd13374, %rd13368, %rd15192;
	mul.hi.u64 	%rd13375, %rd15192, %rd13368;
	add.s64 	%rd13376, %rd13374, %rd13373;
	setp.lt.u64 	%p6288, %rd13376, %rd13374;
	selp.u64 	%rd13377, 1, 0, %p6288;
	add.s64 	%rd13378, %rd13375, %rd13377;
	mul.hi.u64 	%rd13379, %rd15132, %rd2697;
	mad.lo.s64 	%rd2698, %rd2697, %rd15132, %rd13364;
	setp.lt.u64 	%p6289, %rd2698, %rd13364;
	selp.u64 	%rd13380, 1, 0, %p6289;
	add.s64 	%rd13381, %rd13379, %rd13380;
	mul.hi.u64 	%rd13382, %rd15132, %rd13360;
	mad.lo.s64 	%rd13383, %rd13360, %rd15132, %rd13371;
	setp.lt.u64 	%p6290, %rd13383, %rd13371;
	selp.u64 	%rd13384, 1, 0, %p6290;
	add.s64 	%rd13385, %rd13383, %rd13381;
	setp.lt.u64 	%p6291, %rd13385, %rd13383;
	selp.u64 	%rd13386, 1, 0, %p6291;
	add.s64 	%rd13387, %rd13382, %rd13384;
	add.s64 	%rd13388, %rd13387, %rd13386;
	mul.hi.u64 	%rd13389, %rd15132, %rd13367;
	mad.lo.s64 	%rd13390, %rd13367, %rd15132, %rd13376;
	setp.lt.u64 	%p6292, %rd13390, %rd13376;
	selp.u64 	%rd13391, 1, 0, %p6292;
	add.s64 	%rd13392, %rd13390, %rd13388;
	setp.lt.u64 	%p6293, %rd13392, %rd13390;
	selp.u64 	%rd13393, 1, 0, %p6293;
	add.s64 	%rd13394, %rd13389, %rd13391;
	add.s64 	%rd13395, %rd13394, %rd13393;
	mul.hi.u64 	%rd13396, %rd15132, %rd13368;
	mad.lo.s64 	%rd13397, %rd13368, %rd15132, %rd13378;
	setp.lt.u64 	%p6294, %rd13397, %rd13378;
	selp.u64 	%rd13398, 1, 0, %p6294;
	add.s64 	%rd13399, %rd13397, %rd13395;
	setp.lt.u64 	%p6295, %rd13399, %rd13397;
	selp.u64 	%rd13400, 1, 0, %p6295;
	add.s64 	%rd13401, %rd13396, %rd13398;
	add.s64 	%rd13402, %rd13401, %rd13400;
	mul.hi.u64 	%rd13403, %rd15133, %rd2697;
	mad.lo.s64 	%rd2699, %rd2697, %rd15133, %rd13385;
	setp.lt.u64 	%p6296, %rd2699, %rd13385;
	selp.u64 	%rd13404, 1, 0, %p6296;
	add.s64 	%rd13405, %rd13403, %rd13404;
	mul.hi.u64 	%rd13406, %rd15133, %rd13360;
	mad.lo.s64 	%rd13407, %rd13360, %rd15133, %rd13392;
	setp.lt.u64 	%p6297, %rd13407, %rd13392;
	selp.u64 	%rd13408, 1, 0, %p6297;
	add.s64 	%rd13409, %rd13407, %rd13405;
	setp.lt.u64 	%p6298, %rd13409, %rd13407;
	selp.u64 	%rd13410, 1, 0, %p6298;
	add.s64 	%rd13411, %rd13406, %rd13408;
	add.s64 	%rd13412, %rd13411, %rd13410;
	mul.hi.u64 	%rd13413, %rd15133, %rd13367;
	mad.lo.s64 	%rd13414, %rd13367, %rd15133, %rd13399;
	setp.lt.u64 	%p6299, %rd13414, %rd13399;
	selp.u64 	%rd13415, 1, 0, %p6299;
	add.s64 	%rd13416, %rd13414, %rd13412;
	setp.lt.u64 	%p6300, %rd13416, %rd13414;
	selp.u64 	%rd13417, 1, 0, %p6300;
	add.s64 	%rd13418, %rd13413, %rd13415;
	add.s64 	%rd13419, %rd13418, %rd13417;
	mul.hi.u64 	%rd13420, %rd15133, %rd13368;
	mad.lo.s64 	%rd13421, %rd13368, %rd15133, %rd13402;
	setp.lt.u64 	%p6301, %rd13421, %rd13402;
	selp.u64 	%rd13422, 1, 0, %p6301;
	add.s64 	%rd13423, %rd13421, %rd13419;
	setp.lt.u64 	%p6302, %rd13423, %rd13421;
	selp.u64 	%rd13424, 1, 0, %p6302;
	add.s64 	%rd13425, %rd13420, %rd13422;
	add.s64 	%rd13426, %rd13425, %rd13424;
	mul.hi.u64 	%rd13427, %rd15134, %rd2697;
	mad.lo.s64 	%rd2700, %rd2697, %rd15134, %rd13409;
	setp.lt.u64 	%p6303, %rd2700, %rd13409;
	selp.u64 	%rd13428, 1, 0, %p6303;
	add.s64 	%rd13429, %rd13427, %rd13428;
	mul.hi.u64 	%rd13430, %rd15134, %rd13360;
	mad.lo.s64 	%rd13431, %rd13360, %rd15134, %rd13416;
	setp.lt.u64 	%p6304, %rd13431, %rd13416;
	selp.u64 	%rd13432, 1, 0, %p6304;
	add.s64 	%rd13433, %rd13431, %rd13429;
	setp.lt.u64 	%p6305, %rd13433, %rd13431;
	selp.u64 	%rd13434, 1, 0, %p6305;
	add.s64 	%rd13435, %rd13430, %rd13432;
	add.s64 	%rd13436, %rd13435, %rd13434;
	mul.hi.u64 	%rd13437, %rd15134, %rd13367;
	mad.lo.s64 	%rd13438, %rd13367, %rd15134, %rd13423;
	setp.lt.u64 	%p6306, %rd13438, %rd13423;
	selp.u64 	%rd13439, 1, 0, %p6306;
	add.s64 	%rd13440, %rd13438, %rd13436;
	setp.lt.u64 	%p6307, %rd13440, %rd13438;
	selp.u64 	%rd13441, 1, 0, %p6307;
	add.s64 	%rd13442, %rd13437, %rd13439;
	add.s64 	%rd13443, %rd13442, %rd13441;
	mul.hi.u64 	%rd13444, %rd15134, %rd13368;
	mad.lo.s64 	%rd13445, %rd13368, %rd15134, %rd13426;
	setp.lt.u64 	%p6308, %rd13445, %rd13426;
	selp.u64 	%rd13446, 1, 0, %p6308;
	add.s64 	%rd13447, %rd13445, %rd13443;
	setp.lt.u64 	%p6309, %rd13447, %rd13445;
	selp.u64 	%rd13448, 1, 0, %p6309;
	add.s64 	%rd13449, %rd13444, %rd13446;
	add.s64 	%rd13450, %rd13449, %rd13448;
	shl.b64 	%rd13451, %rd13433, 32;
	mov.b64 	{%r1254, %r1255}, %rd13433;
	mov.b64 	{%r1256, %r1257}, %rd13440;
	mov.b64 	%rd13452, {%r1255, %r1256};
	mov.b64 	{%r1258, %r1259}, %rd13447;
	mov.b64 	%rd13453, {%r1257, %r1258};
	mov.b64 	{%r1260, %r1261}, %rd13450;
	mov.b64 	%rd13454, {%r1259, %r1260};
	shr.u64 	%rd13455, %rd13450, 32;
	mul.lo.s64 	%rd13456, %rd13433, 977;
	mov.b64 	%rd13457, 977;
	mul.hi.u64 	%rd13458, %rd13433, %rd13457;
	mul.lo.s64 	%rd13459, %rd13440, 977;
	mul.hi.u64 	%rd13460, %rd13440, %rd13457;
	add.s64 	%rd13461, %rd13459, %rd13458;
	setp.lt.u64 	%p6310, %rd13461, %rd13459;
	selp.u64 	%rd13462, 1, 0, %p6310;
	add.s64 	%rd13463, %rd13460, %rd13462;
	mul.lo.s64 	%rd13464, %rd13447, 977;
	mul.hi.u64 	%rd13465, %rd13447, %rd13457;
	add.s64 	%rd13466, %rd13464, %rd13463;
	setp.lt.u64 	%p6311, %rd13466, %rd13464;
	selp.u64 	%rd13467, 1, 0, %p6311;
	add.s64 	%rd13468, %rd13465, %rd13467;
	mul.lo.s64 	%rd13469, %rd13450, 977;
	mul.hi.u64 	%rd13470, %rd13450, %rd13457;
	add.s64 	%rd13471, %rd13469, %rd13468;
	setp.lt.u64 	%p6312, %rd13471, %rd13469;
	selp.u64 	%rd13472, 1, 0, %p6312;
	add.s64 	%rd13473, %rd13470, %rd13472;
	add.s64 	%rd15139, %rd13456, %rd13451;
	setp.lt.u64 	%p6313, %rd15139, %rd13456;
	selp.u64 	%rd13474, 1, 0, %p6313;
	add.s64 	%rd13475, %rd13461, %rd13452;
	setp.lt.u64 	%p6314, %rd13475, %rd13461;
	add.s64 	%rd15140, %rd13475, %rd13474;
	setp.lt.u64 	%p6315, %rd15140, %rd13475;
	or.pred  	%p6316, %p6314, %p6315;
	selp.u64 	%rd13476, 1, 0, %p6316;
	add.s64 	%rd13477, %rd13466, %rd13453;
	setp.lt.u64 	%p6317, %rd13477, %rd13466;
	add.s64 	%rd15141, %rd13477, %rd13476;
	setp.lt.u64 	%p6318, %rd15141, %rd13477;
	or.pred  	%p6319, %p6317, %p6318;
	selp.u64 	%rd13478, 1, 0, %p6319;
	add.s64 	%rd13479, %rd13471, %rd13454;
	setp.lt.u64 	%p6320, %rd13479, %rd13471;
	add.s64 	%rd15142, %rd13479, %rd13478;
	setp.lt.u64 	%p6321, %rd15142, %rd13479;
	or.pred  	%p6322, %p6320, %p6321;
	selp.u64 	%rd13480, 1, 0, %p6322;
	add.s64 	%rd13481, %rd13473, %rd13455;
	add.s64 	%rd2705, %rd13481, %rd13480;
	setp.eq.s64 	%p6323, %rd2705, 0;
	mov.b64 	%rd15143, 0;
	@%p6323 bra 	$L__BB6_783;
	shl.b64 	%rd13482, %rd2705, 32;
	shr.u64 	%rd13483, %rd2705, 32;
	mov.b64 	%rd13484, 977;
	mul.hi.u64 	%rd13485, %rd2705, %rd13484;
	mad.lo.s64 	%rd13486, %rd2705, 977, %rd13482;
	setp.lt.u64 	%p6324, %rd13486, %rd13482;
	selp.u64 	%rd13487, 1, 0, %p6324;
	add.s64 	%rd15139, %rd13486, %rd15139;
	setp.lt.u64 	%p6325, %rd15139, %rd13486;
	selp.u64 	%rd13488, 1, 0, %p6325;
	add.s64 	%rd13489, %rd13483, %rd13485;
	setp.lt.u64 	%p6326, %rd13489, %rd13483;
	selp.u64 	%rd13490, 1, 0, %p6326;
	add.s64 	%rd13491, %rd15140, %rd13489;
	setp.lt.u64 	%p6327, %rd13491, %rd15140;
	selp.u64 	%rd13492, 1, 0, %p6327;
	add.s64 	%rd13493, %rd13491, %rd13487;
	add.s64 	%rd15140, %rd13493, %rd13488;
	setp.lt.u64 	%p6328, %rd15140, %rd13491;
	selp.u64 	%rd13494, 1, 0, %p6328;
	add.s64 	%rd13495, %rd15141, %rd13490;
	add.s64 	%rd13496, %rd13495, %rd13492;
	add.s64 	%rd2708, %rd13496, %rd13494;
	setp.lt.u64 	%p6329, %rd2708, %rd15141;
	selp.u64 	%rd13497, 1, 0, %p6329;
	add.s64 	%rd2709, %rd15142, %rd13497;
	setp.lt.u64 	%p6330, %rd2709, %rd15142;
	selp.u64 	%rd15143, 1, 0, %p6330;
	mov.u64 	%rd15141, %rd2708;
	mov.u64 	%rd15142, %rd2709;
$L__BB6_783:
	mad.lo.s64 	%rd2716, %rd2697, %rd15192, %rd15139;
	setp.lt.u64 	%p6331, %rd2716, %rd15139;
	selp.u64 	%rd13498, 1, 0, %p6331;
	add.s64 	%rd13499, %rd15140, %rd2698;
	setp.lt.u64 	%p6332, %rd13499, %rd15140;
	add.s64 	%rd15146, %rd13499, %rd13498;
	setp.lt.u64 	%p6333, %rd15146, %rd13499;
	or.pred  	%p6334, %p6332, %p6333;
	selp.u64 	%rd13500, 1, 0, %p6334;
	add.s64 	%rd13501, %rd15141, %rd2699;
	setp.lt.u64 	%p6335, %rd13501, %rd15141;
	add.s64 	%rd15145, %rd13501, %rd13500;
	setp.lt.u64 	%p6336, %rd15145, %rd13501;
	or.pred  	%p6337, %p6335, %p6336;
	selp.u64 	%rd13502, 1, 0, %p6337;
	add.s64 	%rd13503, %rd15142, %rd2700;
	setp.lt.u64 	%p6338, %rd13503, %rd15142;
	add.s64 	%rd15144, %rd13503, %rd13502;
	setp.lt.u64 	%p6339, %rd15144, %rd13503;
	or.pred  	%p6340, %p6338, %p6339;
	selp.u64 	%rd13504, 1, 0, %p6340;
	add.s64 	%rd2720, %rd15143, %rd13504;
	setp.ne.s64 	%p6341, %rd2720, 0;
	@%p6341 bra 	$L__BB6_786;
	and.b64  	%rd13505, %rd15144, %rd15145;
	setp.ne.s64 	%p6342, %rd13505, -1;
	mov.u64 	%rd15147, %rd2716;
	@%p6342 bra 	$L__BB6_793;
	setp.ne.s64 	%p6343, %rd15146, -1;
	setp.lt.u64 	%p6344, %rd2716, -4294968273;
	or.pred  	%p6345, %p6343, %p6344;
	mov.u64 	%rd15147, %rd2716;
	@%p6345 bra 	$L__BB6_793;
$L__BB6_786:
	add.s64 	%rd15147, %rd2716, 4294968273;
	setp.lt.u64 	%p6346, %rd2716, -4294968273;
	selp.u64 	%rd13506, 1, 0, %p6346;
	add.s64 	%rd13507, %rd15146, 1;
	setp.ne.s64 	%p6347, %rd15146, -1;
	selp.s64 	%rd13508, -1, 0, %p6346;
	add.s64 	%rd15146, %rd13507, %rd13508;
	setp.lt.u64 	%p6348, %rd13507, %rd13506;
	or.pred  	%p6349, %p6347, %p6348;
	selp.u64 	%rd13509, 1, 0, %p6349;
	add.s64 	%rd13510, %rd15145, 1;
	setp.ne.s64 	%p6350, %rd15145, -1;
	selp.s64 	%rd13511, -1, 0, %p6349;
	add.s64 	%rd15145, %rd13510, %rd13511;
	setp.lt.u64 	%p6351, %rd13510, %rd13509;
	or.pred  	%p6352, %p6350, %p6351;
	selp.u64 	%rd13512, 1, 0, %p6352;
	add.s64 	%rd13513, %rd15144, 1;
	setp.ne.s64 	%p6353, %rd15144, -1;
	selp.s64 	%rd13514, -1, 0, %p6352;
	add.s64 	%rd15144, %rd13513, %rd13514;
	setp.lt.u64 	%p6354, %rd13513, %rd13512;
	or.pred  	%p6355, %p6353, %p6354;
	selp.s64 	%rd13515, -1, 0, %p6355;
	add.s64 	%rd2725, %rd2720, %rd13515;
	setp.ne.s64 	%p6356, %rd2725, 0;
	@%p6356 bra 	$L__BB6_789;
	and.b64  	%rd13516, %rd15144, %rd15145;
	setp.ne.s64 	%p6357, %rd13516, -1;
	@%p6357 bra 	$L__BB6_793;
	setp.ne.s64 	%p6358, %rd15146, -1;
	setp.lt.u64 	%p6359, %rd15147, -4294968273;
	or.pred  	%p6360, %p6358, %p6359;
	@%p6360 bra 	$L__BB6_793;
$L__BB6_789:
	add.s64 	%rd2726, %rd2716, 8589936546;
	setp.lt.u64 	%p6361, %rd15147, -4294968273;
	selp.u64 	%rd13517, 1, 0, %p6361;
	add.s64 	%rd13518, %rd15146, 1;
	setp.ne.s64 	%p6362, %rd15146, -1;
	selp.s64 	%rd13519, -1, 0, %p6361;
	add.s64 	%rd15146, %rd13518, %rd13519;
	setp.lt.u64 	%p6363, %rd13518, %rd13517;
	or.pred  	%p6364, %p6362, %p6363;
	selp.u64 	%rd13520, 1, 0, %p6364;
	add.s64 	%rd13521, %rd15145, 1;
	setp.ne.s64 	%p6365, %rd15145, -1;
	selp.s64 	%rd13522, -1, 0, %p6364;
	add.s64 	%rd15145, %rd13521, %rd13522;
	setp.lt.u64 	%p6366, %rd13521, %rd13520;
	or.pred  	%p6367, %p6365, %p6366;
	selp.u64 	%rd13523, 1, 0, %p6367;
	add.s64 	%rd13524, %rd15144, 1;
	setp.ne.s64 	%p6368, %rd15144, -1;
	selp.s64 	%rd13525, -1, 0, %p6367;
	add.s64 	%rd15144, %rd13524, %rd13525;
	setp.lt.u64 	%p6369, %rd13524, %rd13523;
	or.pred  	%p6370, %p6368, %p6369;
	selp.u64 	%rd13526, 1, 0, %p6370;
	setp.ne.s64 	%p6371, %rd2725, %rd13526;
	@%p6371 bra 	$L__BB6_792;
	and.b64  	%rd13527, %rd15144, %rd15145;
	setp.ne.s64 	%p6372, %rd13527, -1;
	mov.u64 	%rd15147, %rd2726;
	@%p6372 bra 	$L__BB6_793;
	setp.ne.s64 	%p6373, %rd15146, -1;
	setp.lt.u64 	%p6374, %rd2726, -4294968273;
	or.pred  	%p6375, %p6373, %p6374;
	mov.u64 	%rd15147, %rd2726;
	@%p6375 bra 	$L__BB6_793;
$L__BB6_792:
	setp.lt.u64 	%p6376, %rd2726, -4294968273;
	selp.u64 	%rd13528, 1, 0, %p6376;
	add.s64 	%rd13529, %rd15146, 1;
	setp.ne.s64 	%p6377, %rd15146, -1;
	selp.s64 	%rd13530, -1, 0, %p6376;
	add.s64 	%rd15146, %rd13529, %rd13530;
	setp.lt.u64 	%p6378, %rd13529, %rd13528;
	or.pred  	%p6379, %p6377, %p6378;
	selp.u64 	%rd13531, 1, 0, %p6379;
	add.s64 	%rd13532, %rd15145, 1;
	setp.ne.s64 	%p6380, %rd15145, -1;
	selp.s64 	%rd13533, -1, 0, %p6379;
	add.s64 	%rd15145, %rd13532, %rd13533;
	setp.lt.u64 	%p6381, %rd13532, %rd13531;
	or.pred  	%p6382, %p6380, %p6381;
	selp.s64 	%rd13534, -1, 0, %p6382;
	add.s64 	%rd13535, %rd15144, %rd13534;
	add.s64 	%rd15144, %rd13535, 1;
	add.s64 	%rd15147, %rd2716, 12884904819;
$L__BB6_793:
	mul.lo.s64 	%rd13537, %rd15146, %rd15147;
	mul.hi.u64 	%rd13538, %rd15147, %rd15146;
	mul.lo.s64 	%rd13539, %rd15145, %rd15147;
	mul.hi.u64 	%rd13540, %rd15147, %rd15145;
	add.s64 	%rd13541, %rd13539, %rd13538;
	setp.lt.u64 	%p6383, %rd13541, %rd13539;
	selp.u64 	%rd13542, 1, 0, %p6383;
	add.s64 	%rd13543, %rd13540, %rd13542;
	mul.lo.s64 	%rd13544, %rd15144, %rd15147;
	mul.hi.u64 	%rd13545, %rd15147, %rd15144;
	add.s64 	%rd13546, %rd13544, %rd13543;
	setp.lt.u64 	%p6384, %rd13546, %rd13544;
	selp.u64 	%rd13547, 1, 0, %p6384;
	add.s64 	%rd13548, %rd13545, %rd13547;
	mul.hi.u64 	%rd13549, %rd15146, %rd15145;
	mad.lo.s64 	%rd13550, %rd15145, %rd15146, %rd13546;
	setp.lt.u64 	%p6385, %rd13550, %rd13546;
	selp.u64 	%rd13551, 1, 0, %p6385;
	add.s64 	%rd13552, %rd13549, %rd13551;
	mul.hi.u64 	%rd13553, %rd15146, %rd15144;
	mad.lo.s64 	%rd13554, %rd15144, %rd15146, %rd13548;
	setp.lt.u64 	%p6386, %rd13554, %rd13548;
	selp.u64 	%rd13555, 1, 0, %p6386;
	add.s64 	%rd13556, %rd13554, %rd13552;
	setp.lt.u64 	%p6387, %rd13556, %rd13554;
	selp.u64 	%rd13557, 1, 0, %p6387;
	add.s64 	%rd13558, %rd13553, %rd13555;
	add.s64 	%rd13559, %rd13558, %rd13557;
	mul.hi.u64 	%rd13560, %rd15145, %rd15144;
	mad.lo.s64 	%rd13561, %rd15144, %rd15145, %rd13559;
	setp.lt.u64 	%p6388, %rd13561, %rd13559;
	selp.u64 	%rd13562, 1, 0, %p6388;
	add.s64 	%rd13563, %rd13560, %rd13562;
	shl.b64 	%rd13564, %rd13537, 1;
	mov.b64 	{%r1262, %r1263}, %rd13537;
	mov.b64 	{%r1264, %r1265}, %rd13541;
	shf.l.wrap.b32 	%r1266, %r1263, %r1264, 1;
	shf.l.wrap.b32 	%r1267, %r1264, %r1265, 1;
	mov.b64 	%rd13565, {%r1266, %r1267};
	mov.b64 	{%r1268, %r1269}, %rd13550;
	shf.l.wrap.b32 	%r1270, %r1265, %r1268, 1;
	shf.l.wrap.b32 	%r1271, %r1268, %r1269, 1;
	mov.b64 	%rd13566, {%r1270, %r1271};
	mov.b64 	{%r1272, %r1273}, %rd13556;
	shf.l.wrap.b32 	%r1274, %r1269, %r1272, 1;
	shf.l.wrap.b32 	%r1275, %r1272, %r1273, 1;
	mov.b64 	%rd13567, {%r1274, %r1275};
	mov.b64 	{%r1276, %r1277}, %rd13561;
	shf.l.wrap.b32 	%r1278, %r1273, %r1276, 1;
	shf.l.wrap.b32 	%r1279, %r1276, %r1277, 1;
	mov.b64 	%rd13568, {%r1278, %r1279};
	shr.u64 	%rd13569, %rd13563, 63;
	mov.b64 	{%r1280, %r1281}, %rd13563;
	shf.l.wrap.b32 	%r1282, %r1277, %r1280, 1;
	shf.l.wrap.b32 	%r1283, %r1280, %r1281, 1;
	mov.b64 	%rd13570, {%r1282, %r1283};
	mul.hi.u64 	%rd13571, %rd15147, %rd15147;
	mul.hi.u64 	%rd13572, %rd15146, %rd15146;
	mul.hi.u64 	%rd13573, %rd15145, %rd15145;
	mul.hi.u64 	%rd13574, %rd15144, %rd15144;
	add.s64 	%rd2738, %rd13564, %rd13571;
	setp.lt.u64 	%p6389, %rd2738, %rd13564;
	selp.u64 	%rd13575, 1, 0, %p6389;
	mad.lo.s64 	%rd13576, %rd15146, %rd15146, %rd13565;
	setp.lt.u64 	%p6390, %rd13576, %rd13565;
	add.s64 	%rd2739, %rd13576, %rd13575;
	setp.lt.u64 	%p6391, %rd2739, %rd13576;
	or.pred  	%p6392, %p6390, %p6391;
	selp.u64 	%rd13577, 1, 0, %p6392;
	add.s64 	%rd13578, %rd13566, %rd13572;
	setp.lt.u64 	%p6393, %rd13578, %rd13566;
	add.s64 	%rd2740, %rd13578, %rd13577;
	setp.lt.u64 	%p6394, %rd2740, %rd13578;
	or.pred  	%p6395, %p6393, %p6394;
	selp.u64 	%rd13579, 1, 0, %p6395;
	mad.lo.s64 	%rd13580, %rd15145, %rd15145, %rd13567;
	setp.lt.u64 	%p6396, %rd13580, %rd13567;
	add.s64 	%rd13581, %rd13580, %rd13579;
	setp.lt.u64 	%p6397, %rd13581, %rd13580;
	or.pred  	%p6398, %p6396, %p6397;
	selp.u64 	%rd13582, 1, 0, %p6398;
	add.s64 	%rd13583, %rd13568, %rd13573;
	setp.lt.u64 	%p6399, %rd13583, %rd13568;
	add.s64 	%rd13584, %rd13583, %rd13582;
	setp.lt.u64 	%p6400, %rd13584, %rd13583;
	or.pred  	%p6401, %p6399, %p6400;
	selp.u64 	%rd13585, 1, 0, %p6401;
	mad.lo.s64 	%rd13586, %rd15144, %rd15144, %rd13570;
	setp.lt.u64 	%p6402, %rd13586, %rd13570;
	add.s64 	%rd13587, %rd13586, %rd13585;
	setp.lt.u64 	%p6403, %rd13587, %rd13586;
	or.pred  	%p6404, %p6402, %p6403;
	selp.u64 	%rd13588, 1, 0, %p6404;
	add.s64 	%rd13589, %rd13569, %rd13574;
	add.s64 	%rd13590, %rd13589, %rd13588;
	shl.b64 	%rd13591, %rd13581, 32;
	mov.b64 	{%r1284, %r1285}, %rd13581;
	mov.b64 	{%r1286, %r1287}, %rd13584;
	mov.b64 	%rd13592, {%r1285, %r1286};
	mov.b64 	{%r1288, %r1289}, %rd13587;
	mov.b64 	%rd13593, {%r1287, %r1288};
	mov.b64 	{%r1290, %r1291}, %rd13590;
	mov.b64 	%rd13594, {%r1289, %r1290};
	shr.u64 	%rd13595, %rd13590, 32;
	mul.lo.s64 	%rd13596, %rd13581, 977;
	mov.b64 	%rd13597, 977;
	mul.hi.u64 	%rd13598, %rd13581, %rd13597;
	mul.lo.s64 	%rd13599, %rd13584, 977;
	mul.hi.u64 	%rd13600, %rd13584, %rd13597;
	add.s64 	%rd13601, %rd13599, %rd13598;
	setp.lt.u64 	%p6405, %rd13601, %rd13599;
	selp.u64 	%rd13602, 1, 0, %p6405;
	add.s64 	%rd13603, %rd13600, %rd13602;
	mul.lo.s64 	%rd13604, %rd13587, 977;
	mul.hi.u64 	%rd13605, %rd13587, %rd13597;
	add.s64 	%rd13606, %rd13604, %rd13603;
	setp.lt.u64 	%p6406, %rd13606, %rd13604;
	selp.u64 	%rd13607, 1, 0, %p6406;
	add.s64 	%rd13608, %rd13605, %rd13607;
	mul.lo.s64 	%rd13609, %rd13590, 977;
	mul.hi.u64 	%rd13610, %rd13590, %rd13597;
	add.s64 	%rd13611, %rd13609, %rd13608;
	setp.lt.u64 	%p6407, %rd13611, %rd13609;
	selp.u64 	%rd13612, 1, 0, %p6407;
	add.s64 	%rd13613, %rd13610, %rd13612;
	add.s64 	%rd15148, %rd13596, %rd13591;
	setp.lt.u64 	%p6408, %rd15148, %rd13596;
	selp.u64 	%rd13614, 1, 0, %p6408;
	add.s64 	%rd13615, %rd13601, %rd13592;
	setp.lt.u64 	%p6409, %rd13615, %rd13601;
	add.s64 	%rd15149, %rd13615, %rd13614;
	setp.lt.u64 	%p6410, %rd15149, %rd13615;
	or.pred  	%p6411, %p6409, %p6410;
	selp.u64 	%rd13616, 1, 0, %p6411;
	add.s64 	%rd13617, %rd13606, %rd13593;
	setp.lt.u64 	%p6412, %rd13617, %rd13606;
	add.s64 	%rd15150, %rd13617, %rd13616;
	setp.lt.u64 	%p6413, %rd15150, %rd13617;
	or.pred  	%p6414, %p6412, %p6413;
	selp.u64 	%rd13618, 1, 0, %p6414;
	add.s64 	%rd13619, %rd13611, %rd13594;
	setp.lt.u64 	%p6415, %rd13619, %rd13611;
	add.s64 	%rd15151, %rd13619, %rd13618;
	setp.lt.u64 	%p6416, %rd15151, %rd13619;
	or.pred  	%p6417, %p6415, %p6416;
	selp.u64 	%rd13620, 1, 0, %p6417;
	add.s64 	%rd13621, %rd13613, %rd13595;
	add.s64 	%rd2745, %rd13621, %rd13620;
	setp.eq.s64 	%p6418, %rd2745, 0;
	mov.b64 	%rd15152, 0;
	@%p6418 bra 	$L__BB6_795;
	shl.b64 	%rd13622, %rd2745, 32;
	shr.u64 	%rd13623, %rd2745, 32;
	mov.b64 	%rd13624, 977;
	mul.hi.u64 	%rd13625, %rd2745, %rd13624;
	mad.lo.s64 	%rd13626, %rd2745, 977, %rd13622;
	setp.lt.u64 	%p6419, %rd13626, %rd13622;
	selp.u64 	%rd13627, 1, 0, %p6419;
	add.s64 	%rd15148, %rd13626, %rd15148;
	setp.lt.u64 	%p6420, %rd15148, %rd13626;
	selp.u64 	%rd13628, 1, 0, %p6420;
	add.s64 	%rd13629, %rd13623, %rd13625;
	setp.lt.u64 	%p6421, %rd13629, %rd13623;
	selp.u64 	%rd13630, 1, 0, %p6421;
	add.s64 	%rd13631, %rd15149, %rd13629;
	setp.lt.u64 	%p6422, %rd13631, %rd15149;
	selp.u64 	%rd13632, 1, 0, %p6422;
	add.s64 	%rd13633, %rd13631, %rd13627;
	add.s64 	%rd15149, %rd13633, %rd13628;
	setp.lt.u64 	%p6423, %rd15149, %rd13631;
	selp.u64 	%rd13634, 1, 0, %p6423;
	add.s64 	%rd13635, %rd15150, %rd13630;
	add.s64 	%rd13636, %rd13635, %rd13632;
	add.s64 	%rd2748, %rd13636, %rd13634;
	setp.lt.u64 	%p6424, %rd2748, %rd15150;
	selp.u64 	%rd13637, 1, 0, %p6424;
	add.s64 	%rd2749, %rd15151, %rd13637;
	setp.lt.u64 	%p6425, %rd2749, %rd15151;
	selp.u64 	%rd15152, 1, 0, %p6425;
	mov.u64 	%rd15150, %rd2748;
	mov.u64 	%rd15151, %rd2749;
$L__BB6_795:
	mad.lo.s64 	%rd2756, %rd15147, %rd15147, %rd15148;
	setp.lt.u64 	%p6426, %rd2756, %rd15148;
	selp.u64 	%rd13638, 1, 0, %p6426;
	add.s64 	%rd13639, %rd15149, %rd2738;
	setp.lt.u64 	%p6427, %rd13639, %rd15149;
	add.s64 	%rd15154, %rd13639, %rd13638;
	setp.lt.u64 	%p6428, %rd15154, %rd13639;
	or.pred  	%p6429, %p6427, %p6428;
	selp.u64 	%rd13640, 1, 0, %p6429;
	add.s64 	%rd13641, %rd15150, %rd2739;
	setp.lt.u64 	%p6430, %rd13641, %rd15150;
	add.s64 	%rd15155, %rd13641, %rd13640;
	setp.lt.u64 	%p6431, %rd15155, %rd13641;
	or.pred  	%p6432, %p6430, %p6431;
	selp.u64 	%rd13642, 1, 0, %p6432;
	add.s64 	%rd13643, %rd15151, %rd2740;
	setp.lt.u64 	%p6433, %rd13643, %rd15151;
	add.s64 	%rd15156, %rd13643, %rd13642;
	setp.lt.u64 	%p6434, %rd15156, %rd13643;
	or.pred  	%p6435, %p6433, %p6434;
	selp.u64 	%rd13644, 1, 0, %p6435;
	add.s64 	%rd2760, %rd15152, %rd13644;
	setp.ne.s64 	%p6436, %rd2760, 0;
	@%p6436 bra 	$L__BB6_798;
	and.b64  	%rd13645, %rd15156, %rd15155;
	setp.ne.s64 	%p6437, %rd13645, -1;
	mov.u64 	%rd15153, %rd2756;
	@%p6437 bra 	$L__BB6_805;
	setp.ne.s64 	%p6438, %rd15154, -1;
	setp.lt.u64 	%p6439, %rd2756, -4294968273;
	or.pred  	%p6440, %p6438, %p6439;
	mov.u64 	%rd15153, %rd2756;
	@%p6440 bra 	$L__BB6_805;
$L__BB6_798:
	add.s64 	%rd15153, %rd2756, 4294968273;
	setp.lt.u64 	%p6441, %rd2756, -4294968273;
	selp.u64 	%rd13646, 1, 0, %p6441;
	add.s64 	%rd13647, %rd15154, 1;
	setp.ne.s64 	%p6442, %rd15154, -1;
	selp.s64 	%rd13648, -1, 0, %p6441;
	add.s64 	%rd15154, %rd13647, %rd13648;
	setp.lt.u64 	%p6443, %rd13647, %rd13646;
	or.pred  	%p6444, %p6442, %p6443;
	selp.u64 	%rd13649, 1, 0, %p6444;
	add.s64 	%rd13650, %rd15155, 1;
	setp.ne.s64 	%p6445, %rd15155, -1;
	selp.s64 	%rd13651, -1, 0, %p6444;
	add.s64 	%rd15155, %rd13650, %rd13651;
	setp.lt.u64 	%p6446, %rd13650, %rd13649;
	or.pred  	%p6447, %p6445, %p6446;
	selp.u64 	%rd13652, 1, 0, %p6447;
	add.s64 	%rd13653, %rd15156, 1;
	setp.ne.s64 	%p6448, %rd15156, -1;
	selp.s64 	%rd13654, -1, 0, %p6447;
	add.s64 	%rd15156, %rd13653, %rd13654;
	setp.lt.u64 	%p6449, %rd13653, %rd13652;
	or.pred  	%p6450, %p6448, %p6449;
	selp.s64 	%rd13655, -1, 0, %p6450;
	add.s64 	%rd2765, %rd2760, %rd13655;
	setp.ne.s64 	%p6451, %rd2765, 0;
	@%p6451 bra 	$L__BB6_801;
	and.b64  	%rd13656, %rd15156, %rd15155;
	setp.ne.s64 	%p6452, %rd13656, -1;
	@%p6452 bra 	$L__BB6_805;
	setp.ne.s64 	%p6453, %rd15154, -1;
	setp.lt.u64 	%p6454, %rd15153, -4294968273;
	or.pred  	%p6455, %p6453, %p6454;
	@%p6455 bra 	$L__BB6_805;
$L__BB6_801:
	add.s64 	%rd2766, %rd2756, 8589936546;
	setp.lt.u64 	%p6456, %rd15153, -4294968273;
	selp.u64 	%rd13657, 1, 0, %p6456;
	add.s64 	%rd13658, %rd15154, 1;
	setp.ne.s64 	%p6457, %rd15154, -1;
	selp.s64 	%rd13659, -1, 0, %p6456;
	add.s64 	%rd15154, %rd13658, %rd13659;
	setp.lt.u64 	%p6458, %rd13658, %rd13657;
	or.pred  	%p6459, %p6457, %p6458;
	selp.u64 	%rd13660, 1, 0, %p6459;
	add.s64 	%rd13661, %rd15155, 1;
	setp.ne.s64 	%p6460, %rd15155, -1;
	selp.s64 	%rd13662, -1, 0, %p6459;
	add.s64 	%rd15155, %rd13661, %rd13662;
	setp.lt.u64 	%p6461, %rd13661, %rd13660;
	or.pred  	%p6462, %p6460, %p6461;
	selp.u64 	%rd13663, 1, 0, %p6462;
	add.s64 	%rd13664, %rd15156, 1;
	setp.ne.s64 	%p6463, %rd15156, -1;
	selp.s64 	%rd13665, -1, 0, %p6462;
	add.s64 	%rd15156, %rd13664, %rd13665;
	setp.lt.u64 	%p6464, %rd13664, %rd13663;
	or.pred  	%p6465, %p6463, %p6464;
	selp.u64 	%rd13666, 1, 0, %p6465;
	setp.ne.s64 	%p6466, %rd2765, %rd13666;
	@%p6466 bra 	$L__BB6_804;
	and.b64  	%rd13667, %rd15156, %rd15155;
	setp.ne.s64 	%p6467, %rd13667, -1;
	mov.u64 	%rd15153, %rd2766;
	@%p6467 bra 	$L__BB6_805;
	setp.ne.s64 	%p6468, %rd15154, -1;
	setp.lt.u64 	%p6469, %rd2766, -4294968273;
	or.pred  	%p6470, %p6468, %p6469;
	mov.u64 	%rd15153, %rd2766;
	@%p6470 bra 	$L__BB6_805;
$L__BB6_804:
	setp.lt.u64 	%p6471, %rd2766, -4294968273;
	selp.u64 	%rd13668, 1, 0, %p6471;
	add.s64 	%rd13669, %rd15154, 1;
	setp.ne.s64 	%p6472, %rd15154, -1;
	selp.s64 	%rd13670, -1, 0, %p6471;
	add.s64 	%rd15154, %rd13669, %rd13670;
	setp.lt.u64 	%p6473, %rd13669, %rd13668;
	or.pred  	%p6474, %p6472, %p6473;
	selp.u64 	%rd13671, 1, 0, %p6474;
	add.s64 	%rd13672, %rd15155, 1;
	setp.ne.s64 	%p6475, %rd15155, -1;
	selp.s64 	%rd13673, -1, 0, %p6474;
	add.s64 	%rd15155, %rd13672, %rd13673;
	setp.lt.u64 	%p6476, %rd13672, %rd13671;
	or.pred  	%p6477, %p6475, %p6476;
	selp.s64 	%rd13674, -1, 0, %p6477;
	add.s64 	%rd13675, %rd15156, %rd13674;
	add.s64 	%rd15156, %rd13675, 1;
	add.s64 	%rd15153, %rd2756, 12884904819;
$L__BB6_805:
	cvt.u64.u32 	%rd2778, %r1361;
	mul.wide.u32 	%rd13677, %r1361, 32;
	add.s64 	%rd13678, %rd1, %rd13677;
	ld.local.v2.u64 	{%rd13679, %rd13680}, [%rd13678];
	mul.lo.s64 	%rd2779, %rd15153, %rd13679;
	mul.hi.u64 	%rd13681, %rd13679, %rd15153;
	mul.lo.s64 	%rd13682, %rd15154, %rd13679;
	mul.hi.u64 	%rd13683, %rd13679, %rd15154;
	add.s64 	%rd13684, %rd13682, %rd13681;
	setp.lt.u64 	%p6478, %rd13684, %rd13682;
	selp.u64 	%rd13685, 1, 0, %p6478;
	add.s64 	%rd13686, %rd13683, %rd13685;
	mul.lo.s64 	%rd13687, %rd15155, %rd13679;
	mul.hi.u64 	%rd13688, %rd13679, %rd15155;
	add.s64 	%rd13689, %rd13687, %rd13686;
	setp.lt.u64 	%p6479, %rd13689, %rd13687;
	selp.u64 	%rd13690, 1, 0, %p6479;
	add.s64 	%rd13691, %rd13688, %rd13690;
	mul.lo.s64 	%rd13692, %rd15156, %rd13679;
	mul.hi.u64 	%rd13693, %rd13679, %rd15156;
	add.s64 	%rd13694, %rd13692, %rd13691;
	setp.lt.u64 	%p6480, %rd13694, %rd13692;
	selp.u64 	%rd13695, 1, 0, %p6480;
	add.s64 	%rd13696, %rd13693, %rd13695;
	mul.hi.u64 	%rd13697, %rd13680, %rd15153;
	mad.lo.s64 	%rd2780, %rd15153, %rd13680, %rd13684;
	setp.lt.u64 	%p6481, %rd2780, %rd13684;
	selp.u64 	%rd13698, 1, 0, %p6481;
	add.s64 	%rd13699, %rd13697, %rd13698;
	mul.hi.u64 	%rd13700, %rd13680, %rd15154;
	mad.lo.s64 	%rd13701, %rd15154, %rd13680, %rd13689;
	setp.lt.u64 	%p6482, %rd13701, %rd13689;
	selp.u64 	%rd13702, 1, 0, %p6482;
	add.s64 	%rd13703, %rd13701, %rd13699;
	setp.lt.u64 	%p6483, %rd13703, %rd13701;
	selp.u64 	%rd13704, 1, 0, %p6483;
	add.s64 	%rd13705, %rd13700, %rd13702;
	add.s64 	%rd13706, %rd13705, %rd13704;
	mul.hi.u64 	%rd13707, %rd13680, %rd15155;
	mad.lo.s64 	%rd13708, %rd15155, %rd13680, %rd13694;
	setp.lt.u64 	%p6484, %rd13708, %rd13694;
	selp.u64 	%rd13709, 1, 0, %p6484;
	add.s64 	%rd13710, %rd13708, %rd13706;
	setp.lt.u64 	%p6485, %rd13710, %rd13708;
	selp.u64 	%rd13711, 1, 0, %p6485;
	add.s64 	%rd13712, %rd13707, %rd13709;
	add.s64 	%rd13713, %rd13712, %rd13711;
	mul.hi.u64 	%rd13714, %rd13680, %rd15156;
	mad.lo.s64 	%rd13715, %rd15156, %rd13680, %rd13696;
	setp.lt.u64 	%p6486, %rd13715, %rd13696;
	selp.u64 	%rd13716, 1, 0, %p6486;
	add.s64 	%rd13717, %rd13715, %rd13713;
	setp.lt.u64 	%p6487, %rd13717, %rd13715;
	selp.u64 	%rd13718, 1, 0, %p6487;
	add.s64 	%rd13719, %rd13714, %rd13716;
	add.s64 	%rd13720, %rd13719, %rd13718;
	ld.local.v2.u64 	{%rd13721, %rd13722}, [%rd13678+16];
	mul.hi.u64 	%rd13723, %rd13721, %rd15153;
	mad.lo.s64 	%rd2781, %rd15153, %rd13721, %rd13703;
	setp.lt.u64 	%p6488, %rd2781, %rd13703;
	selp.u64 	%rd13724, 1, 0, %p6488;
	add.s64 	%rd13725, %rd13723, %rd13724;
	mul.hi.u64 	%rd13726, %rd13721, %rd15154;
	mad.lo.s64 	%rd13727, %rd15154, %rd13721, %rd13710;
	setp.lt.u64 	%p6489, %rd13727, %rd13710;
	selp.u64 	%rd13728, 1, 0, %p6489;
	add.s64 	%rd13729, %rd13727, %rd13725;
	setp.lt.u64 	%p6490, %rd13729, %rd13727;
	selp.u64 	%rd13730, 1, 0, %p6490;
	add.s64 	%rd13731, %rd13726, %rd13728;
	add.s64 	%rd13732, %rd13731, %rd13730;
	mul.hi.u64 	%rd13733, %rd13721, %rd15155;
	mad.lo.s64 	%rd13734, %rd15155, %rd13721, %rd13717;
	setp.lt.u64 	%p6491, %rd13734, %rd13717;
	selp.u64 	%rd13735, 1, 0, %p6491;
	add.s64 	%rd13736, %rd13734, %rd13732;
	setp.lt.u64 	%p6492, %rd13736, %rd13734;
	selp.u64 	%rd13737, 1, 0, %p6492;
	add.s64 	%rd13738, %rd13733, %rd13735;
	add.s64 	%rd13739, %rd13738, %rd13737;
	mul.hi.u64 	%rd13740, %rd13721, %rd15156;
	mad.lo.s64 	%rd13741, %rd15156, %rd13721, %rd13720;
	setp.lt.u64 	%p6493, %rd13741, %rd13720;
	selp.u64 	%rd13742, 1, 0, %p6493;
	add.s64 	%rd13743, %rd13741, %rd13739;
	setp.lt.u64 	%p6494, %rd13743, %rd13741;
	selp.u64 	%rd13744, 1, 0, %p6494;
	add.s64 	%rd13745, %rd13740, %rd13742;
	add.s64 	%rd13746, %rd13745, %rd13744;
	mul.hi.u64 	%rd13747, %rd13722, %rd15153;
	mad.lo.s64 	%rd2782, %rd15153, %rd13722, %rd13729;
	setp.lt.u64 	%p6495, %rd2782, %rd13729;
	selp.u64 	%rd13748, 1, 0, %p6495;
	add.s64 	%rd13749, %rd13747, %rd13748;
	mul.hi.u64 	%rd13750, %rd13722, %rd15154;
	mad.lo.s64 	%rd13751, %rd15154, %rd13722, %rd13736;
	setp.lt.u64 	%p6496, %rd13751, %rd13736;
	selp.u64 	%rd13752, 1, 0, %p6496;
	add.s64 	%rd13753, %rd13751, %rd13749;
	setp.lt.u64 	%p6497, %rd13753, %rd13751;
	selp.u64 	%rd13754, 1, 0, %p6497;
	add.s64 	%rd13755, %rd13750, %rd13752;
	add.s64 	%rd13756, %rd13755, %rd13754;
	mul.hi.u64 	%rd13757, %rd13722, %rd15155;
	mad.lo.s64 	%rd13758, %rd15155, %rd13722, %rd13743;
	setp.lt.u64 	%p6498, %rd13758, %rd13743;
	selp.u64 	%rd13759, 1, 0, %p6498;
	add.s64 	%rd13760, %rd13758, %rd13756;
	setp.lt.u64 	%p6499, %rd13760, %rd13758;
	selp.u64 	%rd13761, 1, 0, %p6499;
	add.s64 	%rd13762, %rd13757, %rd13759;
	add.s64 	%rd13763, %rd13762, %rd13761;
	mul.hi.u64 	%rd13764, %rd13722, %rd15156;
	mad.lo.s64 	%rd13765, %rd15156, %rd13722, %rd13746;
	setp.lt.u64 	%p6500, %rd13765, %rd13746;
	selp.u64 	%rd13766, 1, 0, %p6500;
	add.s64 	%rd13767, %rd13765, %rd13763;
	setp.lt.u64 	%p6501, %rd13767, %rd13765;
	selp.u64 	%rd13768, 1, 0, %p6501;
	add.s64 	%rd13769, %rd13764, %rd13766;
	add.s64 	%rd13770, %rd13769, %rd13768;
	shl.b64 	%rd13771, %rd13753, 32;
	mov.b64 	{%r1292, %r1293}, %rd13753;
	mov.b64 	{%r1294, %r1295}, %rd13760;
	mov.b64 	%rd13772, {%r1293, %r1294};
	mov.b64 	{%r1296, %r1297}, %rd13767;
	mov.b64 	%rd13773, {%r1295, %r1296};
	mov.b64 	{%r1298, %r1299}, %rd13770;
	mov.b64 	%rd13774, {%r1297, %r1298};
	shr.u64 	%rd13775, %rd13770, 32;
	mul.lo.s64 	%rd13776, %rd13753, 977;
	mov.b64 	%rd13777, 977;
	mul.hi.u64 	%rd13778, %rd13753, %rd13777;
	mul.lo.s64 	%rd13779, %rd13760, 977;
	mul.hi.u64 	%rd13780, %rd13760, %rd13777;
	add.s64 	%rd13781, %rd13779, %rd13778;
	setp.lt.u64 	%p6502, %rd13781, %rd13779;
	selp.u64 	%rd13782, 1, 0, %p6502;
	add.s64 	%rd13783, %rd13780, %rd13782;
	mul.lo.s64 	%rd13784, %rd13767, 977;
	mul.hi.u64 	%rd13785, %rd13767, %rd13777;
	add.s64 	%rd13786, %rd13784, %rd13783;
	setp.lt.u64 	%p6503, %rd13786, %rd13784;
	selp.u64 	%rd13787, 1, 0, %p6503;
	add.s64 	%rd13788, %rd13785, %rd13787;
	mul.lo.s64 	%rd13789, %rd13770, 977;
	mul.hi.u64 	%rd13790, %rd13770, %rd13777;
	add.s64 	%rd13791, %rd13789, %rd13788;
	setp.lt.u64 	%p6504, %rd13791, %rd13789;
	selp.u64 	%rd13792, 1, 0, %p6504;
	add.s64 	%rd13793, %rd13790, %rd13792;
	add.s64 	%rd15157, %rd13776, %rd13771;
	setp.lt.u64 	%p6505, %rd15157, %rd13776;
	selp.u64 	%rd13794, 1, 0, %p6505;
	add.s64 	%rd13795, %rd13781, %rd13772;
	setp.lt.u64 	%p6506, %rd13795, %rd13781;
	add.s64 	%rd15158, %rd13795, %rd13794;
	setp.lt.u64 	%p6507, %rd15158, %rd13795;
	or.pred  	%p6508, %p6506, %p6507;
	selp.u64 	%rd13796, 1, 0, %p6508;
	add.s64 	%rd13797, %rd13786, %rd13773;
	setp.lt.u64 	%p6509, %rd13797, %rd13786;
	add.s64 	%rd15159, %rd13797, %rd13796;
	setp.lt.u64 	%p6510, %rd15159, %rd13797;
	or.pred  	%p6511, %p6509, %p6510;
	selp.u64 	%rd13798, 1, 0, %p6511;
	add.s64 	%rd13799, %rd13791, %rd13774;
	setp.lt.u64 	%p6512, %rd13799, %rd13791;
	add.s64 	%rd15160, %rd13799, %rd13798;
	setp.lt.u64 	%p6513, %rd15160, %rd13799;
	or.pred  	%p6514, %p6512, %p6513;
	selp.u64 	%rd13800, 1, 0, %p6514;
	add.s64 	%rd13801, %rd13793, %rd13775;
	add.s64 	%rd2787, %rd13801, %rd13800;
	setp.eq.s64 	%p6515, %rd2787, 0;
	mov.b64 	%rd15161, 0;
	@%p6515 bra 	$L__BB6_807;
	shl.b64 	%rd13802, %rd2787, 32;
	shr.u64 	%rd13803, %rd2787, 32;
	mov.b64 	%rd13804, 977;
	mul.hi.u64 	%rd13805, %rd2787, %rd13804;
	mad.lo.s64 	%rd13806, %rd2787, 977, %rd13802;
	setp.lt.u64 	%p6516, %rd13806, %rd13802;
	selp.u64 	%rd13807, 1, 0, %p6516;
	add.s64 	%rd15157, %rd13806, %rd15157;
	setp.lt.u64 	%p6517, %rd15157, %rd13806;
	selp.u64 	%rd13808, 1, 0, %p6517;
	add.s64 	%rd13809, %rd13803, %rd13805;
	setp.lt.u64 	%p6518, %rd13809, %rd13803;
	selp.u64 	%rd13810, 1, 0, %p6518;
	add.s64 	%rd13811, %rd15158, %rd13809;
	setp.lt.u64 	%p6519, %rd13811, %rd15158;
	selp.u64 	%rd13812, 1, 0, %p6519;
	add.s64 	%rd13813, %rd13811, %rd13807;
	add.s64 	%rd15158, %rd13813, %rd13808;
	setp.lt.u64 	%p6520, %rd15158, %rd13811;
	selp.u64 	%rd13814, 1, 0, %p6520;
	add.s64 	%rd13815, %rd15159, %rd13810;
	add.s64 	%rd13816, %rd13815, %rd13812;
	add.s64 	%rd2790, %rd13816, %rd13814;
	setp.lt.u64 	%p6521, %rd2790, %rd15159;
	selp.u64 	%rd13817, 1, 0, %p6521;
	add.s64 	%rd2791, %rd15160, %rd13817;
	setp.lt.u64 	%p6522, %rd2791, %rd15160;
	selp.u64 	%rd15161, 1, 0, %p6522;
	mov.u64 	%rd15159, %rd2790;
	mov.u64 	%rd15160, %rd2791;
$L__BB6_807:
	add.s64 	%rd2798, %rd15157, %rd2779;
	setp.lt.u64 	%p6523, %rd2798, %rd15157;
	selp.u64 	%rd13818, 1, 0, %p6523;
	add.s64 	%rd13819, %rd15158, %rd2780;
	setp.lt.u64 	%p6524, %rd13819, %rd15158;
	add.s64 	%rd15163, %rd13819, %rd13818;
	setp.lt.u64 	%p6525, %rd15163, %rd13819;
	or.pred  	%p6526, %p6524, %p6525;
	selp.u64 	%rd13820, 1, 0, %p6526;
	add.s64 	%rd13821, %rd15159, %rd2781;
	setp.lt.u64 	%p6527, %rd13821, %rd15159;
	add.s64 	%rd15164, %rd13821, %rd13820;
	setp.lt.u64 	%p6528, %rd15164, %rd13821;
	or.pred  	%p6529, %p6527, %p6528;
	selp.u64 	%rd13822, 1, 0, %p6529;
	add.s64 	%rd13823, %rd15160, %rd2782;
	setp.lt.u64 	%p6530, %rd13823, %rd15160;
	add.s64 	%rd15165, %rd13823, %rd13822;
	setp.lt.u64 	%p6531, %rd15165, %rd13823;
	or.pred  	%p6532, %p6530, %p6531;
	selp.u64 	%rd13824, 1, 0, %p6532;
	add.s64 	%rd2802, %rd15161, %rd13824;
	setp.ne.s64 	%p6533, %rd2802, 0;
	@%p6533 bra 	$L__BB6_810;
	and.b64  	%rd13825, %rd15165, %rd15164;
	setp.ne.s64 	%p6534, %rd13825, -1;
	mov.u64 	%rd15162, %rd2798;
	@%p6534 bra 	$L__BB6_817;
	setp.ne.s64 	%p6535, %rd15163, -1;
	setp.lt.u64 	%p6536, %rd2798, -4294968273;
	or.pred  	%p6537, %p6535, %p6536;
	mov.u64 	%rd15162, %rd2798;
	@%p6537 bra 	$L__BB6_817;
$L__BB6_810:
	add.s64 	%rd15162, %rd2798, 4294968273;
	setp.lt.u64 	%p6538, %rd2798, -4294968273;
	selp.u64 	%rd13826, 1, 0, %p6538;
	add.s64 	%rd13827, %rd15163, 1;
	setp.ne.s64 	%p6539, %rd15163, -1;
	selp.s64 	%rd13828, -1, 0, %p6538;
	add.s64 	%rd15163, %rd13827, %rd13828;
	setp.lt.u64 	%p6540, %rd13827, %rd13826;
	or.pred  	%p6541, %p6539, %p6540;
	selp.u64 	%rd13829, 1, 0, %p6541;
	add.s64 	%rd13830, %rd15164, 1;
	setp.ne.s64 	%p6542, %rd15164, -1;
	selp.s64 	%rd13831, -1, 0, %p6541;
	add.s64 	%rd15164, %rd13830, %rd13831;
	setp.lt.u64 	%p6543, %rd13830, %rd13829;
	or.pred  	%p6544, %p6542, %p6543;
	selp.u64 	%rd13832, 1, 0, %p6544;
	add.s64 	%rd13833, %rd15165, 1;
	setp.ne.s64 	%p6545, %rd15165, -1;
	selp.s64 	%rd13834, -1, 0, %p6544;
	add.s64 	%rd15165, %rd13833, %rd13834;
	setp.lt.u64 	%p6546, %rd13833, %rd13832;
	or.pred  	%p6547, %p6545, %p6546;
	selp.s64 	%rd13835, -1, 0, %p6547;
	add.s64 	%rd2807, %rd2802, %rd13835;
	setp.ne.s64 	%p6548, %rd2807, 0;
	@%p6548 bra 	$L__BB6_813;
	and.b64  	%rd13836, %rd15165, %rd15164;
	setp.ne.s64 	%p6549, %rd13836, -1;
	@%p6549 bra 	$L__BB6_817;
	setp.ne.s64 	%p6550, %rd15163, -1;
	setp.lt.u64 	%p6551, %rd15162, -4294968273;
	or.pred  	%p6552, %p6550, %p6551;
	@%p6552 bra 	$L__BB6_817;
$L__BB6_813:
	add.s64 	%rd2808, %rd2798, 8589936546;
	setp.lt.u64 	%p6553, %rd15162, -4294968273;
	selp.u64 	%rd13837, 1, 0, %p6553;
	add.s64 	%rd13838, %rd15163, 1;
	setp.ne.s64 	%p6554, %rd15163, -1;
	selp.s64 	%rd13839, -1, 0, %p6553;
	add.s64 	%rd15163, %rd13838, %rd13839;
	setp.lt.u64 	%p6555, %rd13838, %rd13837;
	or.pred  	%p6556, %p6554, %p6555;
	selp.u64 	%rd13840, 1, 0, %p6556;
	add.s64 	%rd13841, %rd15164, 1;
	setp.ne.s64 	%p6557, %rd15164, -1;
	selp.s64 	%rd13842, -1, 0, %p6556;
	add.s64 	%rd15164, %rd13841, %rd13842;
	setp.lt.u64 	%p6558, %rd13841, %rd13840;
	or.pred  	%p6559, %p6557, %p6558;
	selp.u64 	%rd13843, 1, 0, %p6559;
	add.s64 	%rd13844, %rd15165, 1;
	setp.ne.s64 	%p6560, %rd15165, -1;
	selp.s64 	%rd13845, -1, 0, %p6559;
	add.s64 	%rd15165, %rd13844, %rd13845;
	setp.lt.u64 	%p6561, %rd13844, %rd13843;
	or.pred  	%p6562, %p6560, %p6561;
	selp.u64 	%rd13846, 1, 0, %p6562;
	setp.ne.s64 	%p6563, %rd2807, %rd13846;
	@%p6563 bra 	$L__BB6_816;
	and.b64  	%rd13847, %rd15165, %rd15164;
	setp.ne.s64 	%p6564, %rd13847, -1;
	mov.u64 	%rd15162, %rd2808;
	@%p6564 bra 	$L__BB6_817;
	setp.ne.s64 	%p6565, %rd15163, -1;
	setp.lt.u64 	%p6566, %rd2808, -4294968273;
	or.pred  	%p6567, %p6565, %p6566;
	mov.u64 	%rd15162, %rd2808;
	@%p6567 bra 	$L__BB6_817;
$L__BB6_816:
	setp.lt.u64 	%p6568, %rd2808, -4294968273;
	selp.u64 	%rd13848, 1, 0, %p6568;
	add.s64 	%rd13849, %rd15163, 1;
	setp.ne.s64 	%p6569, %rd15163, -1;
	selp.s64 	%rd13850, -1, 0, %p6568;
	add.s64 	%rd15163, %rd13849, %rd13850;
	setp.lt.u64 	%p6570, %rd13849, %rd13848;
	or.pred  	%p6571, %p6569, %p6570;
	selp.u64 	%rd13851, 1, 0, %p6571;
	add.s64 	%rd13852, %rd15164, 1;
	setp.ne.s64 	%p6572, %rd15164, -1;
	selp.s64 	%rd13853, -1, 0, %p6571;
	add.s64 	%rd15164, %rd13852, %rd13853;
	setp.lt.u64 	%p6573, %rd13852, %rd13851;
	or.pred  	%p6574, %p6572, %p6573;
	selp.s64 	%rd13854, -1, 0, %p6574;
	add.s64 	%rd13855, %rd15165, %rd13854;
	add.s64 	%rd15165, %rd13855, 1;
	add.s64 	%rd15162, %rd2798, 12884904819;
$L__BB6_817:
	mov.b64 	%rd13857, -4523465429756870162;
	mul.hi.u64 	%rd13858, %rd15162, %rd13857;
	mul.lo.s64 	%rd13859, %rd15162, -7138124642204153451;
	mov.b64 	%rd13860, -7138124642204153451;
	mul.hi.u64 	%rd13861, %rd15162, %rd13860;
	add.s64 	%rd13862, %rd13859, %rd13858;
	setp.lt.u64 	%p6575, %rd13862, %rd13859;
	selp.u64 	%rd13863, 1, 0, %p6575;
	add.s64 	%rd13864, %rd13861, %rd13863;
	mul.lo.s64 	%rd13865, %rd15162, 7954561588662645993;
	mov.b64 	%rd13866, 7954561588662645993;
	mul.hi.u64 	%rd13867, %rd15162, %rd13866;
	add.s64 	%rd13868, %rd13865, %rd13864;
	setp.lt.u64 	%p6576, %rd13868, %rd13865;
	selp.u64 	%rd13869, 1, 0, %p6576;
	add.s64 	%rd13870, %rd13867, %rd13869;
	mul.lo.s64 	%rd13871, %rd15162, 8856726876819556112;
	mov.b64 	%rd13872, 8856726876819556112;
	mul.hi.u64 	%rd13873, %rd15162, %rd13872;
	add.s64 	%rd13874, %rd13871, %rd13870;
	setp.lt.u64 	%p6577, %rd13874, %rd13871;
	selp.u64 	%rd13875, 1, 0, %p6577;
	add.s64 	%rd13876, %rd13873, %rd13875;
	mul.hi.u64 	%rd13877, %rd15163, %rd13857;
	mad.lo.s64 	%rd2820, %rd15163, -4523465429756870162, %rd13862;
	setp.lt.u64 	%p6578, %rd2820, %rd13862;
	selp.u64 	%rd13878, 1, 0, %p6578;
	add.s64 	%rd13879, %rd13877, %rd13878;
	mul.hi.u64 	%rd13880, %rd15163, %rd13860;
	mad.lo.s64 	%rd13881, %rd15163, -7138124642204153451, %rd13868;
	setp.lt.u64 	%p6579, %rd13881, %rd13868;
	selp.u64 	%rd13882, 1, 0, %p6579;
	add.s64 	%rd13883, %rd13881, %rd13879;
	setp.lt.u64 	%p6580, %rd13883, %rd13881;
	selp.u64 	%rd13884, 1, 0, %p6580;
	add.s64 	%rd13885, %rd13880, %rd13882;
	add.s64 	%rd13886, %rd13885, %rd13884;
	mul.hi.u64 	%rd13887, %rd15163, %rd13866;
	mad.lo.s64 	%rd13888, %rd15163, 7954561588662645993, %rd13874;
	setp.lt.u64 	%p6581, %rd13888, %rd13874;
	selp.u64 	%rd13889, 1, 0, %p6581;
	add.s64 	%rd13890, %rd13888, %rd13886;
	setp.lt.u64 	%p6582, %rd13890, %rd13888;
	selp.u64 	%rd13891, 1, 0, %p6582;
	add.s64 	%rd13892, %rd13887, %rd13889;
	add.s64 	%rd13893, %rd13892, %rd13891;
	mul.hi.u64 	%rd13894, %rd15163, %rd13872;
	mad.lo.s64 	%rd13895, %rd15163, 8856726876819556112, %rd13876;
	setp.lt.u64 	%p6583, %rd13895, %rd13876;
	selp.u64 	%rd13896, 1, 0, %p6583;
	add.s64 	%rd13897, %rd13895, %rd13893;
	setp.lt.u64 	%p6584, %rd13897, %rd13895;
	selp.u64 	%rd13898, 1, 0, %p6584;
	add.s64 	%rd13899, %rd13894, %rd13896;
	add.s64 	%rd13900, %rd13899, %rd13898;
	mul.hi.u64 	%rd13901, %rd15164, %rd13857;
	mad.lo.s64 	%rd2821, %rd15164, -4523465429756870162, %rd13883;
	setp.lt.u64 	%p6585, %rd2821, %rd13883;
	selp.u64 	%rd13902, 1, 0, %p6585;
	add.s64 	%rd13903, %rd13901, %rd13902;
	mul.hi.u64 	%rd13904, %rd15164, %rd13860;
	mad.lo.s64 	%rd13905, %rd15164, -7138124642204153451, %rd13890;
	setp.lt.u64 	%p6586, %rd13905, %rd13890;
	selp.u64 	%rd13906, 1, 0, %p6586;
	add.s64 	%rd13907, %rd13905, %rd13903;
	setp.lt.u64 	%p6587, %rd13907, %rd13905;
	selp.u64 	%rd13908, 1, 0, %p6587;
	add.s64 	%rd13909, %rd13904, %rd13906;
	add.s64 	%rd13910, %rd13909, %rd13908;
	mul.hi.u64 	%rd13911, %rd15164, %rd13866;
	mad.lo.s64 	%rd13912, %rd15164, 7954561588662645993, %rd13897;
	setp.lt.u64 	%p6588, %rd13912, %rd13897;
	selp.u64 	%rd13913, 1, 0, %p6588;
	add.s64 	%rd13914, %rd13912, %rd13910;
	setp.lt.u64 	%p6589, %rd13914, %rd13912;
	selp.u64 	%rd13915, 1, 0, %p6589;
	add.s64 	%rd13916, %rd13911, %rd13913;
	add.s64 	%rd13917, %rd13916, %rd13915;
	mul.hi.u64 	%rd13918, %rd15164, %rd13872;
	mad.lo.s64 	%rd13919, %rd15164, 8856726876819556112, %rd13900;
	setp.lt.u64 	%p6590, %rd13919, %rd13900;
	selp.u64 	%rd13920, 1, 0, %p6590;
	add.s64 	%rd13921, %rd13919, %rd13917;
	setp.lt.u64 	%p6591, %rd13921, %rd13919;
	selp.u64 	%rd13922, 1, 0, %p6591;
	add.s64 	%rd13923, %rd13918, %rd13920;
	add.s64 	%rd13924, %rd13923, %rd13922;
	mul.hi.u64 	%rd13925, %rd15165, %rd13857;
	mad.lo.s64 	%rd2822, %rd15165, -4523465429756870162, %rd13907;
	setp.lt.u64 	%p6592, %rd2822, %rd13907;
	selp.u64 	%rd13926, 1, 0, %p6592;
	add.s64 	%rd13927, %rd13925, %rd13926;
	mul.hi.u64 	%rd13928, %rd15165, %rd13860;
	mad.lo.s64 	%rd13929, %rd15165, -7138124642204153451, %rd13914;
	setp.lt.u64 	%p6593, %rd13929, %rd13914;
	selp.u64 	%rd13930, 1, 0, %p6593;
	add.s64 	%rd13931, %rd13929, %rd13927;
	setp.lt.u64 	%p6594, %rd13931, %rd13929;
	selp.u64 	%rd13932, 1, 0, %p6594;
	add.s64 	%rd13933, %rd13928, %rd13930;
	add.s64 	%rd13934, %rd13933, %rd13932;
	mul.hi.u64 	%rd13935, %rd15165, %rd13866;
	mad.lo.s64 	%rd13936, %rd15165, 7954561588662645993, %rd13921;
	setp.lt.u64 	%p6595, %rd13936, %rd13921;
	selp.u64 	%rd13937, 1, 0, %p6595;
	add.s64 	%rd13938, %rd13936, %rd13934;
	setp.lt.u64 	%p6596, %rd13938, %rd13936;
	selp.u64 	%rd13939, 1, 0, %p6596;
	add.s64 	%rd13940, %rd13935, %rd13937;
	add.s64 	%rd13941, %rd13940, %rd13939;
	mul.hi.u64 	%rd13942, %rd15165, %rd13872;
	mad.lo.s64 	%rd13943, %rd15165, 8856726876819556112, %rd13924;
	setp.lt.u64 	%p6597, %rd13943, %rd13924;
	selp.u64 	%rd13944, 1, 0, %p6597;
	add.s64 	%rd13945, %rd13943, %rd13941;
	setp.lt.u64 	%p6598, %rd13945, %rd13943;
	selp.u64 	%rd13946, 1, 0, %p6598;
	add.s64 	%rd13947, %rd13942, %rd13944;
	add.s64 	%rd13948, %rd13947, %rd13946;
	shl.b64 	%rd13949, %rd13931, 32;
	mov.b64 	{%r1300, %r1301}, %rd13931;
	mov.b64 	{%r1302, %r1303}, %rd13938;
	mov.b64 	%rd13950, {%r1301, %r1302};
	mov.b64 	{%r1304, %r1305}, %rd13945;
	mov.b64 	%rd13951, {%r1303, %r1304};
	mov.b64 	{%r1306, %r1307}, %rd13948;
	mov.b64 	%rd13952, {%r1305, %r1306};
	shr.u64 	%rd13953, %rd13948, 32;
	mul.lo.s64 	%rd13954, %rd13931, 977;
	mov.b64 	%rd13955, 977;
	mul.hi.u64 	%rd13956, %rd13931, %rd13955;
	mul.lo.s64 	%rd13957, %rd13938, 977;
	mul.hi.u64 	%rd13958, %rd13938, %rd13955;
	add.s64 	%rd13959, %rd13957, %rd13956;
	setp.lt.u64 	%p6599, %rd13959, %rd13957;
	selp.u64 	%rd13960, 1, 0, %p6599;
	add.s64 	%rd13961, %rd13958, %rd13960;
	mul.lo.s64 	%rd13962, %rd13945, 977;
	mul.hi.u64 	%rd13963, %rd13945, %rd13955;
	add.s64 	%rd13964, %rd13962, %rd13961;
	setp.lt.u64 	%p6600, %rd13964, %rd13962;
	selp.u64 	%rd13965, 1, 0, %p6600;
	add.s64 	%rd13966, %rd13963, %rd13965;
	mul.lo.s64 	%rd13967, %rd13948, 977;
	mul.hi.u64 	%rd13968, %rd13948, %rd13955;
	add.s64 	%rd13969, %rd13967, %rd13966;
	setp.lt.u64 	%p6601, %rd13969, %rd13967;
	selp.u64 	%rd13970, 1, 0, %p6601;
	add.s64 	%rd13971, %rd13968, %rd13970;
	add.s64 	%rd15166, %rd13954, %rd13949;
	setp.lt.u64 	%p6602, %rd15166, %rd13954;
	selp.u64 	%rd13972, 1, 0, %p6602;
	add.s64 	%rd13973, %rd13959, %rd13950;
	setp.lt.u64 	%p6603, %rd13973, %rd13959;
	add.s64 	%rd15167, %rd13973, %rd13972;
	setp.lt.u64 	%p6604, %rd15167, %rd13973;
	or.pred  	%p6605, %p6603, %p6604;
	selp.u64 	%rd13974, 1, 0, %p6605;
	add.s64 	%rd13975, %rd13964, %rd13951;
	setp.lt.u64 	%p6606, %rd13975, %rd13964;
	add.s64 	%rd15168, %rd13975, %rd13974;
	setp.lt.u64 	%p6607, %rd15168, %rd13975;
	or.pred  	%p6608, %p6606, %p6607;
	selp.u64 	%rd13976, 1, 0, %p6608;
	add.s64 	%rd13977, %rd13969, %rd13952;
	setp.lt.u64 	%p6609, %rd13977, %rd13969;
	add.s64 	%rd15169, %rd13977, %rd13976;
	setp.lt.u64 	%p6610, %rd15169, %rd13977;
	or.pred  	%p6611, %p6609, %p6610;
	selp.u64 	%rd13978, 1, 0, %p6611;
	add.s64 	%rd13979, %rd13971, %rd13953;
	add.s64 	%rd2827, %rd13979, %rd13978;
	setp.eq.s64 	%p6612, %rd2827, 0;
	mov.b64 	%rd15170, 0;
	@%p6612 bra 	$L__BB6_819;
	shl.b64 	%rd13980, %rd2827, 32;
	shr.u64 	%rd13981, %rd2827, 32;
	mov.b64 	%rd13982, 977;
	mul.hi.u64 	%rd13983, %rd2827, %rd13982;
	mad.lo.s64 	%rd13984, %rd2827, 977, %rd13980;
	setp.lt.u64 	%p6613, %rd13984, %rd13980;
	selp.u64 	%rd13985, 1, 0, %p6613;
	add.s64 	%rd15166, %rd13984, %rd15166;
	setp.lt.u64 	%p6614, %rd15166, %rd13984;
	selp.u64 	%rd13986, 1, 0, %p6614;
	add.s64 	%rd13987, %rd13981, %rd13983;
	setp.lt.u64 	%p6615, %rd13987, %rd13981;
	selp.u64 	%rd13988, 1, 0, %p6615;
	add.s64 	%rd13989, %rd15167, %rd13987;
	setp.lt.u64 	%p6616, %rd13989, %rd15167;
	selp.u64 	%rd13990, 1, 0, %p6616;
	add.s64 	%rd13991, %rd13989, %rd13985;
	add.s64 	%rd15167, %rd13991, %rd13986;
	setp.lt.u64 	%p6617, %rd15167, %rd13989;
	selp.u64 	%rd13992, 1, 0, %p6617;
	add.s64 	%rd13993, %rd15168, %rd13988;
	add.s64 	%rd13994, %rd13993, %rd13990;
	add.s64 	%rd2830, %rd13994, %rd13992;
	setp.lt.u64 	%p6618, %rd2830, %rd15168;
	selp.u64 	%rd13995, 1, 0, %p6618;
	add.s64 	%rd2831, %rd15169, %rd13995;
	setp.lt.u64 	%p6619, %rd2831, %rd15169;
	selp.u64 	%rd15170, 1, 0, %p6619;
	mov.u64 	%rd15168, %rd2830;
	mov.u64 	%rd15169, %rd2831;
$L__BB6_819:
	mad.lo.s64 	%rd2838, %rd15162, -4523465429756870162, %rd15166;
	setp.lt.u64 	%p6620, %rd2838, %rd15166;
	selp.u64 	%rd13996, 1, 0, %p6620;
	add.s64 	%rd13997, %rd15167, %rd2820;
	setp.lt.u64 	%p6621, %rd13997, %rd15167;
	add.s64 	%rd15172, %rd13997, %rd13996;
	setp.lt.u64 	%p6622, %rd15172, %rd13997;
	or.pred  	%p6623, %p6621, %p6622;
	selp.u64 	%rd13998, 1, 0, %p6623;
	add.s64 	%rd13999, %rd15168, %rd2821;
	setp.lt.u64 	%p6624, %rd13999, %rd15168;
	add.s64 	%rd15173, %rd13999, %rd13998;
	setp.lt.u64 	%p6625, %rd15173, %rd13999;
	or.pred  	%p6626, %p6624, %p6625;
	selp.u64 	%rd14000, 1, 0, %p6626;
	add.s64 	%rd14001, %rd15169, %rd2822;
	setp.lt.u64 	%p6627, %rd14001, %rd15169;
	add.s64 	%rd15174, %rd14001, %rd14000;
	setp.lt.u64 	%p6628, %rd15174, %rd14001;
	or.pred  	%p6629, %p6627, %p6628;
	selp.u64 	%rd14002, 1, 0, %p6629;
	add.s64 	%rd2842, %rd15170, %rd14002;
	setp.ne.s64 	%p6630, %rd2842, 0;
	@%p6630 bra 	$L__BB6_822;
	and.b64  	%rd14003, %rd15174, %rd15173;
	setp.ne.s64 	%p6631, %rd14003, -1;
	mov.u64 	%rd15171, %rd2838;
	@%p6631 bra 	$L__BB6_829;
	setp.ne.s64 	%p6632, %rd15172, -1;
	setp.lt.u64 	%p6633, %rd2838, -4294968273;
	or.pred  	%p6634, %p6632, %p6633;
	mov.u64 	%rd15171, %rd2838;
	@%p6634 bra 	$L__BB6_829;
$L__BB6_822:
	add.s64 	%rd15171, %rd2838, 4294968273;
	setp.lt.u64 	%p6635, %rd2838, -4294968273;
	selp.u64 	%rd14004, 1, 0, %p6635;
	add.s64 	%rd14005, %rd15172, 1;
	setp.ne.s64 	%p6636, %rd15172, -1;
	selp.s64 	%rd14006, -1, 0, %p6635;
	add.s64 	%rd15172, %rd14005, %rd14006;
	setp.lt.u64 	%p6637, %rd14005, %rd14004;
	or.pred  	%p6638, %p6636, %p6637;
	selp.u64 	%rd14007, 1, 0, %p6638;
	add.s64 	%rd14008, %rd15173, 1;
	setp.ne.s64 	%p6639, %rd15173, -1;
	selp.s64 	%rd14009, -1, 0, %p6638;
	add.s64 	%rd15173, %rd14008, %rd14009;
	setp.lt.u64 	%p6640, %rd14008, %rd14007;
	or.pred  	%p6641, %p6639, %p6640;
	selp.u64 	%rd14010, 1, 0, %p6641;
	add.s64 	%rd14011, %rd15174, 1;
	setp.ne.s64 	%p6642, %rd15174, -1;
	selp.s64 	%rd14012, -1, 0, %p6641;
	add.s64 	%rd15174, %rd14011, %rd14012;
	setp.lt.u64 	%p6643, %rd14011, %rd14010;
	or.pred  	%p6644, %p6642, %p6643;
	selp.s64 	%rd14013, -1, 0, %p6644;
	add.s64 	%rd2847, %rd2842, %rd14013;
	setp.ne.s64 	%p6645, %rd2847, 0;
	@%p6645 bra 	$L__BB6_825;
	and.b64  	%rd14014, %rd15174, %rd15173;
	setp.ne.s64 	%p6646, %rd14014, -1;
	@%p6646 bra 	$L__BB6_829;
	setp.ne.s64 	%p6647, %rd15172, -1;
	setp.lt.u64 	%p6648, %rd15171, -4294968273;
	or.pred  	%p6649, %p6647, %p6648;
	@%p6649 bra 	$L__BB6_829;
$L__BB6_825:
	add.s64 	%rd2848, %rd2838, 8589936546;
	setp.lt.u64 	%p6650, %rd15171, -4294968273;
	selp.u64 	%rd14015, 1, 0, %p6650;
	add.s64 	%rd14016, %rd15172, 1;
	setp.ne.s64 	%p6651, %rd15172, -1;
	selp.s64 	%rd14017, -1, 0, %p6650;
	add.s64 	%rd15172, %rd14016, %rd14017;
	setp.lt.u64 	%p6652, %rd14016, %rd14015;
	or.pred  	%p6653, %p6651, %p6652;
	selp.u64 	%rd14018, 1, 0, %p6653;
	add.s64 	%rd14019, %rd15173, 1;
	setp.ne.s64 	%p6654, %rd15173, -1;
	selp.s64 	%rd14020, -1, 0, %p6653;
	add.s64 	%rd15173, %rd14019, %rd14020;
	setp.lt.u64 	%p6655, %rd14019, %rd14018;
	or.pred  	%p6656, %p6654, %p6655;
	selp.u64 	%rd14021, 1, 0, %p6656;
	add.s64 	%rd14022, %rd15174, 1;
	setp.ne.s64 	%p6657, %rd15174, -1;
	selp.s64 	%rd14023, -1, 0, %p6656;
	add.s64 	%rd15174, %rd14022, %rd14023;
	setp.lt.u64 	%p6658, %rd14022, %rd14021;
	or.pred  	%p6659, %p6657, %p6658;
	selp.u64 	%rd14024, 1, 0, %p6659;
	setp.ne.s64 	%p6660, %rd2847, %rd14024;
	@%p6660 bra 	$L__BB6_828;
	and.b64  	%rd14025, %rd15174, %rd15173;
	setp.ne.s64 	%p6661, %rd14025, -1;
	mov.u64 	%rd15171, %rd2848;
	@%p6661 bra 	$L__BB6_829;
	setp.ne.s64 	%p6662, %rd15172, -1;
	setp.lt.u64 	%p6663, %rd2848, -4294968273;
	or.pred  	%p6664, %p6662, %p6663;
	mov.u64 	%rd15171, %rd2848;
	@%p6664 bra 	$L__BB6_829;
$L__BB6_828:
	setp.lt.u64 	%p6665, %rd2848, -4294968273;
	selp.u64 	%rd14026, 1, 0, %p6665;
	add.s64 	%rd14027, %rd15172, 1;
	setp.ne.s64 	%p6666, %rd15172, -1;
	selp.s64 	%rd14028, -1, 0, %p6665;
	add.s64 	%rd15172, %rd14027, %rd14028;
	setp.lt.u64 	%p6667, %rd14027, %rd14026;
	or.pred  	%p6668, %p6666, %p6667;
	selp.u64 	%rd14029, 1, 0, %p6668;
	add.s64 	%rd14030, %rd15173, 1;
	setp.ne.s64 	%p6669, %rd15173, -1;
	selp.s64 	%rd14031, -1, 0, %p6668;
	add.s64 	%rd15173, %rd14030, %rd14031;
	setp.lt.u64 	%p6670, %rd14030, %rd14029;
	or.pred  	%p6671, %p6669, %p6670;
	selp.s64 	%rd14032, -1, 0, %p6671;
	add.s64 	%rd14033, %rd15174, %rd14032;
	add.s64 	%rd15174, %rd14033, 1;
	add.s64 	%rd15171, %rd2838, 12884904819;
$L__BB6_829:
	mov.b64 	%rd14035, 4523465425461901888;
	mul.hi.u64 	%rd14036, %rd15162, %rd14035;
	mul.lo.s64 	%rd14037, %rd15162, 7138124642204153450;
	mov.b64 	%rd14038, 7138124642204153450;
	mul.hi.u64 	%rd14039, %rd15162, %rd14038;
	add.s64 	%rd14040, %rd14037, %rd14036;
	setp.lt.u64 	%p6672, %rd14040, %rd14037;
	selp.u64 	%rd14041, 1, 0, %p6672;
	add.s64 	%rd14042, %rd14039, %rd14041;
	mul.lo.s64 	%rd14043, %rd15162, -7954561588662645994;
	mov.b64 	%rd14044, -7954561588662645994;
	mul.hi.u64 	%rd14045, %rd15162, %rd14044;
	add.s64 	%rd14046, %rd14043, %rd14042;
	setp.lt.u64 	%p6673, %rd14046, %rd14043;
	selp.u64 	%rd14047, 1, 0, %p6673;
	add.s64 	%rd14048, %rd14045, %rd14047;
	mul.lo.s64 	%rd14049, %rd15162, -8856726876819556113;
	mov.b64 	%rd14050, -8856726876819556113;
	mul.hi.u64 	%rd14051, %rd15162, %rd14050;
	add.s64 	%rd14052, %rd14049, %rd14048;
	setp.lt.u64 	%p6674, %rd14052, %rd14049;
	selp.u64 	%rd14053, 1, 0, %p6674;
	add.s64 	%rd14054, %rd14051, %rd14053;
	mul.hi.u64 	%rd14055, %rd15163, %rd14035;
	mad.lo.s64 	%rd2860, %rd15163, 4523465425461901888, %rd14040;
	setp.lt.u64 	%p6675, %rd2860, %rd14040;
	selp.u64 	%rd14056, 1, 0, %p6675;
	add.s64 	%rd14057, %rd14055, %rd14056;
	mul.hi.u64 	%rd14058, %rd15163, %rd14038;
	mad.lo.s64 	%rd14059, %rd15163, 7138124642204153450, %rd14046;
	setp.lt.u64 	%p6676, %rd14059, %rd14046;
	selp.u64 	%rd14060, 1, 0, %p6676;
	add.s64 	%rd14061, %rd14059, %rd14057;
	setp.lt.u64 	%p6677, %rd14061, %rd14059;
	selp.u64 	%rd14062, 1, 0, %p6677;
	add.s64 	%rd14063, %rd14058, %rd14060;
	add.s64 	%rd14064, %rd14063, %rd14062;
	mul.hi.u64 	%rd14065, %rd15163, %rd14044;
	mad.lo.s64 	%rd14066, %rd15163, -7954561588662645994, %rd14052;
	setp.lt.u64 	%p6678, %rd14066, %rd14052;
	selp.u64 	%rd14067, 1, 0, %p6678;
	add.s64 	%rd14068, %rd14066, %rd14064;
	setp.lt.u64 	%p6679, %rd14068, %rd14066;
	selp.u64 	%rd14069, 1, 0, %p6679;
	add.s64 	%rd14070, %rd14065, %rd14067;
	add.s64 	%rd14071, %rd14070, %rd14069;
	mul.hi.u64 	%rd14072, %rd15163, %rd14050;
	mad.lo.s64 	%rd14073, %rd15163, -8856726876819556113, %rd14054;
	setp.lt.u64 	%p6680, %rd14073, %rd14054;
	selp.u64 	%rd14074, 1, 0, %p6680;
	add.s64 	%rd14075, %rd14073, %rd14071;
	setp.lt.u64 	%p6681, %rd14075, %rd14073;
	selp.u64 	%rd14076, 1, 0, %p6681;
	add.s64 	%rd14077, %rd14072, %rd14074;
	add.s64 	%rd14078, %rd14077, %rd14076;
	mul.hi.u64 	%rd14079, %rd15164, %rd14035;
	mad.lo.s64 	%rd2861, %rd15164, 4523465425461901888, %rd14061;
	setp.lt.u64 	%p6682, %rd2861, %rd14061;
	selp.u64 	%rd14080, 1, 0, %p6682;
	add.s64 	%rd14081, %rd14079, %rd14080;
	mul.hi.u64 	%rd14082, %rd15164, %rd14038;
	mad.lo.s64 	%rd14083, %rd15164, 7138124642204153450, %rd14068;
	setp.lt.u64 	%p6683, %rd14083, %rd14068;
	selp.u64 	%rd14084, 1, 0, %p6683;
	add.s64 	%rd14085, %rd14083, %rd14081;
	setp.lt.u64 	%p6684, %rd14085, %rd14083;
	selp.u64 	%rd14086, 1, 0, %p6684;
	add.s64 	%rd14087, %rd14082, %rd14084;
	add.s64 	%rd14088, %rd14087, %rd14086;
	mul.hi.u64 	%rd14089, %rd15164, %rd14044;
	mad.lo.s64 	%rd14090, %rd15164, -7954561588662645994, %rd14075;
	setp.lt.u64 	%p6685, %rd14090, %rd14075;
	selp.u64 	%rd14091, 1, 0, %p6685;
	add.s64 	%rd14092, %rd14090, %rd14088;
	setp.lt.u64 	%p6686, %rd14092, %rd14090;
	selp.u64 	%rd14093, 1, 0, %p6686;
	add.s64 	%rd14094, %rd14089, %rd14091;
	add.s64 	%rd14095, %rd14094, %rd14093;
	mul.hi.u64 	%rd14096, %rd15164, %rd14050;
	mad.lo.s64 	%rd14097, %rd15164, -8856726876819556113, %rd14078;
	setp.lt.u64 	%p6687, %rd14097, %rd14078;
	selp.u64 	%rd14098, 1, 0, %p6687;
	add.s64 	%rd14099, %rd14097, %rd14095;
	setp.lt.u64 	%p6688, %rd14099, %rd14097;
	selp.u64 	%rd14100, 1, 0, %p6688;
	add.s64 	%rd14101, %rd14096, %rd14098;
	add.s64 	%rd14102, %rd14101, %rd14100;
	mul.hi.u64 	%rd14103, %rd15165, %rd14035;
	mad.lo.s64 	%rd2862, %rd15165, 4523465425461901888, %rd14085;
	setp.lt.u64 	%p6689, %rd2862, %rd14085;
	selp.u64 	%rd14104, 1, 0, %p6689;
	add.s64 	%rd14105, %rd14103, %rd14104;
	mul.hi.u64 	%rd14106, %rd15165, %rd14038;
	mad.lo.s64 	%rd14107, %rd15165, 7138124642204153450, %rd14092;
	setp.lt.u64 	%p6690, %rd14107, %rd14092;
	selp.u64 	%rd14108, 1, 0, %p6690;
	add.s64 	%rd14109, %rd14107, %rd14105;
	setp.lt.u64 	%p6691, %rd14109, %rd14107;
	selp.u64 	%rd14110, 1, 0, %p6691;
	add.s64 	%rd14111, %rd14106, %rd14108;
	add.s64 	%rd14112, %rd14111, %rd14110;
	mul.hi.u64 	%rd14113, %rd15165, %rd14044;
	mad.lo.s64 	%rd14114, %rd15165, -7954561588662645994, %rd14099;
	setp.lt.u64 	%p6692, %rd14114, %rd14099;
	selp.u64 	%rd14115, 1, 0, %p6692;
	add.s64 	%rd14116, %rd14114, %rd14112;
	setp.lt.u64 	%p6693, %rd14116, %rd14114;
	selp.u64 	%rd14117, 1, 0, %p6693;
	add.s64 	%rd14118, %rd14113, %rd14115;
	add.s64 	%rd14119, %rd14118, %rd14117;
	mul.hi.u64 	%rd14120, %rd15165, %rd14050;
	mad.lo.s64 	%rd14121, %rd15165, -8856726876819556113, %rd14102;
	setp.lt.u64 	%p6694, %rd14121, %rd14102;
	selp.u64 	%rd14122, 1, 0, %p6694;
	add.s64 	%rd14123, %rd14121, %rd14119;
	setp.lt.u64 	%p6695, %rd14123, %rd14121;
	selp.u64 	%rd14124, 1, 0, %p6695;
	add.s64 	%rd14125, %rd14120, %rd14122;
	add.s64 	%rd14126, %rd14125, %rd14124;
	shl.b64 	%rd14127, %rd14109, 32;
	mov.b64 	{%r1308, %r1309}, %rd14109;
	mov.b64 	{%r1310, %r1311}, %rd14116;
	mov.b64 	%rd14128, {%r1309, %r1310};
	mov.b64 	{%r1312, %r1313}, %rd14123;
	mov.b64 	%rd14129, {%r1311, %r1312};
	mov.b64 	{%r1314, %r1315}, %rd14126;
	mov.b64 	%rd14130, {%r1313, %r1314};
	shr.u64 	%rd14131, %rd14126, 32;
	mul.lo.s64 	%rd14132, %rd14109, 977;
	mov.b64 	%rd14133, 977;
	mul.hi.u64 	%rd14134, %rd14109, %rd14133;
	mul.lo.s64 	%rd14135, %rd14116, 977;
	mul.hi.u64 	%rd14136, %rd14116, %rd14133;
	add.s64 	%rd14137, %rd14135, %rd14134;
	setp.lt.u64 	%p6696, %rd14137, %rd14135;
	selp.u64 	%rd14138, 1, 0, %p6696;
	add.s64 	%rd14139, %rd14136, %rd14138;
	mul.lo.s64 	%rd14140, %rd14123, 977;
	mul.hi.u64 	%rd14141, %rd14123, %rd14133;
	add.s64 	%rd14142, %rd14140, %rd14139;
	setp.lt.u64 	%p6697, %rd14142, %rd14140;
	selp.u64 	%rd14143, 1, 0, %p6697;
	add.s64 	%rd14144, %rd14141, %rd14143;
	mul.lo.s64 	%rd14145, %rd14126, 977;
	mul.hi.u64 	%rd14146, %rd14126, %rd14133;
	add.s64 	%rd14147, %rd14145, %rd14144;
	setp.lt.u64 	%p6698, %rd14147, %rd14145;
	selp.u64 	%rd14148, 1, 0, %p6698;
	add.s64 	%rd14149, %rd14146, %rd14148;
	add.s64 	%rd15175, %rd14132, %rd14127;
	setp.lt.u64 	%p6699, %rd15175, %rd14132;
	selp.u64 	%rd14150, 1, 0, %p6699;
	add.s64 	%rd14151, %rd14137, %rd14128;
	setp.lt.u64 	%p6700, %rd14151, %rd14137;
	add.s64 	%rd15176, %rd14151, %rd14150;
	setp.lt.u64 	%p6701, %rd15176, %rd14151;
	or.pred  	%p6702, %p6700, %p6701;
	selp.u64 	%rd14152, 1, 0, %p6702;
	add.s64 	%rd14153, %rd14142, %rd14129;
	setp.lt.u64 	%p6703, %rd14153, %rd14142;
	add.s64 	%rd15177, %rd14153, %rd14152;
	setp.lt.u64 	%p6704, %rd15177, %rd14153;
	or.pred  	%p6705, %p6703, %p6704;
	selp.u64 	%rd14154, 1, 0, %p6705;
	add.s64 	%rd14155, %rd14147, %rd14130;
	setp.lt.u64 	%p6706, %rd14155, %rd14147;
	add.s64 	%rd15178, %rd14155, %rd14154;
	setp.lt.u64 	%p6707, %rd15178, %rd14155;
	or.pred  	%p6708, %p6706, %p6707;
	selp.u64 	%rd14156, 1, 0, %p6708;
	add.s64 	%rd14157, %rd14149, %rd14131;
	add.s64 	%rd2867, %rd14157, %rd14156;
	setp.eq.s64 	%p6709, %rd2867, 0;
	mov.b64 	%rd15179, 0;
	@%p6709 bra 	$L__BB6_831;
	shl.b64 	%rd14158, %rd2867, 32;
	shr.u64 	%rd14159, %rd2867, 32;
	mov.b64 	%rd14160, 977;
	mul.hi.u64 	%rd14161, %rd2867, %rd14160;
	mad.lo.s64 	%rd14162, %rd2867, 977, %rd14158;
	setp.lt.u64 	%p6710, %rd14162, %rd14158;
	selp.u64 	%rd14163, 1, 0, %p6710;
	add.s64 	%rd15175, %rd14162, %rd15175;
	setp.lt.u64 	%p6711, %rd15175, %rd14162;
	selp.u64 	%rd14164, 1, 0, %p6711;
	add.s64 	%rd14165, %rd14159, %rd14161;
	setp.lt.u64 	%p6712, %rd14165, %rd14159;
	selp.u64 	%rd14166, 1, 0, %p6712;
	add.s64 	%rd14167, %rd15176, %rd14165;
	setp.lt.u64 	%p6713, %rd14167, %rd15176;
	selp.u64 	%rd14168, 1, 0, %p6713;
	add.s64 	%rd14169, %rd14167, %rd14163;
	add.s64 	%rd15176, %rd14169, %rd14164;
	setp.lt.u64 	%p6714, %rd15176, %rd14167;
	selp.u64 	%rd14170, 1, 0, %p6714;
	add.s64 	%rd14171, %rd15177, %rd14166;
	add.s64 	%rd14172, %rd14171, %rd14168;
	add.s64 	%rd2870, %rd14172, %rd14170;
	setp.lt.u64 	%p6715, %rd2870, %rd15177;
	selp.u64 	%rd14173, 1, 0, %p6715;
	add.s64 	%rd2871, %rd15178, %rd14173;
	setp.lt.u64 	%p6716, %rd2871, %rd15178;
	selp.u64 	%rd15179, 1, 0, %p6716;
	mov.u64 	%rd15177, %rd2870;
	mov.u64 	%rd15178, %rd2871;
$L__BB6_831:
	mad.lo.s64 	%rd2878, %rd15162, 4523465425461901888, %rd15175;
	setp.lt.u64 	%p6717, %rd2878, %rd15175;
	selp.u64 	%rd14174, 1, 0, %p6717;
	add.s64 	%rd14175, %rd15176, %rd2860;
	setp.lt.u64 	%p6718, %rd14175, %rd15176;
	add.s64 	%rd15181, %rd14175, %rd14174;
	setp.lt.u64 	%p6719, %rd15181, %rd14175;
	or.pred  	%p6720, %p6718, %p6719;
	selp.u64 	%rd14176, 1, 0, %p6720;
	add.s64 	%rd14177, %rd15177, %rd2861;
	setp.lt.u64 	%p6721, %rd14177, %rd15177;
	add.s64 	%rd15182, %rd14177, %rd14176;
	setp.lt.u64 	%p6722, %rd15182, %rd14177;
	or.pred  	%p6723, %p6721, %p6722;
	selp.u64 	%rd14178, 1, 0, %p6723;
	add.s64 	%rd14179, %rd15178, %rd2862;
	setp.lt.u64 	%p6724, %rd14179, %rd15178;
	add.s64 	%rd15183, %rd14179, %rd14178;
	setp.lt.u64 	%p6725, %rd15183, %rd14179;
	or.pred  	%p6726, %p6724, %p6725;
	selp.u64 	%rd14180, 1, 0, %p6726;
	add.s64 	%rd2882, %rd15179, %rd14180;
	setp.ne.s64 	%p6727, %rd2882, 0;
	@%p6727 bra 	$L__BB6_834;
	and.b64  	%rd14181, %rd15183, %rd15182;
	setp.ne.s64 	%p6728, %rd14181, -1;
	mov.u64 	%rd15180, %rd2878;
	@%p6728 bra 	$L__BB6_841;
	setp.ne.s64 	%p6729, %rd15181, -1;
	setp.lt.u64 	%p6730, %rd2878, -4294968273;
	or.pred  	%p6731, %p6729, %p6730;
	mov.u64 	%rd15180, %rd2878;
	@%p6731 bra 	$L__BB6_841;
$L__BB6_834:
	add.s64 	%rd15180, %rd2878, 4294968273;
	setp.lt.u64 	%p6732, %rd2878, -4294968273;
	selp.u64 	%rd14182, 1, 0, %p6732;
	add.s64 	%rd14183, %rd15181, 1;
	setp.ne.s64 	%p6733, %rd15181, -1;
	selp.s64 	%rd14184, -1, 0, %p6732;
	add.s64 	%rd15181, %rd14183, %rd14184;
	setp.lt.u64 	%p6734, %rd14183, %rd14182;
	or.pred  	%p6735, %p6733, %p6734;
	selp.u64 	%rd14185, 1, 0, %p6735;
	add.s64 	%rd14186, %rd15182, 1;
	setp.ne.s64 	%p6736, %rd15182, -1;
	selp.s64 	%rd14187, -1, 0, %p6735;
	add.s64 	%rd15182, %rd14186, %rd14187;
	setp.lt.u64 	%p6737, %rd14186, %rd14185;
	or.pred  	%p6738, %p6736, %p6737;
	selp.u64 	%rd14188, 1, 0, %p6738;
	add.s64 	%rd14189, %rd15183, 1;
	setp.ne.s64 	%p6739, %rd15183, -1;
	selp.s64 	%rd14190, -1, 0, %p6738;
	add.s64 	%rd15183, %rd14189, %rd14190;
	setp.lt.u64 	%p6740, %rd14189, %rd14188;
	or.pred  	%p6741, %p6739, %p6740;
	selp.s64 	%rd14191, -1, 0, %p6741;
	add.s64 	%rd2887, %rd2882, %rd14191;
	setp.ne.s64 	%p6742, %rd2887, 0;
	@%p6742 bra 	$L__BB6_837;
	and.b64  	%rd14192, %rd15183, %rd15182;
	setp.ne.s64 	%p6743, %rd14192, -1;
	@%p6743 bra 	$L__BB6_841;
	setp.ne.s64 	%p6744, %rd15181, -1;
	setp.lt.u64 	%p6745, %rd15180, -4294968273;
	or.pred  	%p6746, %p6744, %p6745;
	@%p6746 bra 	$L__BB6_841;
$L__BB6_837:
	add.s64 	%rd2888, %rd2878, 8589936546;
	setp.lt.u64 	%p6747, %rd15180, -4294968273;
	selp.u64 	%rd14193, 1, 0, %p6747;
	add.s64 	%rd14194, %rd15181, 1;
	setp.ne.s64 	%p6748, %rd15181, -1;
	selp.s64 	%rd14195, -1, 0, %p6747;
	add.s64 	%rd15181, %rd14194, %rd14195;
	setp.lt.u64 	%p6749, %rd14194, %rd14193;
	or.pred  	%p6750, %p6748, %p6749;
	selp.u64 	%rd14196, 1, 0, %p6750;
	add.s64 	%rd14197, %rd15182, 1;
	setp.ne.s64 	%p6751, %rd15182, -1;
	selp.s64 	%rd14198, -1, 0, %p6750;
	add.s64 	%rd15182, %rd14197, %rd14198;
	setp.lt.u64 	%p6752, %rd14197, %rd14196;
	or.pred  	%p6753, %p6751, %p6752;
	selp.u64 	%rd14199, 1, 0, %p6753;
	add.s64 	%rd14200, %rd15183, 1;
	setp.ne.s64 	%p6754, %rd15183, -1;
	selp.s64 	%rd14201, -1, 0, %p6753;
	add.s64 	%rd15183, %rd14200, %rd14201;
	setp.lt.u64 	%p6755, %rd14200, %rd14199;
	or.pred  	%p6756, %p6754, %p6755;
	selp.u64 	%rd14202, 1, 0, %p6756;
	setp.ne.s64 	%p6757, %rd2887, %rd14202;
	@%p6757 bra 	$L__BB6_840;
	and.b64  	%rd14203, %rd15183, %rd15182;
	setp.ne.s64 	%p6758, %rd14203, -1;
	mov.u64 	%rd15180, %rd2888;
	@%p6758 bra 	$L__BB6_841;
	setp.ne.s64 	%p6759, %rd15181, -1;
	setp.lt.u64 	%p6760, %rd2888, -4294968273;
	or.pred  	%p6761, %p6759, %p6760;
	mov.u64 	%rd15180, %rd2888;
	@%p6761 bra 	$L__BB6_841;
$L__BB6_840:
	setp.lt.u64 	%p6762, %rd2888, -4294968273;
	selp.u64 	%rd14204, 1, 0, %p6762;
	add.s64 	%rd14205, %rd15181, 1;
	setp.ne.s64 	%p6763, %rd15181, -1;
	selp.s64 	%rd14206, -1, 0, %p6762;
	add.s64 	%rd15181, %rd14205, %rd14206;
	setp.lt.u64 	%p6764, %rd14205, %rd14204;
	or.pred  	%p6765, %p6763, %p6764;
	selp.u64 	%rd14207, 1, 0, %p6765;
	add.s64 	%rd14208, %rd15182, 1;
	setp.ne.s64 	%p6766, %rd15182, -1;
	selp.s64 	%rd14209, -1, 0, %p6765;
	add.s64 	%rd15182, %rd14208, %rd14209;
	setp.lt.u64 	%p6767, %rd14208, %rd14207;
	or.pred  	%p6768, %p6766, %p6767;
	selp.s64 	%rd14210, -1, 0, %p6768;
	add.s64 	%rd14211, %rd15183, %rd14210;
	add.s64 	%rd15183, %rd14211, 1;
	add.s64 	%rd15180, %rd2878, 12884904819;
$L__BB6_841:
	ld.param.u64 	%rd14487, [generate_pubkeys_sequential_param_8];
	ld.param.u64 	%rd14486, [generate_pubkeys_sequential_param_7];
	ld.param.u64 	%rd14485, [generate_pubkeys_sequential_param_6];
	ld.param.u64 	%rd14484, [generate_pubkeys_sequential_param_5];
	ld.param.u64 	%rd14483, [generate_pubkeys_sequential_param_4];
	ld.param.u64 	%rd14482, [generate_pubkeys_sequential_param_3];
	mov.u32 	%r1316, %ctaid.x;
	mov.u32 	%r1317, %ntid.x;
	mov.u32 	%r1318, %tid.x;
	mad.lo.s32 	%r29, %r1316, %r1317, %r1318;
	cvta.to.global.u64 	%rd2900, %rd14483;
	cvta.to.global.u64 	%rd2901, %rd14486;
	cvta.to.global.u64 	%rd2902, %rd14484;
	cvta.to.global.u64 	%rd2903, %rd14487;
	cvta.to.global.u64 	%rd2904, %rd14485;
	cvta.to.global.u64 	%rd2905, %rd14482;
	setp.eq.s32 	%p6769, %r22, 1;
	add.s64 	%rd2906, %rd4, %rd2778;
	shr.u64 	%rd2907, %rd15165, 32;
	{ .reg .b32 tmp; mov.b64 {tmp, %r30}, %rd15165; }
	@%p6769 bra 	$L__BB6_848;
	setp.lt.u32 	%p6770, %r22, 2;
	@%p6770 bra 	$L__BB6_846;
	and.b64  	%rd14212, %rd15165, -4294967296;
	or.b64  	%rd2908, %rd14212, %rd2907;
	mov.b32 	%r1362, 0;
	bra.uni 	$L__BB6_845;
$L__BB6_844:
	add.s32 	%r1362, %r1362, 1;
	setp.eq.s32 	%p6774, %r1362, %r23;
	@%p6774 bra 	$L__BB6_846;
$L__BB6_845:
	shl.b32 	%r1320, %r1362, 1;
	mul.wide.u32 	%rd14213, %r1320, 4;
	add.s64 	%rd14215, %rd13356, %rd14213;
	ld.const.u32 	%rd14216, [%rd14215+4];
	shl.b64 	%rd14217, %rd14216, 32;
	ld.const.u32 	%rd14218, [%rd14215];
	or.b64  	%rd14219, %rd14217, %rd14218;
	add.s64 	%rd14221, %rd13355, %rd14213;
	ld.const.u32 	%rd14222, [%rd14221+4];
	ld.const.u32 	%rd14223, [%rd14221];
	xor.b64  	%rd14224, %rd14219, %rd2908;
	and.b64  	%rd14225, %rd14224, %rd14223;
	setp.eq.s64 	%p6771, %rd14225, 0;
	shr.u64 	%rd14226, %rd14224, 32;
	and.b64  	%rd14227, %rd14226, %rd14222;
	setp.eq.s64 	%p6772, %rd14227, 0;
	or.pred  	%p6773, %p6771, %p6772;
	@%p6773 bra 	$L__BB6_849;
	bra.uni 	$L__BB6_844;
$L__BB6_846:
	setp.eq.s32 	%p6775, %r24, 0;
	@%p6775 bra 	$L__BB6_851;
	ld.const.u32 	%r1321, [%rd2691];
	and.b32  	%r1322, %r1321, %r30;
	ld.const.u32 	%r1323, [%rd2692];
	setp.eq.s32 	%p6776, %r1322, %r1323;
	@%p6776 bra 	$L__BB6_849;
	bra.uni 	$L__BB6_851;
$L__BB6_848:
	and.b32  	%r1324, %r25, %r30;
	setp.ne.s32 	%p6777, %r1324, %r26;
	@%p6777 bra 	$L__BB6_851;
$L__BB6_849:
	atom.global.add.u32 	%r33, [%rd2903], 1;
	setp.ge.u32 	%p6778, %r33, %r27;
	@%p6778 bra 	$L__BB6_851;
	setp.lt.u64 	%p6779, %rd2906, %rd4;
	mul.wide.u32 	%rd14229, %r33, 4;
	add.s64 	%rd14230, %rd2905, %rd14229;
	st.global.u32 	[%rd14230], %r29;
	add.s64 	%rd14231, %rd2900, %rd14229;
	st.global.u32 	[%rd14231], %r1361;
	add.s64 	%rd14232, %rd2901, %rd14229;
	mov.b32 	%r1325, 0;
	st.global.u32 	[%rd14232], %r1325;
	shl.b32 	%r1326, %r33, 2;
	mul.wide.u32 	%rd14233, %r1326, 8;
	add.s64 	%rd14234, %rd2902, %rd14233;
	st.global.u64 	[%rd14234], %rd15162;
	st.global.u64 	[%rd14234+8], %rd15163;
	st.global.u64 	[%rd14234+16], %rd15164;
	st.global.u64 	[%rd14234+24], %rd15165;
	selp.u64 	%rd14235, 1, 0, %p6779;
	add.s64 	%rd14236, %rd5, %rd14235;
	setp.lt.u64 	%p6780, %rd14236, %rd5;
	selp.u64 	%rd14237, 1, 0, %p6780;
	add.s64 	%rd14238, %rd6, %rd14237;
	setp.lt.u64 	%p6781, %rd14238, %rd6;
	selp.u64 	%rd14239, 1, 0, %p6781;
	add.s64 	%rd14240, %rd7, %rd14239;
	add.s64 	%rd14241, %rd2904, %rd14233;
	st.global.u64 	[%rd14241], %rd2906;
	st.global.u64 	[%rd14241+8], %rd14236;
	st.global.u64 	[%rd14241+16], %rd14238;
	st.global.u64 	[%rd14241+24], %rd14240;
$L__BB6_851:
	setp.eq.s32 	%p6782, %r22, 1;
	shr.u64 	%rd2909, %rd15174, 32;
	{ .reg .b32 tmp; mov.b64 {tmp, %r34}, %rd15174; }
	@%p6782 bra 	$L__BB6_858;
	setp.lt.u32 	%p6783, %r22, 2;
	@%p6783 bra 	$L__BB6_856;
	and.b64  	%rd14242, %rd15174, -4294967296;
	or.b64  	%rd2910, %rd14242, %rd2909;
	mov.b32 	%r1363, 0;
$L__BB6_854:
	shl.b32 	%r1328, %r1363, 1;
	mul.wide.u32 	%rd14243, %r1328, 4;
	add.s64 	%rd14245, %rd13356, %rd14243;
	ld.const.u32 	%rd14246, [%rd14245+4];
	shl.b64 	%rd14247, %rd14246, 32;
	ld.const.u32 	%rd14248, [%rd14245];
	or.b64  	%rd14249, %rd14247, %rd14248;
	add.s64 	%rd14251, %rd13355, %rd14243;
	ld.const.u32 	%rd14252, [%rd14251+4];
	ld.const.u32 	%rd14253, [%rd14251];
	xor.b64  	%rd14254, %rd14249, %rd2910;
	and.b64  	%rd14255, %rd14254, %rd14253;
	setp.eq.s64 	%p6784, %rd14255, 0;
	shr.u64 	%rd14256, %rd14254, 32;
	and.b64  	%rd14257, %rd14256, %rd14252;
	setp.eq.s64 	%p6785, %rd14257, 0;
	or.pred  	%p6786, %p6784, %p6785;
	@%p6786 bra 	$L__BB6_859;
	add.s32 	%r1363, %r1363, 1;
	setp.ne.s32 	%p6787, %r1363, %r23;
	@%p6787 bra 	$L__BB6_854;
$L__BB6_856:
	setp.eq.s32 	%p6788, %r24, 0;
	@%p6788 bra 	$L__BB6_861;
	ld.const.u32 	%r1329, [%rd2691];
	and.b32  	%r1330, %r1329, %r34;
	ld.const.u32 	%r1331, [%rd2692];
	setp.eq.s32 	%p6789, %r1330, %r1331;
	@%p6789 bra 	$L__BB6_859;
	bra.uni 	$L__BB6_861;
$L__BB6_858:
	and.b32  	%r1332, %r25, %r34;
	setp.ne.s32 	%p6790, %r1332, %r26;
	@%p6790 bra 	$L__BB6_861;
$L__BB6_859:
	atom.global.add.u32 	%r37, [%rd2903], 1;
	setp.ge.u32 	%p6791, %r37, %r27;
	@%p6791 bra 	$L__BB6_861;
	setp.lt.u64 	%p6792, %rd2906, %rd4;
	mul.wide.u32 	%rd14259, %r37, 4;
	add.s64 	%rd14260, %rd2905, %rd14259;
	st.global.u32 	[%rd14260], %r29;
	add.s64 	%rd14261, %rd2900, %rd14259;
	st.global.u32 	[%rd14261], %r1361;
	add.s64 	%rd14262, %rd2901, %rd14259;
	mov.b32 	%r1333, 1;
	st.global.u32 	[%rd14262], %r1333;
	shl.b32 	%r1334, %r37, 2;
	mul.wide.u32 	%rd14263, %r1334, 8;
	add.s64 	%rd14264, %rd2902, %rd14263;
	st.global.u64 	[%rd14264], %rd15171;
	st.global.u64 	[%rd14264+8], %rd15172;
	st.global.u64 	[%rd14264+16], %rd15173;
	st.global.u64 	[%rd14264+24], %rd15174;
	selp.u64 	%rd14265, 1, 0, %p6792;
	add.s64 	%rd14266, %rd5, %rd14265;
	setp.lt.u64 	%p6793, %rd14266, %rd5;
	selp.u64 	%rd14267, 1, 0, %p6793;
	add.s64 	%rd14268, %rd6, %rd14267;
	setp.lt.u64 	%p6794, %rd14268, %rd6;
	selp.u64 	%rd14269, 1, 0, %p6794;
	add.s64 	%rd14270, %rd7, %rd14269;
	add.s64 	%rd14271, %rd2904, %rd14263;
	st.global.u64 	[%rd14271], %rd2906;
	st.global.u64 	[%rd14271+8], %rd14266;
	st.global.u64 	[%rd14271+16], %rd14268;
	st.global.u64 	[%rd14271+24], %rd14270;
$L__BB6_861:
	setp.eq.s32 	%p6795, %r22, 1;
	shr.u64 	%rd2911, %rd15183, 32;
	{ .reg .b32 tmp; mov.b64 {tmp, %r38}, %rd15183; }
	@%p6795 bra 	$L__BB6_868;
	setp.lt.u32 	%p6796, %r22, 2;
	@%p6796 bra 	$L__BB6_866;
	and.b64  	%rd14272, %rd15183, -4294967296;
	or.b64  	%rd2912, %rd14272, %rd2911;
	mov.b32 	%r1364, 0;
$L__BB6_864:
	shl.b32 	%r1336, %r1364, 1;
	mul.wide.u32 	%rd14273, %r1336, 4;
	add.s64 	%rd14275, %rd13356, %rd14273;
	ld.const.u32 	%rd14276, [%rd14275+4];
	shl.b64 	%rd14277, %rd14276, 32;
	ld.const.u32 	%rd14278, [%rd14275];
	or.b64  	%rd14279, %rd14277, %rd14278;
	add.s64 	%rd14281, %rd13355, %rd14273;
	ld.const.u32 	%rd14282, [%rd14281+4];
	ld.const.u32 	%rd14283, [%rd14281];
	xor.b64  	%rd14284, %rd14279, %rd2912;
	and.b64  	%rd14285, %rd14284, %rd14283;
	setp.eq.s64 	%p6797, %rd14285, 0;
	shr.u64 	%rd14286, %rd14284, 32;
	and.b64  	%rd14287, %rd14286, %rd14282;
	setp.eq.s64 	%p6798, %rd14287, 0;
	or.pred  	%p6799, %p6797, %p6798;
	@%p6799 bra 	$L__BB6_869;
	add.s32 	%r1364, %r1364, 1;
	setp.ne.s32 	%p6800, %r1364, %r23;
	@%p6800 bra 	$L__BB6_864;
$L__BB6_866:
	setp.eq.s32 	%p6801, %r24, 0;
	@%p6801 bra 	$L__BB6_871;
	ld.const.u32 	%r1337, [%rd2691];
	and.b32  	%r1338, %r1337, %r38;
	ld.const.u32 	%r1339, [%rd2692];
	setp.eq.s32 	%p6802, %r1338, %r1339;
	@%p6802 bra 	$L__BB6_869;
	bra.uni 	$L__BB6_871;
$L__BB6_868:
	and.b32  	%r1340, %r25, %r38;
	setp.ne.s32 	%p6803, %r1340, %r26;
	@%p6803 bra 	$L__BB6_871;
$L__BB6_869:
	atom.global.add.u32 	%r41, [%rd2903], 1;
	setp.ge.u32 	%p6804, %r41, %r27;
	@%p6804 bra 	$L__BB6_871;
	setp.lt.u64 	%p6805, %rd2906, %rd4;
	mul.wide.u32 	%rd14289, %r41, 4;
	add.s64 	%rd14290, %rd2905, %rd14289;
	st.global.u32 	[%rd14290], %r29;
	add.s64 	%rd14291, %rd2900, %rd14289;
	st.global.u32 	[%rd14291], %r1361;
	add.s64 	%rd14292, %rd2901, %rd14289;
	mov.b32 	%r1341, 2;
	st.global.u32 	[%rd14292], %r1341;
	shl.b32 	%r1342, %r41, 2;
	mul.wide.u32 	%rd14293, %r1342, 8;
	add.s64 	%rd14294, %rd2902, %rd14293;
	st.global.u64 	[%rd14294], %rd15180;
	st.global.u64 	[%rd14294+8], %rd15181;
	st.global.u64 	[%rd14294+16], %rd15182;
	st.global.u64 	[%rd14294+24], %rd15183;
	selp.u64 	%rd14295, 1, 0, %p6805;
	add.s64 	%rd14296, %rd5, %rd14295;
	setp.lt.u64 	%p6806, %rd14296, %rd5;
	selp.u64 	%rd14297, 1, 0, %p6806;
	add.s64 	%rd14298, %rd6, %rd14297;
	setp.lt.u64 	%p6807, %rd14298, %rd6;
	selp.u64 	%rd14299, 1, 0, %p6807;
	add.s64 	%rd14300, %rd7, %rd14299;
	add.s64 	%rd14301, %rd2904, %rd14293;
	st.global.u64 	[%rd14301], %rd2906;
	st.global.u64 	[%rd14301+8], %rd14296;
	st.global.u64 	[%rd14301+16], %rd14298;
	st.global.u64 	[%rd14301+24], %rd14300;
$L__BB6_871:
	setp.eq.s32 	%p6808, %r1361, 0;
	@%p6808 bra 	$L__BB6_884;
	shl.b64 	%rd14303, %rd2778, 5;
	add.s64 	%rd14304, %rd2, %rd14303;
	ld.local.v2.u64 	{%rd14305, %rd14306}, [%rd14304];
	mul.lo.s64 	%rd2913, %rd14305, %rd15192;
	mul.hi.u64 	%rd14307, %rd15192, %rd14305;
	mul.lo.s64 	%rd14308, %rd14306, %rd15192;
	mul.hi.u64 	%rd14309, %rd15192, %rd14306;
	add.s64 	%rd14310, %rd14308, %rd14307;
	setp.lt.u64 	%p6809, %rd14310, %rd14308;
	selp.u64 	%rd14311, 1, 0, %p6809;
	add.s64 	%rd14312, %rd14309, %rd14311;
	ld.local.v2.u64 	{%rd14313, %rd14314}, [%rd14304+16];
	mul.lo.s64 	%rd14315, %rd14313, %rd15192;
	mul.hi.u64 	%rd14316, %rd15192, %rd14313;
	add.s64 	%rd14317, %rd14315, %rd14312;
	setp.lt.u64 	%p6810, %rd14317, %rd14315;
	selp.u64 	%rd14318, 1, 0, %p6810;
	add.s64 	%rd14319, %rd14316, %rd14318;
	mul.lo.s64 	%rd14320, %rd14314, %rd15192;
	mul.hi.u64 	%rd14321, %rd15192, %rd14314;
	add.s64 	%rd14322, %rd14320, %rd14319;
	setp.lt.u64 	%p6811, %rd14322, %rd14320;
	selp.u64 	%rd14323, 1, 0, %p6811;
	add.s64 	%rd14324, %rd14321, %rd14323;
	mul.hi.u64 	%rd14325, %rd15132, %rd14305;
	mad.lo.s64 	%rd2914, %rd14305, %rd15132, %rd14310;
	setp.lt.u64 	%p6812, %rd2914, %rd14310;
	selp.u64 	%rd14326, 1, 0, %p6812;
	add.s64 	%rd14327, %rd14325, %rd14326;
	mul.hi.u64 	%rd14328, %rd15132, %rd14306;
	mad.lo.s64 	%rd14329, %rd14306, %rd15132, %rd14317;
	setp.lt.u64 	%p6813, %rd14329, %rd14317;
	selp.u64 	%rd14330, 1, 0, %p6813;
	add.s64 	%rd14331, %rd14329, %rd14327;
	setp.lt.u64 	%p6814, %rd14331, %rd14329;
	selp.u64 	%rd14332, 1, 0, %p6814;
	add.s64 	%rd14333, %rd14328, %rd14330;
	add.s64 	%rd14334, %rd14333, %rd14332;
	mul.hi.u64 	%rd14335, %rd15132, %rd14313;
	mad.lo.s64 	%rd14336, %rd14313, %rd15132, %rd14322;
	setp.lt.u64 	%p6815, %rd14336, %rd14322;
	selp.u64 	%rd14337, 1, 0, %p6815;
	add.s64 	%rd14338, %rd14336, %rd14334;
	setp.lt.u64 	%p6816, %rd14338, %rd14336;
	selp.u64 	%rd14339, 1, 0, %p6816;
	add.s64 	%rd14340, %rd14335, %rd14337;
	add.s64 	%rd14341, %rd14340, %rd14339;
	mul.hi.u64 	%rd14342, %rd15132, %rd14314;
	mad.lo.s64 	%rd14343, %rd14314, %rd15132, %rd14324;
	setp.lt.u64 	%p6817, %rd14343, %rd14324;
	selp.u64 	%rd14344, 1, 0, %p6817;
	add.s64 	%rd14345, %rd14343, %rd14341;
	setp.lt.u64 	%p6818, %rd14345, %rd14343;
	selp.u64 	%rd14346, 1, 0, %p6818;
	add.s64 	%rd14347, %rd14342, %rd14344;
	add.s64 	%rd14348, %rd14347, %rd14346;
	mul.hi.u64 	%rd14349, %rd15133, %rd14305;
	mad.lo.s64 	%rd2915, %rd14305, %rd15133, %rd14331;
	setp.lt.u64 	%p6819, %rd2915, %rd14331;
	selp.u64 	%rd14350, 1, 0, %p6819;
	add.s64 	%rd14351, %rd14349, %rd14350;
	mul.hi.u64 	%rd14352, %rd15133, %rd14306;
	mad.lo.s64 	%rd14353, %rd14306, %rd15133, %rd14338;
	setp.lt.u64 	%p6820, %rd14353, %rd14338;
	selp.u64 	%rd14354, 1, 0, %p6820;
	add.s64 	%rd14355, %rd14353, %rd14351;
	setp.lt.u64 	%p6821, %rd14355, %rd14353;
	selp.u64 	%rd14356, 1, 0, %p6821;
	add.s64 	%rd14357, %rd14352, %rd14354;
	add.s64 	%rd14358, %rd14357, %rd14356;
	mul.hi.u64 	%rd14359, %rd15133, %rd14313;
	mad.lo.s64 	%rd14360, %rd14313, %rd15133, %rd14345;
	setp.lt.u64 	%p6822, %rd14360, %rd14345;
	selp.u64 	%rd14361, 1, 0, %p6822;
	add.s64 	%rd14362, %rd14360, %rd14358;
	setp.lt.u64 	%p6823, %rd14362, %rd14360;
	selp.u64 	%rd14363, 1, 0, %p6823;
	add.s64 	%rd14364, %rd14359, %rd14361;
	add.s64 	%rd14365, %rd14364, %rd14363;
	mul.hi.u64 	%rd14366, %rd15133, %rd14314;
	mad.lo.s64 	%rd14367, %rd14314, %rd15133, %rd14348;
	setp.lt.u64 	%p6824, %rd14367, %rd14348;
	selp.u64 	%rd14368, 1, 0, %p6824;
	add.s64 	%rd14369, %rd14367, %rd14365;
	setp.lt.u64 	%p6825, %rd14369, %rd14367;
	selp.u64 	%rd14370, 1, 0, %p6825;
	add.s64 	%rd14371, %rd14366, %rd14368;
	add.s64 	%rd14372, %rd14371, %rd14370;
	mul.hi.u64 	%rd14373, %rd15134, %rd14305;
	mad.lo.s64 	%rd2916, %rd14305, %rd15134, %rd14355;
	setp.lt.u64 	%p6826, %rd2916, %rd14355;
	selp.u64 	%rd14374, 1, 0, %p6826;
	add.s64 	%rd14375, %rd14373, %rd14374;
	mul.hi.u64 	%rd14376, %rd15134, %rd14306;
	mad.lo.s64 	%rd14377, %rd14306, %rd15134, %rd14362;
	setp.lt.u64 	%p6827, %rd14377, %rd14362;
	selp.u64 	%rd14378, 1, 0, %p6827;
	add.s64 	%rd14379, %rd14377, %rd14375;
	setp.lt.u64 	%p6828, %rd14379, %rd14377;
	selp.u64 	%rd14380, 1, 0, %p6828;
	add.s64 	%rd14381, %rd14376, %rd14378;
	add.s64 	%rd14382, %rd14381, %rd14380;
	mul.hi.u64 	%rd14383, %rd15134, %rd14313;
	mad.lo.s64 	%rd14384, %rd14313, %rd15134, %rd14369;
	setp.lt.u64 	%p6829, %rd14384, %rd14369;
	selp.u64 	%rd14385, 1, 0, %p6829;
	add.s64 	%rd14386, %rd14384, %rd14382;
	setp.lt.u64 	%p6830, %rd14386, %rd14384;
	selp.u64 	%rd14387, 1, 0, %p6830;
	add.s64 	%rd14388, %rd14383, %rd14385;
	add.s64 	%rd14389, %rd14388, %rd14387;
	mul.hi.u64 	%rd14390, %rd15134, %rd14314;
	mad.lo.s64 	%rd14391, %rd14314, %rd15134, %rd14372;
	setp.lt.u64 	%p6831, %rd14391, %rd14372;
	selp.u64 	%rd14392, 1, 0, %p6831;
	add.s64 	%rd14393, %rd14391, %rd14389;
	setp.lt.u64 	%p6832, %rd14393, %rd14391;
	selp.u64 	%rd14394, 1, 0, %p6832;
	add.s64 	%rd14395, %rd14390, %rd14392;
	add.s64 	%rd14396, %rd14395, %rd14394;
	shl.b64 	%rd14397, %rd14379, 32;
	mov.b64 	{%r1343, %r1344}, %rd14379;
	mov.b64 	{%r1345, %r1346}, %rd14386;
	mov.b64 	%rd14398, {%r1344, %r1345};
	mov.b64 	{%r1347, %r1348}, %rd14393;
	mov.b64 	%rd14399, {%r1346, %r1347};
	mov.b64 	{%r1349, %r1350}, %rd14396;
	mov.b64 	%rd14400, {%r1348, %r1349};
	shr.u64 	%rd14401, %rd14396, 32;
	mul.lo.s64 	%rd14402, %rd14379, 977;
	mov.b64 	%rd14403, 977;
	mul.hi.u64 	%rd14404, %rd14379, %rd14403;
	mul.lo.s64 	%rd14405, %rd14386, 977;
	mul.hi.u64 	%rd14406, %rd14386, %rd14403;
	add.s64 	%rd14407, %rd14405, %rd14404;
	setp.lt.u64 	%p6833, %rd14407, %rd14405;
	selp.u64 	%rd14408, 1, 0, %p6833;
	add.s64 	%rd14409, %rd14406, %rd14408;
	mul.lo.s64 	%rd14410, %rd14393, 977;
	mul.hi.u64 	%rd14411, %rd14393, %rd14403;
	add.s64 	%rd14412, %rd14410, %rd14409;
	setp.lt.u64 	%p6834, %rd14412, %rd14410;
	selp.u64 	%rd14413, 1, 0, %p6834;
	add.s64 	%rd14414, %rd14411, %rd14413;
	mul.lo.s64 	%rd14415, %rd14396, 977;
	mul.hi.u64 	%rd14416, %rd14396, %rd14403;
	add.s64 	%rd14417, %rd14415, %rd14414;
	setp.lt.u64 	%p6835, %rd14417, %rd14415;
	selp.u64 	%rd14418, 1, 0, %p6835;
	add.s64 	%rd14419, %rd14416, %rd14418;
	add.s64 	%rd15184, %rd14402, %rd14397;
	setp.lt.u64 	%p6836, %rd15184, %rd14402;
	selp.u64 	%rd14420, 1, 0, %p6836;
	add.s64 	%rd14421, %rd14407, %rd14398;
	setp.lt.u64 	%p6837, %rd14421, %rd14407;
	add.s64 	%rd15185, %rd14421, %rd14420;
	setp.lt.u64 	%p6838, %rd15185, %rd14421;
	or.pred  	%p6839, %p6837, %p6838;
	selp.u64 	%rd14422, 1, 0, %p6839;
	add.s64 	%rd14423, %rd14412, %rd14399;
	setp.lt.u64 	%p6840, %rd14423, %rd14412;
	add.s64 	%rd15186, %rd14423, %rd14422;
	setp.lt.u64 	%p6841, %rd15186, %rd14423;
	or.pred  	%p6842, %p6840, %p6841;
	selp.u64 	%rd14424, 1, 0, %p6842;
	add.s64 	%rd14425, %rd14417, %rd14400;
	setp.lt.u64 	%p6843, %rd14425, %rd14417;
	add.s64 	%rd15187, %rd14425, %rd14424;
	setp.lt.u64 	%p6844, %rd15187, %rd14425;
	or.pred  	%p6845, %p6843, %p6844;
	selp.u64 	%rd14426, 1, 0, %p6845;
	add.s64 	%rd14427, %rd14419, %rd14401;
	add.s64 	%rd2921, %rd14427, %rd14426;
	setp.eq.s64 	%p6846, %rd2921, 0;
	mov.b64 	%rd15188, 0;
	@%p6846 bra 	$L__BB6_874;
	shl.b64 	%rd14428, %rd2921, 32;
	shr.u64 	%rd14429, %rd2921, 32;
	mov.b64 	%rd14430, 977;
	mul.hi.u64 	%rd14431, %rd2921, %rd14430;
	mad.lo.s64 	%rd14432, %rd2921, 977, %rd14428;
	setp.lt.u64 	%p6847, %rd14432, %rd14428;
	selp.u64 	%rd14433, 1, 0, %p6847;
	add.s64 	%rd15184, %rd14432, %rd15184;
	setp.lt.u64 	%p6848, %rd15184, %rd14432;
	selp.u64 	%rd14434, 1, 0, %p6848;
	add.s64 	%rd14435, %rd14429, %rd14431;
	setp.lt.u64 	%p6849, %rd14435, %rd14429;
	selp.u64 	%rd14436, 1, 0, %p6849;
	add.s64 	%rd14437, %rd15185, %rd14435;
	setp.lt.u64 	%p6850, %rd14437, %rd15185;
	selp.u64 	%rd14438, 1, 0, %p6850;
	add.s64 	%rd14439, %rd14437, %rd14433;
	add.s64 	%rd15185, %rd14439, %rd14434;
	setp.lt.u64 	%p6851, %rd15185, %rd14437;
	selp.u64 	%rd14440, 1, 0, %p6851;
	add.s64 	%rd14441, %rd15186, %rd14436;
	add.s64 	%rd14442, %rd14441, %rd14438;
	add.s64 	%rd2924, %rd14442, %rd14440;
	setp.lt.u64 	%p6852, %rd2924, %rd15186;
	selp.u64 	%rd14443, 1, 0, %p6852;
	add.s64 	%rd2925, %rd15187, %rd14443;
	setp.lt.u64 	%p6853, %rd2925, %rd15187;
	selp.u64 	%rd15188, 1, 0, %p6853;
	mov.u64 	%rd15186, %rd2924;
	mov.u64 	%rd15187, %rd2925;
$L__BB6_874:
	add.s64 	%rd2932, %rd15184, %rd2913;
	setp.lt.u64 	%p6854, %rd2932, %rd15184;
	selp.u64 	%rd14444, 1, 0, %p6854;
	add.s64 	%rd14445, %rd15185, %rd2914;
	setp.lt.u64 	%p6855, %rd14445, %rd15185;
	add.s64 	%rd15132, %rd14445, %rd14444;
	setp.lt.u64 	%p6856, %rd15132, %rd14445;
	or.pred  	%p6857, %p6855, %p6856;
	selp.u64 	%rd14446, 1, 0, %p6857;
	add.s64 	%rd14447, %rd15186, %rd2915;
	setp.lt.u64 	%p6858, %rd14447, %rd15186;
	add.s64 	%rd15133, %rd14447, %rd14446;
	setp.lt.u64 	%p6859, %rd15133, %rd14447;
	or.pred  	%p6860, %p6858, %p6859;
	selp.u64 	%rd14448, 1, 0, %p6860;
	add.s64 	%rd14449, %rd15187, %rd2916;
	setp.lt.u64 	%p6861, %rd14449, %rd15187;
	add.s64 	%rd15134, %rd14449, %rd14448;
	setp.lt.u64 	%p6862, %rd15134, %rd14449;
	or.pred  	%p6863, %p6861, %p6862;
	selp.u64 	%rd14450, 1, 0, %p6863;
	add.s64 	%rd2936, %rd15188, %rd14450;
	setp.ne.s64 	%p6864, %rd2936, 0;
	@%p6864 bra 	$L__BB6_877;
	and.b64  	%rd14451, %rd15134, %rd15133;
	setp.ne.s64 	%p6865, %rd14451, -1;
	mov.u64 	%rd15192, %rd2932;
	@%p6865 bra 	$L__BB6_884;
	setp.ne.s64 	%p6866, %rd15132, -1;
	setp.lt.u64 	%p6867, %rd2932, -4294968273;
	or.pred  	%p6868, %p6866, %p6867;
	mov.u64 	%rd15192, %rd2932;
	@%p6868 bra 	$L__BB6_884;
$L__BB6_877:
	add.s64 	%rd15192, %rd2932, 4294968273;
	setp.lt.u64 	%p6869, %rd2932, -4294968273;
	selp.u64 	%rd14452, 1, 0, %p6869;
	add.s64 	%rd14453, %rd15132, 1;
	setp.ne.s64 	%p6870, %rd15132, -1;
	selp.s64 	%rd14454, -1, 0, %p6869;
	add.s64 	%rd15132, %rd14453, %rd14454;
	setp.lt.u64 	%p6871, %rd14453, %rd14452;
	or.pred  	%p6872, %p6870, %p6871;
	selp.u64 	%rd14455, 1, 0, %p6872;
	add.s64 	%rd14456, %rd15133, 1;
	setp.ne.s64 	%p6873, %rd15133, -1;
	selp.s64 	%rd14457, -1, 0, %p6872;
	add.s64 	%rd15133, %rd14456, %rd14457;
	setp.lt.u64 	%p6874, %rd14456, %rd14455;
	or.pred  	%p6875, %p6873, %p6874;
	selp.u64 	%rd14458, 1, 0, %p6875;
	add.s64 	%rd14459, %rd15134, 1;
	setp.ne.s64 	%p6876, %rd15134, -1;
	selp.s64 	%rd14460, -1, 0, %p6875;
	add.s64 	%rd15134, %rd14459, %rd14460;
	setp.lt.u64 	%p6877, %rd14459, %rd14458;
	or.pred  	%p6878, %p6876, %p6877;
	selp.s64 	%rd14461, -1, 0, %p6878;
	add.s64 	%rd2941, %rd2936, %rd14461;
	setp.ne.s64 	%p6879, %rd2941, 0;
	@%p6879 bra 	$L__BB6_880;
	and.b64  	%rd14462, %rd15134, %rd15133;
	setp.ne.s64 	%p6880, %rd14462, -1;
	@%p6880 bra 	$L__BB6_884;
	setp.ne.s64 	%p6881, %rd15132, -1;
	setp.lt.u64 	%p6882, %rd15192, -4294968273;
	or.pred  	%p6883, %p6881, %p6882;
	@%p6883 bra 	$L__BB6_884;
$L__BB6_880:
	add.s64 	%rd2942, %rd2932, 8589936546;
	setp.lt.u64 	%p6884, %rd15192, -4294968273;
	selp.u64 	%rd14463, 1, 0, %p6884;
	add.s64 	%rd14464, %rd15132, 1;
	setp.ne.s64 	%p6885, %rd15132, -1;
	selp.s64 	%rd14465, -1, 0, %p6884;
	add.s64 	%rd15132, %rd14464, %rd14465;
	setp.lt.u64 	%p6886, %rd14464, %rd14463;
	or.pred  	%p6887, %p6885, %p6886;
	selp.u64 	%rd14466, 1, 0, %p6887;
	add.s64 	%rd14467, %rd15133, 1;
	setp.ne.s64 	%p6888, %rd15133, -1;
	selp.s64 	%rd14468, -1, 0, %p6887;
	add.s64 	%rd15133, %rd14467, %rd14468;
	setp.lt.u64 	%p6889, %rd14467, %rd14466;
	or.pred  	%p6890, %p6888, %p6889;
	selp.u64 	%rd14469, 1, 0, %p6890;
	add.s64 	%rd14470, %rd15134, 1;
	setp.ne.s64 	%p6891, %rd15134, -1;
	selp.s64 	%rd14471, -1, 0, %p6890;
	add.s64 	%rd15134, %rd14470, %rd14471;
	setp.lt.u64 	%p6892, %rd14470, %rd14469;
	or.pred  	%p6893, %p6891, %p6892;
	selp.u64 	%rd14472, 1, 0, %p6893;
	setp.ne.s64 	%p6894, %rd2941, %rd14472;
	@%p6894 bra 	$L__BB6_883;
	and.b64  	%rd14473, %rd15134, %rd15133;
	setp.ne.s64 	%p6895, %rd14473, -1;
	mov.u64 	%rd15192, %rd2942;
	@%p6895 bra 	$L__BB6_884;
	setp.ne.s64 	%p6896, %rd15132, -1;
	setp.lt.u64 	%p6897, %rd2942, -4294968273;
	or.pred  	%p6898, %p6896, %p6897;
	mov.u64 	%rd15192, %rd2942;
	@%p6898 bra 	$L__BB6_884;
$L__BB6_883:
	setp.lt.u64 	%p6899, %rd2942, -4294968273;
	selp.u64 	%rd14474, 1, 0, %p6899;
	add.s64 	%rd14475, %rd15132, 1;
	setp.ne.s64 	%p6900, %rd15132, -1;
	selp.s64 	%rd14476, -1, 0, %p6899;
	add.s64 	%rd15132, %rd14475, %rd14476;
	setp.lt.u64 	%p6901, %rd14475, %rd14474;
	or.pred  	%p6902, %p6900, %p6901;
	selp.u64 	%rd14477, 1, 0, %p6902;
	add.s64 	%rd14478, %rd15133, 1;
	setp.ne.s64 	%p6903, %rd15133, -1;
	selp.s64 	%rd14479, -1, 0, %p6902;
	add.s64 	%rd15133, %rd14478, %rd14479;
	setp.lt.u64 	%p6904, %rd14478, %rd14477;
	or.pred  	%p6905, %p6903, %p6904;
	selp.s64 	%rd14480, -1, 0, %p6905;
	add.s64 	%rd14481, %rd15134, %rd14480;
	add.s64 	%rd15134, %rd14481, 1;
	add.s64 	%rd15192, %rd2932, 12884904819;
$L__BB6_884:
	setp.ne.s32 	%p6906, %r1361, 0;
	add.s32 	%r1361, %r1361, -1;
	@%p6906 bra 	$L__BB6_780;
$L__BB6_885:
	ret;

}


// ===== COMPILED SASS (sm_100) =====

	.target	sm_100

	.elftype	@"ET_EXEC"


//--------------------- .note.nv.tkinfo           --------------------------
	.section	.note.nv.tkinfo,"",@"SHT_NOTE"
	.sectionflags	@"SHF_NOTE_NV_TKINFO"
	.tkinfo
        /*0018*/ 	.word	0x00000002
        /*0030*/ 	.string	""
        /*0030*/ 	.string	"ptxas"
        /*0030*/ 	.string	"Cuda compilation tools, release 13.0, V13.0.88"
        /*0030*/ 	.string	"Build cuda_13.0.r13.0/compiler.36424714_0"
        /*0030*/ 	.string	"-arch sm_100 -m 64 "



//--------------------- .note.nv.cuinfo           --------------------------
	.section	.note.nv.cuinfo,"",@"SHT_NOTE"
	.sectionflags	@"SHF_NOTE_NV_CUINFO"
        /*0018*/ 	.short	0x0002
        /*001a*/ 	.short	0x0064
        /*001c*/ 	.short	0x0082
	.zero		2


//--------------------- .nv.info                  --------------------------
	.section	.nv.info,"",@"SHT_CUDA_INFO"
	.align	4


	//----- nvinfo : EIATTR_REGCOUNT
	.align		4
        /*0000*/ 	.byte	0x04, 0x2f
        /*0002*/ 	.short	(.L_7 - .L_6)
	.align		4
.L_6:
        /*0004*/ 	.word	index@(test_mod_add)
        /*0008*/ 	.word	0x0000001a


	//----- nvinfo : EIATTR_FRAME_SIZE
	.align		4
.L_7:
        /*000c*/ 	.byte	0x04, 0x11
        /*000e*/ 	.short	(.L_9 - .L_8)
	.align		4
.L_8:
        /*0010*/ 	.word	index@(test_mod_add)
        /*0014*/ 	.word	0x00000000


	//----- nvinfo : EIATTR_REGCOUNT
	.align		4
.L_9:
        /*0018*/ 	.byte	0x04, 0x2f
        /*001a*/ 	.short	(.L_11 - .L_10)
	.align		4
.L_10:
        /*001c*/ 	.word	index@(test_mod_mult)
        /*0020*/ 	.word	0x00000030


	//----- nvinfo : EIATTR_FRAME_SIZE
	.align		4
.L_11:
        /*0024*/ 	.byte	0x04, 0x11
        /*0026*/ 	.short	(.L_13 - .L_12)
	.align		4
.L_12:
        /*0028*/ 	.word	index@(test_mod_mult)
        /*002c*/ 	.word	0x00000000


	//----- nvinfo : EIATTR_REGCOUNT
	.align		4
.L_13:
        /*0030*/ 	.byte	0x04, 0x2f
        /*0032*/ 	.short	(.L_15 - .L_14)
	.align		4
.L_14:
        /*0034*/ 	.word	index@(test_mod_inv)
        /*0038*/ 	.word	0x00000074


	//----- nvinfo : EIATTR_FRAME_SIZE
	.align		4
.L_15:
        /*003c*/ 	.byte	0x04, 0x11
        /*003e*/ 	.short	(.L_17 - .L_16)
	.align		4
.L_16:
        /*0040*/ 	.word	index@(test_mod_inv)
        /*0044*/ 	.word	0x00000000


	//----- nvinfo : EIATTR_REGCOUNT
	.align		4
.L_17:
        /*0048*/ 	.byte	0x04, 0x2f
        /*004a*/ 	.short	(.L_19 - .L_18)
	.align		4
.L_18:
        /*004c*/ 	.word	index@(test_mod_square)
        /*0050*/ 	.word	0x00000028


	//----- nvinfo : EIATTR_FRAME_SIZE
	.align		4
.L_19:
        /*0054*/ 	.byte	0x04, 0x11
        /*0056*/ 	.short	(.L_21 - .L_20)
	.align		4
.L_20:
        /*0058*/ 	.word	index@(test_mod_square)
        /*005c*/ 	.word	0x00000000


	//----- nvinfo : EIATTR_REGCOUNT
	.align		4
.L_21:
        /*0060*/ 	.byte	0x04, 0x2f
        /*0062*/ 	.short	(.L_23 - .L_22)
	.align		4
.L_22:
        /*0064*/ 	.word	index@(test_point_double)
        /*0068*/ 	.word	0x0000007a


	//----- nvinfo : EIATTR_FRAME_SIZE
	.align		4
.L_23:
        /*006c*/ 	.byte	0x04, 0x11
        /*006e*/ 	.short	(.L_25 - .L_24)
	.align		4
.L_24:
        /*0070*/ 	.word	index@(test_point_double)
        /*0074*/ 	.word	0x00000000


	//----- nvinfo : EIATTR_REGCOUNT
	.align		4
.L_25:
        /*0078*/ 	.byte	0x04, 0x2f
        /*007a*/ 	.short	(.L_27 - .L_26)
	.align		4
.L_26:
        /*007c*/ 	.word	index@(test_reduce512)
        /*0080*/ 	.word	0x00000016


	//----- nvinfo : EIATTR_FRAME_SIZE
	.align		4
.L_27:
        /*0084*/ 	.byte	0x04, 0x11
        /*0086*/ 	.short	(.L_29 - .L_28)
	.align		4
.L_28:
        /*0088*/ 	.word	index@(test_reduce512)
        /*008c*/ 	.word	0x00000000


	//----- nvinfo : EIATTR_REGCOUNT
	.align		4
.L_29:
        /*0090*/ 	.byte	0x04, 0x2f
        /*0092*/ 	.short	(.L_31 - .L_30)
	.align		4
.L_30:
        /*0094*/ 	.word	index@(generate_pubkeys_sequential)
        /*0098*/ 	.word	0x00000060


	//----- nvinfo : EIATTR_FRAME_SIZE
	.align		4
.L_31:
        /*009c*/ 	.byte	0x04, 0x11
        /*009e*/ 	.short	(.L_33 - .L_32)
	.align		4
.L_32:
        /*00a0*/ 	.word	index@(generate_pubkeys_sequential)
        /*00a4*/ 	.word	0x00023310


	//----- nvinfo : EIATTR_MIN_STACK_SIZE
	.align		4
.L_33:
        /*00a8*/ 	.byte	0x04, 0x12
        /*00aa*/ 	.short	(.L_35 - .L_34)
	.align		4
.L_34:
        /*00ac*/ 	.word	index@(generate_pubkeys_sequential)
        /*00b0*/ 	.word	0x00023310


	//----- nvinfo : EIATTR_MIN_STACK_SIZE
	.align		4
.L_35:
        /*00b4*/ 	.byte	0x04, 0x12
        /*00b6*/ 	.short	(.L_37 - .L_36)
	.align		4
.L_36:
        /*00b8*/ 	.word	index@(test_reduce512)
        /*00bc*/ 	.word	0x00000000


	//----- nvinfo : EIATTR_MIN_STACK_SIZE
	.align		4
.L_37:
        /*00c0*/ 	.byte	0x04, 0x12
        /*00c2*/ 	.short	(.L_39 - .L_38)
	.align		4
.L_38:
        /*00c4*/ 	.word	index@(test_point_double)
        /*00c8*/ 	.word	0x00000000


	//----- nvinfo : EIATTR_MIN_STACK_SIZE
	.align		4
.L_39:
        /*00cc*/ 	.byte	0x04, 0x12
        /*00ce*/ 	.short	(.L_41 - .L_40)
	.align		4
.L_40:
        /*00d0*/ 	.word	index@(test_mod_square)
        /*00d4*/ 	.word	0x00000000


	//----- nvinfo : EIATTR_MIN_STACK_SIZE
	.align		4
.L_41:
        /*00d8*/ 	.byte	0x04, 0x12
        /*00da*/ 	.short	(.L_43 - .L_42)
	.align		4
.L_42:
        /*00dc*/ 	.word	index@(test_mod_inv)
        /*00e0*/ 	.word	0x00000000


	//----- nvinfo : EIATTR_MIN_STACK_SIZE
	.align		4
.L_43:
        /*00e4*/ 	.byte	0x04, 0x12
        /*00e6*/ 	.short	(.L_45 - .L_44)
	.align		4
.L_44:
        /*00e8*/ 	.word	index@(test_mod_mult)
        /*00ec*/ 	.word	0x00000000


	//----- nvinfo : EIATTR_MIN_STACK_SIZE
	.align		4
.L_45:
        /*00f0*/ 	.byte	0x04, 0x12
        /*00f2*/ 	.short	(.L_47 - .L_46)
	.align		4
.L_46:
        /*00f4*/ 	.word	index@(test_mod_add)
        /*00f8*/ 	.word	0x00000000
.L_47:


//--------------------- .nv.compat                --------------------------
	.section	.nv.compat,"",@"SHT_CUDA_COMPAT_INFO"
	.align	4
        /*0000*/ 	.byte	0x02, 0x09, 0x00, 0x00, 0x02, 0x02, 0x01, 0x00, 0x02, 0x05, 0x05, 0x00, 0x03, 0x07, 0x01, 0x01
        /*0010*/ 	.byte	0x02, 0x03, 0x00, 0x00, 0x02, 0x06, 0x01, 0x00, 0x04, 0x0b, 0x08, 0x00, 0x09, 0x00, 0x00, 0x00
        /*0020*/ 	.byte	0x00, 0x00, 0x00, 0x00


//--------------------- .nv.info.generate_pubkeys_sequential --------------------------
	.section	.nv.info.generate_pubkeys_sequential,"",@"SHT_CUDA_INFO"
	.sectionflags	@""
	.align	4


	//----- nvinfo : EIATTR_CUDA_API_VERSION
	.align		4
        /*0000*/ 	.byte	0x04, 0x37
        /*0002*/ 	.short	(.L_49 - .L_48)
.L_48:
        /*0004*/ 	.word	0x00000082


	//----- nvinfo : EIATTR_KPARAM_INFO
	.align		4
.L_49:
        /*0008*/ 	.byte	0x04, 0x17
        /*000a*/ 	.short	(.L_51 - .L_50)
.L_50:
        /*000c*/ 	.word	0x00000000
        /*0010*/ 	.short	0x0008
        /*0012*/ 	.short	0x0040
        /*0014*/ 	.byte	0x00, 0xf5, 0x21, 0x00


	//----- nvinfo : EIATTR_KPARAM_INFO
	.align		4
.L_51:
        /*0018*/ 	.byte	0x04, 0x17
        /*001a*/ 	.short	(.L_53 - .L_52)
.L_52:
        /*001c*/ 	.word	0x00000000
        /*0020*/ 	.short	0x0007
        /*0022*/ 	.short	0x0038
        /*0024*/ 	.byte	0x00, 0xf5, 0x21, 0x00


	//----- nvinfo : EIATTR_KPARAM_INFO
	.align		4
.L_53:
        /*0028*/ 	.byte	0x04, 0x17
        /*002a*/ 	.short	(.L_55 - .L_54)
.L_54:
        /*002c*/ 	.word	0x00000000
        /*0030*/ 	.short	0x0006
        /*0032*/ 	.short	0x0030
        /*0034*/ 	.byte	0x00, 0xf5, 0x21, 0x00


	//----- nvinfo : EIATTR_KPARAM_INFO
	.align		4
.L_55:
        /*0038*/ 	.byte	0x04, 0x17
        /*003a*/ 	.short	(.L_57 - .L_56)
.L_56:
        /*003c*/ 	.word	0x00000000
        /*0040*/ 	.short	0x0005
        /*0042*/ 	.short	0x0028
        /*0044*/ 	.byte	0x00, 0xf5, 0x21, 0x00


	//----- nvinfo : EIATTR_KPARAM_INFO
	.align		4
.L_57:
        /*0048*/ 	.byte	0x04, 0x17
        /*004a*/ 	.short	(.L_59 - .L_58)
.L_58:
        /*004c*/ 	.word	0x00000000
        /*0050*/ 	.short	0x0004
        /*0052*/ 	.short	0x0020
        /*0054*/ 	.byte	0x00, 0xf5, 0x21, 0x00


	//----- nvinfo : EIATTR_KPARAM_INFO
	.align		4
.L_59:
        /*0058*/ 	.byte	0x04, 0x17
        /*005a*/ 	.short	(.L_61 - .L_60)
.L_60:
        /*005c*/ 	.word	0x00000000
        /*0060*/ 	.short	0x0003
        /*0062*/ 	.short	0x0018
        /*0064*/ 	.byte	0x00, 0xf5, 0x21, 0x00


	//----- nvinfo : EIATTR_KPARAM_INFO
	.align		4
.L_61:
        /*0068*/ 	.byte	0x04, 0x17
        /*006a*/ 	.short	(.L_63 - .L_62)
.L_62:
        /*006c*/ 	.word	0x00000000
        /*0070*/ 	.short	0x0002
        /*0072*/ 	.short	0x0010
        /*0074*/ 	.byte	0x00, 0xf5, 0x21, 0x00


	//----- nvinfo : EIATTR_KPARAM_INFO
	.align		4
.L_63:
        /*0078*/ 	.byte	0x04, 0x17
        /*007a*/ 	.short	(.L_65 - .L_64)
.L_64:
        /*007c*/ 	.word	0x00000000
        /*0080*/ 	.short	0x0001
        /*0082*/ 	.short	0x0008
        /*0084*/ 	.byte	0x00, 0xf5, 0x21, 0x00


	//----- nvinfo : EIATTR_KPARAM_INFO
	.align		4
.L_65:
        /*0088*/ 	.byte	0x04, 0x17
        /*008a*/ 	.short	(.L_67 - .L_66)
.L_66:
        /*008c*/ 	.word	0x00000000
        /*0090*/ 	.short	0x0000
        /*0092*/ 	.short	0x0000
        /*0094*/ 	.byte	0x00, 0xf5, 0x21, 0x00


	//----- nvinfo : EIATTR_SPARSE_MMA_MASK
	.align		4
.L_67:
        /*0098*/ 	.byte	0x03, 0x50
        /*009a*/ 	.short	0x0000


	//----- nvinfo : EIATTR_MAXREG_COUNT
	.align		4
        /*009c*/ 	.byte	0x03, 0x1b
        /*009e*/ 	.short	0x0060


	//----- nvinfo : EIATTR_ANNOTATIONS
	.align		4
        /*00a0*/ 	.byte	0x04, 0x55
        /*00a2*/ 	.short	(.L_69 - .L_68)


	//   ....[0]....
.L_68:
        /*00a4*/ 	.word	0x00000001
        /*00a8*/ 	.byte	0x40, 0x02, 0x00, 0x00, 0x01, 0x00, 0x00, 0x00, 0x70, 0x02, 0x00, 0x00, 0x01, 0x00, 0x00, 0x00
        /* <DEDUP_REMOVED lines=23> */
        /*0228*/ 	.byte	0xa0, 0xdc, 0x09, 0x00


	//----- nvinfo : EIATTR_MERCURY_ISA_VERSION
	.align		4
.L_69:
        /*022c*/ 	.byte	0x03, 0x5f
        /*022e*/ 	.short	0x0101


	//----- nvinfo : EIATTR_INT_WARP_WIDE_INSTR_OFFSETS
	.align		4
        /*0230*/ 	.byte	0x04, 0x31
        /*0232*/ 	.short	(.L_71 - .L_70)


	//   ....[0]....
.L_70:
        /*0234*/ 	.word	0x0009cea0


	//   ....[1]....
        /*0238*/ 	.word	0x0009cf40


	//   ....[2]....
        /*023c*/ 	.word	0x0009d500


	//   ....[3]....
        /*0240*/ 	.word	0x0009d5a0


	//   ....[4]....
        /*0244*/ 	.word	0x0009db30


	//   ....[5]....
        /*0248*/ 	.word	0x0009dbd0


	//----- nvinfo : EIATTR_VRC_CTA_INIT_COUNT
	.align		4
.L_71:
        /*024c*/ 	.byte	0x02, 0x4a
	.zero		1
	.zero		1


	//----- nvinfo : EIATTR_EXIT_INSTR_OFFSETS
	.align		4
        /*0250*/ 	.byte	0x04, 0x1c
        /*0252*/ 	.short	(.L_73 - .L_72)


	//   ....[0]....
.L_72:
        /*0254*/ 	.word	0x000000a0


	//   ....[1]....
        /*0258*/ 	.word	0x000a0640


	//----- nvinfo : EIATTR_MAX_THREADS
	.align		4
.L_73:
        /*025c*/ 	.byte	0x04, 0x05
        /*025e*/ 	.short	(.L_75 - .L_74)
.L_74:
        /*0260*/ 	.word	0x00000080
        /*0264*/ 	.word	0x00000001
        /*0268*/ 	.word	0x00000001


	//----- nvinfo : EIATTR_CRS_STACK_SIZE
	.align		4
.L_75:
        /*026c*/ 	.byte	0x04, 0x1e
        /*026e*/ 	.short	(.L_77 - .L_76)
.L_76:
        /*0270*/ 	.word	0x00000000


	//----- nvinfo : EIATTR_CBANK_PARAM_SIZE
	.align		4
.L_77:
        /*0274*/ 	.byte	0x03, 0x19
        /*0276*/ 	.short	0x0048


	//----- nvinfo : EIATTR_PARAM_CBANK
	.align		4
        /*0278*/ 	.byte	0x04, 0x0a
        /*027a*/ 	.short	(.L_79 - .L_78)
	.align		4
.L_78:
        /*027c*/ 	.word	index@(.nv.constant0.generate_pubkeys_sequential)
        /*0280*/ 	.short	0x0380
        /*0282*/ 	.short	0x0048


	//----- nvinfo : EIATTR_SW_WAR
	.align		4
.L_79:
        /*0284*/ 	.byte	0x04, 0x36
        /*0286*/ 	.short	(.L_81 - .L_80)
.L_80:
        /*0288*/ 	.word	0x00000008
.L_81:


//--------------------- .nv.info.test_reduce512   --------------------------
	.section	.nv.info.test_reduce512,"",@"SHT_CUDA_INFO"
	.sectionflags	@""
	.align	4


	//----- nvinfo : EIATTR_CUDA_API_VERSION
	.align		4
        /*0000*/ 	.byte	0x04, 0x37
        /*0002*/ 	.short	(.L_83 - .L_82)
.L_82:
        /*0004*/ 	.word	0x00000082


	//----- nvinfo : EIATTR_KPARAM_INFO
	.align		4
.L_83:
        /*0008*/ 	.byte	0x04, 0x17
        /*000a*/ 	.short	(.L_85 - .L_84)
.L_84:
        /*000c*/ 	.word	0x00000000
        /*0010*/ 	.short	0x0001
        /*0012*/ 	.short	0x0008
        /*0014*/ 	.byte	0x00, 0xf5, 0x21, 0x00


	//----- nvinfo : EIATTR_KPARAM_INFO
	.align		4
.L_85:
        /*0018*/ 	.byte	0x04, 0x17
        /*001a*/ 	.short	(.L_87 - .L_86)
.L_86:
        /*001c*/ 	.word	0x00000000
        /*0020*/ 	.short	0x0000
        /*0022*/ 	.short	0x0000
        /*0024*/ 	.byte	0x00, 0xf5, 0x21, 0x00


	//----- nvinfo : EIATTR_SPARSE_MMA_MASK
	.align		4
.L_87:
        /*0028*/ 	.byte	0x03, 0x50
        /*002a*/ 	.short	0x0000


	//----- nvinfo : EIATTR_MAXREG_COUNT
	.align		4
        /*002c*/ 	.byte	0x03, 0x1b
        /*002e*/ 	.short	0x00ff


	//----- nvinfo : EIATTR_MERCURY_ISA_VERSION
	.align		4
        /*0030*/ 	.byte	0x03, 0x5f
        /*0032*/ 	.short	0x0101


	//----- nvinfo : EIATTR_VRC_CTA_INIT_COUNT
	.align		4
        /*0034*/ 	.byte	0x02, 0x4a
	.zero		1
	.zero		1


	//----- nvinfo : EIATTR_EXIT_INSTR_OFFSETS
	.align		4
        /*0038*/ 	.byte	0x04, 0x1c
        /*003a*/ 	.short	(.L_89 - .L_88)


	//   ....[0]....
.L_88:
        /*003c*/ 	.word	0x00000070


	//   ....[1]....
        /*0040*/ 	.word	0x00001610


	//----- nvinfo : EIATTR_CBANK_PARAM_SIZE
	.align		4
.L_89:
        /*0044*/ 	.byte	0x03, 0x19
        /*0046*/ 	.short	0x0010


	//----- nvinfo : EIATTR_PARAM_CBANK
	.align		4
        /*0048*/ 	.byte	0x04, 0x0a
        /*004a*/ 	.short	(.L_91 - .L_90)
	.align		4
.L_90:
        /*004c*/ 	.word	index@(.nv.constant0.test_reduce512)
        /*0050*/ 	.short	0x0380
        /*0052*/ 	.short	0x0010


	//----- nvinfo : EIATTR_SW_WAR
	.align		4
.L_91:
        /*0054*/ 	.byte	0x04, 0x36
        /*0056*/ 	.short	(.L_93 - .L_92)
.L_92:
        /*0058*/ 	.word	0x00000008
.L_93:


//--------------------- .nv.info.test_point_double --------------------------
	.section	.nv.info.test_point_double,"",@"SHT_CUDA_INFO"
	.sectionflags	@""
	.align	4


	//----- nvinfo : EIATTR_CUDA_API_VERSION
	.align		4
        /*0000*/ 	.byte	0x04, 0x37
        /*0002*/ 	.short	(.L_95 - .L_94)
.L_94:
        /*0004*/ 	.word	0x00000082


	//----- nvinfo : EIATTR_KPARAM_INFO
	.align		4
.L_95:
        /*0008*/ 	.byte	0x04, 0x17
        /*000a*/ 	.short	(.L_97 - .L_96)
.L_96:
        /*000c*/ 	.word	0x00000000
        /*0010*/ 	.short	0x0004
        /*0012*/ 	.short	0x0020
        /*0014*/ 	.byte	0x00, 0xf5, 0x21, 0x00


	//----- nvinfo : EIATTR_KPARAM_INFO
	.align		4
.L_97:
        /*0018*/ 	.byte	0x04, 0x17
        /*001a*/ 	.short	(.L_99 - .L_98)
.L_98:
        /*001c*/ 	.word	0x00000000
        /*0020*/ 	.short	0x0003
        /*0022*/ 	.short	0x0018
        /*0024*/ 	.byte	0x00, 0xf5, 0x21, 0x00


	//----- nvinfo : EIATTR_KPARAM_INFO
	.align		4
.L_99:
        /*0028*/ 	.byte	0x04, 0x17
        /*002a*/ 	.short	(.L_101 - .L_100)
.L_100:
        /*002c*/ 	.word	0x00000000
        /*0030*/ 	.short	0x0002
        /*0032*/ 	.short	0x0010
        /*0034*/ 	.byte	0x00, 0xf5, 0x21, 0x00


	//----- nvinfo : EIATTR_KPARAM_INFO
	.align		4
.L_101:
        /*0038*/ 	.byte	0x04, 0x17
        /*003a*/ 	.short	(.L_103 - .L_102)
.L_102:
        /*003c*/ 	.word	0x00000000
        /*0040*/ 	.short	0x0001
        /*0042*/ 	.short	0x0008
        /*0044*/ 	.byte	0x00, 0xf5, 0x21, 0x00


	//----- nvinfo : EIATTR_KPARAM_INFO
	.align		4
.L_103:
        /*0048*/ 	.byte	0x04, 0x17
        /*004a*/ 	.short	(.L_105 - .L_104)
.L_104:
        /*004c*/ 	.word	0x00000000
        /*0050*/ 	.short	0x0000
        /*0052*/ 	.short	0x0000
        /*0054*/ 	.byte	0x00, 0xf5, 0x21, 0x00


	//----- nvinfo : EIATTR_SPARSE_MMA_MASK
	.align		4
.L_105:
        /*0058*/ 	.byte	0x03, 0x50
        /*005a*/ 	.short	0x0000


	//----- nvinfo : EIATTR_MAXREG_COUNT
	.align		4
        /*005c*/ 	.byte	0x03, 0x1b
        /*005e*/ 	.short	0x00ff


	//----- nvinfo : EIATTR_MERCURY_ISA_VERSION
	.align		4
        /*0060*/ 	.byte	0x03, 0x5f
        /*0062*/ 	.short	0x0101


	//----- nvinfo : EIATTR_VRC_CTA_INIT_COUNT
	.align		4
        /*0064*/ 	.byte	0x02, 0x4a
	.zero		1
	.zero		1


	//----- nvinfo : EIATTR_EXIT_INSTR_OFFSETS
	.align		4
        /*0068*/ 	.byte	0x04, 0x1c
        /*006a*/ 	.short	(.L_107 - .L_106)


	//   ....[0]....
.L_106:
        /*006c*/ 	.word	0x00000070


	//   ....[1]....
        /*0070*/ 	.word	0x00070db0


	//----- nvinfo : EIATTR_CBANK_PARAM_SIZE
	.align		4
.L_107:
        /*0074*/ 	.byte	0x03, 0x19
        /*0076*/ 	.short	0x0028


	//----- nvinfo : EIATTR_PARAM_CBANK
	.align		4
        /*0078*/ 	.byte	0x04, 0x0a
        /*007a*/ 	.short	(.L_109 - .L_108)
	.align		4
.L_108:
        /*007c*/ 	.word	index@(.nv.constant0.test_point_double)
        /*0080*/ 	.short	0x0380
        /*0082*/ 	.short	0x0028


	//----- nvinfo : EIATTR_SW_WAR
	.align		4
.L_109:
        /*0084*/ 	.byte	0x04, 0x36
        /*0086*/ 	.short	(.L_111 - .L_110)
.L_110:
        /*0088*/ 	.word	0x00000008
.L_111:


//--------------------- .nv.info.test_mod_square  --------------------------
	.section	.nv.info.test_mod_square,"",@"SHT_CUDA_INFO"
	.sectionflags	@""
	.align	4


	//----- nvinfo : EIATTR_CUDA_API_VERSION
	.align		4
        /*0000*/ 	.byte	0x04, 0x37
        /*0002*/ 	.short	(.L_113 - .L_112)
.L_112:
        /*0004*/ 	.word	0x00000082


	//----- nvinfo : EIATTR_KPARAM_INFO
	.align		4
.L_113:
        /*0008*/ 	.byte	0x04, 0x17
        /*000a*/ 	.short	(.L_115 - .L_114)
.L_114:
        /*000c*/ 	.word	0x00000000
        /*0010*/ 	.short	0x0001
        /*0012*/ 	.short	0x0008
        /*0014*/ 	.byte	0x00, 0xf5, 0x21, 0x00


	//----- nvinfo : EIATTR_KPARAM_INFO
	.align		4
.L_115:
        /*0018*/ 	.byte	0x04, 0x17
        /*001a*/ 	.short	(.L_117 - .L_116)
.L_116:
        /*001c*/ 	.word	0x00000000
        /*0020*/ 	.short	0x0000
        /*0022*/ 	.short	0x0000
        /*0024*/ 	.byte	0x00, 0xf5, 0x21, 0x00


	//----- nvinfo : EIATTR_SPARSE_MMA_MASK
	.align		4
.L_117:
        /*0028*/ 	.byte	0x03, 0x50
        /*002a*/ 	.short	0x0000


	//----- nvinfo : EIATTR_MAXREG_COUNT
	.align		4
        /*002c*/ 	.byte	0x03, 0x1b
        /*002e*/ 	.short	0x00ff


	//----- nvinfo : EIATTR_MERCURY_ISA_VERSION
	.align		4
        /*0030*/ 	.byte	0x03, 0x5f
        /*0032*/ 	.short	0x0101


	//----- nvinfo : EIATTR_VRC_CTA_INIT_COUNT
	.align		4
        /*0034*/ 	.byte	0x02, 0x4a
	.zero		1
	.zero		1


	//----- nvinfo : EIATTR_EXIT_INSTR_OFFSETS
	.align		4
        /*0038*/ 	.byte	0x04, 0x1c
        /*003a*/ 	.short	(.L_119 - .L_118)


	//   ....[0]....
.L_118:
        /*003c*/ 	.word	0x000021f0


	//----- nvinfo : EIATTR_CRS_STACK_SIZE
	.align		4
.L_119:
        /*0040*/ 	.byte	0x04, 0x1e
        /*0042*/ 	.short	(.L_121 - .L_120)
.L_120:
        /*0044*/ 	.word	0x00000000


	//----- nvinfo : EIATTR_CBANK_PARAM_SIZE
	.align		4
.L_121:
        /*0048*/ 	.byte	0x03, 0x19
        /*004a*/ 	.short	0x0010


	//----- nvinfo : EIATTR_PARAM_CBANK
	.align		4
        /*004c*/ 	.byte	0x04, 0x0a
        /*004e*/ 	.short	(.L_123 - .L_122)
	.align		4
.L_122:
        /*0050*/ 	.word	index@(.nv.constant0.test_mod_square)
        /*0054*/ 	.short	0x0380
        /*0056*/ 	.short	0x0010


	//----- nvinfo : EIATTR_SW_WAR
	.align		4
.L_123:
        /*0058*/ 	.byte	0x04, 0x36
        /*005a*/ 	.short	(.L_125 - .L_124)
.L_124:
        /*005c*/ 	.word	0x00000008
.L_125:


//--------------------- .nv.info.test_mod_inv     --------------------------
	.section	.nv.info.test_mod_inv,"",@"SHT_CUDA_INFO"
	.sectionflags	@""
	.align	4


	//----- nvinfo : EIATTR_CUDA_API_VERSION
	.align		4
        /*0000*/ 	.byte	0x04, 0x37
        /*0002*/ 	.short	(.L_127 - .L_126)
.L_126:
        /*0004*/ 	.word	0x00000082


	//----- nvinfo : EIATTR_KPARAM_INFO
	.align		4
.L_127:
        /*0008*/ 	.byte	0x04, 0x17
        /*000a*/ 	.short	(.L_129 - .L_128)
.L_128:
        /*000c*/ 	.word	0x00000000
        /*0010*/ 	.short	0x0001
        /*0012*/ 	.short	0x0008
        /*0014*/ 	.byte	0x00, 0xf5, 0x21, 0x00


	//----- nvinfo : EIATTR_KPARAM_INFO
	.align		4
.L_129:
        /*0018*/ 	.byte	0x04, 0x17
        /*001a*/ 	.short	(.L_131 - .L_130)
.L_130:
        /*001c*/ 	.word	0x00000000
        /*0020*/ 	.short	0x0000
        /*0022*/ 	.short	0x0000
        /*0024*/ 	.byte	0x00, 0xf5, 0x21, 0x00


	//----- nvinfo : EIATTR_SPARSE_MMA_MASK
	.align		4
.L_131:
        /*0028*/ 	.byte	0x03, 0x50
        /*002a*/ 	.short	0x0000


	//----- nvinfo : EIATTR_MAXREG_COUNT
	.align		4
        /*002c*/ 	.byte	0x03, 0x1b
        /*002e*/ 	.short	0x00ff


	//----- nvinfo : EIATTR_MERCURY_ISA_VERSION
	.align		4
        /*0030*/ 	.byte	0x03, 0x5f
        /*0032*/ 	.short	0x0101


	//----- nvinfo : EIATTR_VRC_CTA_INIT_COUNT
	.align		4
        /*0034*/ 	.byte	0x02, 0x4a
	.zero		1
	.zero		1


	//----- nvinfo : EIATTR_EXIT_INSTR_OFFSETS
	.align		4
        /*0038*/ 	.byte	0x04, 0x1c
        /*003a*/ 	.short	(.L_133 - .L_132)


	//   ....[0]....
.L_132:
        /*003c*/ 	.word	0x00056ec0


	//----- nvinfo : EIATTR_CRS_STACK_SIZE
	.align		4
.L_133:
        /*0040*/ 	.byte	0x04, 0x1e
        /*0042*/ 	.short	(.L_135 - .L_134)
.L_134:
        /*0044*/ 	.word	0x00000000


	//----- nvinfo : EIATTR_CBANK_PARAM_SIZE
	.align		4
.L_135:
        /*0048*/ 	.byte	0x03, 0x19
        /*004a*/ 	.short	0x0010


	//----- nvinfo : EIATTR_PARAM_CBANK
	.align		4
        /*004c*/ 	.byte	0x04, 0x0a
        /*004e*/ 	.short	(.L_137 - .L_136)
	.align		4
.L_136:
        /*0050*/ 	.word	index@(.nv.constant0.test_mod_inv)
        /*0054*/ 	.short	0x0380
        /*0056*/ 	.short	0x0010


	//----- nvinfo : EIATTR_SW_WAR
	.align		4
.L_137:
        /*0058*/ 	.byte	0x04, 0x36
        /*005a*/ 	.short	(.L_139 - .L_138)
.L_138:
        /*005c*/ 	.word	0x00000008
.L_139:


//--------------------- .nv.info.test_mod_mult    --------------------------
	.section	.nv.info.test_mod_mult,"",@"SHT_CUDA_INFO"
	.sectionflags	@""
	.align	4


	//----- nvinfo : EIATTR_CUDA_API_VERSION
	.align		4
        /*0000*/ 	.byte	0x04, 0x37
        /*0002*/ 	.short	(.L_141 - .L_140)
.L_140:
        /*0004*/ 	.word	0x00000082


	//----- nvinfo : EIATTR_KPARAM_INFO
	.align		4
.L_141:
        /*0008*/ 	.byte	0x04, 0x17
        /*000a*/ 	.short	(.L_143 - .L_142)
.L_142:
        /*000c*/ 	.word	0x00000000
        /*0010*/ 	.short	0x0002
        /*0012*/ 	.short	0x0010
        /*0014*/ 	.byte	0x00, 0xf5, 0x21, 0x00


	//----- nvinfo : EIATTR_KPARAM_INFO
	.align		4
.L_143:
        /*0018*/ 	.byte	0x04, 0x17
        /*001a*/ 	.short	(.L_145 - .L_144)
.L_144:
        /*001c*/ 	.word	0x00000000
        /*0020*/ 	.short	0x0001
        /*0022*/ 	.short	0x0008
        /*0024*/ 	.byte	0x00, 0xf5, 0x21, 0x00


	//----- nvinfo : EIATTR_KPARAM_INFO
	.align		4
.L_145:
        /*0028*/ 	.byte	0x04, 0x17
        /*002a*/ 	.short	(.L_147 - .L_146)
.L_146:
        /*002c*/ 	.word	0x00000000
        /*0030*/ 	.short	0x0000
        /*0032*/ 	.short	0x0000
        /*0034*/ 	.byte	0x00, 0xf5, 0x21, 0x00


	//----- nvinfo : EIATTR_SPARSE_MMA_MASK
	.align		4
.L_147:
        /*0038*/ 	.byte	0x03, 0x50
        /*003a*/ 	.short	0x0000


	//----- nvinfo : EIATTR_MAXREG_COUNT
	.align		4
        /*003c*/ 	.byte	0x03, 0x1b
        /*003e*/ 	.short	0x00ff


	//----- nvinfo : EIATTR_MERCURY_ISA_VERSION
	.align		4
        /*0040*/ 	.byte	0x03, 0x5f
        /*0042*/ 	.short	0x0101


	//----- nvinfo : EIATTR_VRC_CTA_INIT_COUNT
	.align		4
        /*0044*/ 	.byte	0x02, 0x4a
	.zero		1
	.zero		1


	//----- nvinfo : EIATTR_EXIT_INSTR_OFFSETS
	.align		4
        /*0048*/ 	.byte	0x04, 0x1c
        /*004a*/ 	.short	(.L_149 - .L_148)


	//   ....[0]....
.L_148:
        /*004c*/ 	.word	0x000028a0


	//----- nvinfo : EIATTR_CRS_STACK_SIZE
	.align		4
.L_149:
        /*0050*/ 	.byte	0x04, 0x1e
        /*0052*/ 	.short	(.L_151 - .L_150)
.L_150:
        /*0054*/ 	.word	0x00000000


	//----- nvinfo : EIATTR_CBANK_PARAM_SIZE
	.align		4
.L_151:
        /*0058*/ 	.byte	0x03, 0x19
        /*005a*/ 	.short	0x0018


	//----- nvinfo : EIATTR_PARAM_CBANK
	.align		4
        /*005c*/ 	.byte	0x04, 0x0a
        /*005e*/ 	.short	(.L_153 - .L_152)
	.align		4
.L_152:
        /*0060*/ 	.word	index@(.nv.constant0.test_mod_mult)
        /*0064*/ 	.short	0x0380
        /*0066*/ 	.short	0x0018


	//----- nvinfo : EIATTR_SW_WAR
	.align		4
.L_153:
        /*0068*/ 	.byte	0x04, 0x36
        /*006a*/ 	.short	(.L_155 - .L_154)
.L_154:
        /*006c*/ 	.word	0x00000008
.L_155:


//--------------------- .nv.info.test_mod_add     --------------------------
	.section	.nv.info.test_mod_add,"",@"SHT_CUDA_INFO"
	.sectionflags	@""
	.align	4


	//----- nvinfo : EIATTR_CUDA_API_VERSION
	.align		4
        /*0000*/ 	.byte	0x04, 0x37
        /*0002*/ 	.short	(.L_157 - .L_156)
.L_156:
        /*0004*/ 	.word	0x00000082


	//----- nvinfo : EIATTR_KPARAM_INFO
	.align		4
.L_157:
        /*0008*/ 	.byte	0x04, 0x17
        /*000a*/ 	.short	(.L_159 - .L_158)
.L_158:
        /*000c*/ 	.word	0x00000000
        /*0010*/ 	.short	0x0002
        /*0012*/ 	.short	0x0010
        /*0014*/ 	.byte	0x00, 0xf5, 0x21, 0x00


	//----- nvinfo : EIATTR_KPARAM_INFO
	.align		4
.L_159:
        /*0018*/ 	.byte	0x04, 0x17
        /*001a*/ 	.short	(.L_161 - .L_160)
.L_160:
        /*001c*/ 	.word	0x00000000
        /*0020*/ 	.short	0x0001
        /*0022*/ 	.short	0x0008
        /*0024*/ 	.byte	0x00, 0xf5, 0x21, 0x00


	//----- nvinfo : EIATTR_KPARAM_INFO
	.align		4
.L_161:
        /*0028*/ 	.byte	0x04, 0x17
        /*002a*/ 	.short	(.L_163 - .L_162)
.L_162:
        /*002c*/ 	.word	0x00000000
        /*0030*/ 	.short	0x0000
        /*0032*/ 	.short	0x0000
        /*0034*/ 	.byte	0x00, 0xf5, 0x21, 0x00


	//----- nvinfo : EIATTR_SPARSE_MMA_MASK
	.align		4
.L_163:
        /*0038*/ 	.byte	0x03, 0x50
        /*003a*/ 	.short	0x0000


	//----- nvinfo : EIATTR_MAXREG_COUNT
	.align		4
        /*003c*/ 	.byte	0x03, 0x1b
        /*003e*/ 	.short	0x00ff


	//----- nvinfo : EIATTR_MERCURY_ISA_VERSION
	.align		4
        /*0040*/ 	.byte	0x03, 0x5f
        /*0042*/ 	.short	0x0101


	//----- nvinfo : EIATTR_VRC_CTA_INIT_COUNT
	.align		4
        /*0044*/ 	.byte	0x02, 0x4a
	.zero		1
	.zero		1


	//----- nvinfo : EIATTR_EXIT_INSTR_OFFSETS
	.align		4
        /*0048*/ 	.byte	0x04, 0x1c
        /*004a*/ 	.short	(.L_165 - .L_164)


	//   ....[0]....
.L_164:
        /*004c*/ 	.word	0x00000760


	//----- nvinfo : EIATTR_CBANK_PARAM_SIZE
	.align		4
.L_165:
        /*0050*/ 	.byte	0x03, 0x19
        /*0052*/ 	.short	0x0018


	//----- nvinfo : EIATTR_PARAM_CBANK
	.align		4
        /*0054*/ 	.byte	0x04, 0x0a
        /*0056*/ 	.short	(.L_167 - .L_166)
	.align		4
.L_166:
        /*0058*/ 	.word	index@(.nv.constant0.test_mod_add)
        /*005c*/ 	.short	0x0380
        /*005e*/ 	.short	0x0018


	//----- nvinfo : EIATTR_SW_WAR
	.align		4
.L_167:
        /*0060*/ 	.byte	0x04, 0x36
        /*0062*/ 	.short	(.L_169 - .L_168)
.L_168:
        /*0064*/ 	.word	0x00000008
.L_169:


//--------------------- .nv.callgraph             --------------------------
	.section	.nv.callgraph,"",@"SHT_CUDA_CALLGRAPH"
	.align	4
	.sectionentsize	8
	.align		4
        /*0000*/ 	.word	0x00000000
	.align		4
        /*0004*/ 	.word	0xffffffff
	.align		4
        /*0008*/ 	.word	0x00000000
	.align		4
        /*000c*/ 	.word	0xfffffffe
	.align		4
        /*0010*/ 	.word	0x00000000
	.align		4
        /*0014*/ 	.word	0xfffffffd
	.align		4
        /*0018*/ 	.word	0x00000000
	.align		4
        /*001c*/ 	.word	0xfffffffc


//--------------------- .nv.constant3             --------------------------
	.section	.nv.constant3,"a",@progbits
	.align	8
.nv.constant3:
	.type		_dG_table,@object
	.size		_dG_table,(_patterns - _dG_table)
_dG_table:
	.zero		1536
	.type		_patterns,@object
	.size		_patterns,(_masks - _patterns)
_patterns:
	.zero		1024
	.type		_masks,@object
	.size		_masks,(_num_prefixes - _masks)
_masks:
	.zero		1024
	.type		_num_prefixes,@object
	.size		_num_prefixes,(_num_threads - _num_prefixes)
_num_prefixes:
	.zero		4
	.type		_num_threads,@object
	.size		_num_threads,(_max_matches - _num_threads)
_num_threads:
	.zero		4
	.type		_max_matches,@object
	.size		_max_matches,(.L_5 - _max_matches)
_max_matches:
	.zero		4
.L_5:


//--------------------- .text.generate_pubkeys_sequential --------------------------
	.section	.text.generate_pubkeys_sequential,"ax",@progbits
	.align	128
        .global         generate_pubkeys_sequential
        .type           generate_pubkeys_sequential,@function
        .size           generate_pubkeys_sequential,(.L_x_1343 - generate_pubkeys_sequential)
        .other          generate_pubkeys_sequential,@"STO_CUDA_ENTRY STV_DEFAULT"
generate_pubkeys_sequential:
.text.generate_pubkeys_sequential:
[----:B------:R-:W0:Y:S01]  /*0000*/  LDC R1, c[0x0][0x37c] ;  /* 0x0000df00ff017b82 */ /* 0x000e220000000800 */
[----:B------:R-:W1:Y:S07]  /*0010*/  S2R R0, SR_TID.X ;  /* 0x0000000000007919 */ /* 0x000e6e0000002100 */
[----:B------:R-:W1:Y:S01]  /*0020*/  S2UR UR4, SR_CTAID.X ;  /* 0x00000000000479c3 */ /* 0x000e620000002500 */
[----:B------:R-:W2:Y:S01]  /*0030*/  LDCU UR5, c[0x3][0xe04] ;  /* 0x00c1c080ff0577ac */ /* 0x000ea20008000800 */
[----:B0-----:R-:W-:-:S05]  /*0040*/  VIADD R1, R1, 0xfffdccf0 ;  /* 0xfffdccf001017836 */ /* 0x001fca0000000000 */
[C---:B------:R-:W-:Y:S01]  /*0050*/  R2UR UR8, R1.reuse ;  /* 0x00000000010872ca */ /* 0x040fe200000e0000 */
[----:B------:R-:W1:Y:S01]  /*0060*/  LDC R87, c[0x0][0x360] ;  /* 0x0000d800ff577b82 */ /* 0x000e620000000800 */
[----:B------:R-:W-:Y:S01]  /*0070*/  R2UR UR10, R1 ;  /* 0x00000000010a72ca */ /* 0x000fe200000e0000 */
[----:B-1----:R-:W-:-:S05]  /*0080*/  IMAD R87, R87, UR4, R0 ;  /* 0x0000000457577c24 */ /* 0x002fca000f8e0200 */
[----:B--2---:R-:W-:-:S13]  /*0090*/  ISETP.GE.U32.AND P0, PT, R87, UR5, PT ;  /* 0x0000000557007c0c */ /* 0x004fda000bf06070 */
[----:B------:R-:W-:Y:S05]  /*00a0*/  @P0 EXIT ;  /* 0x000000000000094d */ /* 0x000fea0003800000 */
[----:B------:R-:W0:Y:S01]  /*00b0*/  LDC.64 R2, c[0x0][0x380] ;  /* 0x0000e000ff027b82 */ /* 0x000e220000000a00 */
[----:B------:R-:W0:Y:S02]  /*00c0*/  LDCU.64 UR6, c[0x0][0x358] ;  /* 0x00006b00ff0677ac */ /* 0x000e240008000a00 */
[----:B0-----:R-:W2:Y:S04]  /*00d0*/  LDG.E.64 R4, desc[UR6][R2.64] ;  /* 0x0000000602047981 */ /* 0x001ea8000c1e1b00 */
[----:B------:R-:W3:Y:S04]  /*00e0*/  LDG.E.64 R6, desc[UR6][R2.64+0x8] ;  /* 0x0000080602067981 */ /* 0x000ee8000c1e1b00 */
[----:B------:R-:W4:Y:S01]  /*00f0*/  LDG.E.64 R8, desc[UR6][R2.64+0x10] ;  /* 0x0000100602087981 */ /* 0x000f22000c1e1b00 */
[----:B------:R-:W0:Y:S03]  /*0100*/  LDC.64 R12, c[0x0][0x388] ;  /* 0x0000e200ff0c7b82 */ /* 0x000e260000000a00 */
[----:B------:R1:W4:Y:S05]  /*0110*/  LDG.E.64 R10, desc[UR6][R2.64+0x18] ;  /* 0x00001806020a7981 */ /* 0x00032a000c1e1b00 */
[----:B------:R-:W1:Y:S01]  /*0120*/  LDC.64 R14, c[0x0][0x390] ;  /* 0x0000e400ff0e7b82 */ /* 0x000e620000000a00 */
[----:B0-----:R0:W5:Y:S04]  /*0130*/  LDG.E.64 R42, desc[UR6][R12.64] ;  /* 0x000000060c2a7981 */ /* 0x001168000c1e1b00 */
[----:B------:R0:W5:Y:S04]  /*0140*/  LDG.E.64 R40, desc[UR6][R12.64+0x8] ;  /* 0x000008060c287981 */ /* 0x000168000c1e1b00 */
[----:B------:R0:W5:Y:S04]  /*0150*/  LDG.E.64 R44, desc[UR6][R12.64+0x10] ;  /* 0x000010060c2c7981 */ /* 0x000168000c1e1b00 */
[----:B------:R0:W5:Y:S04]  /*0160*/  LDG.E.64 R46, desc[UR6][R12.64+0x18] ;  /* 0x000018060c2e7981 */ /* 0x000168000c1e1b00 */
[----:B-1----:R0:W5:Y:S04]  /*0170*/  LDG.E.64 R48, desc[UR6][R14.64] ;  /* 0x000000060e307981 */ /* 0x002168000c1e1b00 */
[----:B------:R0:W5:Y:S04]  /*0180*/  LDG.E.64 R38, desc[UR6][R14.64+0x8] ;  /* 0x000008060e267981 */ /* 0x000168000c1e1b00 */
[----:B------:R0:W5:Y:S04]  /*0190*/  LDG.E.64 R36, desc[UR6][R14.64+0x10] ;  /* 0x000010060e247981 */ /* 0x000168000c1e1b00 */
[----:B------:R0:W5:Y:S01]  /*01a0*/  LDG.E.64 R34, desc[UR6][R14.64+0x18] ;  /* 0x000018060e227981 */ /* 0x000162000c1e1b00 */
[----:B------:R-:W-:Y:S01]  /*01b0*/  BSSY.RECONVERGENT B1, `(.L_x_0) ;  /* 0x0001bba000017945 */ /* 0x000fe20003800200 */
[----:B------:R-:W-:-:S02]  /*01c0*/  IMAD.MOV.U32 R82, RZ, RZ, RZ ;  /* 0x000000ffff527224 */ /* 0x000fc400078e00ff */
[----:B------:R-:W-:Y:S02]  /*01d0*/  IMAD.MOV.U32 R79, RZ, RZ, RZ ;  /* 0x000000ffff4f7224 */ /* 0x000fe400078e00ff */
[----:B--2---:R-:W-:-:S03]  /*01e0*/  IMAD.WIDE.U32 R16, R87, 0x5dc, R4 ;  /* 0x000005dc57107825 */ /* 0x004fc600078e0004 */
[----:B------:R-:W-:-:S04]  /*01f0*/  ISETP.GE.U32.AND P0, PT, R16, R4, PT ;  /* 0x000000041000720c */ /* 0x000fc80003f06070 */
[----:B------:R-:W-:-:S04]  /*0200*/  ISETP.GE.U32.AND.EX P0, PT, R17, R5, PT, P0 ;  /* 0x000000051100720c */ /* 0x000fc80003f06100 */
[----:B------:R-:W-:-:S04]  /*0210*/  SEL R3, RZ, 0x1, P0 ;  /* 0x00000001ff037807 */ /* 0x000fc80000000000 */
[----:B---3--:R-:W-:-:S04]  /*0220*/  IADD3 R0, P1, PT, R6, R3, RZ ;  /* 0x0000000306007210 */ /* 0x008fc80007f3e0ff */
[----:B------:R-:W-:Y:S01]  /*0230*/  ISETP.GE.U32.AND P0, PT, R0, R6, PT ;  /* 0x000000060000720c */ /* 0x000fe20003f06070 */
[----:B------:R1:W-:Y:S02]  /*0240*/  STL [R1+0x232a4], R0 ;  /* 0x0232a40001007387 */ /* 0x0003e40000100800 */
[----:B-1----:R-:W-:-:S05]  /*0250*/  IMAD.X R0, RZ, RZ, R7, P1 ;  /* 0x000000ffff007224 */ /* 0x002fca00008e0607 */
[----:B------:R-:W-:Y:S01]  /*0260*/  ISETP.GE.U32.AND.EX P0, PT, R0, R7, PT, P0 ;  /* 0x000000070000720c */ /* 0x000fe20003f06100 */
[----:B------:R4:W-:Y:S03]  /*0270*/  STL [R1+0x232a0], R0 ;  /* 0x0232a00001007387 */ /* 0x0009e60000100800 */
[----:B------:R-:W-:-:S04]  /*0280*/  SEL R3, RZ, 0x1, P0 ;  /* 0x00000001ff037807 */ /* 0x000fc80000000000 */
[----:B----4-:R-:W-:-:S04]  /*0290*/  IADD3 R0, P1, PT, R8, R3, RZ ;  /* 0x0000000308007210 */ /* 0x010fc80007f3e0ff */
[----:B------:R-:W-:Y:S01]  /*02a0*/  ISETP.GE.U32.AND P0, PT, R0, R8, PT ;  /* 0x000000080000720c */ /* 0x000fe20003f06070 */
[----:B------:R1:W-:Y:S02]  /*02b0*/  STL [R1+0x232ac], R0 ;  /* 0x0232ac0001007387 */ /* 0x0003e40000100800 */
[----:B-1----:R-:W-:-:S05]  /*02c0*/  IMAD.X R0, RZ, RZ, R9, P1 ;  /* 0x000000ffff007224 */ /* 0x002fca00008e0609 */
[----:B------:R-:W-:Y:S01]  /*02d0*/  ISETP.GE.U32.AND.EX P0, PT, R0, R9, PT, P0 ;  /* 0x000000090000720c */ /* 0x000fe20003f06100 */
[----:B------:R1:W-:Y:S03]  /*02e0*/  STL [R1+0x232a8], R0 ;  /* 0x0232a80001007387 */ /* 0x0003e60000100800 */
[----:B------:R-:W-:Y:S01]  /*02f0*/  SEL R3, RZ, 0x1, P0 ;  /* 0x00000001ff037807 */ /* 0x000fe20000000000 */
[----:B------:R-:W-:Y:S03]  /*0300*/  STL.64 [R1+0x23280], R16 ;  /* 0x0232801001007387 */ /* 0x000fe60000100a00 */
[----:B-1----:R-:W-:-:S05]  /*0310*/  IADD3 R0, P0, PT, R10, R3, RZ ;  /* 0x000000030a007210 */ /* 0x002fca0007f1e0ff */
[----:B------:R-:W-:Y:S01]  /*0320*/  IMAD.X R2, RZ, RZ, R11, P0 ;  /* 0x000000ffff027224 */ /* 0x000fe200000e060b */
[----:B------:R-:W-:Y:S01]  /*0330*/  ISETP.NE.AND P0, PT, R87, RZ, PT ;  /* 0x000000ff5700720c */ /* 0x000fe20003f05270 */
[----:B------:R1:W-:Y:S01]  /*0340*/  STL [R1+0x232bc], R0 ;  /* 0x0232bc0001007387 */ /* 0x0003e20000100800 */
[----:B------:R-:W-:Y:S01]  /*0350*/  CS2R R4, SRZ ;  /* 0x0000000000047805 */ /* 0x000fe2000001ff00 */
[----:B------:R-:W-:Y:S02]  /*0360*/  IMAD.MOV.U32 R6, RZ, RZ, RZ ;  /* 0x000000ffff067224 */ /* 0x000fe400078e00ff */
[----:B------:R2:W-:Y:S01]  /*0370*/  STL [R1+0x232b8], R2 ;  /* 0x0232b80201007387 */ /* 0x0005e20000100800 */
[----:B-1----:R-:W-:Y:S01]  /*0380*/  IMAD.MOV.U32 R0, RZ, RZ, 0x1 ;  /* 0x00000001ff007424 */ /* 0x002fe200078e00ff */
[----:B--2---:R-:W-:-:S06]  /*0390*/  CS2R R2, SRZ ;  /* 0x0000000000027805 */ /* 0x004fcc000001ff00 */
[----:B0-----:R-:W-:Y:S05]  /*03a0*/  @!P0 BRA `(.L_x_1) ;  /* 0x000001b800688947 */ /* 0x001fea0003800000 */
[----:B------:R-:W-:Y:S02]  /*03b0*/  IMAD.MOV.U32 R86, RZ, RZ, RZ ;  /* 0x000000ffff567224 */ /* 0x000fe400078e00ff */
[----:B------:R-:W-:Y:S02]  /*03c0*/  IMAD.MOV.U32 R0, RZ, RZ, 0x1 ;  /* 0x00000001ff007424 */ /* 0x000fe400078e00ff */
[----:B------:R-:W-:Y:S02]  /*03d0*/  IMAD.MOV.U32 R82, RZ, RZ, RZ ;  /* 0x000000ffff527224 */ /* 0x000fe400078e00ff */
[----:B------:R-:W-:Y:S02]  /*03e0*/  IMAD.MOV.U32 R2, RZ, RZ, RZ ;  /* 0x000000ffff027224 */ /* 0x000fe400078e00ff */
[----:B------:R-:W-:-:S07]  /*03f0*/  IMAD.MOV.U32 R79, RZ, RZ, RZ ;  /* 0x000000ffff4f7224 */ /* 0x000fce00078e00ff */
.L_x_112:
[----:B------:R-:W-:Y:S01]  /*0400*/  SHF.R.U32.HI R7, RZ, R86, R87 ;  /* 0x00000056ff077219 */ /* 0x000fe20000011657 */
[----:B------:R-:W-:Y:S03]  /*0410*/  BSSY.RECONVERGENT B0, `(.L_x_2) ;  /* 0x0001b90000007945 */ /* 0x000fe60003800200 */
[----:B------:R-:W-:-:S04]  /*0420*/  LOP3.LUT R7, R7, 0x1, RZ, 0xc0, !PT ;  /* 0x0000000107077812 */ /* 0x000fc800078ec0ff */
[----:B------:R-:W-:-:S13]  /*0430*/  ISETP.NE.U32.AND P0, PT, R7, 0x1, PT ;  /* 0x000000010700780c */ /* 0x000fda0003f05070 */
[----:B------:R-:W-:Y:S05]  /*0440*/  @P0 BRA `(.L_x_3) ;  /* 0x000001b800300947 */ /* 0x000fea0003800000 */
[C---:B------:R-:W-:Y:S01]  /*0450*/  IMAD.WIDE.U32 R8, R82.reuse, R5, RZ ;  /* 0x0000000552087225 */ /* 0x040fe200078e00ff */
[----:B------:R-:W-:Y:S03]  /*0460*/  BSSY.RECONVERGENT B2, `(.L_x_4) ;  /* 0x0000142000027945 */ /* 0x000fe60003800200 */
[----:B------:R-:W-:-:S04]  /*0470*/  IMAD.WIDE.U32 R12, R82, R3, RZ ;  /* 0x00000003520c7225 */ /* 0x000fc800078e00ff */
[----:B------:R-:W-:-:S04]  /*0480*/  IMAD.WIDE.U32 R10, P0, R6, R0, R8 ;  /* 0x00000000060a7225 */ /* 0x000fc80007800008 */
[----:B------:R-:W-:-:S04]  /*0490*/  IMAD.WIDE.U32 R8, R0, R5, RZ ;  /* 0x0000000500087225 */ /* 0x000fc800078e00ff */
[----:B------:R-:W-:-:S04]  /*04a0*/  IMAD.WIDE.U32 R18, P2, R4, R0, R12 ;  /* 0x0000000004127225 */ /* 0x000fc8000784000c */
[----:B------:R-:W-:Y:S01]  /*04b0*/  IMAD.X R13, RZ, RZ, RZ, P0 ;  /* 0x000000ffff0d7224 */ /* 0x000fe200000e06ff */
[----:B------:R-:W-:Y:S01]  /*04c0*/  IADD3 RZ, P0, PT, R9, R10, RZ ;  /* 0x0000000a09ff7210 */ /* 0x000fe20007f1e0ff */
[----:B------:R-:W-:Y:S02]  /*04d0*/  IMAD.MOV.U32 R12, RZ, RZ, R11 ;  /* 0x000000ffff0c7224 */ /* 0x000fe400078e000b */
[-C--:B------:R-:W-:Y:S02]  /*04e0*/  IMAD R7, R4, R0.reuse, RZ ;  /* 0x0000000004077224 */ /* 0x080fe400078e02ff */
[----:B------:R-:W-:-:S04]  /*04f0*/  IMAD.WIDE.U32 R16, R3, R0, RZ ;  /* 0x0000000003107225 */ /* 0x000fc800078e00ff */
[----:B------:R-:W-:-:S04]  /*0500*/  IMAD.WIDE.U32.X R8, R6, R82, R12, P0 ;  /* 0x0000005206087225 */ /* 0x000fc800000e040c */
[----:B------:R-:W-:Y:S01]  /*0510*/  IMAD.WIDE.U32 R14, R0, R3, RZ ;  /* 0x00000003000e7225 */ /* 0x000fe200078e00ff */
[----:B------:R-:W-:-:S03]  /*0520*/  IADD3 R23, P5, PT, R8, R16, RZ ;  /* 0x0000001008177210 */ /* 0x000fc60007fbe0ff */
[----:B------:R-:W-:Y:S01]  /*0530*/  IMAD R7, R3, R82, R7 ;  /* 0x0000005203077224 */ /* 0x000fe200078e0207 */
[----:B------:R-:W-:Y:S01]  /*0540*/  IADD3 RZ, P3, PT, R15, R18, RZ ;  /* 0x000000120fff7210 */ /* 0x000fe20007f7e0ff */
[----:B------:R-:W-:Y:S01]  /*0550*/  IMAD.WIDE.U32 R14, R6, R3, RZ ;  /* 0x00000003060e7225 */ /* 0x000fe200078e00ff */
[----:B------:R-:W-:-:S03]  /*0560*/  ISETP.GE.U32.AND P0, PT, R23, R16, PT ;  /* 0x000000101700720c */ /* 0x000fc60003f06070 */
[----:B------:R-:W-:Y:S02]  /*0570*/  IMAD.IADD R7, R17, 0x1, R7 ;  /* 0x0000000111077824 */ /* 0x000fe400078e0207 */
[----:B------:R-:W-:-:S04]  /*0580*/  IMAD.WIDE.U32 R20, R5, R3, RZ ;  /* 0x0000000305147225 */ /* 0x000fc800078e00ff */
[----:B------:R-:W-:Y:S02]  /*0590*/  IMAD.X R22, R7, 0x1, R9, P5 ;  /* 0x0000000107167824 */ /* 0x000fe400028e0609 */
[----:B------:R-:W-:-:S03]  /*05a0*/  IMAD.WIDE.U32 R14, P4, R5, R4, R14 ;  /* 0x00000004050e7225 */ /* 0x000fc6000788000e */
[----:B------:R-:W-:Y:S01]  /*05b0*/  ISETP.GE.U32.AND.EX P0, PT, R22, R7, PT, P0 ;  /* 0x000000071600720c */ /* 0x000fe20003f06100 */
[----:B------:R-:W-:-:S04]  /*05c0*/  IMAD.WIDE.U32 R8, R82, R0, RZ ;  /* 0x0000000052087225 */ /* 0x000fc800078e00ff */
[-C--:B------:R-:W-:Y:S02]  /*05d0*/  IMAD R25, R79, R0.reuse, RZ ;  /* 0x000000004f197224 */ /* 0x080fe400078e02ff */
[----:B------:R-:W-:Y:S02]  /*05e0*/  IMAD R7, R6, R0, RZ ;  /* 0x0000000006077224 */ /* 0x000fe400078e02ff */
[----:B------:R-:W-:Y:S01]  /*05f0*/  IMAD.X R17, RZ, RZ, RZ, P2 ;  /* 0x000000ffff117224 */ /* 0x000fe200010e06ff */
[----:B------:R-:W-:Y:S01]  /*0600*/  IADD3 RZ, P2, PT, R21, R14, RZ ;  /* 0x0000000e15ff7210 */ /* 0x000fe20007f5e0ff */
[----:B------:R-:W-:-:S04]  /*0610*/  IMAD.WIDE.U32 R10, R82, R2, RZ ;  /* 0x00000002520a7225 */ /* 0x000fc800078e00ff */
[----:B------:R-:W-:Y:S02]  /*0620*/  IMAD.MOV.U32 R16, RZ, RZ, R19 ;  /* 0x000000ffff107224 */ /* 0x000fe400078e0013 */
[----:B------:R-:W-:-:S04]  /*0630*/  IMAD.WIDE.U32 R20, R0, R0, RZ ;  /* 0x0000000000147225 */ /* 0x000fc800078e00ff */
[----:B------:R-:W-:-:S04]  /*0640*/  IMAD.WIDE.U32 R8, P5, R0, R82, R8 ;  /* 0x0000005200087225 */ /* 0x000fc800078a0008 */
[----:B------:R-:W-:Y:S02]  /*0650*/  IMAD R51, R2, R82, R25 ;  /* 0x0000005202337224 */ /* 0x000fe400078e0219 */
[----:B------:R-:W-:-:S04]  /*0660*/  IMAD.WIDE.U32 R18, R5, R0, RZ ;  /* 0x0000000005127225 */ /* 0x000fc800078e00ff */
[----:B------:R-:W-:Y:S01]  /*0670*/  IMAD R25, R5, R82, R7 ;  /* 0x0000005205197224 */ /* 0x000fe200078e0207 */
[----:B------:R-:W-:Y:S01]  /*0680*/  SEL R7, RZ, 0x1, P0 ;  /* 0x00000001ff077807 */ /* 0x000fe20000000000 */
[----:B------:R-:W-:Y:S01]  /*0690*/  IMAD.WIDE.U32 R12, R0, R2, RZ ;  /* 0x00000002000c7225 */ /* 0x000fe200078e00ff */
[----:B------:R-:W-:-:S03]  /*06a0*/  IADD3 RZ, P0, PT, R21, R8, RZ ;  /* 0x0000000815ff7210 */ /* 0x000fc60007f1e0ff */
[----:B------:R-:W-:Y:S02]  /*06b0*/  IMAD.IADD R28, R19, 0x1, R25 ;  /* 0x00000001131c7824 */ /* 0x000fe400078e0219 */
[----:B------:R-:W-:-:S03]  /*06c0*/  IMAD.WIDE.U32 R10, P1, R79, R0, R10 ;  /* 0x000000004f0a7225 */ /* 0x000fc6000782000a */
[C---:B------:R-:W-:Y:S01]  /*06d0*/  SHF.L.U64.HI R14, R18.reuse, 0x1, R28 ;  /* 0x00000001120e7819 */ /* 0x040fe2000001021c */
[----:B------:R-:W-:Y:S01]  /*06e0*/  IMAD.X R25, RZ, RZ, RZ, P5 ;  /* 0x000000ffff197224 */ /* 0x000fe200028e06ff */
[----:B------:R-:W-:Y:S01]  /*06f0*/  IADD3 RZ, P6, PT, R13, R10, RZ ;  /* 0x0000000a0dff7210 */ /* 0x000fe20007fde0ff */
[----:B------:R-:W-:Y:S02]  /*0700*/  IMAD.MOV.U32 R24, RZ, RZ, R9 ;  /* 0x000000ffff187224 */ /* 0x000fe400078e0009 */
[----:B------:R-:W-:Y:S02]  /*0710*/  IMAD.SHL.U32 R33, R18, 0x2, RZ ;  /* 0x0000000212217824 */ /* 0x000fe400078e00ff */
[----:B------:R-:W-:-:S04]  /*0720*/  IMAD.WIDE.U32 R26, R6, R2, RZ ;  /* 0x00000002061a7225 */ /* 0x000fc800078e00ff */
[----:B------:R-:W-:-:S04]  /*0730*/  IMAD.WIDE.U32.X R24, R82, R82, R24, P0 ;  /* 0x0000005252187225 */ /* 0x000fc800000e0418 */
[----:B------:R-:W-:-:S04]  /*0740*/  IMAD.WIDE.U32 R12, R2, R0, RZ ;  /* 0x00000000020c7225 */ /* 0x000fc800078e00ff */
[----:B------:R-:W-:-:S04]  /*0750*/  IMAD.WIDE.U32.X R16, R4, R82, R16, P3 ;  /* 0x0000005204107225 */ /* 0x000fc800018e0410 */
[----:B------:R-:W-:Y:S01]  /*0760*/  IMAD.X R29, RZ, RZ, RZ, P1 ;  /* 0x000000ffff1d7224 */ /* 0x000fe200008e06ff */
[----:B------:R-:W-:Y:S01]  /*0770*/  IADD3 R10, P1, PT, R33, R24, RZ ;  /* 0x00000018210a7210 */ /* 0x000fe20007f3e0ff */
[----:B------:R-:W-:Y:S01]  /*0780*/  IMAD.IADD R51, R13, 0x1, R51 ;  /* 0x000000010d337824 */ /* 0x000fe200078e0233 */
[----:B------:R-:W-:Y:S01]  /*0790*/  IADD3 R16, P3, P5, R12, R16, R7 ;  /* 0x000000100c107210 */ /* 0x000fe20007d7e007 */
[----:B------:R-:W-:Y:S01]  /*07a0*/  IMAD.WIDE.U32 R18, R6, R5, RZ ;  /* 0x0000000506127225 */ /* 0x000fe200078e00ff */
[----:B------:R-:W-:Y:S02]  /*07b0*/  SHF.L.W.U32.HI R24, R28, 0x1, R23 ;  /* 0x000000011c187819 */ /* 0x000fe40000010e17 */
[----:B------:R-:W-:Y:S01]  /*07c0*/  IADD3.X R17, PT, PT, R51, R17, RZ, P3, P5 ;  /* 0x0000001133117210 */ /* 0x000fe20001fea4ff */
[----:B------:R-:W-:-:S04]  /*07d0*/  IMAD.WIDE.U32 R26, P0, R5, R79, R26 ;  /* 0x0000004f051a7225 */ /* 0x000fc8000780001a */
[----:B------:R-:W-:-:S04]  /*07e0*/  IMAD.WIDE.U32 R20, R5, R2, RZ ;  /* 0x0000000205147225 */ /* 0x000fc800078e00ff */
[----:B------:R-:W-:Y:S01]  /*07f0*/  IMAD.X R7, R14, 0x1, R25, P1 ;  /* 0x000000010e077824 */ /* 0x000fe200008e0619 */
[----:B------:R-:W-:Y:S01]  /*0800*/  SHF.L.W.U32.HI R25, R23, 0x1, R22 ;  /* 0x0000000117197819 */ /* 0x000fe20000010e16 */
[----:B------:R-:W-:Y:S01]  /*0810*/  IMAD.X R13, RZ, RZ, RZ, P0 ;  /* 0x000000ffff0d7224 */ /* 0x000fe200000e06ff */
[----:B------:R-:W-:Y:S01]  /*0820*/  ISETP.GE.U32.AND P0, PT, R10, R33, PT ;  /* 0x000000210a00720c */ /* 0x000fe20003f06070 */
[----:B------:R-:W-:Y:S01]  /*0830*/  IMAD.WIDE.U32 R30, R5, R5, RZ ;  /* 0x00000005051e7225 */ /* 0x000fe200078e00ff */
[----:B------:R-:W-:Y:S02]  /*0840*/  ISETP.GE.U32.AND P1, PT, R16, R12, PT ;  /* 0x0000000c1000720c */ /* 0x000fe40003f26070 */
[----:B------:R-:W-:Y:S01]  /*0850*/  IADD3 RZ, P3, PT, R21, R26, RZ ;  /* 0x0000001a15ff7210 */ /* 0x000fe20007f7e0ff */
[----:B------:R-:W-:Y:S01]  /*0860*/  IMAD.WIDE.U32 R18, P5, R5, R6, R18 ;  /* 0x0000000605127225 */ /* 0x000fe200078a0012 */
[----:B------:R-:W-:Y:S02]  /*0870*/  ISETP.GE.U32.AND.EX P0, PT, R7, R14, PT, P0 ;  /* 0x0000000e0700720c */ /* 0x000fe40003f06100 */
[----:B------:R-:W-:Y:S01]  /*0880*/  ISETP.GE.U32.AND.EX P1, PT, R17, R51, PT, P1 ;  /* 0x000000331100720c */ /* 0x000fe20003f26110 */
[----:B------:R-:W-:Y:S01]  /*0890*/  IMAD.X R21, RZ, RZ, RZ, P4 ;  /* 0x000000ffff157224 */ /* 0x000fe200020e06ff */
[----:B------:R-:W-:Y:S01]  /*08a0*/  IADD3 RZ, P4, PT, R31, R18, RZ ;  /* 0x000000121fff7210 */ /* 0x000fe20007f9e0ff */
[----:B------:R-:W-:Y:S01]  /*08b0*/  IMAD.MOV.U32 R28, RZ, RZ, R11 ;  /* 0x000000ffff1c7224 */ /* 0x000fe200078e000b */
[----:B------:R-:W-:Y:S01]  /*08c0*/  SEL R11, RZ, 0x1, P0 ;  /* 0x00000001ff0b7807 */ /* 0x000fe20000000000 */
[----:B------:R-:W-:-:S04]  /*08d0*/  IMAD.WIDE.U32 R30, R5, R5, R24 ;  /* 0x00000005051e7225 */ /* 0x000fc800078e0018 */
[----:B------:R-:W-:Y:S01]  /*08e0*/  IMAD R23, R4, R5, RZ ;  /* 0x0000000504177224 */ /* 0x000fe200078e02ff */
[----:B------:R-:W-:Y:S01]  /*08f0*/  ISETP.LT.U32.AND P0, PT, R30, R24, PT ;  /* 0x000000181e00720c */ /* 0x000fe20003f01070 */
[----:B------:R-:W-:Y:S01]  /*0900*/  IMAD.MOV.U32 R20, RZ, RZ, R15 ;  /* 0x000000ffff147224 */ /* 0x000fe200078e000f */
[----:B------:R-:W-:Y:S01]  /*0910*/  SEL R15, RZ, 0x1, P1 ;  /* 0x00000001ff0f7807 */ /* 0x000fe20000800000 */
[----:B------:R-:W-:Y:S01]  /*0920*/  IMAD.MOV.U32 R12, RZ, RZ, R27 ;  /* 0x000000ffff0c7224 */ /* 0x000fe200078e001b */
[----:B------:R-:W-:Y:S01]  /*0930*/  IADD3 R14, P1, PT, R11, R30, RZ ;  /* 0x0000001e0b0e7210 */ /* 0x000fe20007f3e0ff */
[----:B------:R-:W-:Y:S02]  /*0940*/  IMAD.IADD R24, R18, 0x1, R31 ;  /* 0x0000000112187824 */ /* 0x000fe400078e021f */
[----:B------:R-:W-:-:S04]  /*0950*/  IMAD.WIDE.U32 R26, R5, R3, R16 ;  /* 0x00000003051a7225 */ /* 0x000fc800078e0010 */
[----:B------:R-:W-:Y:S02]  /*0960*/  IMAD R23, R6, R3, R23 ;  /* 0x0000000306177224 */ /* 0x000fe400078e0217 */
[----:B------:R-:W-:Y:S01]  /*0970*/  IMAD.WIDE.U32.X R28, R79, R82, R28, P6 ;  /* 0x000000524f1c7225 */ /* 0x000fe200030e041c */
[----:B------:R-:W-:-:S03]  /*0980*/  ISETP.GE.U32.AND P6, PT, R14, R30, PT ;  /* 0x0000001e0e00720c */ /* 0x000fc60003fc6070 */
[----:B------:R-:W-:Y:S01]  /*0990*/  IMAD.X R11, RZ, RZ, R24, P1 ;  /* 0x000000ffff0b7224 */ /* 0x000fe200008e0618 */
[----:B------:R-:W-:Y:S01]  /*09a0*/  ISETP.GE.U32.AND P1, PT, R26, R16, PT ;  /* 0x000000101a00720c */ /* 0x000fe20003f26070 */
[----:B------:R-:W-:Y:S02]  /*09b0*/  IMAD.IADD R27, R27, 0x1, R23 ;  /* 0x000000011b1b7824 */ /* 0x000fe400078e0217 */
[----:B------:R-:W-:Y:S01]  /*09c0*/  IMAD.X R31, RZ, RZ, RZ, P5 ;  /* 0x000000ffff1f7224 */ /* 0x000fe200028e06ff */
[----:B------:R-:W-:Y:S01]  /*09d0*/  IADD3 R18, P5, PT, R15, R28, RZ ;  /* 0x0000001c0f127210 */ /* 0x000fe20007fbe0ff */
[----:B------:R-:W-:Y:S01]  /*09e0*/  IMAD.MOV.U32 R30, RZ, RZ, R19 ;  /* 0x000000ffff1e7224 */ /* 0x000fe200078e0013 */
[----:B------:R-:W-:Y:S01]  /*09f0*/  ISETP.GE.U32.AND.EX P1, PT, R27, R17, PT, P1 ;  /* 0x000000111b00720c */ /* 0x000fe20003f26110 */
[----:B------:R-:W-:Y:S01]  /*0a00*/  IMAD R23, R79, R5, RZ ;  /* 0x000000054f177224 */ /* 0x000fe200078e02ff */
[----:B------:R-:W-:Y:S01]  /*0a10*/  ISETP.GE.U32.AND.EX P6, PT, R11, R24, PT, P6 ;  /* 0x000000180b00720c */ /* 0x000fe20003fc6160 */
[----:B------:R-:W-:Y:S01]  /*0a20*/  IMAD.WIDE.U32.X R16, R6, R6, R30, P4 ;  /* 0x0000000606107225 */ /* 0x000fe200020e041e */
[----:B------:R-:W-:-:S02]  /*0a30*/  SHF.L.W.U32.HI R15, R22, 0x1, R26 ;  /* 0x00000001160f7819 */ /* 0x000fc40000010e1a */
[----:B------:R-:W-:Y:S01]  /*0a40*/  ISETP.LT.U32.OR.EX P0, PT, R24, R25, !P6, P0 ;  /* 0x000000191800720c */ /* 0x000fe20007701500 */
[----:B------:R-:W-:Y:S01]  /*0a50*/  IMAD.X R19, RZ, RZ, R29, P5 ;  /* 0x000000ffff137224 */ /* 0x000fe200028e061d */
[----:B------:R-:W-:Y:S01]  /*0a60*/  SHF.L.W.U32.HI R29, R26, 0x1, R27 ;  /* 0x000000011a1d7819 */ /* 0x000fe20000010e1b */
[C---:B------:R-:W-:Y:S01]  /*0a70*/  IMAD.WIDE.U32.X R20, R6.reuse, R4, R20, P2 ;  /* 0x0000000406147225 */ /* 0x040fe200010e0414 */
[----:B------:R-:W-:Y:S02]  /*0a80*/  IADD3 R24, P2, PT, R15, R16, RZ ;  /* 0x000000100f187210 */ /* 0x000fe40007f5e0ff */
[----:B------:R-:W-:Y:S01]  /*0a90*/  SEL R25, RZ, 0x1, P1 ;  /* 0x00000001ff197807 */ /* 0x000fe20000800000 */
[-C--:B------:R-:W-:Y:S02]  /*0aa0*/  IMAD R31, R6, R2.reuse, R23 ;  /* 0x00000002061f7224 */ /* 0x080fe400078e0217 */
[----:B------:R-:W-:-:S04]  /*0ab0*/  IMAD.WIDE.U32 R22, R5, R2, R18 ;  /* 0x0000000205167225 */ /* 0x000fc800078e0012 */
[----:B------:R-:W-:Y:S01]  /*0ac0*/  IMAD.X R26, R29, 0x1, R17, P2 ;  /* 0x000000011d1a7824 */ /* 0x000fe200010e0611 */
[----:B------:R-:W-:Y:S01]  /*0ad0*/  SEL R17, RZ, 0x1, !P0 ;  /* 0x00000001ff117807 */ /* 0x000fe20004000000 */
[----:B------:R-:W-:Y:S01]  /*0ae0*/  IMAD.WIDE.U32.X R12, R6, R79, R12, P3 ;  /* 0x0000004f060c7225 */ /* 0x000fe200018e040c */
[----:B------:R-:W-:Y:S02]  /*0af0*/  ISETP.LT.U32.AND P0, PT, R24, R15, PT ;  /* 0x0000000f1800720c */ /* 0x000fe40003f01070 */
[----:B------:R-:W-:Y:S01]  /*0b00*/  IADD3 R30, P1, P6, R22, R20, R25 ;  /* 0x00000014161e7210 */ /* 0x000fe20007e3e019 */
[----:B------:R-:W-:Y:S01]  /*0b10*/  IMAD.IADD R15, R23, 0x1, R31 ;  /* 0x00000001170f7824 */ /* 0x000fe200078e021f */
[----:B------:R-:W-:Y:S02]  /*0b20*/  IADD3 R16, P5, PT, R24, R17, RZ ;  /* 0x0000001118107210 */ /* 0x000fe40007fbe0ff */
[----:B------:R-:W-:Y:S02]  /*0b30*/  ISETP.GE.U32.AND P2, PT, R22, R18, PT ;  /* 0x000000121600720c */ /* 0x000fe40003f46070 */
[----:B------:R-:W-:Y:S01]  /*0b40*/  ISETP.GE.U32.AND P4, PT, R30, R22, PT ;  /* 0x000000161e00720c */ /* 0x000fe20003f86070 */
[----:B------:R-:W-:Y:S01]  /*0b50*/  IMAD.WIDE.U32 R22, R3, R3, RZ ;  /* 0x0000000303167225 */ /* 0x000fe200078e00ff */
[----:B------:R-:W-:-:S02]  /*0b60*/  IADD3.X R17, PT, PT, R15, R21, RZ, P1, P6 ;  /* 0x000000150f117210 */ /* 0x000fc40000fec4ff */
[----:B------:R-:W-:Y:S01]  /*0b70*/  ISETP.GE.U32.AND.EX P2, PT, R15, R19, PT, P2 ;  /* 0x000000130f00720c */ /* 0x000fe20003f46120 */
[----:B------:R-:W-:Y:S01]  /*0b80*/  IMAD.WIDE.U32 R20, R4, R3, RZ ;  /* 0x0000000304147225 */ /* 0x000fe200078e00ff */
[----:B------:R-:W-:Y:S02]  /*0b90*/  ISETP.GE.U32.AND.EX P4, PT, R17, R15, PT, P4 ;  /* 0x0000000f1100720c */ /* 0x000fe40003f86140 */
[----:B------:R-:W-:Y:S01]  /*0ba0*/  ISETP.GE.U32.AND P1, PT, R16, R24, PT ;  /* 0x000000181000720c */ /* 0x000fe20003f26070 */
[----:B------:R-:W-:Y:S01]  /*0bb0*/  IMAD.X R15, RZ, RZ, R26, P5 ;  /* 0x000000ffff0f7224 */ /* 0x000fe200028e061a */
[----:B------:R-:W-:Y:S01]  /*0bc0*/  SEL R22, RZ, 0x1, P2 ;  /* 0x00000001ff167807 */ /* 0x000fe20001000000 */
[----:B------:R-:W-:Y:S01]  /*0bd0*/  IMAD.WIDE.U32 R18, R4, R2, RZ ;  /* 0x0000000204127225 */ /* 0x000fe200078e00ff */
[----:B------:R-:W-:Y:S02]  /*0be0*/  SEL R31, RZ, 0x1, P4 ;  /* 0x00000001ff1f7807 */ /* 0x000fe40002000000 */
[----:B------:R-:W-:Y:S01]  /*0bf0*/  ISETP.GE.U32.AND.EX P3, PT, R15, R26, PT, P1 ;  /* 0x0000001a0f00720c */ /* 0x000fe20003f66110 */
[----:B------:R-:W-:-:S03]  /*0c00*/  IMAD.WIDE.U32 R20, P1, R3, R4, R20 ;  /* 0x0000000403147225 */ /* 0x000fc60007820014 */
[----:B------:R-:W-:Y:S01]  /*0c10*/  ISETP.LT.U32.OR.EX P0, PT, R26, R29, !P3, P0 ;  /* 0x0000001d1a00720c */ /* 0x000fe20005f01500 */
[----:B------:R-:W-:Y:S01]  /*0c20*/  IMAD.WIDE.U32 R28, R79, R2, RZ ;  /* 0x000000024f1c7225 */ /* 0x000fe200078e00ff */
[----:B------:R-:W-:Y:S02]  /*0c30*/  IADD3 R22, P3, P4, R31, R12, R22 ;  /* 0x0000000c1f167210 */ /* 0x000fe40007c7e016 */
[----:B------:R-:W-:Y:S01]  /*0c40*/  SHF.L.W.U32.HI R26, R27, 0x1, R30 ;  /* 0x000000011b1a7819 */ /* 0x000fe20000010e1e */
[----:B------:R-:W-:Y:S01]  /*0c50*/  IMAD.WIDE.U32 R24, R3, R2, RZ ;  /* 0x0000000203187225 */ /* 0x000fe200078e00ff */
[----:B------:R-:W-:Y:S02]  /*0c60*/  SHF.L.W.U32.HI R27, R30, 0x1, R17 ;  /* 0x000000011e1b7819 */ /* 0x000fe40000010e11 */
[----:B------:R-:W-:Y:S01]  /*0c70*/  IADD3 RZ, P5, PT, R23, R20, RZ ;  /* 0x0000001417ff7210 */ /* 0x000fe20007fbe0ff */
[----:B------:R-:W-:Y:S01]  /*0c80*/  IMAD.WIDE.U32 R18, P6, R3, R79, R18 ;  /* 0x0000004f03127225 */ /* 0x000fe200078c0012 */
[----:B------:R-:W-:-:S02]  /*0c90*/  IADD3.X R23, PT, PT, RZ, R13, RZ, P3, P4 ;  /* 0x0000000dff177210 */ /* 0x000fc40001fe84ff */
[----:B------:R-:W-:Y:S01]  /*0ca0*/  SEL R33, RZ, 0x1, !P0 ;  /* 0x00000001ff217807 */ /* 0x000fe20004000000 */
[----:B------:R-:W-:Y:S01]  /*0cb0*/  IMAD.WIDE.U32 R12, P4, R2, R79, R28 ;  /* 0x0000004f020c7225 */ /* 0x000fe2000788001c */
[----:B------:R-:W-:-:S03]  /*0cc0*/  IADD3 RZ, P2, PT, R25, R18, RZ ;  /* 0x0000001219ff7210 */ /* 0x000fc60007f5e0ff */
[-C--:B------:R-:W-:Y:S02]  /*0cd0*/  IMAD R29, R79, R3.reuse, RZ ;  /* 0x000000034f1d7224 */ /* 0x080fe400078e02ff */
[----:B------:R-:W-:-:S04]  /*0ce0*/  IMAD.WIDE.U32 R30, R3, R3, R26 ;  /* 0x00000003031e7225 */ /* 0x000fc800078e001a */
[-C--:B------:R-:W-:Y:S02]  /*0cf0*/  IMAD R53, R4, R2.reuse, R29 ;  /* 0x0000000204357224 */ /* 0x080fe400078e021d */
[----:B------:R-:W-:-:S04]  /*0d00*/  IMAD.WIDE.U32 R24, R2, R2, RZ ;  /* 0x0000000202187225 */ /* 0x000fc800078e00ff */
[----:B------:R-:W-:Y:S01]  /*0d10*/  IMAD.X R29, RZ, RZ, RZ, P6 ;  /* 0x000000ffff1d7224 */ /* 0x000fe200030e06ff */
[----:B------:R-:W-:Y:S01]  /*0d20*/  IADD3 R24, P6, PT, R33, R30, RZ ;  /* 0x0000001e21187210 */ /* 0x000fe20007fde0ff */
[----:B------:R-:W-:Y:S01]  /*0d30*/  IMAD.IADD R18, R20, 0x1, R31 ;  /* 0x0000000114127824 */ /* 0x000fe200078e021f */
[----:B------:R-:W-:Y:S01]  /*0d40*/  IADD3 RZ, P3, PT, R25, R12, RZ ;  /* 0x0000000c19ff7210 */ /* 0x000fe20007f7e0ff */
[----:B------:R-:W-:Y:S01]  /*0d50*/  IMAD.WIDE.U32 R32, R3, R2, R22 ;  /* 0x0000000203207225 */ /* 0x000fe200078e0016 */
[----:B------:R-:W-:-:S03]  /*0d60*/  ISETP.GE.U32.AND P0, PT, R24, R30, PT ;  /* 0x0000001e1800720c */ /* 0x000fc60003f06070 */
[----:B------:R-:W-:Y:S01]  /*0d70*/  IMAD.X R25, RZ, RZ, R18, P6 ;  /* 0x000000ffff197224 */ /* 0x000fe200030e0612 */
[----:B------:R-:W-:Y:S01]  /*0d80*/  ISETP.LT.U32.AND P6, PT, R30, R26, PT ;  /* 0x0000001a1e00720c */ /* 0x000fe20003fc1070 */
[----:B------:R-:W-:Y:S01]  /*0d90*/  IMAD.X R31, RZ, RZ, RZ, P1 ;  /* 0x000000ffff1f7224 */ /* 0x000fe200008e06ff */
[----:B------:R-:W-:Y:S01]  /*0da0*/  ISETP.GE.U32.AND P1, PT, R32, R22, PT ;  /* 0x000000162000720c */ /* 0x000fe20003f26070 */
[----:B------:R-:W-:Y:S01]  /*0db0*/  IMAD.IADD R53, R33, 0x1, R53 ;  /* 0x0000000121357824 */ /* 0x000fe200078e0235 */
[----:B------:R-:W-:Y:S01]  /*0dc0*/  ISETP.GE.U32.AND.EX P0, PT, R25, R18, PT, P0 ;  /* 0x000000121900720c */ /* 0x000fe20003f06100 */
[----:B------:R-:W-:Y:S02]  /*0dd0*/  IMAD.MOV.U32 R30, RZ, RZ, R21 ;  /* 0x000000ffff1e7224 */ /* 0x000fe400078e0015 */
[----:B------:R-:W-:Y:S01]  /*0de0*/  IMAD.MOV.U32 R28, RZ, RZ, R19 ;  /* 0x000000ffff1c7224 */ /* 0x000fe200078e0013 */
[----:B------:R-:W-:Y:S01]  /*0df0*/  ISETP.GE.U32.AND.EX P1, PT, R53, R23, PT, P1 ;  /* 0x000000173500720c */ /* 0x000fe20003f26110 */
[----:B------:R-:W-:Y:S01]  /*0e00*/  IMAD.WIDE.U32.X R30, R4, R4, R30, P5 ;  /* 0x00000004041e7225 */ /* 0x000fe200028e041e */
[----:B------:R-:W-:-:S02]  /*0e10*/  ISETP.LT.U32.OR.EX P0, PT, R18, R27, !P0, P6 ;  /* 0x0000001b1200720c */ /* 0x000fc40004701560 */
[----:B------:R-:W-:Y:S01]  /*0e20*/  SHF.L.W.U32.HI R23, R17, 0x1, R32 ;  /* 0x0000000111177819 */ /* 0x000fe20000010e20 */
[----:B------:R-:W-:Y:S01]  /*0e30*/  IMAD.WIDE.U32.X R28, R4, R79, R28, P2 ;  /* 0x0000004f041c7225 */ /* 0x000fe200010e041c */
[----:B------:R-:W-:Y:S02]  /*0e40*/  SHF.L.W.U32.HI R33, R32, 0x1, R53 ;  /* 0x0000000120217819 */ /* 0x000fe40000010e35 */
[----:B------:R-:W-:Y:S01]  /*0e50*/  IADD3 R22, P5, PT, R23, R30, RZ ;  /* 0x0000001e17167210 */ /* 0x000fe20007fbe0ff */
[----:B------:R-:W-:Y:S01]  /*0e60*/  IMAD.WIDE.U32 R20, R25, 0x3d1, RZ ;  /* 0x000003d119147825 */ /* 0x000fe200078e00ff */
[----:B------:R-:W-:Y:S02]  /*0e70*/  SEL R55, RZ, 0x1, !P0 ;  /* 0x00000001ff377807 */ /* 0x000fe40004000000 */
[----:B------:R-:W-:Y:S01]  /*0e80*/  SEL R27, RZ, 0x1, P1 ;  /* 0x00000001ff1b7807 */ /* 0x000fe20000800000 */
[----:B------:R-:W-:Y:S01]  /*0e90*/  IMAD.X R30, R33, 0x1, R31, P5 ;  /* 0x00000001211e7824 */ /* 0x000fe200028e061f */
[----:B------:R-:W-:Y:S01]  /*0ea0*/  IADD3 R55, P0, PT, R22, R55, RZ ;  /* 0x0000003716377210 */ /* 0x000fe20007f1e0ff */
[----:B------:R-:W-:Y:S01]  /*0eb0*/  IMAD.WIDE.U32 R18, R24, 0x3d1, RZ ;  /* 0x000003d118127825 */ /* 0x000fe200078e00ff */
[----:B------:R-:W-:-:S03]  /*0ec0*/  IADD3 R26, P1, PT, R27, R28, RZ ;  /* 0x0000001c1b1a7210 */ /* 0x000fc60007f3e0ff */
[----:B------:R-:W-:Y:S01]  /*0ed0*/  IMAD.WIDE.U32 R20, P6, RZ, R24, R20 ;  /* 0x00000018ff147225 */ /* 0x000fe200078c0014 */
[----:B------:R-:W-:-:S03]  /*0ee0*/  IADD3 R17, P2, PT, RZ, R18, RZ ;  /* 0x00000012ff117210 */ /* 0x000fc60007f5e0ff */
[----:B------:R-:W-:Y:S01]  /*0ef0*/  IMAD.X R51, RZ, RZ, R30, P0 ;  /* 0x000000ffff337224 */ /* 0x000fe200000e061e */
[----:B------:R-:W-:Y:S01]  /*0f00*/  ISETP.GE.U32.AND P0, PT, R55, R22, PT ;  /* 0x000000163700720c */ /* 0x000fe20003f06070 */
[----:B------:R-:W-:Y:S01]  /*0f10*/  IMAD.X R59, RZ, RZ, R29, P1 ;  /* 0x000000ffff3b7224 */ /* 0x000fe200008e061d */
[----:B------:R-:W-:Y:S01]  /*0f20*/  IADD3 R57, P5, PT, R19, R20, RZ ;  /* 0x0000001413397210 */ /* 0x000fe20007fbe0ff */
[----:B------:R-:W-:Y:S01]  /*0f30*/  IMAD.X R19, RZ, RZ, RZ, P4 ;  /* 0x000000ffff137224 */ /* 0x000fe200020e06ff */
[----:B------:R-:W-:Y:S01]  /*0f40*/  ISETP.LT.U32.AND P4, PT, R22, R23, PT ;  /* 0x000000171600720c */ /* 0x000fe20003f81070 */
[----:B------:R-:W-:Y:S01]  /*0f50*/  IMAD.MOV.U32 R28, RZ, RZ, R21 ;  /* 0x000000ffff1c7224 */ /* 0x000fe200078e0015 */
[C---:B------:R-:W-:Y:S01]  /*0f60*/  ISETP.GE.U32.AND.EX P0, PT, R51.reuse, R30, PT, P0 ;  /* 0x0000001e3300720c */ /* 0x040fe20003f06100 */
[----:B------:R-:W-:Y:S01]  /*0f70*/  IMAD.WIDE.U32 R20, R51, 0x3d1, RZ ;  /* 0x000003d133147825 */ /* 0x000fe200078e00ff */
[----:B------:R-:W-:Y:S02]  /*0f80*/  SHF.L.W.U32.HI R22, R53, 0x1, R26 ;  /* 0x0000000135167819 */ /* 0x000fe40000010e1a */
[----:B------:R-:W-:Y:S01]  /*0f90*/  SHF.L.W.U32.HI R23, R26, 0x1, R59 ;  /* 0x000000011a177819 */ /* 0x000fe20000010e3b */
[----:B------:R-:W-:Y:S01]  /*0fa0*/  IMAD.X R29, RZ, RZ, RZ, P6 ;  /* 0x000000ffff1d7224 */ /* 0x000fe200030e06ff */
[----:B------:R-:W-:Y:S01]  /*0fb0*/  ISETP.LT.U32.OR.EX P0, PT, R30, R33, !P0, P4 ;  /* 0x000000211e00720c */ /* 0x000fe20004701540 */
[----:B------:R-:W-:Y:S01]  /*0fc0*/  IMAD.WIDE.U32 R30, R55, 0x3d1, RZ ;  /* 0x000003d1371e7825 */ /* 0x000fe200078e00ff */
[----:B------:R-:W-:-:S02]  /*0fd0*/  ISETP.GE.U32.AND P1, PT, R17, R18, PT ;  /* 0x000000121100720c */ /* 0x000fc40003f26070 */
[----:B------:R-:W-:Y:S01]  /*0fe0*/  SEL R53, RZ, 0x1, !P0 ;  /* 0x00000001ff357807 */ /* 0x000fe20004000000 */
[----:B------:R-:W-:-:S04]  /*0ff0*/  IMAD.WIDE.U32 R26, R2, R2, R22 ;  /* 0x00000002021a7225 */ /* 0x000fc800078e0016 */
[----:B------:R-:W-:Y:S01]  /*1000*/  IMAD.WIDE.U32.X R28, RZ, R25, R28, P5 ;  /* 0x00000019ff1c7225 */ /* 0x000fe200028e041c */
[----:B------:R-:W-:-:S03]  /*1010*/  IADD3 R53, P0, PT, R53, R26, RZ ;  /* 0x0000001a35357210 */ /* 0x000fc60007f1e0ff */
[----:B------:R-:W-:-:S04]  /*1020*/  IMAD.WIDE.U32 R20, P6, RZ, R55, R20 ;  /* 0x00000037ff147225 */ /* 0x000fc800078c0014 */
[----:B------:R-:W-:Y:S01]  /*1030*/  IMAD.IADD R50, R12, 0x1, R27 ;  /* 0x000000010c327824 */ /* 0x000fe200078e021b */
[----:B------:R-:W-:Y:S01]  /*1040*/  IADD3 R27, P5, PT, R28, R30, RZ ;  /* 0x0000001e1c1b7210 */ /* 0x000fe20007fbe0ff */
[----:B------:R-:W-:Y:S01]  /*1050*/  IMAD.X R24, R57, 0x1, R24, P2 ;  /* 0x0000000139187824 */ /* 0x000fe200010e0618 */
[----:B------:R-:W-:Y:S01]  /*1060*/  IADD3 R31, P4, PT, R31, R20, RZ ;  /* 0x000000141f1f7210 */ /* 0x000fe20007f9e0ff */
[----:B------:R-:W-:Y:S01]  /*1070*/  IMAD.X R33, RZ, RZ, R50, P0 ;  /* 0x000000ffff217224 */ /* 0x000fe200000e0632 */
[----:B------:R-:W-:Y:S01]  /*1080*/  ISETP.GE.U32.AND P2, PT, R53, R26, PT ;  /* 0x0000001a3500720c */ /* 0x000fe20003f46070 */
[----:B------:R-:W-:Y:S01]  /*1090*/  IMAD.MOV.U32 R18, RZ, RZ, R13 ;  /* 0x000000ffff127224 */ /* 0x000fe200078e000d */
[----:B------:R-:W-:Y:S01]  /*10a0*/  ISETP.GE.U32.AND.EX P1, PT, R24, R57, PT, P1 ;  /* 0x000000391800720c */ /* 0x000fe20003f26110 */
[----:B------:R-:W-:Y:S01]  /*10b0*/  IMAD.X R32, R31, 0x1, R29, P5 ;  /* 0x000000011f207824 */ /* 0x000fe200028e061d */
[----:B------:R-:W-:Y:S01]  /*10c0*/  ISETP.LT.U32.AND P0, PT, R26, R22, PT ;  /* 0x000000161a00720c */ /* 0x000fe20003f01070 */
[----:B------:R-:W-:Y:S01]  /*10d0*/  IMAD.X R29, RZ, RZ, RZ, P6 ;  /* 0x000000ffff1d7224 */ /* 0x000fe200030e06ff */
[----:B------:R-:W-:Y:S01]  /*10e0*/  ISETP.GE.U32.AND.EX P2, PT, R33, R50, PT, P2 ;  /* 0x000000322100720c */ /* 0x000fe20003f46120 */
[----:B------:R-:W-:Y:S01]  /*10f0*/  IMAD.WIDE.U32.X R18, R79, R79, R18, P3 ;  /* 0x0000004f4f127225 */ /* 0x000fe200018e0412 */
[----:B------:R-:W-:-:S02]  /*1100*/  SEL R13, RZ, 0x1, P1 ;  /* 0x00000001ff0d7807 */ /* 0x000fc40000800000 */
[C---:B------:R-:W-:Y:S01]  /*1110*/  IADD3 R12, P5, PT, R27.reuse, R25, RZ ;  /* 0x000000191b0c7210 */ /* 0x040fe20007fbe0ff */
[----:B------:R-:W-:Y:S01]  /*1120*/  IMAD.MOV.U32 R28, RZ, RZ, R21 ;  /* 0x000000ffff1c7224 */ /* 0x000fe200078e0015 */
[----:B------:R-:W-:Y:S02]  /*1130*/  ISETP.LT.U32.OR.EX P0, PT, R50, R23, !P2, P0 ;  /* 0x000000173200720c */ /* 0x000fe40005701500 */
[----:B------:R-:W-:Y:S01]  /*1140*/  IADD3 R23, P6, PT, R12, R13, RZ ;  /* 0x0000000d0c177210 */ /* 0x000fe20007fde0ff */
[----:B------:R-:W-:Y:S01]  /*1150*/  IMAD.X R55, R32, 0x1, R55, P5 ;  /* 0x0000000120377824 */ /* 0x000fe200028e0637 */
[----:B------:R-:W-:Y:S01]  /*1160*/  ISETP.GE.U32.AND P1, PT, R27, R30, PT ;  /* 0x0000001e1b00720c */ /* 0x000fe20003f26070 */
[----:B------:R-:W-:Y:S01]  /*1170*/  IMAD.WIDE.U32.X R28, RZ, R51, R28, P4 ;  /* 0x00000033ff1c7225 */ /* 0x000fe200020e041c */
[----:B------:R-:W-:Y:S02]  /*1180*/  ISETP.LT.U32.AND P2, PT, R12, R27, PT ;  /* 0x0000001b0c00720c */ /* 0x000fe40003f41070 */
[----:B------:R-:W-:Y:S01]  /*1190*/  ISETP.GE.U32.AND.EX P1, PT, R32, R31, PT, P1 ;  /* 0x0000001f2000720c */ /* 0x000fe20003f26110 */
[----:B------:R-:W-:Y:S01]  /*11a0*/  IMAD.WIDE.U32 R26, R33, 0x3d1, RZ ;  /* 0x000003d1211a7825 */ /* 0x000fe200078e00ff */
[----:B------:R-:W-:-:S02]  /*11b0*/  ISETP.GE.U32.AND P3, PT, R23, R12, PT ;  /* 0x0000000c1700720c */ /* 0x000fc40003f66070 */
[----:B------:R-:W-:Y:S01]  /*11c0*/  SEL R25, RZ, 0x1, P1 ;  /* 0x00000001ff197807 */ /* 0x000fe20000800000 */
[----:B------:R-:W-:Y:S01]  /*11d0*/  IMAD.X R20, RZ, RZ, R55, P6 ;  /* 0x000000ffff147224 */ /* 0x000fe200030e0637 */
[----:B------:R-:W-:Y:S01]  /*11e0*/  SHF.R.U32.HI R12, RZ, 0x1f, R59 ;  /* 0x0000001fff0c7819 */ /* 0x000fe2000001163b */
[----:B------:R-:W-:Y:S01]  /*11f0*/  IMAD.WIDE.U32 R30, R53, 0x3d1, RZ ;  /* 0x000003d1351e7825 */ /* 0x000fe200078e00ff */
[----:B------:R-:W-:Y:S02]  /*1200*/  SEL R13, RZ, 0x1, !P0 ;  /* 0x00000001ff0d7807 */ /* 0x000fe40004000000 */
[----:B------:R-:W-:Y:S01]  /*1210*/  ISETP.GE.U32.AND.EX P3, PT, R20, R55, PT, P3 ;  /* 0x000000371400720c */ /* 0x000fe20003f66130 */
[----:B------:R-:W-:-:S03]  /*1220*/  IMAD.WIDE.U32 R26, P1, RZ, R53, R26 ;  /* 0x00000035ff1a7225 */ /* 0x000fc6000782001a */
[----:B------:R-:W-:Y:S02]  /*1230*/  ISETP.LT.U32.OR.EX P0, PT, R55, R32, !P3, P2 ;  /* 0x000000203700720c */ /* 0x000fe40005f01520 */
[----:B------:R-:W-:Y:S02]  /*1240*/  IADD3 R25, P5, P3, R30, R28, R25 ;  /* 0x0000001c1e197210 */ /* 0x000fe40007bbe019 */
[----:B------:R-:W-:Y:S02]  /*1250*/  IADD3 R31, P6, PT, R31, R26, RZ ;  /* 0x0000001a1f1f7210 */ /* 0x000fe40007fde0ff */
[----:B------:R-:W-:Y:S01]  /*1260*/  IADD3 R55, P4, P2, R13, R12, R18 ;  /* 0x0000000c0d377210 */ /* 0x000fe20007a9e012 */
[----:B------:R-:W-:Y:S01]  /*1270*/  IMAD.X R13, RZ, RZ, RZ, P1 ;  /* 0x000000ffff0d7224 */ /* 0x000fe200008e06ff */
[----:B------:R-:W-:Y:S01]  /*1280*/  IADD3 R18, P1, PT, R25, R51, RZ ;  /* 0x0000003319127210 */ /* 0x000fe20007f3e0ff */
[----:B------:R-:W-:Y:S01]  /*1290*/  IMAD.MOV.U32 R12, RZ, RZ, R27 ;  /* 0x000000ffff0c7224 */ /* 0x000fe200078e001b */
[----:B------:R-:W-:Y:S01]  /*12a0*/  SEL R21, RZ, 0x1, !P0 ;  /* 0x00000001ff157807 */ /* 0x000fe20004000000 */
[----:B------:R-:W-:Y:S01]  /*12b0*/  IMAD.WIDE.U32 R26, R55, 0x3d1, RZ ;  /* 0x000003d1371a7825 */ /* 0x000fe200078e00ff */
[----:B------:R-:W-:-:S02]  /*12c0*/  IADD3.X R32, PT, PT, R31, R29, RZ, P5, P3 ;  /* 0x0000001d1f207210 */ /* 0x000fc40002fe64ff */
[----:B------:R-:W-:Y:S01]  /*12d0*/  IADD3.X R51, PT, PT, RZ, RZ, R19, P4, P2 ;  /* 0x000000ffff337210 */ /* 0x000fe200027e4413 */
[----:B------:R-:W-:Y:S01]  /*12e0*/  IMAD.WIDE.U32.X R28, RZ, R33, R12, P6 ;  /* 0x00000021ff1c7225 */ /* 0x000fe200030e040c */
[----:B------:R-:W-:Y:S02]  /*12f0*/  ISETP.GE.U32.AND P0, PT, R25, R30, PT ;  /* 0x0000001e1900720c */ /* 0x000fe40003f06070 */
[----:B------:R-:W-:Y:S01]  /*1300*/  IADD3 R19, P2, PT, R18, R21, RZ ;  /* 0x0000001512137210 */ /* 0x000fe20007f5e0ff */
[C---:B------:R-:W-:Y:S01]  /*1310*/  IMAD.X R53, R32.reuse, 0x1, R53, P1 ;  /* 0x0000000120357824 */ /* 0x040fe200008e0635 */
[----:B------:R-:W-:Y:S01]  /*1320*/  ISETP.GE.U32.AND.EX P0, PT, R32, R31, PT, P0 ;  /* 0x0000001f2000720c */ /* 0x000fe20003f06100 */
[----:B------:R-:W-:Y:S01]  /*1330*/  IMAD.WIDE.U32 R30, R51, 0x3d1, RZ ;  /* 0x000003d1331e7825 */ /* 0x000fe200078e00ff */
[----:B------:R-:W-:Y:S02]  /*1340*/  ISETP.GE.U32.AND P1, PT, R19, R18, PT ;  /* 0x000000121300720c */ /* 0x000fe40003f26070 */
[----:B------:R-:W-:Y:S01]  /*1350*/  SEL R21, RZ, 0x1, P0 ;  /* 0x00000001ff157807 */ /* 0x000fe20000000000 */
[----:B------:R-:W-:Y:S01]  /*1360*/  IMAD.X R22, RZ, RZ, R53, P2 ;  /* 0x000000ffff167224 */ /* 0x000fe200010e0635 */
[----:B------:R-:W-:-:S04]  /*1370*/  ISETP.LT.U32.AND P3, PT, R18, R25, PT ;  /* 0x000000191200720c */ /* 0x000fc80003f61070 */
[----:B------:R-:W-:Y:S01]  /*1380*/  ISETP.GE.U32.AND.EX P0, PT, R22, R53, PT, P1 ;  /* 0x000000351600720c */ /* 0x000fe20003f06110 */
[----:B------:R-:W-:Y:S01]  /*1390*/  IMAD.WIDE.U32 R12, P1, RZ, R55, R30 ;  /* 0x00000037ff0c7225 */ /* 0x000fe2000782001e */
[----:B------:R-:W-:Y:S02]  /*13a0*/  IADD3 R31, P2, P5, R26, R28, R21 ;  /* 0x0000001c1a1f7210 */ /* 0x000fe40007d5e015 */
[----:B------:R-:W-:Y:S01]  /*13b0*/  ISETP.LT.U32.OR.EX P3, PT, R53, R32, !P0, P3 ;  /* 0x000000203500720c */ /* 0x000fe20004761530 */
[----:B------:R-:W-:Y:S01]  /*13c0*/  IMAD.MOV.U32 R28, RZ, RZ, R13 ;  /* 0x000000ffff1c7224 */ /* 0x000fe200078e000d */
[----:B------:R-:W-:Y:S02]  /*13d0*/  IADD3 R27, P4, PT, R27, R12, RZ ;  /* 0x0000000c1b1b7210 */ /* 0x000fe40007f9e0ff */
[----:B------:R-:W-:Y:S02]  /*13e0*/  IADD3 R12, P0, PT, R31, R33, RZ ;  /* 0x000000211f0c7210 */ /* 0x000fe40007f1e0ff */
[----:B------:R-:W-:-:S02]  /*13f0*/  SEL R25, RZ, 0x1, !P3 ;  /* 0x00000001ff197807 */ /* 0x000fc40005800000 */
[----:B------:R-:W-:Y:S01]  /*1400*/  IADD3.X R18, PT, PT, R27, R29, RZ, P2, P5 ;  /* 0x0000001d1b127210 */ /* 0x000fe200017ea4ff */
[----:B------:R-:W-:Y:S01]  /*1410*/  IMAD.X R29, RZ, RZ, RZ, P1 ;  /* 0x000000ffff1d7224 */ /* 0x000fe200008e06ff */
[----:B------:R-:W-:-:S03]  /*1420*/  IADD3 R25, P2, PT, R12, R25, RZ ;  /* 0x000000190c197210 */ /* 0x000fc60007f5e0ff */
[C---:B------:R-:W-:Y:S01]  /*1430*/  IMAD.X R21, R18.reuse, 0x1, R55, P0 ;  /* 0x0000000112157824 */ /* 0x040fe200000e0637 */
[----:B------:R-:W-:Y:S01]  /*1440*/  ISETP.GE.U32.AND P0, PT, R31, R26, PT ;  /* 0x0000001a1f00720c */ /* 0x000fe20003f06070 */
[----:B------:R-:W-:Y:S01]  /*1450*/  IMAD.WIDE.U32.X R28, RZ, R51, R28, P4 ;  /* 0x00000033ff1c7225 */ /* 0x000fe200020e041c */
[----:B------:R-:W-:Y:S02]  /*1460*/  ISETP.GE.U32.AND P1, PT, R25, R12, PT ;  /* 0x0000000c1900720c */ /* 0x000fe40003f26070 */
[----:B------:R-:W-:Y:S01]  /*1470*/  ISETP.GE.U32.AND.EX P0, PT, R18, R27, PT, P0 ;  /* 0x0000001b1200720c */ /* 0x000fe20003f06100 */
[----:B------:R-:W-:Y:S01]  /*1480*/  IMAD.X R26, RZ, RZ, R21, P2 ;  /* 0x000000ffff1a7224 */ /* 0x000fe200010e0615 */
[----:B------:R-:W-:Y:S02]  /*1490*/  ISETP.LT.U32.AND P2, PT, R12, R31, PT ;  /* 0x0000001f0c00720c */ /* 0x000fe40003f41070 */
[----:B------:R-:W-:Y:S02]  /*14a0*/  SEL R13, RZ, 0x1, P0 ;  /* 0x00000001ff0d7807 */ /* 0x000fe40000000000 */
[----:B------:R-:W-:-:S04]  /*14b0*/  ISETP.GE.U32.AND.EX P1, PT, R26, R21, PT, P1 ;  /* 0x000000151a00720c */ /* 0x000fc80003f26110 */
[----:B------:R-:W-:Y:S02]  /*14c0*/  ISETP.LT.U32.OR.EX P0, PT, R21, R18, !P1, P2 ;  /* 0x000000121500720c */ /* 0x000fe40004f01520 */
[----:B------:R-:W-:Y:S02]  /*14d0*/  IADD3 R12, P1, P2, R51, R28, R13 ;  /* 0x0000001c330c7210 */ /* 0x000fe40007a3e00d */
[----:B------:R-:W-:Y:S02]  /*14e0*/  SEL R13, RZ, 0x1, !P0 ;  /* 0x00000001ff0d7807 */ /* 0x000fe40004000000 */
[----:B------:R-:W-:Y:S02]  /*14f0*/  IADD3.X R28, PT, PT, RZ, R29, RZ, P1, P2 ;  /* 0x0000001dff1c7210 */ /* 0x000fe40000fe44ff */
[----:B------:R-:W-:-:S05]  /*1500*/  IADD3 R27, P0, PT, R12, R13, RZ ;  /* 0x0000000d0c1b7210 */ /* 0x000fca0007f1e0ff */
[----:B------:R-:W-:Y:S01]  /*1510*/  IMAD.X R51, RZ, RZ, R28, P0 ;  /* 0x000000ffff337224 */ /* 0x000fe200000e061c */
[----:B------:R-:W-:Y:S01]  /*1520*/  ISETP.NE.U32.AND P0, PT, R27, RZ, PT ;  /* 0x000000ff1b00720c */ /* 0x000fe20003f05070 */
[----:B------:R-:W-:-:S03]  /*1530*/  IMAD.MOV.U32 R28, RZ, RZ, RZ ;  /* 0x000000ffff1c7224 */ /* 0x000fc600078e00ff */
[----:B------:R-:W-:-:S13]  /*1540*/  ISETP.NE.AND.EX P0, PT, R51, RZ, PT, P0 ;  /* 0x000000ff3300720c */ /* 0x000fda0003f05300 */
[----:B------:R-:W-:Y:S05]  /*1550*/  @!P0 BRA `(.L_x_5) ;  /* 0x0000000000c88947 */ /* 0x000fea0003800000 */
[----:B------:R-:W-:-:S04]  /*1560*/  IMAD.WIDE.U32 R12, R51, 0x3d1, RZ ;  /* 0x000003d1330c7825 */ /* 0x000fc800078e00ff */
[----:B------:R-:W-:-:S04]  /*1570*/  IMAD.WIDE.U32 R30, R27, 0x3d1, RZ ;  /* 0x000003d11b1e7825 */ /* 0x000fc800078e00ff */
[----:B------:R-:W-:-:S04]  /*1580*/  IMAD.WIDE.U32 R12, P0, RZ, R27, R12 ;  /* 0x0000001bff0c7225 */ /* 0x000fc8000780000c */
[----:B------:R-:W-:Y:S02]  /*1590*/  IMAD.MOV.U32 R28, RZ, RZ, RZ ;  /* 0x000000ffff1c7224 */ /* 0x000fe400078e00ff */
[----:B------:R-:W-:Y:S02]  /*15a0*/  IMAD.MOV.U32 R29, RZ, RZ, R27 ;  /* 0x000000ffff1d7224 */ /* 0x000fe400078e001b */
[----:B------:R-:W-:Y:S01]  /*15b0*/  IMAD.X R33, RZ, RZ, RZ, P0 ;  /* 0x000000ffff217224 */ /* 0x000fe200000e06ff */
[----:B------:R-:W-:Y:S01]  /*15c0*/  IADD3 RZ, P0, PT, R31, R12, RZ ;  /* 0x0000000c1fff7210 */ /* 0x000fe20007f1e0ff */
[----:B------:R-:W-:-:S04]  /*15d0*/  IMAD.WIDE.U32 R28, R27, 0x3d1, R28 ;  /* 0x000003d11b1c7825 */ /* 0x000fc800078e001c */
[----:B------:R-:W-:Y:S01]  /*15e0*/  IMAD.MOV.U32 R32, RZ, RZ, R13 ;  /* 0x000000ffff207224 */ /* 0x000fe200078e000d */
[-C--:B------:R-:W-:Y:S01]  /*15f0*/  IADD3 R17, P2, PT, R17, R28.reuse, RZ ;  /* 0x0000001c11117210 */ /* 0x080fe20007f5e0ff */
[----:B------:R-:W-:Y:S02]  /*1600*/  IMAD.IADD R21, R12, 0x1, R29 ;  /* 0x000000010c157824 */ /* 0x000fe400078e021d */
[----:B------:R-:W-:Y:S01]  /*1610*/  IMAD.WIDE.U32.X R32, RZ, R51, R32, P0 ;  /* 0x00000033ff207225 */ /* 0x000fe200000e0420 */
[----:B------:R-:W-:Y:S02]  /*1620*/  ISETP.GE.U32.AND P0, PT, R28, RZ, PT ;  /* 0x000000ff1c00720c */ /* 0x000fe40003f06070 */
[----:B------:R-:W-:Y:S01]  /*1630*/  ISETP.GE.U32.AND P1, PT, R17, R28, PT ;  /* 0x0000001c1100720c */ /* 0x000fe20003f26070 */
[----:B------:R-:W-:Y:S01]  /*1640*/  IMAD.X R24, R21, 0x1, R24, P2 ;  /* 0x0000000115187824 */ /* 0x000fe200010e0618 */
[----:B------:R-:W-:Y:S02]  /*1650*/  IADD3 R18, P2, PT, R51, R32, RZ ;  /* 0x0000002033127210 */ /* 0x000fe40007f5e0ff */
[----:B------:R-:W-:-:S02]  /*1660*/  ISETP.GE.U32.AND.EX P0, PT, R21, R27, PT, P0 ;  /* 0x0000001b1500720c */ /* 0x000fc40003f06100 */
[----:B------:R-:W-:Y:S01]  /*1670*/  ISETP.GE.U32.AND.EX P1, PT, R24, R21, PT, P1 ;  /* 0x000000151800720c */ /* 0x000fe20003f26110 */
[----:B------:R-:W-:Y:S01]  /*1680*/  IMAD.X R33, RZ, RZ, R33, P2 ;  /* 0x000000ffff217224 */ /* 0x000fe200010e0621 */
[C---:B------:R-:W-:Y:S02]  /*1690*/  IADD3 R12, P2, PT, R18.reuse, R23, RZ ;  /* 0x00000017120c7210 */ /* 0x040fe40007f5e0ff */
[----:B------:R-:W-:Y:S02]  /*16a0*/  SEL R27, RZ, 0x1, P0 ;  /* 0x00000001ff1b7807 */ /* 0x000fe40000000000 */
[----:B------:R-:W-:Y:S01]  /*16b0*/  SEL R21, RZ, 0x1, P1 ;  /* 0x00000001ff157807 */ /* 0x000fe20000800000 */
[----:B------:R-:W-:Y:S01]  /*16c0*/  IMAD.X R13, R33, 0x1, R20, P2 ;  /* 0x00000001210d7824 */ /* 0x000fe200010e0614 */
[----:B------:R-:W-:Y:S02]  /*16d0*/  ISETP.GE.U32.AND P0, PT, R18, R51, PT ;  /* 0x000000331200720c */ /* 0x000fe40003f06070 */
[----:B------:R-:W-:-:S02]  /*16e0*/  ISETP.GE.U32.AND P1, PT, R12, R23, PT ;  /* 0x000000170c00720c */ /* 0x000fc40003f26070 */
[----:B------:R-:W-:Y:S02]  /*16f0*/  IADD3 R23, P3, P4, R21, R12, R27 ;  /* 0x0000000c15177210 */ /* 0x000fe40007c7e01b */
[----:B------:R-:W-:Y:S02]  /*1700*/  ISETP.GE.U32.AND.EX P0, PT, R33, RZ, PT, P0 ;  /* 0x000000ff2100720c */ /* 0x000fe40003f06100 */
[----:B------:R-:W-:Y:S02]  /*1710*/  ISETP.GE.U32.AND.EX P1, PT, R13, R20, PT, P1 ;  /* 0x000000140d00720c */ /* 0x000fe40003f26110 */
[----:B------:R-:W-:Y:S02]  /*1720*/  ISETP.GE.U32.AND P2, PT, R23, R12, PT ;  /* 0x0000000c1700720c */ /* 0x000fe40003f46070 */
[----:B------:R-:W-:Y:S02]  /*1730*/  IADD3.X R20, PT, PT, RZ, R13, RZ, P3, P4 ;  /* 0x0000000dff147210 */ /* 0x000fe40001fe84ff */
[----:B------:R-:W-:-:S02]  /*1740*/  SEL R12, RZ, 0x1, P0 ;  /* 0x00000001ff0c7807 */ /* 0x000fc40000000000 */
[----:B------:R-:W-:Y:S02]  /*1750*/  SEL R18, RZ, 0x1, P1 ;  /* 0x00000001ff127807 */ /* 0x000fe40000800000 */
[----:B------:R-:W-:Y:S02]  /*1760*/  ISETP.GE.U32.AND.EX P0, PT, R20, R13, PT, P2 ;  /* 0x0000000d1400720c */ /* 0x000fe40003f06120 */
[----:B------:R-:W-:Y:S02]  /*1770*/  IADD3 R18, P1, P2, R18, R19, R12 ;  /* 0x0000001312127210 */ /* 0x000fe40007a3e00c */
[----:B------:R-:W-:Y:S02]  /*1780*/  SEL R13, RZ, 0x1, P0 ;  /* 0x00000001ff0d7807 */ /* 0x000fe40000000000 */
[----:B------:R-:W-:Y:S02]  /*1790*/  IADD3.X R21, PT, PT, RZ, R22, RZ, P1, P2 ;  /* 0x00000016ff157210 */ /* 0x000fe40000fe44ff */
[----:B------:R-:W-:-:S04]  /*17a0*/  IADD3 R18, P3, PT, R18, R13, RZ ;  /* 0x0000000d12127210 */ /* 0x000fc80007f7e0ff */
[----:B------:R-:W-:Y:S01]  /*17b0*/  ISETP.GE.U32.AND P0, PT, R18, R19, PT ;  /* 0x000000131200720c */ /* 0x000fe20003f06070 */
[----:B------:R-:W-:Y:S02]  /*17c0*/  IMAD.X R21, RZ, RZ, R21, P3 ;  /* 0x000000ffff157224 */ /* 0x000fe400018e0615 */
[----:B------:R-:W-:-:S03]  /*17d0*/  IMAD.MOV.U32 R19, RZ, RZ, R18 ;  /* 0x000000ffff137224 */ /* 0x000fc600078e0012 */
[----:B------:R-:W-:Y:S01]  /*17e0*/  ISETP.GE.U32.AND.EX P0, PT, R21, R22, PT, P0 ;  /* 0x000000161500720c */ /* 0x000fe20003f06100 */
[----:B------:R-:W-:-:S03]  /*17f0*/  IMAD.MOV.U32 R22, RZ, RZ, R21 ;  /* 0x000000ffff167224 */ /* 0x000fc600078e0015 */
[----:B------:R-:W-:-:S04]  /*1800*/  SEL R12, RZ, 0x1, P0 ;  /* 0x00000001ff0c7807 */ /* 0x000fc80000000000 */
[----:B------:R-:W-:-:S04]  /*1810*/  IADD3 R12, P1, PT, R12, R25, RZ ;  /* 0x000000190c0c7210 */ /* 0x000fc80007f3e0ff */
[----:B------:R-:W-:Y:S01]  /*1820*/  ISETP.GE.U32.AND P0, PT, R12, R25, PT ;  /* 0x000000190c00720c */ /* 0x000fe20003f06070 */
[----:B------:R-:W-:Y:S02]  /*1830*/  IMAD.X R13, RZ, RZ, R26, P1 ;  /* 0x000000ffff0d7224 */ /* 0x000fe400008e061a */
[----:B------:R-:W-:-:S03]  /*1840*/  IMAD.MOV.U32 R25, RZ, RZ, R12 ;  /* 0x000000ffff197224 */ /* 0x000fc600078e000c */
[----:B------:R-:W-:Y:S01]  /*1850*/  ISETP.GE.U32.AND.EX P0, PT, R13, R26, PT, P0 ;  /* 0x0000001a0d00720c */ /* 0x000fe20003f06100 */
[----:B------:R-:W-:-:S03]  /*1860*/  IMAD.MOV.U32 R26, RZ, RZ, R13 ;  /* 0x000000ffff1a7224 */ /* 0x000fc600078e000d */
[----:B------:R-:W-:-:S09]  /*1870*/  SEL R28, RZ, 0x1, P0 ;  /* 0x00000001ff1c7807 */ /* 0x000fd20000000000 */
.L_x_5:
[----:B------:R-:W-:Y:S05]  /*1880*/  BSYNC.RECONVERGENT B2 ;  /* 0x0000000000027941 */ /* 0x000fea0003800200 */
.L_x_4:
[----:B------:R-:W-:Y:S01]  /*1890*/  IMAD.MOV.U32 R12, RZ, RZ, R17 ;  /* 0x000000ffff0c7224 */ /* 0x000fe200078e0011 */
[----:B------:R-:W-:Y:S01]  /*18a0*/  IADD3 R10, P1, PT, R23, R10, RZ ;  /* 0x0000000a170a7210 */ /* 0x000fe20007f3e0ff */
[----:B------:R-:W-:Y:S01]  /*18b0*/  IMAD.MOV.U32 R13, RZ, RZ, R24 ;  /* 0x000000ffff0d7224 */ /* 0x000fe200078e0018 */
[----:B------:R-:W-:Y:S04]  /*18c0*/  BSSY.RECONVERGENT B2, `(.L_x_6) ;  /* 0x00000bc000027945 */ /* 0x000fe80003800200 */
[----:B------:R-:W-:Y:S01]  /*18d0*/  BSSY.RELIABLE B3, `(.L_x_7) ;  /* 0x0000036000037945 */ /* 0x000fe20003800100 */
[----:B------:R-:W-:-:S04]  /*18e0*/  IMAD.WIDE.U32 R12, R0, R0, R12 ;  /* 0x00000000000c7225 */ /* 0x000fc800078e000c */
[----:B------:R-:W-:Y:S01]  /*18f0*/  IMAD.IADD R9, R8, 0x1, R13 ;  /* 0x0000000108097824 */ /* 0x000fe200078e020d */
[----:B------:R-:W-:Y:S01]  /*1900*/  ISETP.GE.U32.AND P0, PT, R12, R17, PT ;  /* 0x000000110c00720c */ /* 0x000fe20003f06070 */
[----:B------:R-:W-:Y:S01]  /*1910*/  IMAD.X R7, R20, 0x1, R7, P1 ;  /* 0x0000000114077824 */ /* 0x000fe200008e0607 */
[----:B------:R-:W-:Y:S01]  /*1920*/  ISETP.LT.U32.AND P1, PT, R10, R23, PT ;  /* 0x000000170a00720c */ /* 0x000fe20003f21070 */
[----:B------:R-:W-:Y:S01]  /*1930*/  IMAD.MOV.U32 R8, RZ, RZ, RZ ;  /* 0x000000ffff087224 */ /* 0x000fe200078e00ff */
[----:B------:R-:W-:-:S04]  /*1940*/  ISETP.GE.U32.AND.EX P0, PT, R9, R24, PT, P0 ;  /* 0x000000180900720c */ /* 0x000fc80003f06100 */
[----:B------:R-:W-:-:S04]  /*1950*/  SEL R17, RZ, 0x1, P0 ;  /* 0x00000001ff117807 */ /* 0x000fc80000000000 */
[----:B------:R-:W-:-:S04]  /*1960*/  IADD3 R24, P2, PT, R10, R17, RZ ;  /* 0x000000110a187210 */ /* 0x000fc80007f5e0ff */
[----:B------:R-:W-:Y:S01]  /*1970*/  ISETP.GE.U32.AND P0, PT, R24, R10, PT ;  /* 0x0000000a1800720c */ /* 0x000fe20003f06070 */
[----:B------:R-:W-:-:S05]  /*1980*/  IMAD.X R17, RZ, RZ, R7, P2 ;  /* 0x000000ffff117224 */ /* 0x000fca00010e0607 */
[----:B------:R-:W-:-:S04]  /*1990*/  ISETP.GE.U32.AND.EX P0, PT, R17, R7, PT, P0 ;  /* 0x000000071100720c */ /* 0x000fc80003f06100 */
[----:B------:R-:W-:Y:S02]  /*19a0*/  ISETP.LT.U32.OR.EX P0, PT, R7, R20, !P0, P1 ;  /* 0x000000140700720c */ /* 0x000fe40004701510 */
[----:B------:R-:W-:Y:S02]  /*19b0*/  IADD3 R14, P1, PT, R19, R14, RZ ;  /* 0x0000000e130e7210 */ /* 0x000fe40007f3e0ff */
[----:B------:R-:W-:-:S03]  /*19c0*/  SEL R7, RZ, 0x1, !P0 ;  /* 0x00000001ff077807 */ /* 0x000fc60004000000 */
[----:B------:R-:W-:Y:S01]  /*19d0*/  IMAD.X R11, R22, 0x1, R11, P1 ;  /* 0x00000001160b7824 */ /* 0x000fe200008e060b */
[C---:B------:R-:W-:Y:S02]  /*19e0*/  IADD3 R18, P2, PT, R14.reuse, R7, RZ ;  /* 0x000000070e127210 */ /* 0x040fe40007f5e0ff */
[----:B------:R-:W-:Y:S02]  /*19f0*/  ISETP.LT.U32.AND P1, PT, R14, R19, PT ;  /* 0x000000130e00720c */ /* 0x000fe40003f21070 */
        /* <DEDUP_REMOVED lines=12> */
[----:B------:R-:W-:-:S04]  /*1ac0*/  ISETP.LT.U32.OR.EX P0, PT, R15, R26, !P0, P1 ;  /* 0x0000001a0f00720c */ /* 0x000fc80004701510 */
[----:B------:R-:W-:-:S04]  /*1ad0*/  SEL R7, RZ, 0x1, !P0 ;  /* 0x00000001ff077807 */ /* 0x000fc80004000000 */
[----:B------:R-:W-:-:S05]  /*1ae0*/  IADD3 R28, P0, PT, R28, R7, RZ ;  /* 0x000000071c1c7210 */ /* 0x000fca0007f1e0ff */
[----:B------:R-:W-:Y:S01]  /*1af0*/  IMAD.X R26, RZ, RZ, R8, P0 ;  /* 0x000000ffff1a7224 */ /* 0x000fe200000e0608 */
[----:B------:R-:W-:-:S04]  /*1b00*/  ISETP.NE.U32.AND P0, PT, R28, RZ, PT ;  /* 0x000000ff1c00720c */ /* 0x000fc80003f05070 */
[----:B------:R-:W-:-:S13]  /*1b10*/  ISETP.NE.AND.EX P0, PT, R26, RZ, PT, P0 ;  /* 0x000000ff1a00720c */ /* 0x000fda0003f05300 */
[----:B------:R-:W-:Y:S05]  /*1b20*/  @P0 BRA `(.L_x_8) ;  /* 0x0000000000400947 */ /* 0x000fea0003800000 */
[----:B------:R-:W-:Y:S01]  /*1b30*/  LOP3.LUT R7, R19, R18, RZ, 0xc0, !PT ;  /* 0x0000001213077212 */ /* 0x000fe200078ec0ff */
[----:B------:R-:W-:Y:S01]  /*1b40*/  IMAD.MOV.U32 R23, RZ, RZ, R12 ;  /* 0x000000ffff177224 */ /* 0x000fe200078e000c */
[----:B------:R-:W-:Y:S01]  /*1b50*/  LOP3.LUT R8, R21, R20, RZ, 0xc0, !PT ;  /* 0x0000001415087212 */ /* 0x000fe200078ec0ff */
[----:B------:R-:W-:Y:S01]  /*1b60*/  IMAD.MOV.U32 R22, RZ, RZ, R9 ;  /* 0x000000ffff167224 */ /* 0x000fe200078e0009 */
[----:B------:R-:W-:-:S04]  /*1b70*/  ISETP.NE.U32.AND P0, PT, R7, -0x1, PT ;  /* 0xffffffff0700780c */ /* 0x000fc80003f05070 */
[----:B------:R-:W-:-:S13]  /*1b80*/  ISETP.NE.AND.EX P0, PT, R8, -0x1, PT, P0 ;  /* 0xffffffff0800780c */ /* 0x000fda0003f05300 */
[----:B------:R-:W-:Y:S05]  /*1b90*/  @P0 BREAK.RELIABLE B3 ;  /* 0x0000000000030942 */ /* 0x000fea0003800100 */
[----:B------:R-:W-:Y:S05]  /*1ba0*/  @P0 BRA `(.L_x_9) ;  /* 0x0000000800340947 */ /* 0x000fea0003800000 */
[----:B------:R-:W-:Y:S01]  /*1bb0*/  ISETP.GE.U32.AND P0, PT, R12, -0x3d1, PT ;  /* 0xfffffc2f0c00780c */ /* 0x000fe20003f06070 */
[----:B------:R-:W-:Y:S01]  /*1bc0*/  IMAD.MOV.U32 R23, RZ, RZ, R12 ;  /* 0x000000ffff177224 */ /* 0x000fe200078e000c */
[----:B------:R-:W-:Y:S01]  /*1bd0*/  ISETP.NE.U32.AND P1, PT, R24, -0x1, PT ;  /* 0xffffffff1800780c */ /* 0x000fe20003f25070 */
[----:B------:R-:W-:Y:S01]  /*1be0*/  IMAD.MOV.U32 R22, RZ, RZ, R9 ;  /* 0x000000ffff167224 */ /* 0x000fe200078e0009 */
[----:B------:R-:W-:-:S04]  /*1bf0*/  ISETP.GE.U32.AND.EX P0, PT, R9, -0x2, PT, P0 ;  /* 0xfffffffe0900780c */ /* 0x000fc80003f06100 */
[----:B------:R-:W-:-:S13]  /*1c00*/  ISETP.NE.OR.EX P0, PT, R17, -0x1, !P0, P1 ;  /* 0xffffffff1100780c */ /* 0x000fda0004705710 */
[----:B------:R-:W-:Y:S05]  /*1c10*/  @P0 BREAK.RELIABLE B3 ;  /* 0x0000000000030942 */ /* 0x000fea0003800100 */
[----:B------:R-:W-:Y:S05]  /*1c20*/  @P0 BRA `(.L_x_9) ;  /* 0x0000000800140947 */ /* 0x000fea0003800000 */
.L_x_8:
[----:B------:R-:W-:Y:S05]  /*1c30*/  BSYNC.RELIABLE B3 ;  /* 0x0000000000037941 */ /* 0x000fea0003800100 */
.L_x_7:
[----:B------:R-:W-:Y:S01]  /*1c40*/  ISETP.GE.U32.AND P0, PT, R12, -0x3d1, PT ;  /* 0xfffffc2f0c00780c */ /* 0x000fe20003f06070 */
[----:B------:R-:W-:Y:S01]  /*1c50*/  BSSY.RELIABLE B3, `(.L_x_10) ;  /* 0x0000033000037945 */ /* 0x000fe20003800100 */
[C---:B------:R-:W-:Y:S02]  /*1c60*/  IADD3 R14, P1, PT, R24.reuse, 0x1, RZ ;  /* 0x00000001180e7810 */ /* 0x040fe40007f3e0ff */
[----:B------:R-:W-:Y:S02]  /*1c70*/  ISETP.GE.U32.AND.EX P0, PT, R9, -0x2, PT, P0 ;  /* 0xfffffffe0900780c */ /* 0x000fe40003f06100 */
[----:B------:R-:W-:Y:S01]  /*1c80*/  ISETP.NE.U32.AND P2, PT, R24, -0x1, PT ;  /* 0xffffffff1800780c */ /* 0x000fe20003f45070 */
[----:B------:R-:W-:Y:S01]  /*1c90*/  IMAD.X R16, RZ, RZ, R17, P1 ;  /* 0x000000ffff107224 */ /* 0x000fe200008e0611 */
[----:B------:R-:W-:Y:S02]  /*1ca0*/  SEL R7, RZ, 0x1, P0 ;  /* 0x00000001ff077807 */ /* 0x000fe40000000000 */
[----:B------:R-:W-:-:S02]  /*1cb0*/  ISETP.NE.U32.AND P3, PT, R18, -0x1, PT ;  /* 0xffffffff1200780c */ /* 0x000fc40003f65070 */
[----:B------:R-:W-:Y:S02]  /*1cc0*/  ISETP.GE.U32.AND P1, PT, R14, R7, PT ;  /* 0x000000070e00720c */ /* 0x000fe40003f26070 */
[----:B------:R-:W-:Y:S02]  /*1cd0*/  ISETP.NE.U32.AND P4, PT, R19, -0x1, PT ;  /* 0xffffffff1300780c */ /* 0x000fe40003f85070 */
[----:B------:R-:W-:-:S04]  /*1ce0*/  ISETP.GE.U32.AND.EX P1, PT, R16, RZ, PT, P1 ;  /* 0x000000ff1000720c */ /* 0x000fc80003f26110 */
[----:B------:R-:W-:Y:S02]  /*1cf0*/  ISETP.NE.OR.EX P1, PT, R17, -0x1, !P1, P2 ;  /* 0xffffffff1100780c */ /* 0x000fe40004f25720 */
[----:B------:R-:W-:Y:S02]  /*1d00*/  IADD3 R11, P2, PT, R18, 0x1, RZ ;  /* 0x00000001120b7810 */ /* 0x000fe40007f5e0ff */
[----:B------:R-:W-:Y:S02]  /*1d10*/  SEL R8, RZ, 0x1, !P1 ;  /* 0x00000001ff087807 */ /* 0x000fe40004800000 */
[----:B------:R-:W-:Y:S01]  /*1d20*/  SEL R17, RZ, 0xffffffff, P0 ;  /* 0xffffffffff117807 */ /* 0x000fe20000000000 */
[----:B------:R-:W-:Y:S01]  /*1d30*/  IMAD.X R15, RZ, RZ, R20, P2 ;  /* 0x000000ffff0f7224 */ /* 0x000fe200010e0614 */
[----:B------:R-:W-:Y:S02]  /*1d40*/  ISETP.GE.U32.AND P2, PT, R11, R8, PT ;  /* 0x000000080b00720c */ /* 0x000fe40003f46070 */
[----:B------:R-:W-:-:S02]  /*1d50*/  IADD3 R24, P0, PT, R17, R14, RZ ;  /* 0x0000000e11187210 */ /* 0x000fc40007f1e0ff */
[----:B------:R-:W-:-:S03]  /*1d60*/  ISETP.GE.U32.AND.EX P2, PT, R15, RZ, PT, P2 ;  /* 0x000000ff0f00720c */ /* 0x000fc60003f46120 */
[----:B------:R-:W-:Y:S01]  /*1d70*/  IMAD.X R17, R17, 0x1, R16, P0 ;  /* 0x0000000111117824 */ /* 0x000fe200000e0610 */
[----:B------:R-:W-:Y:S02]  /*1d80*/  ISETP.NE.OR.EX P2, PT, R20, -0x1, !P2, P3 ;  /* 0xffffffff1400780c */ /* 0x000fe40005745730 */
[----:B------:R-:W-:Y:S02]  /*1d90*/  IADD3 R8, P3, PT, R19, 0x1, RZ ;  /* 0x0000000113087810 */ /* 0x000fe40007f7e0ff */
[----:B------:R-:W-:Y:S02]  /*1da0*/  SEL R7, RZ, 0x1, !P2 ;  /* 0x00000001ff077807 */ /* 0x000fe40005000000 */
[----:B------:R-:W-:Y:S01]  /*1db0*/  SEL R20, RZ, 0xffffffff, !P1 ;  /* 0xffffffffff147807 */ /* 0x000fe20004800000 */
[----:B------:R-:W-:Y:S01]  /*1dc0*/  IMAD.X R10, RZ, RZ, R21, P3 ;  /* 0x000000ffff0a7224 */ /* 0x000fe200018e0615 */
[----:B------:R-:W-:Y:S02]  /*1dd0*/  ISETP.GE.U32.AND P3, PT, R8, R7, PT ;  /* 0x000000070800720c */ /* 0x000fe40003f66070 */
[----:B------:R-:W-:-:S02]  /*1de0*/  IADD3 R23, P1, PT, R12, 0x3d1, RZ ;  /* 0x000003d10c177810 */ /* 0x000fc40007f3e0ff */
[----:B------:R-:W-:Y:S02]  /*1df0*/  ISETP.GE.U32.AND.EX P3, PT, R10, RZ, PT, P3 ;  /* 0x000000ff0a00720c */ /* 0x000fe40003f66130 */
[----:B------:R-:W-:Y:S02]  /*1e00*/  IADD3.X R22, PT, PT, R9, 0x1, RZ, P1, !PT ;  /* 0x0000000109167810 */ /* 0x000fe40000ffe4ff */
[----:B------:R-:W-:Y:S02]  /*1e10*/  ISETP.NE.OR.EX P3, PT, R21, -0x1, !P3, P4 ;  /* 0xffffffff1500780c */ /* 0x000fe40005f65740 */
[----:B------:R-:W-:Y:S02]  /*1e20*/  SEL R21, RZ, 0xffffffff, !P2 ;  /* 0xffffffffff157807 */ /* 0x000fe40005000000 */
[----:B------:R-:W-:Y:S02]  /*1e30*/  SEL R7, RZ, 0xffffffff, !P3 ;  /* 0xffffffffff077807 */ /* 0x000fe40005800000 */
[----:B------:R-:W-:-:S02]  /*1e40*/  IADD3 R18, P2, PT, R20, R11, RZ ;  /* 0x0000000b14127210 */ /* 0x000fc40007f5e0ff */
[----:B------:R-:W-:-:S03]  /*1e50*/  IADD3 R28, P3, PT, R7, R28, RZ ;  /* 0x0000001c071c7210 */ /* 0x000fc60007f7e0ff */
[----:B------:R-:W-:Y:S01]  /*1e60*/  IMAD.X R20, R20, 0x1, R15, P2 ;  /* 0x0000000114147824 */ /* 0x000fe200010e060f */
[----:B------:R-:W-:Y:S01]  /*1e70*/  ISETP.NE.U32.AND P0, PT, R28, RZ, PT ;  /* 0x000000ff1c00720c */ /* 0x000fe20003f05070 */
[----:B------:R-:W-:Y:S01]  /*1e80*/  IMAD.X R26, R7, 0x1, R26, P3 ;  /* 0x00000001071a7824 */ /* 0x000fe200018e061a */
[----:B------:R-:W-:-:S04]  /*1e90*/  IADD3 R19, P3, PT, R21, R8, RZ ;  /* 0x0000000815137210 */ /* 0x000fc80007f7e0ff */
[----:B------:R-:W-:Y:S01]  /*1ea0*/  ISETP.NE.AND.EX P0, PT, R26, RZ, PT, P0 ;  /* 0x000000ff1a00720c */ /* 0x000fe20003f05300 */
[----:B------:R-:W-:-:S12]  /*1eb0*/  IMAD.X R21, R21, 0x1, R10, P3 ;  /* 0x0000000115157824 */ /* 0x000fd800018e060a */
[----:B------:R-:W-:Y:S05]  /*1ec0*/  @P0 BRA `(.L_x_11) ;  /* 0x00000000002c0947 */ /* 0x000fea0003800000 */
[----:B------:R-:W-:Y:S02]  /*1ed0*/  LOP3.LUT R7, R19, R18, RZ, 0xc0, !PT ;  /* 0x0000001213077212 */ /* 0x000fe400078ec0ff */
[----:B------:R-:W-:Y:S02]  /*1ee0*/  ISETP.GE.U32.AND P0, PT, R23, -0x3d1, PT ;  /* 0xfffffc2f1700780c */ /* 0x000fe40003f06070 */
[----:B------:R-:W-:Y:S02]  /*1ef0*/  ISETP.NE.U32.AND P1, PT, R7, -0x1, PT ;  /* 0xffffffff0700780c */ /* 0x000fe40003f25070 */
[----:B------:R-:W-:Y:S02]  /*1f00*/  ISETP.NE.U32.AND P2, PT, R24, -0x1, PT ;  /* 0xffffffff1800780c */ /* 0x000fe40003f45070 */
[----:B------:R-:W-:Y:S02]  /*1f10*/  LOP3.LUT R7, R21, R20, RZ, 0xc0, !PT ;  /* 0x0000001415077212 */ /* 0x000fe400078ec0ff */
[----:B------:R-:W-:-:S02]  /*1f20*/  ISETP.GE.U32.AND.EX P0, PT, R22, -0x2, PT, P0 ;  /* 0xfffffffe1600780c */ /* 0x000fc40003f06100 */
[----:B------:R-:W-:Y:S02]  /*1f30*/  ISETP.NE.AND.EX P1, PT, R7, -0x1, PT, P1 ;  /* 0xffffffff0700780c */ /* 0x000fe40003f25310 */
[----:B------:R-:W-:-:S04]  /*1f40*/  ISETP.NE.OR.EX P0, PT, R17, -0x1, !P0, P2 ;  /* 0xffffffff1100780c */ /* 0x000fc80004705720 */
[----:B------:R-:W-:-:S13]  /*1f50*/  PLOP3.LUT P0, PT, P1, P0, PT, 0xf8, 0x8f ;  /* 0x00000000008f781c */ /* 0x000fda0000f01f70 */
[----:B------:R-:W-:Y:S05]  /*1f60*/  @P0 BREAK.RELIABLE B3 ;  /* 0x0000000000030942 */ /* 0x000fea0003800100 */
[----:B------:R-:W-:Y:S05]  /*1f70*/  @P0 BRA `(.L_x_9) ;  /* 0x0000000400400947 */ /* 0x000fea0003800000 */
.L_x_11:
[----:B------:R-:W-:Y:S05]  /*1f80*/  BSYNC.RELIABLE B3 ;  /* 0x0000000000037941 */ /* 0x000fea0003800100 */
.L_x_10:
[----:B------:R-:W-:Y:S01]  /*1f90*/  ISETP.GE.U32.AND P0, PT, R23, -0x3d1, PT ;  /* 0xfffffc2f1700780c */ /* 0x000fe20003f06070 */
[----:B------:R-:W-:Y:S01]  /*1fa0*/  BSSY.RELIABLE B3, `(.L_x_12) ;  /* 0x0000032000037945 */ /* 0x000fe20003800100 */
[----:B------:R-:W-:Y:S02]  /*1fb0*/  IADD3 R8, P1, PT, R24, 0x1, RZ ;  /* 0x0000000118087810 */ /* 0x000fe40007f3e0ff */
        /* <DEDUP_REMOVED lines=13> */
[----:B------:R-:W-:-:S04]  /*2090*/  ISETP.GE.U32.AND P2, PT, R11, R7, PT ;  /* 0x000000070b00720c */ /* 0x000fc80003f46070 */
[----:B------:R-:W-:-:S04]  /*20a0*/  ISETP.GE.U32.AND.EX P2, PT, R15, RZ, PT, P2 ;  /* 0x000000ff0f00720c */ /* 0x000fc80003f46120 */
        /* <DEDUP_REMOVED lines=10> */
[C---:B------:R-:W-:Y:S02]  /*2150*/  IADD3 R24, P3, PT, R17.reuse, R8, RZ ;  /* 0x0000000811187210 */ /* 0x040fe40007f7e0ff */
[----:B------:R-:W-:Y:S02]  /*2160*/  SEL R7, RZ, 0x1, !P0 ;  /* 0x00000001ff077807 */ /* 0x000fe40004000000 */
[----:B------:R-:W-:Y:S01]  /*2170*/  SEL R21, RZ, 0xffffffff, !P2 ;  /* 0xffffffffff157807 */ /* 0x000fe20005000000 */
[----:B------:R-:W-:Y:S01]  /*2180*/  IMAD.X R17, R17, 0x1, R10, P3 ;  /* 0x0000000111117824 */ /* 0x000fe200018e060a */
[----:B------:R-:W-:-:S02]  /*2190*/  ISETP.NE.U32.AND P0, PT, R28, R7, PT ;  /* 0x000000071c00720c */ /* 0x000fc40003f05070 */
[----:B------:R-:W-:Y:S02]  /*21a0*/  IADD3 R18, P2, PT, R20, R11, RZ ;  /* 0x0000000b14127210 */ /* 0x000fe40007f5e0ff */
[----:B------:R-:W-:Y:S02]  /*21b0*/  ISETP.NE.AND.EX P0, PT, R26, RZ, PT, P0 ;  /* 0x000000ff1a00720c */ /* 0x000fe40003f05300 */
[----:B------:R-:W-:Y:S01]  /*21c0*/  IADD3 R19, P3, PT, R21, R14, RZ ;  /* 0x0000000e15137210 */ /* 0x000fe20007f7e0ff */
[----:B------:R-:W-:-:S04]  /*21d0*/  IMAD.X R20, R20, 0x1, R15, P2 ;  /* 0x0000000114147824 */ /* 0x000fc800010e060f */
[----:B------:R-:W-:-:S06]  /*21e0*/  IMAD.X R21, R21, 0x1, R16, P3 ;  /* 0x0000000115157824 */ /* 0x000fcc00018e0610 */
[----:B------:R-:W-:Y:S05]  /*21f0*/  @P0 BRA `(.L_x_13) ;  /* 0x0000000000300947 */ /* 0x000fea0003800000 */
[----:B------:R-:W-:Y:S02]  /*2200*/  LOP3.LUT R7, R19, R18, RZ, 0xc0, !PT ;  /* 0x0000001213077212 */ /* 0x000fe400078ec0ff */
[----:B------:R-:W-:Y:S02]  /*2210*/  LOP3.LUT R8, R21, R20, RZ, 0xc0, !PT ;  /* 0x0000001415087212 */ /* 0x000fe400078ec0ff */
[----:B------:R-:W-:-:S04]  /*2220*/  ISETP.NE.U32.AND P0, PT, R7, -0x1, PT ;  /* 0xffffffff0700780c */ /* 0x000fc80003f05070 */
[----:B------:R-:W-:-:S13]  /*2230*/  ISETP.NE.AND.EX P0, PT, R8, -0x1, PT, P0 ;  /* 0xffffffff0800780c */ /* 0x000fda0003f05300 */
[----:B------:R-:W-:Y:S05]  /*2240*/  @P0 BREAK.RELIABLE B3 ;  /* 0x0000000000030942 */ /* 0x000fea0003800100 */
[----:B------:R-:W-:Y:S05]  /*2250*/  @P0 BRA `(.L_x_9) ;  /* 0x0000000000880947 */ /* 0x000fea0003800000 */
[----:B------:R-:W-:Y:S02]  /*2260*/  ISETP.GE.U32.AND P0, PT, R23, -0x3d1, PT ;  /* 0xfffffc2f1700780c */ /* 0x000fe40003f06070 */
[----:B------:R-:W-:Y:S02]  /*2270*/  ISETP.NE.U32.AND P1, PT, R24, -0x1, PT ;  /* 0xffffffff1800780c */ /* 0x000fe40003f25070 */
[----:B------:R-:W-:-:S04]  /*2280*/  ISETP.GE.U32.AND.EX P0, PT, R22, -0x2, PT, P0 ;  /* 0xfffffffe1600780c */ /* 0x000fc80003f06100 */
[----:B------:R-:W-:-:S13]  /*2290*/  ISETP.NE.OR.EX P0, PT, R17, -0x1, !P0, P1 ;  /* 0xffffffff1100780c */ /* 0x000fda0004705710 */
[----:B------:R-:W-:Y:S05]  /*22a0*/  @P0 BREAK.RELIABLE B3 ;  /* 0x0000000000030942 */ /* 0x000fea0003800100 */
[----:B------:R-:W-:Y:S05]  /*22b0*/  @P0 BRA `(.L_x_9) ;  /* 0x0000000000700947 */ /* 0x000fea0003800000 */
.L_x_13:
[----:B------:R-:W-:Y:S05]  /*22c0*/  BSYNC.RELIABLE B3 ;  /* 0x0000000000037941 */ /* 0x000fea0003800100 */
.L_x_12:
[----:B------:R-:W-:Y:S02]  /*22d0*/  ISETP.GE.U32.AND P0, PT, R23, -0x3d1, PT ;  /* 0xfffffc2f1700780c */ /* 0x000fe40003f06070 */
[----:B------:R-:W-:Y:S02]  /*22e0*/  IADD3 R10, P1, PT, R24, 0x1, RZ ;  /* 0x00000001180a7810 */ /* 0x000fe40007f3e0ff */
[----:B------:R-:W-:Y:S02]  /*22f0*/  ISETP.GE.U32.AND.EX P0, PT, R22, -0x2, PT, P0 ;  /* 0xfffffffe1600780c */ /* 0x000fe40003f06100 */
[----:B------:R-:W-:Y:S01]  /*2300*/  ISETP.NE.U32.AND P2, PT, R24, -0x1, PT ;  /* 0xffffffff1800780c */ /* 0x000fe20003f45070 */
[----:B------:R-:W-:Y:S01]  /*2310*/  IMAD.X R14, RZ, RZ, R17, P1 ;  /* 0x000000ffff0e7224 */ /* 0x000fe200008e0611 */
[----:B------:R-:W-:Y:S02]  /*2320*/  SEL R7, RZ, 0x1, P0 ;  /* 0x00000001ff077807 */ /* 0x000fe40000000000 */
[----:B------:R-:W-:-:S02]  /*2330*/  ISETP.NE.U32.AND P3, PT, R18, -0x1, PT ;  /* 0xffffffff1200780c */ /* 0x000fc40003f65070 */
[----:B------:R-:W-:Y:S02]  /*2340*/  ISETP.GE.U32.AND P1, PT, R10, R7, PT ;  /* 0x000000070a00720c */ /* 0x000fe40003f26070 */
[----:B------:R-:W-:Y:S02]  /*2350*/  IADD3 R23, P4, PT, R12, 0xb73, RZ ;  /* 0x00000b730c177810 */ /* 0x000fe40007f9e0ff */
[----:B------:R-:W-:Y:S02]  /*2360*/  ISETP.GE.U32.AND.EX P1, PT, R14, RZ, PT, P1 ;  /* 0x000000ff0e00720c */ /* 0x000fe40003f26110 */
[----:B------:R-:W-:Y:S02]  /*2370*/  IADD3.X R22, PT, PT, R9, 0x3, RZ, P4, !PT ;  /* 0x0000000309167810 */ /* 0x000fe400027fe4ff */
[----:B------:R-:W-:Y:S02]  /*2380*/  ISETP.NE.OR.EX P1, PT, R17, -0x1, !P1, P2 ;  /* 0xffffffff1100780c */ /* 0x000fe40004f25720 */
[----:B------:R-:W-:-:S02]  /*2390*/  IADD3 R11, P2, PT, R18, 0x1, RZ ;  /* 0x00000001120b7810 */ /* 0x000fc40007f5e0ff */
[----:B------:R-:W-:Y:S02]  /*23a0*/  SEL R7, RZ, 0x1, !P1 ;  /* 0x00000001ff077807 */ /* 0x000fe40004800000 */
[----:B------:R-:W-:Y:S01]  /*23b0*/  SEL R17, RZ, 0xffffffff, P0 ;  /* 0xffffffffff117807 */ /* 0x000fe20000000000 */
[----:B------:R-:W-:Y:S01]  /*23c0*/  IMAD.X R13, RZ, RZ, R20, P2 ;  /* 0x000000ffff0d7224 */ /* 0x000fe200010e0614 */
[----:B------:R-:W-:Y:S02]  /*23d0*/  ISETP.GE.U32.AND P2, PT, R11, R7, PT ;  /* 0x000000070b00720c */ /* 0x000fe40003f46070 */
[----:B------:R-:W-:Y:S02]  /*23e0*/  IADD3 R24, P0, PT, R17, R10, RZ ;  /* 0x0000000a11187210 */ /* 0x000fe40007f1e0ff */
[----:B------:R-:W-:-:S03]  /*23f0*/  ISETP.GE.U32.AND.EX P2, PT, R13, RZ, PT, P2 ;  /* 0x000000ff0d00720c */ /* 0x000fc60003f46120 */
[----:B------:R-:W-:Y:S01]  /*2400*/  IMAD.X R17, R17, 0x1, R14, P0 ;  /* 0x0000000111117824 */ /* 0x000fe200000e060e */
[----:B------:R-:W-:Y:S02]  /*2410*/  ISETP.NE.OR.EX P2, PT, R20, -0x1, !P2, P3 ;  /* 0xffffffff1400780c */ /* 0x000fe40005745730 */
[----:B------:R-:W-:Y:S02]  /*2420*/  SEL R20, RZ, 0xffffffff, !P1 ;  /* 0xffffffffff147807 */ /* 0x000fe40004800000 */
[----:B------:R-:W-:Y:S02]  /*2430*/  SEL R8, RZ, 0xffffffff, !P2 ;  /* 0xffffffffff087807 */ /* 0x000fe40005000000 */
[----:B------:R-:W-:Y:S02]  /*2440*/  IADD3 R18, P1, PT, R20, R11, RZ ;  /* 0x0000000b14127210 */ /* 0x000fe40007f3e0ff */
[----:B------:R-:W-:-:S03]  /*2450*/  IADD3 R19, P2, P3, R19, 0x1, R8 ;  /* 0x0000000113137810 */ /* 0x000fc60007b5e008 */
[----:B------:R-:W-:Y:S01]  /*2460*/  IMAD.X R20, R20, 0x1, R13, P1 ;  /* 0x0000000114147824 */ /* 0x000fe200008e060d */
[----:B------:R-:W-:-:S09]  /*2470*/  IADD3.X R21, PT, PT, R21, RZ, R8, P2, P3 ;  /* 0x000000ff15157210 */ /* 0x000fd200017e6408 */
.L_x_9:
[----:B------:R-:W-:Y:S05]  /*2480*/  BSYNC.RECONVERGENT B2 ;  /* 0x0000000000027941 */ /* 0x000fea0003800200 */
.L_x_6:
[C---:B------:R-:W-:Y:S01]  /*2490*/  IMAD.WIDE.U32 R8, R22.reuse, R0, RZ ;  /* 0x0000000016087225 */ /* 0x040fe200078e00ff */
[----:B------:R-:W-:Y:S03]  /*24a0*/  BSSY.RECONVERGENT B2, `(.L_x_14) ;  /* 0x00001a6000027945 */ /* 0x000fe60003800200 */
[----:B------:R-:W-:-:S04]  /*24b0*/  IMAD.WIDE.U32 R26, R22, R5, RZ ;  /* 0x00000005161a7225 */ /* 0x000fc800078e00ff */
[----:B------:R-:W-:-:S04]  /*24c0*/  IMAD.WIDE.U32 R10, P0, R23, R82, R8 ;  /* 0x00000052170a7225 */ /* 0x000fc80007800008 */
[----:B------:R-:W-:-:S04]  /*24d0*/  IMAD.WIDE.U32 R8, R23, R0, RZ ;  /* 0x0000000017087225 */ /* 0x000fc800078e00ff */
[----:B------:R-:W-:Y:S01]  /*24e0*/  IMAD.X R13, RZ, RZ, RZ, P0 ;  /* 0x000000ffff0d7224 */ /* 0x000fe200000e06ff */
[----:B------:R-:W-:Y:S01]  /*24f0*/  IADD3 RZ, P0, PT, R9, R10, RZ ;  /* 0x0000000a09ff7210 */ /* 0x000fe20007f1e0ff */
[----:B------:R-:W-:Y:S02]  /*2500*/  IMAD.MOV.U32 R12, RZ, RZ, R11 ;  /* 0x000000ffff0c7224 */ /* 0x000fe400078e000b */
[-C--:B------:R-:W-:Y:S02]  /*2510*/  IMAD R7, R6, R23.reuse, RZ ;  /* 0x0000001706077224 */ /* 0x080fe400078e02ff */
[----:B------:R-:W-:-:S04]  /*2520*/  IMAD.WIDE.U32 R14, R5, R23, RZ ;  /* 0x00000017050e7225 */ /* 0x000fc800078e00ff */
[----:B------:R-:W-:-:S04]  /*2530*/  IMAD.WIDE.U32.X R8, R22, R82, R12, P0 ;  /* 0x0000005216087225 */ /* 0x000fc800000e040c */
[-C--:B------:R-:W-:Y:S02]  /*2540*/  IMAD R7, R22, R5.reuse, R7 ;  /* 0x0000000516077224 */ /* 0x080fe400078e0207 */
[----:B------:R-:W-:Y:S01]  /*2550*/  IMAD.WIDE.U32 R10, R23, R5, RZ ;  /* 0x00000005170a7225 */ /* 0x000fe200078e00ff */
[----:B------:R-:W-:-:S03]  /*2560*/  IADD3 R10, P2, PT, R8, R14, RZ ;  /* 0x0000000e080a7210 */ /* 0x000fc60007f5e0ff */
[----:B------:R-:W-:-:S04]  /*2570*/  IMAD.WIDE.U32 R26, P0, R23, R6, R26 ;  /* 0x00000006171a7225 */ /* 0x000fc8000780001a */
[----:B------:R-:W-:Y:S01]  /*2580*/  IMAD.IADD R7, R15, 0x1, R7 ;  /* 0x000000010f077824 */ /* 0x000fe200078e0207 */
[----:B------:R-:W-:Y:S01]  /*2590*/  IADD3 RZ, P1, PT, R11, R26, RZ ;  /* 0x0000001a0bff7210 */ /* 0x000fe20007f3e0ff */
[----:B------:R-:W-:Y:S01]  /*25a0*/  IMAD.X R15, RZ, RZ, RZ, P0 ;  /* 0x000000ffff0f7224 */ /* 0x000fe200000e06ff */
[----:B------:R-:W-:Y:S01]  /*25b0*/  ISETP.GE.U32.AND P0, PT, R10, R14, PT ;  /* 0x0000000e0a00720c */ /* 0x000fe20003f06070 */
[----:B------:R-:W-:Y:S02]  /*25c0*/  IMAD.X R11, R7, 0x1, R9, P2 ;  /* 0x00000001070b7824 */ /* 0x000fe400010e0609 */
[----:B------:R-:W-:Y:S02]  /*25d0*/  IMAD R16, R4, R23, RZ ;  /* 0x0000001704107224 */ /* 0x000fe400078e02ff */
[----:B------:R-:W-:Y:S01]  /*25e0*/  IMAD.MOV.U32 R14, RZ, RZ, R27 ;  /* 0x000000ffff0e7224 */ /* 0x000fe200078e001b */
[----:B------:R-:W-:Y:S01]  /*25f0*/  ISETP.GE.U32.AND.EX P0, PT, R11, R7, PT, P0 ;  /* 0x000000070b00720c */ /* 0x000fe20003f06100 */
[----:B------:R-:W-:-:S03]  /*2600*/  IMAD.WIDE.U32 R8, R22, R3, RZ ;  /* 0x0000000316087225 */ /* 0x000fc600078e00ff */
[----:B------:R-:W-:Y:S01]  /*2610*/  SEL R51, RZ, 0x1, P0 ;  /* 0x00000001ff337807 */ /* 0x000fe20000000000 */
[----:B------:R-:W-:-:S04]  /*2620*/  IMAD.WIDE.U32 R12, R3, R23, RZ ;  /* 0x00000017030c7225 */ /* 0x000fc800078e00ff */
[C---:B------:R-:W-:Y:S02]  /*2630*/  IMAD R7, R22.reuse, R3, R16 ;  /* 0x0000000316077224 */ /* 0x040fe400078e0210 */
[----:B------:R-:W-:-:S04]  /*2640*/  IMAD.WIDE.U32.X R14, R22, R6, R14, P1 ;  /* 0x00000006160e7225 */ /* 0x000fc800008e040e */
[----:B------:R-:W-:Y:S01]  /*2650*/  IMAD.WIDE.U32 R28, P2, R23, R4, R8 ;  /* 0x00000004171c7225 */ /* 0x000fe20007840008 */
[----:B------:R-:W-:-:S03]  /*2660*/  IADD3 R50, P0, P3, R12, R14, R51 ;  /* 0x0000000e0c327210 */ /* 0x000fc60007b1e033 */
[----:B------:R-:W-:Y:S01]  /*2670*/  IMAD.IADD R7, R13, 0x1, R7 ;  /* 0x000000010d077824 */ /* 0x000fe200078e0207 */
[----:B------:R-:W-:Y:S01]  /*2680*/  ISETP.GE.U32.AND P1, PT, R50, R12, PT ;  /* 0x0000000c3200720c */ /* 0x000fe20003f26070 */
[----:B------:R-:W-:-:S03]  /*2690*/  IMAD.WIDE.U32 R26, R23, R3, RZ ;  /* 0x00000003171a7225 */ /* 0x000fc600078e00ff */
[----:B------:R-:W-:Y:S01]  /*26a0*/  IADD3.X R51, PT, PT, R7, R15, RZ, P0, P3 ;  /* 0x0000000f07337210 */ /* 0x000fe200007e64ff */
[----:B------:R-:W-:-:S03]  /*26b0*/  IMAD.WIDE.U32 R8, R24, R0, R10 ;  /* 0x0000000018087225 */ /* 0x000fc600078e000a */
[----:B------:R-:W-:Y:S01]  /*26c0*/  ISETP.GE.U32.AND.EX P1, PT, R51, R7, PT, P1 ;  /* 0x000000073300720c */ /* 0x000fe20003f26110 */
[----:B------:R-:W-:Y:S01]  /*26d0*/  IMAD.X R13, RZ, RZ, RZ, P2 ;  /* 0x000000ffff0d7224 */ /* 0x000fe200010e06ff */
[----:B------:R-:W-:Y:S01]  /*26e0*/  IADD3 RZ, P2, PT, R27, R28, RZ ;  /* 0x0000001c1bff7210 */ /* 0x000fe20007f5e0ff */
[C---:B------:R-:W-:Y:S01]  /*26f0*/  IMAD.WIDE.U32 R26, R17.reuse, R0, RZ ;  /* 0x00000000111a7225 */ /* 0x040fe200078e00ff */
[----:B------:R-:W-:Y:S02]  /*2700*/  ISETP.GE.U32.AND P0, PT, R8, R10, PT ;  /* 0x0000000a0800720c */ /* 0x000fe40003f06070 */
[----:B------:R-:W-:Y:S01]  /*2710*/  SEL R25, RZ, 0x1, P1 ;  /* 0x00000001ff197807 */ /* 0x000fe20000800000 */
[----:B------:R-:W-:Y:S02]  /*2720*/  IMAD R10, R82, R24, RZ ;  /* 0x00000018520a7224 */ /* 0x000fe400078e02ff */
[----:B------:R-:W-:Y:S02]  /*2730*/  IMAD.MOV.U32 R12, RZ, RZ, R29 ;  /* 0x000000ffff0c7224 */ /* 0x000fe400078e001d */
[----:B------:R-:W-:-:S02]  /*2740*/  IMAD R29, R17, R0, R10 ;  /* 0x00000000111d7224 */ /* 0x000fc400078e020a */
[----:B------:R-:W-:Y:S02]  /*2750*/  IMAD R7, R79, R23, RZ ;  /* 0x000000174f077224 */ /* 0x000fe400078e02ff */
[----:B------:R-:W-:-:S04]  /*2760*/  IMAD.WIDE.U32 R14, R24, R0, RZ ;  /* 0x00000000180e7225 */ /* 0x000fc800078e00ff */
[----:B------:R-:W-:-:S04]  /*2770*/  IMAD.WIDE.U32 R26, P3, R24, R82, R26 ;  /* 0x00000052181a7225 */ /* 0x000fc8000786001a */
[----:B------:R-:W-:Y:S02]  /*2780*/  IMAD.IADD R10, R9, 0x1, R29 ;  /* 0x00000001090a7824 */ /* 0x000fe400078e021d */
[----:B------:R-:W-:-:S03]  /*2790*/  IMAD.WIDE.U32 R30, R2, R23, RZ ;  /* 0x00000017021e7225 */ /* 0x000fc600078e00ff */
[----:B------:R-:W-:Y:S01]  /*27a0*/  ISETP.GE.U32.AND.EX P0, PT, R10, R11, PT, P0 ;  /* 0x0000000b0a00720c */ /* 0x000fe20003f06100 */
[C---:B------:R-:W-:Y:S02]  /*27b0*/  IMAD R7, R22.reuse, R2, R7 ;  /* 0x0000000216077224 */ /* 0x040fe400078e0207 */
[----:B------:R-:W-:-:S04]  /*27c0*/  IMAD.WIDE.U32.X R12, R22, R4, R12, P2 ;  /* 0x00000004160c7225 */ /* 0x000fc800010e040c */
[----:B------:R-:W-:Y:S01]  /*27d0*/  IMAD.X R59, RZ, RZ, RZ, P3 ;  /* 0x000000ffff3b7224 */ /* 0x000fe200018e06ff */
[----:B------:R-:W-:Y:S01]  /*27e0*/  IADD3 RZ, P3, PT, R15, R26, RZ ;  /* 0x0000001a0fff7210 */ /* 0x000fe20007f7e0ff */
[----:B------:R-:W-:Y:S01]  /*27f0*/  IMAD.MOV.U32 R58, RZ, RZ, R27 ;  /* 0x000000ffff3a7224 */ /* 0x000fe200078e001b */
[----:B------:R-:W-:Y:S01]  /*2800*/  IADD3 R12, P1, P2, R30, R12, R25 ;  /* 0x0000000c1e0c7210 */ /* 0x000fe20007a3e019 */
[----:B------:R-:W-:Y:S01]  /*2810*/  IMAD R16, R6, R24, RZ ;  /* 0x0000001806107224 */ /* 0x000fe200078e02ff */
[----:B------:R-:W-:Y:S01]  /*2820*/  SEL R25, RZ, 0x1, P0 ;  /* 0x00000001ff197807 */ /* 0x000fe20000000000 */
[----:B------:R-:W-:Y:S02]  /*2830*/  IMAD.IADD R7, R31, 0x1, R7 ;  /* 0x000000011f077824 */ /* 0x000fe400078e0207 */
[----:B------:R-:W-:-:S03]  /*2840*/  IMAD.WIDE.U32 R32, R22, R2, RZ ;  /* 0x0000000216207225 */ /* 0x000fc600078e00ff */
[----:B------:R-:W-:Y:S01]  /*2850*/  IADD3.X R13, PT, PT, R7, R13, RZ, P1, P2 ;  /* 0x0000000d070d7210 */ /* 0x000fe20000fe44ff */
[----:B------:R-:W-:-:S04]  /*2860*/  IMAD.WIDE.U32 R26, R24, R5, R50 ;  /* 0x00000005181a7225 */ /* 0x000fc800078e0032 */
[----:B------:R-:W-:Y:S01]  /*2870*/  IMAD.WIDE.U32.X R58, R17, R82, R58, P3 ;  /* 0x00000052113a7225 */ /* 0x000fe200018e043a */
[----:B------:R-:W-:-:S03]  /*2880*/  ISETP.GE.U32.AND P0, PT, R26, R50, PT ;  /* 0x000000321a00720c */ /* 0x000fc60003f06070 */
[CC--:B------:R-:W-:Y:S02]  /*2890*/  IMAD R11, R17.reuse, R5.reuse, R16 ;  /* 0x00000005110b7224 */ /* 0x0c0fe400078e0210 */
[----:B------:R-:W-:-:S04]  /*28a0*/  IMAD.WIDE.U32 R28, R17, R5, RZ ;  /* 0x00000005111c7225 */ /* 0x000fc800078e00ff */
[----:B------:R-:W-:-:S04]  /*28b0*/  IMAD.WIDE.U32 R56, R17, R3, RZ ;  /* 0x0000000311387225 */ /* 0x000fc800078e00ff */
[----:B------:R-:W-:Y:S01]  /*28c0*/  IMAD.WIDE.U32 R14, R23, R2, RZ ;  /* 0x00000002170e7225 */ /* 0x000fe200078e00ff */
[----:B------:R-:W-:-:S03]  /*28d0*/  IADD3 R14, P2, P4, R26, R58, R25 ;  /* 0x0000003a1a0e7210 */ /* 0x000fc60007c5e019 */
[----:B------:R-:W-:-:S04]  /*28e0*/  IMAD.WIDE.U32 R32, P1, R23, R79, R32 ;  /* 0x0000004f17207225 */ /* 0x000fc80007820020 */
[----:B------:R-:W-:Y:S01]  /*28f0*/  IMAD.IADD R11, R27, 0x1, R11 ;  /* 0x000000011b0b7824 */ /* 0x000fe200078e020b */
[----:B------:R-:W-:Y:S01]  /*2900*/  IADD3 RZ, P5, PT, R15, R32, RZ ;  /* 0x000000200fff7210 */ /* 0x000fe20007fbe0ff */
[----:B------:R-:W-:Y:S01]  /*2910*/  IMAD.X R31, RZ, RZ, RZ, P1 ;  /* 0x000000ffff1f7224 */ /* 0x000fe200008e06ff */
[----:B------:R-:W-:Y:S01]  /*2920*/  ISETP.GE.U32.AND P1, PT, R14, R26, PT ;  /* 0x0000001a0e00720c */ /* 0x000fe20003f26070 */
[C---:B------:R-:W-:Y:S01]  /*2930*/  IMAD.WIDE.U32 R54, R24.reuse, R5, RZ ;  /* 0x0000000518367225 */ /* 0x040fe200078e00ff */
[C---:B------:R-:W-:Y:S02]  /*2940*/  ISETP.GE.U32.AND.EX P0, PT, R11.reuse, R51, PT, P0 ;  /* 0x000000330b00720c */ /* 0x040fe40003f06100 */
[----:B------:R-:W-:Y:S01]  /*2950*/  IADD3.X R15, PT, PT, R11, R59, RZ, P2, P4 ;  /* 0x0000003b0b0f7210 */ /* 0x000fe200017e84ff */
[----:B------:R-:W-:Y:S01]  /*2960*/  IMAD.WIDE.U32 R52, R24, R3, RZ ;  /* 0x0000000318347225 */ /* 0x000fe200078e00ff */
[----:B------:R-:W-:Y:S02]  /*2970*/  SEL R16, RZ, 0x1, P0 ;  /* 0x00000001ff107807 */ /* 0x000fe40000000000 */
[----:B------:R-:W-:Y:S01]  /*2980*/  ISETP.GE.U32.AND P0, PT, R12, R30, PT ;  /* 0x0000001e0c00720c */ /* 0x000fe20003f06070 */
[----:B------:R-:W-:Y:S01]  /*2990*/  IMAD.WIDE.U32 R28, P3, R24, R6, R28 ;  /* 0x00000006181c7225 */ /* 0x000fe2000786001c */
[----:B------:R-:W-:-:S02]  /*29a0*/  ISETP.GE.U32.AND.EX P1, PT, R15, R11, PT, P1 ;  /* 0x0000000b0f00720c */ /* 0x000fc40003f26110 */
[----:B------:R-:W-:Y:S01]  /*29b0*/  ISETP.GE.U32.AND.EX P0, PT, R13, R7, PT, P0 ;  /* 0x000000070d00720c */ /* 0x000fe20003f06100 */
[----:B------:R-:W-:Y:S01]  /*29c0*/  IMAD.WIDE.U32 R56, P6, R24, R4, R56 ;  /* 0x0000000418387225 */ /* 0x000fe200078c0038 */
[----:B------:R-:W-:Y:S02]  /*29d0*/  IADD3 RZ, P2, PT, R55, R28, RZ ;  /* 0x0000001c37ff7210 */ /* 0x000fe40007f5e0ff */
[----:B------:R-:W-:Y:S01]  /*29e0*/  SEL R11, RZ, 0x1, P1 ;  /* 0x00000001ff0b7807 */ /* 0x000fe20000800000 */
[----:B------:R-:W-:Y:S01]  /*29f0*/  IMAD.WIDE.U32 R26, R17, R2, RZ ;  /* 0x00000002111a7225 */ /* 0x000fe200078e00ff */
[----:B------:R-:W-:Y:S02]  /*2a00*/  IADD3 RZ, P4, PT, R53, R56, RZ ;  /* 0x0000003835ff7210 */ /* 0x000fe40007f9e0ff */
[----:B------:R-:W-:Y:S01]  /*2a10*/  SEL R7, RZ, 0x1, P0 ;  /* 0x00000001ff077807 */ /* 0x000fe20000000000 */
[----:B------:R-:W-:Y:S02]  /*2a20*/  IMAD.X R53, RZ, RZ, RZ, P3 ;  /* 0x000000ffff357224 */ /* 0x000fe400018e06ff */
[----:B------:R-:W-:-:S02]  /*2a30*/  IMAD.MOV.U32 R52, RZ, RZ, R29 ;  /* 0x000000ffff347224 */ /* 0x000fc400078e001d */
[----:B------:R-:W-:-:S04]  /*2a40*/  IMAD.WIDE.U32 R50, R24, R2, RZ ;  /* 0x0000000218327225 */ /* 0x000fc800078e00ff */
[----:B------:R-:W-:-:S04]  /*2a50*/  IMAD.WIDE.U32 R26, P3, R24, R79, R26 ;  /* 0x0000004f181a7225 */ /* 0x000fc8000786001a */
[----:B------:R-:W-:Y:S01]  /*2a60*/  IMAD.WIDE.U32.X R28, R17, R6, R52, P2 ;  /* 0x00000006111c7225 */ /* 0x000fe200010e0434 */
[----:B------:R-:W-:-:S03]  /*2a70*/  IADD3 RZ, P2, PT, R51, R26, RZ ;  /* 0x0000001a33ff7210 */ /* 0x000fc60007f5e0ff */
[----:B------:R-:W-:Y:S01]  /*2a80*/  IMAD.MOV.U32 R30, RZ, RZ, R33 ;  /* 0x000000ffff1e7224 */ /* 0x000fe200078e0021 */
[----:B------:R-:W-:Y:S01]  /*2a90*/  IADD3 R11, P0, P1, R11, R28, R16 ;  /* 0x0000001c0b0b7210 */ /* 0x000fe2000791e010 */
[----:B------:R-:W-:Y:S02]  /*2aa0*/  IMAD R26, R4, R24, RZ ;  /* 0x00000018041a7224 */ /* 0x000fe400078e02ff */
[----:B------:R-:W-:Y:S01]  /*2ab0*/  IMAD.WIDE.U32.X R30, R22, R79, R30, P5 ;  /* 0x0000004f161e7225 */ /* 0x000fe200028e041e */
[----:B------:R-:W-:-:S03]  /*2ac0*/  IADD3.X R16, PT, PT, RZ, R29, RZ, P0, P1 ;  /* 0x0000001dff107210 */ /* 0x000fc600007e24ff */
[----:B------:R-:W-:Y:S01]  /*2ad0*/  IMAD.WIDE.U32 R50, R24, R3, R12 ;  /* 0x0000000318327225 */ /* 0x000fe200078e000c */
[----:B------:R-:W-:-:S03]  /*2ae0*/  IADD3 R30, P0, PT, R7, R30, RZ ;  /* 0x0000001e071e7210 */ /* 0x000fc60007f1e0ff */
[----:B------:R-:W-:Y:S01]  /*2af0*/  IMAD R25, R17, R3, R26 ;  /* 0x0000000311197224 */ /* 0x000fe200078e021a */
[----:B------:R-:W-:Y:S01]  /*2b00*/  IADD3 R28, P1, PT, R11, R50, RZ ;  /* 0x000000320b1c7210 */ /* 0x000fe20007f3e0ff */
[----:B------:R-:W-:-:S04]  /*2b10*/  IMAD.WIDE.U32 R32, R20, R0, RZ ;  /* 0x0000000014207225 */ /* 0x000fc800078e00ff */
[----:B------:R-:W-:Y:S02]  /*2b20*/  IMAD.IADD R7, R51, 0x1, R25 ;  /* 0x0000000133077824 */ /* 0x000fe400078e0219 */
[----:B------:R-:W-:Y:S01]  /*2b30*/  IMAD.X R31, RZ, RZ, R31, P0 ;  /* 0x000000ffff1f7224 */ /* 0x000fe200000e061f */
[----:B------:R-:W-:Y:S01]  /*2b40*/  ISETP.GE.U32.AND P0, PT, R50, R12, PT ;  /* 0x0000000c3200720c */ /* 0x000fe20003f06070 */
[C---:B------:R-:W-:Y:S01]  /*2b50*/  IMAD.X R29, R7.reuse, 0x1, R16, P1 ;  /* 0x00000001071d7824 */ /* 0x040fe200008e0610 */
[----:B------:R-:W-:Y:S01]  /*2b60*/  ISETP.GE.U32.AND P1, PT, R28, R50, PT ;  /* 0x000000321c00720c */ /* 0x000fe20003f26070 */
[----:B------:R-:W-:Y:S01]  /*2b70*/  IMAD R11, R82, R18, RZ ;  /* 0x00000012520b7224 */ /* 0x000fe200078e02ff */
[----:B------:R-:W-:Y:S01]  /*2b80*/  ISETP.GE.U32.AND.EX P0, PT, R7, R13, PT, P0 ;  /* 0x0000000d0700720c */ /* 0x000fe20003f06100 */
[----:B------:R-:W-:Y:S01]  /*2b90*/  IMAD.WIDE.U32 R52, R18, R0, RZ ;  /* 0x0000000012347225 */ /* 0x000fe200078e00ff */
[----:B------:R-:W-:-:S03]  /*2ba0*/  ISETP.GE.U32.AND.EX P1, PT, R29, R7, PT, P1 ;  /* 0x000000071d00720c */ /* 0x000fc60003f26110 */
[----:B------:R-:W-:Y:S01]  /*2bb0*/  IMAD.WIDE.U32 R32, P5, R18, R82, R32 ;  /* 0x0000005212207225 */ /* 0x000fe200078a0020 */
[----:B------:R-:W-:-:S03]  /*2bc0*/  SEL R25, RZ, 0x1, P1 ;  /* 0x00000001ff197807 */ /* 0x000fc60000800000 */
[----:B------:R-:W-:-:S04]  /*2bd0*/  IMAD.WIDE.U32 R50, R20, R5, RZ ;  /* 0x0000000514327225 */ /* 0x000fc800078e00ff */
[-C--:B------:R-:W-:Y:S01]  /*2be0*/  IMAD R7, R20, R0.reuse, R11 ;  /* 0x0000000014077224 */ /* 0x080fe200078e020b */
[----:B------:R-:W-:Y:S01]  /*2bf0*/  SEL R11, RZ, 0x1, P0 ;  /* 0x00000001ff0b7807 */ /* 0x000fe20000000000 */
[----:B------:R-:W-:-:S04]  /*2c00*/  IMAD.WIDE.U32 R12, R18, R0, R14 ;  /* 0x00000000120c7225 */ /* 0x000fc800078e000e */
[----:B------:R-:W-:Y:S01]  /*2c10*/  IMAD.X R55, RZ, RZ, RZ, P6 ;  /* 0x000000ffff377224 */ /* 0x000fe200030e06ff */
[----:B------:R-:W-:Y:S01]  /*2c20*/  IADD3 RZ, P6, PT, R53, R32, RZ ;  /* 0x0000002035ff7210 */ /* 0x000fe20007fde0ff */
[----:B------:R-:W-:Y:S01]  /*2c30*/  IMAD.MOV.U32 R54, RZ, RZ, R57 ;  /* 0x000000ffff367224 */ /* 0x000fe200078e0039 */
[----:B------:R-:W-:Y:S01]  /*2c40*/  ISETP.GE.U32.AND P0, PT, R12, R14, PT ;  /* 0x0000000e0c00720c */ /* 0x000fe20003f06070 */
[----:B------:R-:W-:Y:S02]  /*2c50*/  IMAD.IADD R7, R13, 0x1, R7 ;  /* 0x000000010d077824 */ /* 0x000fe400078e0207 */
[----:B------:R-:W-:-:S03]  /*2c60*/  IMAD.WIDE.U32.X R54, R17, R4, R54, P4 ;  /* 0x0000000411367225 */ /* 0x000fc600020e0436 */
[----:B------:R-:W-:Y:S01]  /*2c70*/  ISETP.GE.U32.AND.EX P0, PT, R7, R15, PT, P0 ;  /* 0x0000000f0700720c */ /* 0x000fe20003f06100 */
[----:B------:R-:W-:-:S03]  /*2c80*/  IMAD.WIDE.U32 R52, R18, R5, RZ ;  /* 0x0000000512347225 */ /* 0x000fc600078e00ff */
[----:B------:R-:W-:Y:S01]  /*2c90*/  SEL R59, RZ, 0x1, P0 ;  /* 0x00000001ff3b7807 */ /* 0x000fe20000000000 */
[----:B------:R-:W-:-:S04]  /*2ca0*/  IMAD.WIDE.U32 R50, P4, R18, R6, R50 ;  /* 0x0000000612327225 */ /* 0x000fc80007880032 */
[----:B------:R-:W-:Y:S01]  /*2cb0*/  IMAD.X R57, RZ, RZ, RZ, P5 ;  /* 0x000000ffff397224 */ /* 0x000fe200028e06ff */
[----:B------:R-:W-:Y:S01]  /*2cc0*/  IADD3 RZ, P5, PT, R53, R50, RZ ;  /* 0x0000003235ff7210 */ /* 0x000fe20007fbe0ff */
[----:B------:R-:W-:Y:S02]  /*2cd0*/  IMAD.MOV.U32 R56, RZ, RZ, R33 ;  /* 0x000000ffff387224 */ /* 0x000fe400078e0021 */
[----:B------:R-:W-:Y:S02]  /*2ce0*/  IMAD R14, R6, R18, RZ ;  /* 0x00000012060e7224 */ /* 0x000fe400078e02ff */
[----:B------:R-:W-:Y:S01]  /*2cf0*/  IMAD.WIDE.U32.X R32, R20, R82, R56, P6 ;  /* 0x0000005214207225 */ /* 0x000fe200030e0438 */
[----:B------:R-:W-:-:S03]  /*2d00*/  IADD3 R25, P1, P6, R25, R54, R11 ;  /* 0x0000003619197210 */ /* 0x000fc60007e3e00b */
[----:B------:R-:W-:Y:S01]  /*2d10*/  IMAD R57, R20, R5, R14 ;  /* 0x0000000514397224 */ /* 0x000fe200078e020e */
[----:B------:R-:W-:Y:S01]  /*2d20*/  IADD3.X R11, PT, PT, RZ, R55, RZ, P1, P6 ;  /* 0x00000037ff0b7210 */ /* 0x000fe20000fec4ff */
[----:B------:R-:W-:-:S04]  /*2d30*/  IMAD.WIDE.U32 R52, R18, R5, R28 ;  /* 0x0000000512347225 */ /* 0x000fc800078e001c */
[----:B------:R-:W-:Y:S01]  /*2d40*/  IMAD.WIDE.U32 R14, R20, R3, RZ ;  /* 0x00000003140e7225 */ /* 0x000fe200078e00ff */
[----:B------:R-:W-:-:S03]  /*2d50*/  IADD3 R32, P1, P6, R52, R32, R59 ;  /* 0x0000002034207210 */ /* 0x000fc60007e3e03b */
[----:B------:R-:W-:Y:S02]  /*2d60*/  IMAD.IADD R57, R53, 0x1, R57 ;  /* 0x0000000135397824 */ /* 0x000fe400078e0239 */
[----:B------:R-:W-:Y:S01]  /*2d70*/  IMAD.X R53, RZ, RZ, RZ, P4 ;  /* 0x000000ffff357224 */ /* 0x000fe200020e06ff */
[----:B------:R-:W-:Y:S01]  /*2d80*/  ISETP.GE.U32.AND P4, PT, R52, R28, PT ;  /* 0x0000001c3400720c */ /* 0x000fe20003f86070 */
[----:B------:R-:W-:Y:S01]  /*2d90*/  IMAD.WIDE.U32 R54, R18, R3, RZ ;  /* 0x0000000312367225 */ /* 0x000fe200078e00ff */
[C---:B------:R-:W-:Y:S02]  /*2da0*/  IADD3.X R33, PT, PT, R57.reuse, R33, RZ, P1, P6 ;  /* 0x0000002139217210 */ /* 0x040fe40000fec4ff */
[----:B------:R-:W-:Y:S01]  /*2db0*/  ISETP.GE.U32.AND P6, PT, R32, R52, PT ;  /* 0x000000342000720c */ /* 0x000fe20003fc6070 */
[----:B------:R-:W-:Y:S01]  /*2dc0*/  IMAD.WIDE.U32 R14, P0, R18, R4, R14 ;  /* 0x00000004120e7225 */ /* 0x000fe2000780000e */
[----:B------:R-:W-:Y:S02]  /*2dd0*/  ISETP.GE.U32.AND.EX P4, PT, R57, R29, PT, P4 ;  /* 0x0000001d3900720c */ /* 0x000fe40003f86140 */
[----:B------:R-:W-:Y:S01]  /*2de0*/  ISETP.GE.U32.AND.EX P6, PT, R33, R57, PT, P6 ;  /* 0x000000392100720c */ /* 0x000fe20003fc6160 */
[----:B------:R-:W-:Y:S01]  /*2df0*/  IMAD.MOV.U32 R52, RZ, RZ, R51 ;  /* 0x000000ffff347224 */ /* 0x000fe200078e0033 */
[----:B------:R-:W-:Y:S01]  /*2e00*/  IADD3 RZ, P1, PT, R55, R14, RZ ;  /* 0x0000000e37ff7210 */ /* 0x000fe20007f3e0ff */
[----:B------:R-:W-:Y:S01]  /*2e10*/  IMAD R16, R79, R24, RZ ;  /* 0x000000184f107224 */ /* 0x000fe200078e02ff */
[----:B------:R-:W-:Y:S01]  /*2e20*/  SEL R14, RZ, 0x1, P4 ;  /* 0x00000001ff0e7807 */ /* 0x000fe20002000000 */
[----:B------:R-:W-:Y:S01]  /*2e30*/  IMAD.WIDE.U32.X R54, R20, R6, R52, P5 ;  /* 0x0000000614367225 */ /* 0x000fe200028e0434 */
[----:B------:R-:W-:-:S03]  /*2e40*/  SEL R59, RZ, 0x1, P6 ;  /* 0x00000001ff3b7807 */ /* 0x000fc60003000000 */
[----:B------:R-:W-:Y:S01]  /*2e50*/  IMAD.WIDE.U32 R52, R24, R2, R30 ;  /* 0x0000000218347225 */ /* 0x000fe200078e001e */
[----:B------:R-:W-:-:S03]  /*2e60*/  IADD3 R59, P4, P5, R59, R54, R14 ;  /* 0x000000363b3b7210 */ /* 0x000fc60007d9e00e */
[----:B------:R-:W-:Y:S01]  /*2e70*/  IMAD R61, R17, R2, R16 ;  /* 0x00000002113d7224 */ /* 0x000fe200078e0210 */
[----:B------:R-:W-:Y:S01]  /*2e80*/  IADD3.X R16, PT, PT, RZ, R55, RZ, P4, P5 ;  /* 0x00000037ff107210 */ /* 0x000fe200027ea4ff */
[----:B------:R-:W-:Y:S01]  /*2e90*/  IMAD.X R51, RZ, RZ, RZ, P3 ;  /* 0x000000ffff337224 */ /* 0x000fe200018e06ff */
[----:B------:R-:W-:Y:S01]  /*2ea0*/  IADD3 R26, P3, PT, R25, R52, RZ ;  /* 0x00000034191a7210 */ /* 0x000fe20007f7e0ff */
[----:B------:R-:W-:Y:S01]  /*2eb0*/  IMAD.WIDE.U32 R28, R20, R2, RZ ;  /* 0x00000002141c7225 */ /* 0x000fe200078e00ff */
[----:B------:R-:W-:-:S03]  /*2ec0*/  ISETP.GE.U32.AND P4, PT, R52, R30, PT ;  /* 0x0000001e3400720c */ /* 0x000fc60003f86070 */
[----:B------:R-:W-:Y:S02]  /*2ed0*/  IMAD.IADD R61, R53, 0x1, R61 ;  /* 0x00000001353d7824 */ /* 0x000fe400078e023d */
[----:B------:R-:W-:Y:S02]  /*2ee0*/  IMAD.MOV.U32 R50, RZ, RZ, R27 ;  /* 0x000000ffff327224 */ /* 0x000fe400078e001b */
[C---:B------:R-:W-:Y:S01]  /*2ef0*/  IMAD.X R27, R61.reuse, 0x1, R11, P3 ;  /* 0x000000013d1b7824 */ /* 0x040fe200018e060b */
[----:B------:R-:W-:Y:S01]  /*2f00*/  ISETP.GE.U32.AND.EX P4, PT, R61, R31, PT, P4 ;  /* 0x0000001f3d00720c */ /* 0x000fe20003f86140 */
[----:B------:R-:W-:Y:S01]  /*2f10*/  IMAD.WIDE.U32 R56, R18, R2, RZ ;  /* 0x0000000212387225 */ /* 0x000fe200078e00ff */
[----:B------:R-:W-:-:S03]  /*2f20*/  ISETP.GE.U32.AND P3, PT, R26, R52, PT ;  /* 0x000000341a00720c */ /* 0x000fc60003f66070 */
[----:B------:R-:W-:Y:S01]  /*2f30*/  IMAD.WIDE.U32 R28, P6, R18, R79, R28 ;  /* 0x0000004f121c7225 */ /* 0x000fe200078c001c */
[----:B------:R-:W-:-:S03]  /*2f40*/  ISETP.GE.U32.AND.EX P3, PT, R27, R61, PT, P3 ;  /* 0x0000003d1b00720c */ /* 0x000fc60003f66130 */
[----:B------:R-:W-:Y:S01]  /*2f50*/  IMAD R11, R4, R18, RZ ;  /* 0x00000012040b7224 */ /* 0x000fe200078e02ff */
[----:B------:R-:W-:Y:S01]  /*2f60*/  IADD3 RZ, P5, PT, R57, R28, RZ ;  /* 0x0000001c39ff7210 */ /* 0x000fe20007fbe0ff */
[-C--:B------:R-:W-:Y:S01]  /*2f70*/  IMAD.WIDE.U32 R54, R18, R3.reuse, R26 ;  /* 0x0000000312367225 */ /* 0x080fe200078e001a */
[----:B------:R-:W-:Y:S02]  /*2f80*/  SEL R28, RZ, 0x1, P4 ;  /* 0x00000001ff1c7807 */ /* 0x000fe40002000000 */
[----:B------:R-:W-:Y:S01]  /*2f90*/  SEL R25, RZ, 0x1, P3 ;  /* 0x00000001ff197807 */ /* 0x000fe20001800000 */
[----:B------:R-:W-:Y:S01]  /*2fa0*/  IMAD R11, R20, R3, R11 ;  /* 0x00000003140b7224 */ /* 0x000fe200078e020b */
[----:B------:R-:W-:Y:S01]  /*2fb0*/  IADD3 R30, P4, PT, R59, R54, RZ ;  /* 0x000000363b1e7210 */ /* 0x000fe20007f9e0ff */
[----:B------:R-:W-:Y:S01]  /*2fc0*/  IMAD.X R53, RZ, RZ, RZ, P0 ;  /* 0x000000ffff357224 */ /* 0x000fe200000e06ff */
[----:B------:R-:W-:Y:S01]  /*2fd0*/  ISETP.GE.U32.AND P0, PT, R54, R26, PT ;  /* 0x0000001a3600720c */ /* 0x000fe20003f06070 */
[----:B------:R-:W-:Y:S01]  /*2fe0*/  IMAD.IADD R11, R55, 0x1, R11 ;  /* 0x00000001370b7824 */ /* 0x000fe200078e020b */
[----:B------:R-:W-:Y:S01]  /*2ff0*/  ISETP.GE.U32.AND P3, PT, R30, R54, PT ;  /* 0x000000361e00720c */ /* 0x000fe20003f66070 */
[----:B------:R-:W-:-:S03]  /*3000*/  IMAD.WIDE.U32 R54, R21, R0, RZ ;  /* 0x0000000015367225 */ /* 0x000fc600078e00ff */
[C---:B------:R-:W-:Y:S01]  /*3010*/  ISETP.GE.U32.AND.EX P0, PT, R11.reuse, R27, PT, P0 ;  /* 0x0000001b0b00720c */ /* 0x040fe20003f06100 */
[----:B------:R-:W-:Y:S02]  /*3020*/  IMAD.X R31, R11, 0x1, R16, P4 ;  /* 0x000000010b1f7824 */ /* 0x000fe400020e0610 */
[----:B------:R-:W-:Y:S01]  /*3030*/  IMAD.WIDE.U32.X R26, R17, R79, R50, P2 ;  /* 0x0000004f111a7225 */ /* 0x000fe200010e0432 */
[----:B------:R-:W-:Y:S02]  /*3040*/  SEL R16, RZ, 0x1, P0 ;  /* 0x00000001ff107807 */ /* 0x000fe40000000000 */
[----:B------:R-:W-:Y:S01]  /*3050*/  ISETP.GE.U32.AND.EX P3, PT, R31, R11, PT, P3 ;  /* 0x0000000b1f00720c */ /* 0x000fe20003f66130 */
[----:B------:R-:W-:Y:S02]  /*3060*/  IMAD R11, R82, R19, RZ ;  /* 0x00000013520b7224 */ /* 0x000fe400078e02ff */
[----:B------:R-:W-:Y:S01]  /*3070*/  IMAD.MOV.U32 R52, RZ, RZ, R15 ;  /* 0x000000ffff347224 */ /* 0x000fe200078e000f */
[----:B------:R-:W-:Y:S01]  /*3080*/  SEL R63, RZ, 0x1, P3 ;  /* 0x00000001ff3f7807 */ /* 0x000fe20001800000 */
[----:B------:R-:W-:Y:S01]  /*3090*/  IMAD.WIDE.U32 R14, R19, R0, R32 ;  /* 0x00000000130e7225 */ /* 0x000fe200078e0020 */
[----:B------:R-:W-:-:S03]  /*30a0*/  IADD3 R26, P0, P3, R25, R26, R28 ;  /* 0x0000001a191a7210 */ /* 0x000fc60007b1e01c */
[----:B------:R-:W-:Y:S01]  /*30b0*/  IMAD R11, R21, R0, R11 ;  /* 0x00000000150b7224 */ /* 0x000fe200078e020b */
[----:B------:R-:W-:Y:S01]  /*30c0*/  ISETP.GE.U32.AND P4, PT, R14, R32, PT ;  /* 0x000000200e00720c */ /* 0x000fe20003f86070 */
[----:B------:R-:W-:Y:S01]  /*30d0*/  IMAD.WIDE.U32 R50, P2, R19, R82, R54 ;  /* 0x0000005213327225 */ /* 0x000fe20007840036 */
[----:B------:R-:W-:-:S03]  /*30e0*/  IADD3.X R27, PT, PT, RZ, R27, RZ, P0, P3 ;  /* 0x0000001bff1b7210 */ /* 0x000fc600007e64ff */
[----:B------:R-:W-:-:S04]  /*30f0*/  IMAD.WIDE.U32.X R52, R20, R4, R52, P1 ;  /* 0x0000000414347225 */ /* 0x000fc800008e0434 */
[----:B------:R-:W-:Y:S01]  /*3100*/  IMAD.WIDE.U32 R56, R19, R0, RZ ;  /* 0x0000000013387225 */ /* 0x000fe200078e00ff */
[----:B------:R-:W-:-:S03]  /*3110*/  IADD3 R63, P0, P1, R63, R52, R16 ;  /* 0x000000343f3f7210 */ /* 0x000fc6000791e010 */
[----:B------:R-:W-:Y:S01]  /*3120*/  IMAD.IADD R11, R15, 0x1, R11 ;  /* 0x000000010f0b7824 */ /* 0x000fe200078e020b */
[----:B------:R-:W-:Y:S01]  /*3130*/  IADD3.X R28, PT, PT, RZ, R53, RZ, P0, P1 ;  /* 0x00000035ff1c7210 */ /* 0x000fe200007e24ff */
[----:B------:R-:W-:Y:S01]  /*3140*/  IMAD.X R55, RZ, RZ, RZ, P2 ;  /* 0x000000ffff377224 */ /* 0x000fe200010e06ff */
[----:B------:R-:W-:Y:S01]  /*3150*/  IADD3 RZ, P2, PT, R57, R50, RZ ;  /* 0x0000003239ff7210 */ /* 0x000fe20007f5e0ff */
[----:B------:R-:W-:Y:S01]  /*3160*/  IMAD.MOV.U32 R54, RZ, RZ, R51 ;  /* 0x000000ffff367224 */ /* 0x000fe200078e0033 */
[----:B------:R-:W-:Y:S01]  /*3170*/  ISETP.GE.U32.AND.EX P4, PT, R11, R33, PT, P4 ;  /* 0x000000210b00720c */ /* 0x000fe20003f86140 */
[----:B------:R-:W-:Y:S02]  /*3180*/  IMAD R25, R79, R18, RZ ;  /* 0x000000124f197224 */ /* 0x000fe400078e02ff */
[----:B------:R-:W-:Y:S02]  /*3190*/  IMAD R16, R6, R19, RZ ;  /* 0x0000001306107224 */ /* 0x000fe400078e02ff */
[----:B------:R-:W-:Y:S01]  /*31a0*/  IMAD R67, R20, R2, R25 ;  /* 0x0000000214437224 */ /* 0x000fe200078e0219 */
[----:B------:R-:W-:Y:S01]  /*31b0*/  SEL R25, RZ, 0x1, P4 ;  /* 0x00000001ff197807 */ /* 0x000fe20002000000 */
[----:B------:R-:W-:-:S02]  /*31c0*/  IMAD R65, R21, R5, R16 ;  /* 0x0000000515417224 */ /* 0x000fc400078e0210 */
[----:B------:R-:W-:-:S04]  /*31d0*/  IMAD.WIDE.U32 R52, R19, R5, R30 ;  /* 0x0000000513347225 */ /* 0x000fc800078e001e */
[----:B------:R-:W-:-:S04]  /*31e0*/  IMAD.WIDE.U32.X R54, R21, R82, R54, P2 ;  /* 0x0000005215367225 */ /* 0x000fc800010e0436 */
[----:B------:R-:W-:Y:S01]  /*31f0*/  IMAD.WIDE.U32 R60, R21, R5, RZ ;  /* 0x00000005153c7225 */ /* 0x000fe200078e00ff */
[----:B------:R-:W-:-:S03]  /*3200*/  IADD3 R16, P1, P3, R52, R54, R25 ;  /* 0x0000003634107210 */ /* 0x000fc60007b3e019 */
[----:B------:R-:W-:Y:S02]  /*3210*/  IMAD.IADD R65, R53, 0x1, R65 ;  /* 0x0000000135417824 */ /* 0x000fe400078e0241 */
[----:B------:R-:W-:-:S03]  /*3220*/  IMAD.WIDE.U32 R56, R18, R2, R26 ;  /* 0x0000000212387225 */ /* 0x000fc600078e001a */
[----:B------:R-:W-:Y:S01]  /*3230*/  IADD3.X R25, PT, PT, R65, R55, RZ, P1, P3 ;  /* 0x0000003741197210 */ /* 0x000fe20000fe64ff */
[----:B------:R-:W-:Y:S01]  /*3240*/  IMAD.WIDE.U32 R32, R19, R5, RZ ;  /* 0x0000000513207225 */ /* 0x000fe200078e00ff */
[----:B------:R-:W-:-:S03]  /*3250*/  IADD3 R32, P1, PT, R63, R56, RZ ;  /* 0x000000383f207210 */ /* 0x000fc60007f3e0ff */
[----:B------:R-:W-:-:S04]  /*3260*/  IMAD.WIDE.U32 R60, P0, R19, R6, R60 ;  /* 0x00000006133c7225 */ /* 0x000fc8000780003c */
[----:B------:R-:W-:Y:S01]  /*3270*/  IMAD.IADD R67, R57, 0x1, R67 ;  /* 0x0000000139437824 */ /* 0x000fe200078e0243 */
[----:B------:R-:W-:Y:S01]  /*3280*/  IADD3 RZ, P4, PT, R33, R60, RZ ;  /* 0x0000003c21ff7210 */ /* 0x000fe20007f9e0ff */
[----:B------:R-:W-:Y:S01]  /*3290*/  IMAD.X R55, RZ, RZ, RZ, P0 ;  /* 0x000000ffff377224 */ /* 0x000fe200000e06ff */
[----:B------:R-:W-:Y:S01]  /*32a0*/  ISETP.GE.U32.AND P0, PT, R16, R52, PT ;  /* 0x000000341000720c */ /* 0x000fe20003f06070 */
[----:B------:R-:W-:Y:S01]  /*32b0*/  IMAD.X R33, R67, 0x1, R28, P1 ;  /* 0x0000000143217824 */ /* 0x000fe200008e061c */
[----:B------:R-:W-:Y:S01]  /*32c0*/  ISETP.GE.U32.AND P1, PT, R52, R30, PT ;  /* 0x0000001e3400720c */ /* 0x000fe20003f26070 */
[----:B------:R-:W-:Y:S01]  /*32d0*/  IMAD.WIDE.U32 R52, R21, R2, RZ ;  /* 0x0000000215347225 */ /* 0x000fe200078e00ff */
[----:B------:R-:W-:Y:S02]  /*32e0*/  ISETP.GE.U32.AND.EX P0, PT, R25, R65, PT, P0 ;  /* 0x000000411900720c */ /* 0x000fe40003f06100 */
[----:B------:R-:W-:Y:S01]  /*32f0*/  ISETP.GE.U32.AND.EX P1, PT, R65, R31, PT, P1 ;  /* 0x0000001f4100720c */ /* 0x000fe20003f26110 */
[----:B------:R-:W-:-:S03]  /*3300*/  IMAD.WIDE.U32 R50, R21, R3, RZ ;  /* 0x0000000315327225 */ /* 0x000fc600078e00ff */
[----:B------:R-:W-:Y:S01]  /*3310*/  SEL R28, RZ, 0x1, P1 ;  /* 0x00000001ff1c7807 */ /* 0x000fe20000800000 */
[----:B------:R-:W-:Y:S01]  /*3320*/  IMAD.MOV.U32 R54, RZ, RZ, R61 ;  /* 0x000000ffff367224 */ /* 0x000fe200078e003d */
[----:B------:R-:W-:Y:S01]  /*3330*/  SEL R61, RZ, 0x1, P0 ;  /* 0x00000001ff3d7807 */ /* 0x000fe20000000000 */
[----:B------:R-:W-:Y:S01]  /*3340*/  IMAD.X R57, RZ, RZ, RZ, P6 ;  /* 0x000000ffff397224 */ /* 0x000fe200030e06ff */
[----:B------:R-:W-:Y:S01]  /*3350*/  ISETP.GE.U32.AND P1, PT, R56, R26, PT ;  /* 0x0000001a3800720c */ /* 0x000fe20003f26070 */
[----:B------:R-:W-:Y:S01]  /*3360*/  IMAD.WIDE.U32 R30, R19, R2, RZ ;  /* 0x00000002131e7225 */ /* 0x000fe200078e00ff */
[----:B------:R-:W-:Y:S02]  /*3370*/  ISETP.GE.U32.AND P0, PT, R32, R56, PT ;  /* 0x000000382000720c */ /* 0x000fe40003f06070 */
[----:B------:R-:W-:Y:S01]  /*3380*/  ISETP.GE.U32.AND.EX P1, PT, R67, R27, PT, P1 ;  /* 0x0000001b4300720c */ /* 0x000fe20003f26110 */
[----:B------:R-:W-:Y:S01]  /*3390*/  IMAD.WIDE.U32 R52, P6, R19, R79, R52 ;  /* 0x0000004f13347225 */ /* 0x000fe200078c0034 */
[----:B------:R-:W-:-:S02]  /*33a0*/  ISETP.GE.U32.AND.EX P0, PT, R33, R67, PT, P0 ;  /* 0x000000432100720c */ /* 0x000fc40003f06100 */
[----:B------:R-:W-:Y:S01]  /*33b0*/  SEL R30, RZ, 0x1, P1 ;  /* 0x00000001ff1e7807 */ /* 0x000fe20000800000 */
[----:B------:R-:W-:Y:S02]  /*33c0*/  IMAD.MOV.U32 R56, RZ, RZ, R29 ;  /* 0x000000ffff387224 */ /* 0x000fe400078e001d */
[----:B------:R-:W-:-:S04]  /*33d0*/  IMAD.WIDE.U32 R58, R19, R3, RZ ;  /* 0x00000003133a7225 */ /* 0x000fc800078e00ff */
[----:B------:R-:W-:-:S04]  /*33e0*/  IMAD.WIDE.U32 R50, P2, R19, R4, R50 ;  /* 0x0000000413327225 */ /* 0x000fc80007840032 */
[----:B------:R-:W-:Y:S01]  /*33f0*/  IMAD.WIDE.U32.X R54, R21, R6, R54, P4 ;  /* 0x0000000615367225 */ /* 0x000fe200020e0436 */
[----:B------:R-:W-:Y:S02]  /*3400*/  IADD3 RZ, P4, PT, R31, R52, RZ ;  /* 0x000000341fff7210 */ /* 0x000fe40007f9e0ff */
[----:B------:R-:W-:Y:S01]  /*3410*/  SEL R31, RZ, 0x1, P0 ;  /* 0x00000001ff1f7807 */ /* 0x000fe20000000000 */
[----:B------:R-:W-:Y:S01]  /*3420*/  IMAD.WIDE.U32.X R56, R20, R79, R56, P5 ;  /* 0x0000004f14387225 */ /* 0x000fe200028e0438 */
[----:B------:R-:W-:-:S03]  /*3430*/  IADD3 RZ, P3, PT, R59, R50, RZ ;  /* 0x000000323bff7210 */ /* 0x000fc60007f7e0ff */
[----:B------:R-:W-:Y:S01]  /*3440*/  IMAD.X R27, RZ, RZ, RZ, P2 ;  /* 0x000000ffff1b7224 */ /* 0x000fe200010e06ff */
[----:B------:R-:W-:Y:S01]  /*3450*/  IADD3 R61, P2, P1, R61, R54, R28 ;  /* 0x000000363d3d7210 */ /* 0x000fe2000795e01c */
[----:B------:R-:W-:Y:S01]  /*3460*/  IMAD R50, R4, R19, RZ ;  /* 0x0000001304327224 */ /* 0x000fe200078e02ff */
[----:B------:R-:W-:Y:S01]  /*3470*/  IADD3 R54, P0, P5, R31, R56, R30 ;  /* 0x000000381f367210 */ /* 0x000fe20007d1e01e */
[----:B------:R-:W-:Y:S01]  /*3480*/  IMAD.WIDE.U32 R28, R19, R3, R32 ;  /* 0x00000003131c7225 */ /* 0x000fe200078e0020 */
[----:B------:R-:W-:Y:S02]  /*3490*/  IADD3.X R59, PT, PT, RZ, R55, RZ, P2, P1 ;  /* 0x00000037ff3b7210 */ /* 0x000fe400017e24ff */
[----:B------:R-:W-:Y:S01]  /*34a0*/  IADD3.X R55, PT, PT, RZ, R57, RZ, P0, P5 ;  /* 0x00000039ff377210 */ /* 0x000fe200007ea4ff */
[----:B------:R-:W-:Y:S01]  /*34b0*/  IMAD R63, R21, R3, R50 ;  /* 0x00000003153f7224 */ /* 0x000fe200078e0232 */
[----:B------:R-:W-:Y:S01]  /*34c0*/  ISETP.GE.U32.AND P1, PT, R28, R32, PT ;  /* 0x000000201c00720c */ /* 0x000fe20003f26070 */
[----:B------:R-:W-:Y:S01]  /*34d0*/  IMAD.MOV.U32 R26, RZ, RZ, R51 ;  /* 0x000000ffff1a7224 */ /* 0x000fe200078e0033 */
[----:B------:R-:W-:Y:S01]  /*34e0*/  IADD3 R61, P5, PT, R61, R28, RZ ;  /* 0x0000001c3d3d7210 */ /* 0x000fe20007fbe0ff */
[----:B------:R-:W-:-:S03]  /*34f0*/  IMAD.WIDE.U32 R50, R25, 0x3d1, RZ ;  /* 0x000003d119327825 */ /* 0x000fc600078e00ff */
[----:B------:R-:W-:Y:S01]  /*3500*/  ISETP.GE.U32.AND P0, PT, R61, R28, PT ;  /* 0x0000001c3d00720c */ /* 0x000fe20003f06070 */
[----:B------:R-:W-:Y:S02]  /*3510*/  IMAD.IADD R32, R29, 0x1, R63 ;  /* 0x000000011d207824 */ /* 0x000fe400078e023f */
[----:B------:R-:W-:-:S03]  /*3520*/  IMAD.WIDE.U32 R30, R16, 0x3d1, RZ ;  /* 0x000003d1101e7825 */ /* 0x000fc600078e00ff */
[C---:B------:R-:W-:Y:S01]  /*3530*/  ISETP.GE.U32.AND.EX P1, PT, R32.reuse, R33, PT, P1 ;  /* 0x000000212000720c */ /* 0x040fe20003f26110 */
[----:B------:R-:W-:Y:S02]  /*3540*/  IMAD.X R59, R32, 0x1, R59, P5 ;  /* 0x00000001203b7824 */ /* 0x000fe400028e063b */
[----:B------:R-:W-:-:S03]  /*3550*/  IMAD.WIDE.U32 R50, P2, RZ, R16, R50 ;  /* 0x00000010ff327225 */ /* 0x000fc60007840032 */
[----:B------:R-:W-:Y:S01]  /*3560*/  ISETP.GE.U32.AND.EX P0, PT, R59, R32, PT, P0 ;  /* 0x000000203b00720c */ /* 0x000fe20003f06100 */
[----:B------:R-:W-:Y:S01]  /*3570*/  IMAD.WIDE.U32.X R26, R21, R4, R26, P3 ;  /* 0x00000004151a7225 */ /* 0x000fe200018e041a */
[----:B------:R-:W-:Y:S02]  /*3580*/  IADD3 R57, P3, PT, RZ, R30, RZ ;  /* 0x0000001eff397210 */ /* 0x000fe40007f7e0ff */
[----:B------:R-:W-:Y:S01]  /*3590*/  IADD3 R63, P5, PT, R31, R50, RZ ;  /* 0x000000321f3f7210 */ /* 0x000fe20007fbe0ff */
[----:B------:R-:W-:Y:S01]  /*35a0*/  IMAD.X R29, RZ, RZ, RZ, P6 ;  /* 0x000000ffff1d7224 */ /* 0x000fe200030e06ff */
[----:B------:R-:W-:Y:S01]  /*35b0*/  ISETP.GE.U32.AND P6, PT, R57, R30, PT ;  /* 0x0000001e3900720c */ /* 0x000fe20003fc6070 */
[----:B------:R-:W-:Y:S01]  /*35c0*/  IMAD.X R31, RZ, RZ, RZ, P2 ;  /* 0x000000ffff1f7224 */ /* 0x000fe200010e06ff */
[----:B------:R-:W-:Y:S01]  /*35d0*/  SEL R32, RZ, 0x1, P1 ;  /* 0x00000001ff207807 */ /* 0x000fe20000800000 */
[----:B------:R-:W-:Y:S01]  /*35e0*/  IMAD.MOV.U32 R30, RZ, RZ, R51 ;  /* 0x000000ffff1e7224 */ /* 0x000fe200078e0033 */
[----:B------:R-:W-:Y:S01]  /*35f0*/  SEL R65, RZ, 0x1, P0 ;  /* 0x00000001ff417807 */ /* 0x000fe20000000000 */
[----:B------:R-:W-:-:S02]  /*3600*/  IMAD.X R16, R63, 0x1, R16, P3 ;  /* 0x000000013f107824 */ /* 0x000fc400018e0610 */
[----:B------:R-:W-:Y:S01]  /*3610*/  IMAD.MOV.U32 R28, RZ, RZ, R53 ;  /* 0x000000ffff1c7224 */ /* 0x000fe200078e0035 */
[----:B------:R-:W-:Y:S01]  /*3620*/  IADD3 R65, P1, P3, R65, R26, R32 ;  /* 0x0000001a41417210 */ /* 0x000fe20007b3e020 */
[----:B------:R-:W-:Y:S01]  /*3630*/  IMAD.WIDE.U32 R52, R59, 0x3d1, RZ ;  /* 0x000003d13b347825 */ /* 0x000fe200078e00ff */
[----:B------:R-:W-:Y:S02]  /*3640*/  ISETP.GE.U32.AND.EX P2, PT, R16, R63, PT, P6 ;  /* 0x0000003f1000720c */ /* 0x000fe40003f46160 */
[----:B------:R-:W-:Y:S01]  /*3650*/  IADD3.X R63, PT, PT, RZ, R27, RZ, P1, P3 ;  /* 0x0000001bff3f7210 */ /* 0x000fe20000fe64ff */
[----:B------:R-:W-:-:S04]  /*3660*/  IMAD.WIDE.U32.X R30, RZ, R25, R30, P5 ;  /* 0x00000019ff1e7225 */ /* 0x000fc800028e041e */
[----:B------:R-:W-:-:S04]  /*3670*/  IMAD.WIDE.U32 R50, R61, 0x3d1, RZ ;  /* 0x000003d13d327825 */ /* 0x000fc800078e00ff */
[----:B------:R-:W-:Y:S01]  /*3680*/  IMAD R26, R79, R19, RZ ;  /* 0x000000134f1a7224 */ /* 0x000fe200078e02ff */
[----:B------:R-:W-:Y:S01]  /*3690*/  IADD3 R67, P3, PT, R30, R50, RZ ;  /* 0x000000321e437210 */ /* 0x000fe20007f7e0ff */
[----:B------:R-:W-:-:S03]  /*36a0*/  IMAD.WIDE.U32 R32, R19, R2, R54 ;  /* 0x0000000213207225 */ /* 0x000fc600078e0036 */
[----:B------:R-:W-:Y:S01]  /*36b0*/  ISETP.GE.U32.AND P1, PT, R67, R50, PT ;  /* 0x000000324300720c */ /* 0x000fe20003f26070 */
[----:B------:R-:W-:Y:S01]  /*36c0*/  IMAD R27, R21, R2, R26 ;  /* 0x00000002151b7224 */ /* 0x000fe200078e021a */
[----:B------:R-:W-:Y:S01]  /*36d0*/  ISETP.GE.U32.AND P0, PT, R32, R54, PT ;  /* 0x000000362000720c */ /* 0x000fe20003f06070 */
[----:B------:R-:W-:Y:S01]  /*36e0*/  IMAD.WIDE.U32 R52, P5, RZ, R61, R52 ;  /* 0x0000003dff347225 */ /* 0x000fe200078a0034 */
[----:B------:R-:W-:-:S03]  /*36f0*/  IADD3 R65, P6, PT, R65, R32, RZ ;  /* 0x0000002041417210 */ /* 0x000fc60007fde0ff */
[----:B------:R-:W-:Y:S02]  /*3700*/  IMAD.IADD R54, R33, 0x1, R27 ;  /* 0x0000000121367824 */ /* 0x000fe400078e021b */
[----:B------:R-:W-:Y:S01]  /*3710*/  IMAD.X R27, RZ, RZ, RZ, P5 ;  /* 0x000000ffff1b7224 */ /* 0x000fe200028e06ff */
[----:B------:R-:W-:Y:S01]  /*3720*/  IADD3 R50, P5, PT, R51, R52, RZ ;  /* 0x0000003433327210 */ /* 0x000fe20007fbe0ff */
[----:B------:R-:W-:Y:S01]  /*3730*/  IMAD.WIDE.U32.X R28, R21, R79, R28, P4 ;  /* 0x0000004f151c7225 */ /* 0x000fe200020e041c */
[----:B------:R-:W-:Y:S02]  /*3740*/  IADD3 R30, P4, PT, R67, R25, RZ ;  /* 0x00000019431e7210 */ /* 0x000fe40007f9e0ff */
[----:B------:R-:W-:Y:S01]  /*3750*/  SEL R25, RZ, 0x1, P2 ;  /* 0x00000001ff197807 */ /* 0x000fe20001000000 */
[----:B------:R-:W-:Y:S01]  /*3760*/  IMAD.X R51, R50, 0x1, R31, P3 ;  /* 0x0000000132337824 */ /* 0x000fe200018e061f */
[----:B------:R-:W-:Y:S01]  /*3770*/  ISETP.GE.U32.AND.EX P0, PT, R54, R55, PT, P0 ;  /* 0x000000373600720c */ /* 0x000fe20003f06100 */
[----:B------:R-:W-:Y:S01]  /*3780*/  IMAD.MOV.U32 R26, RZ, RZ, R53 ;  /* 0x000000ffff1a7224 */ /* 0x000fe200078e0035 */
[----:B------:R-:W-:Y:S01]  /*3790*/  ISETP.LT.U32.AND P2, PT, R30, R67, PT ;  /* 0x000000431e00720c */ /* 0x000fe20003f41070 */
[----:B------:R-:W-:Y:S01]  /*37a0*/  IMAD.X R63, R54, 0x1, R63, P6 ;  /* 0x00000001363f7824 */ /* 0x000fe200030e063f */
[----:B------:R-:W-:Y:S01]  /*37b0*/  IADD3 R25, P6, PT, R30, R25, RZ ;  /* 0x000000191e197210 */ /* 0x000fe20007fde0ff */
[----:B------:R-:W-:Y:S01]  /*37c0*/  IMAD.WIDE.U32.X R26, RZ, R59, R26, P5 ;  /* 0x0000003bff1a7225 */ /* 0x000fe200028e041a */
[----:B------:R-:W-:-:S02]  /*37d0*/  ISETP.GE.U32.AND.EX P1, PT, R51, R50, PT, P1 ;  /* 0x000000323300720c */ /* 0x000fc40003f26110 */
[----:B------:R-:W-:Y:S01]  /*37e0*/  ISETP.GE.U32.AND P5, PT, R65, R32, PT ;  /* 0x000000204100720c */ /* 0x000fe20003fa6070 */
[----:B------:R-:W-:Y:S01]  /*37f0*/  IMAD.X R50, R51, 0x1, R61, P4 ;  /* 0x0000000133327824 */ /* 0x000fe200020e063d */
[----:B------:R-:W-:Y:S01]  /*3800*/  ISETP.GE.U32.AND P3, PT, R25, R30, PT ;  /* 0x0000001e1900720c */ /* 0x000fe20003f66070 */
[C---:B------:R-:W-:Y:S01]  /*3810*/  IMAD.WIDE.U32 R32, R63.reuse, 0x3d1, RZ ;  /* 0x000003d13f207825 */ /* 0x040fe200078e00ff */
[----:B------:R-:W-:Y:S02]  /*3820*/  ISETP.GE.U32.AND.EX P5, PT, R63, R54, PT, P5 ;  /* 0x000000363f00720c */ /* 0x000fe40003fa6150 */
[----:B------:R-:W-:Y:S01]  /*3830*/  SEL R52, RZ, 0x1, P0 ;  /* 0x00000001ff347807 */ /* 0x000fe20000000000 */
[----:B------:R-:W-:Y:S01]  /*3840*/  IMAD.X R53, RZ, RZ, R50, P6 ;  /* 0x000000ffff357224 */ /* 0x000fe200030e0632 */
[----:B------:R-:W-:Y:S01]  /*3850*/  SEL R61, RZ, 0x1, P1 ;  /* 0x00000001ff3d7807 */ /* 0x000fe20000800000 */
[----:B------:R-:W-:Y:S01]  /*3860*/  IMAD.WIDE.U32 R30, R65, 0x3d1, RZ ;  /* 0x000003d1411e7825 */ /* 0x000fe200078e00ff */
[----:B------:R-:W-:-:S02]  /*3870*/  SEL R69, RZ, 0x1, P5 ;  /* 0x00000001ff457807 */ /* 0x000fc40002800000 */
[----:B------:R-:W-:Y:S01]  /*3880*/  ISETP.GE.U32.AND.EX P4, PT, R53, R50, PT, P3 ;  /* 0x000000323500720c */ /* 0x000fe20003f86130 */
[----:B------:R-:W-:Y:S01]  /*3890*/  IMAD.WIDE.U32 R32, P0, RZ, R65, R32 ;  /* 0x00000041ff207225 */ /* 0x000fe20007800020 */
[----:B------:R-:W-:Y:S02]  /*38a0*/  IADD3 R61, P1, P3, R30, R26, R61 ;  /* 0x0000001a1e3d7210 */ /* 0x000fe40007b3e03d */
[----:B------:R-:W-:Y:S01]  /*38b0*/  ISETP.LT.U32.OR.EX P2, PT, R50, R51, !P4, P2 ;  /* 0x000000333200720c */ /* 0x000fe20006741520 */
[----:B------:R-:W-:Y:S01]  /*38c0*/  IMAD.X R51, RZ, RZ, RZ, P0 ;  /* 0x000000ffff337224 */ /* 0x000fe200000e06ff */
[----:B------:R-:W-:Y:S01]  /*38d0*/  IADD3 R69, P4, P5, R69, R28, R52 ;  /* 0x0000001c45457210 */ /* 0x000fe20007d9e034 */
[----:B------:R-:W-:Y:S01]  /*38e0*/  IMAD.MOV.U32 R50, RZ, RZ, R33 ;  /* 0x000000ffff327224 */ /* 0x000fe200078e0021 */
[----:B------:R-:W-:Y:S02]  /*38f0*/  IADD3 R67, P6, PT, R31, R32, RZ ;  /* 0x000000201f437210 */ /* 0x000fe40007fde0ff */
[----:B------:R-:W-:-:S02]  /*3900*/  ISETP.GE.U32.AND P0, PT, R61, R30, PT ;  /* 0x0000001e3d00720c */ /* 0x000fc40003f06070 */
[----:B------:R-:W-:Y:S01]  /*3910*/  IADD3.X R31, PT, PT, RZ, R29, RZ, P4, P5 ;  /* 0x0000001dff1f7210 */ /* 0x000fe200027ea4ff */
[----:B------:R-:W-:Y:S01]  /*3920*/  IMAD.WIDE.U32.X R50, RZ, R63, R50, P6 ;  /* 0x0000003fff327225 */ /* 0x000fe200030e0432 */
[----:B------:R-:W-:Y:S02]  /*3930*/  IADD3 R26, P4, PT, R61, R59, RZ ;  /* 0x0000003b3d1a7210 */ /* 0x000fe40007f9e0ff */
[----:B------:R-:W-:Y:S01]  /*3940*/  SEL R55, RZ, 0x1, !P2 ;  /* 0x00000001ff377807 */ /* 0x000fe20005000000 */
[----:B------:R-:W-:Y:S01]  /*3950*/  IMAD.WIDE.U32 R28, R31, 0x3d1, RZ ;  /* 0x000003d11f1c7825 */ /* 0x000fe200078e00ff */
[----:B------:R-:W-:Y:S02]  /*3960*/  IADD3.X R30, PT, PT, R67, R27, RZ, P1, P3 ;  /* 0x0000001b431e7210 */ /* 0x000fe40000fe64ff */
[----:B------:R-:W-:Y:S02]  /*3970*/  IADD3 R55, P3, PT, R26, R55, RZ ;  /* 0x000000371a377210 */ /* 0x000fe40007f7e0ff */
[C---:B------:R-:W-:Y:S01]  /*3980*/  ISETP.GE.U32.AND.EX P0, PT, R30.reuse, R67, PT, P0 ;  /* 0x000000431e00720c */ /* 0x040fe20003f06100 */
[----:B------:R-:W-:Y:S01]  /*3990*/  IMAD.X R65, R30, 0x1, R65, P4 ;  /* 0x000000011e417824 */ /* 0x000fe200020e0641 */
[----:B------:R-:W-:-:S02]  /*39a0*/  ISETP.GE.U32.AND P2, PT, R55, R26, PT ;  /* 0x0000001a3700720c */ /* 0x000fc40003f46070 */
[----:B------:R-:W-:Y:S01]  /*39b0*/  ISETP.LT.U32.AND P1, PT, R26, R61, PT ;  /* 0x0000003d1a00720c */ /* 0x000fe20003f21070 */
[----:B------:R-:W-:Y:S01]  /*39c0*/  IMAD.X R52, RZ, RZ, R65, P3 ;  /* 0x000000ffff347224 */ /* 0x000fe200018e0641 */
[----:B------:R-:W-:Y:S01]  /*39d0*/  SEL R59, RZ, 0x1, P0 ;  /* 0x00000001ff3b7807 */ /* 0x000fe20000000000 */
[----:B------:R-:W-:-:S03]  /*39e0*/  IMAD.WIDE.U32 R26, R69, 0x3d1, RZ ;  /* 0x000003d1451a7825 */ /* 0x000fc600078e00ff */
[----:B------:R-:W-:Y:S01]  /*39f0*/  ISETP.GE.U32.AND.EX P0, PT, R52, R65, PT, P2 ;  /* 0x000000413400720c */ /* 0x000fe20003f06120 */
[----:B------:R-:W-:Y:S01]  /*3a00*/  IMAD.WIDE.U32 R28, P3, RZ, R69, R28 ;  /* 0x00000045ff1c7225 */ /* 0x000fe2000786001c */
[----:B------:R-:W-:Y:S02]  /*3a10*/  IADD3 R59, P4, P5, R26, R50, R59 ;  /* 0x000000321a3b7210 */ /* 0x000fe40007d9e03b */
[----:B------:R-:W-:Y:S02]  /*3a20*/  ISETP.LT.U32.OR.EX P1, PT, R65, R30, !P0, P1 ;  /* 0x0000001e4100720c */ /* 0x000fe40004721510 */
[----:B------:R-:W-:Y:S02]  /*3a30*/  IADD3 R61, P2, PT, R27, R28, RZ ;  /* 0x0000001c1b3d7210 */ /* 0x000fe40007f5e0ff */
[----:B------:R-:W-:Y:S02]  /*3a40*/  IADD3 R28, P0, PT, R59, R63, RZ ;  /* 0x0000003f3b1c7210 */ /* 0x000fe40007f1e0ff */
[----:B------:R-:W-:-:S02]  /*3a50*/  SEL R27, RZ, 0x1, !P1 ;  /* 0x00000001ff1b7807 */ /* 0x000fc40004800000 */
[----:B------:R-:W-:Y:S02]  /*3a60*/  IADD3.X R30, PT, PT, R61, R51, RZ, P4, P5 ;  /* 0x000000333d1e7210 */ /* 0x000fe400027ea4ff */
[C---:B------:R-:W-:Y:S01]  /*3a70*/  IADD3 R51, P4, PT, R28.reuse, R27, RZ ;  /* 0x0000001b1c337210 */ /* 0x040fe20007f9e0ff */
[----:B------:R-:W-:Y:S01]  /*3a80*/  IMAD.X R27, RZ, RZ, RZ, P3 ;  /* 0x000000ffff1b7224 */ /* 0x000fe200018e06ff */
[----:B------:R-:W-:Y:S01]  /*3a90*/  ISETP.LT.U32.AND P3, PT, R28, R59, PT ;  /* 0x0000003b1c00720c */ /* 0x000fe20003f61070 */
[C---:B------:R-:W-:Y:S01]  /*3aa0*/  IMAD.X R33, R30.reuse, 0x1, R69, P0 ;  /* 0x000000011e217824 */ /* 0x040fe200000e0645 */
[----:B------:R-:W-:Y:S01]  /*3ab0*/  ISETP.GE.U32.AND P0, PT, R59, R26, PT ;  /* 0x0000001a3b00720c */ /* 0x000fe20003f06070 */
[----:B------:R-:W-:Y:S01]  /*3ac0*/  IMAD.MOV.U32 R26, RZ, RZ, R29 ;  /* 0x000000ffff1a7224 */ /* 0x000fe200078e001d */
[----:B------:R-:W-:Y:S01]  /*3ad0*/  ISETP.GE.U32.AND P1, PT, R51, R28, PT ;  /* 0x0000001c3300720c */ /* 0x000fe20003f26070 */
[----:B------:R-:W-:Y:S01]  /*3ae0*/  IMAD.X R50, RZ, RZ, R33, P4 ;  /* 0x000000ffff327224 */ /* 0x000fe200020e0621 */
[----:B------:R-:W-:Y:S01]  /*3af0*/  ISETP.GE.U32.AND.EX P0, PT, R30, R61, PT, P0 ;  /* 0x0000003d1e00720c */ /* 0x000fe20003f06100 */
[----:B------:R-:W-:-:S03]  /*3b00*/  IMAD.WIDE.U32.X R26, RZ, R31, R26, P2 ;  /* 0x0000001fff1a7225 */ /* 0x000fc600010e041a */
[----:B------:R-:W-:Y:S01]  /*3b10*/  ISETP.GE.U32.AND.EX P1, PT, R50, R33, PT, P1 ;  /* 0x000000213200720c */ /* 0x000fe20003f26110 */
[----:B------:R-:W-:Y:S01]  /*3b20*/  IMAD R59, R82, R23, RZ ;  /* 0x00000017523b7224 */ /* 0x000fe200078e02ff */
[----:B------:R-:W-:Y:S02]  /*3b30*/  SEL R28, RZ, 0x1, P0 ;  /* 0x00000001ff1c7807 */ /* 0x000fe40000000000 */
[----:B------:R-:W-:Y:S02]  /*3b40*/  ISETP.LT.U32.OR.EX P0, PT, R33, R30, !P1, P3 ;  /* 0x0000001e2100720c */ /* 0x000fe40004f01530 */
[----:B------:R-:W-:Y:S02]  /*3b50*/  IADD3 R31, P1, P2, R31, R26, R28 ;  /* 0x0000001a1f1f7210 */ /* 0x000fe40007a3e01c */
[----:B------:R-:W-:Y:S02]  /*3b60*/  SEL R28, RZ, 0x1, !P0 ;  /* 0x00000001ff1c7807 */ /* 0x000fe40004000000 */
[----:B------:R-:W-:-:S02]  /*3b70*/  IADD3.X R26, PT, PT, RZ, R27, RZ, P1, P2 ;  /* 0x0000001bff1a7210 */ /* 0x000fc40000fe44ff */
[----:B------:R-:W-:Y:S01]  /*3b80*/  IADD3 R61, P0, PT, R31, R28, RZ ;  /* 0x0000001c1f3d7210 */ /* 0x000fe20007f1e0ff */
[----:B------:R-:W-:-:S04]  /*3b90*/  IMAD.MOV.U32 R28, RZ, RZ, RZ ;  /* 0x000000ffff1c7224 */ /* 0x000fc800078e00ff */
[----:B------:R-:W-:Y:S01]  /*3ba0*/  IMAD.X R63, RZ, RZ, R26, P0 ;  /* 0x000000ffff3f7224 */ /* 0x000fe200000e061a */
[----:B------:R-:W-:-:S04]  /*3bb0*/  ISETP.NE.U32.AND P0, PT, R61, RZ, PT ;  /* 0x000000ff3d00720c */ /* 0x000fc80003f05070 */
        /* <DEDUP_REMOVED lines=21> */
[----:B------:R-:W-:Y:S02]  /*3d10*/  IADD3 R26, P2, PT, R28, R25, RZ ;  /* 0x000000191c1a7210 */ /* 0x000fe40007f5e0ff */
[----:B------:R-:W-:Y:S02]  /*3d20*/  SEL R29, RZ, 0x1, P0 ;  /* 0x00000001ff1d7807 */ /* 0x000fe40000000000 */
[----:B------:R-:W-:Y:S01]  /*3d30*/  SEL R27, RZ, 0x1, P1 ;  /* 0x00000001ff1b7807 */ /* 0x000fe20000800000 */
[----:B------:R-:W-:Y:S01]  /*3d40*/  IMAD.X R30, R32, 0x1, R53, P2 ;  /* 0x00000001201e7824 */ /* 0x000fe200010e0635 */
[----:B------:R-:W-:Y:S02]  /*3d50*/  ISETP.GE.U32.AND P0, PT, R28, R63, PT ;  /* 0x0000003f1c00720c */ /* 0x000fe40003f06070 */
[----:B------:R-:W-:-:S02]  /*3d60*/  ISETP.GE.U32.AND P1, PT, R26, R25, PT ;  /* 0x000000191a00720c */ /* 0x000fc40003f26070 */
[-C--:B------:R-:W-:Y:S02]  /*3d70*/  IADD3 R25, P3, P4, R27, R26.reuse, R29 ;  /* 0x0000001a1b197210 */ /* 0x080fe40007c7e01d */
        /* <DEDUP_REMOVED lines=24> */
.L_x_15:
[----:B------:R-:W-:Y:S05]  /*3f00*/  BSYNC.RECONVERGENT B2 ;  /* 0x0000000000027941 */ /* 0x000fea0003800200 */
.L_x_14:
[----:B------:R-:W-:Y:S01]  /*3f10*/  IMAD.MOV.U32 R26, RZ, RZ, R57 ;  /* 0x000000ffff1a7224 */ /* 0x000fe200078e0039 */
[----:B------:R-:W-:Y:S01]  /*3f20*/  IADD3 R13, P1, PT, R25, R8, RZ ;  /* 0x00000008190d7210 */ /* 0x000fe20007f3e0ff */
[----:B------:R-:W-:Y:S01]  /*3f30*/  IMAD.MOV.U32 R27, RZ, RZ, R16 ;  /* 0x000000ffff1b7224 */ /* 0x000fe200078e0010 */
[----:B------:R-:W-:Y:S01]  /*3f40*/  BSSY.RECONVERGENT B2, `(.L_x_16) ;  /* 0x00000c6000027945 */ /* 0x000fe20003800200 */
[----:B------:R-:W-:-:S03]  /*3f50*/  IMAD R15, R22, R0, R59 ;  /* 0x00000000160f7224 */ /* 0x000fc600078e023b */
[----:B------:R-:W-:Y:S01]  /*3f60*/  BSSY.RELIABLE B3, `(.L_x_17) ;  /* 0x0000036000037945 */ /* 0x000fe20003800100 */
[----:B------:R-:W-:-:S04]  /*3f70*/  IMAD.WIDE.U32 R26, R23, R0, R26 ;  /* 0x00000000171a7225 */ /* 0x000fc800078e001a */
[----:B------:R-:W-:Y:S01]  /*3f80*/  IMAD.IADD R15, R27, 0x1, R15 ;  /* 0x000000011b0f7824 */ /* 0x000fe200078e020f */
[----:B------:R-:W-:Y:S01]  /*3f90*/  ISETP.GE.U32.AND P0, PT, R26, R57, PT ;  /* 0x000000391a00720c */ /* 0x000fe20003f06070 */
[----:B------:R-:W-:Y:S01]  /*3fa0*/  IMAD.X R10, R53, 0x1, R10, P1 ;  /* 0x00000001350a7824 */ /* 0x000fe200008e060a */
[----:B------:R-:W-:Y:S02]  /*3fb0*/  ISETP.LT.U32.AND P1, PT, R13, R25, PT ;  /* 0x000000190d00720c */ /* 0x000fe40003f21070 */
        /* <DEDUP_REMOVED lines=17> */
[----:B------:R-:W-:-:S04]  /*40d0*/  SEL R13, RZ, 0x1, !P0 ;  /* 0x00000001ff0d7807 */ /* 0x000fc80004000000 */
[----:B------:R-:W-:Y:S01]  /*40e0*/  IADD3 R10, P2, PT, R14, R13, RZ ;  /* 0x0000000d0e0a7210 */ /* 0x000fe20007f5e0ff */
[----:B------:R-:W-:Y:S01]  /*40f0*/  IMAD.X R13, R50, 0x1, R11, P1 ;  /* 0x00000001320d7824 */ /* 0x000fe200008e060b */
[----:B------:R-:W-:Y:S02]  /*4100*/  ISETP.LT.U32.AND P1, PT, R14, R51, PT ;  /* 0x000000330e00720c */ /* 0x000fe40003f21070 */
[----:B------:R-:W-:Y:S01]  /*4110*/  ISETP.GE.U32.AND P0, PT, R10, R14, PT ;  /* 0x0000000e0a00720c */ /* 0x000fe20003f06070 */
[----:B------:R-:W-:Y:S02]  /*4120*/  IMAD.X R11, RZ, RZ, R13, P2 ;  /* 0x000000ffff0b7224 */ /* 0x000fe400010e060d */
[----:B------:R-:W-:-:S03]  /*4130*/  IMAD.MOV.U32 R14, RZ, RZ, RZ ;  /* 0x000000ffff0e7224 */ /* 0x000fc600078e00ff */
        /* <DEDUP_REMOVED lines=8> */
[----:B------:R-:W-:Y:S02]  /*41c0*/  LOP3.LUT R13, R10, R12, RZ, 0xc0, !PT ;  /* 0x0000000c0a0d7212 */ /* 0x000fe400078ec0ff */
[----:B------:R-:W-:Y:S02]  /*41d0*/  LOP3.LUT R14, R11, R7, RZ, 0xc0, !PT ;  /* 0x000000070b0e7212 */ /* 0x000fe400078ec0ff */
[----:B------:R-:W-:Y:S01]  /*41e0*/  ISETP.NE.U32.AND P0, PT, R13, -0x1, PT ;  /* 0xffffffff0d00780c */ /* 0x000fe20003f05070 */
[----:B------:R-:W-:-:S03]  /*41f0*/  IMAD.MOV.U32 R13, RZ, RZ, R15 ;  /* 0x000000ffff0d7224 */ /* 0x000fc600078e000f */
[----:B------:R-:W-:Y:S01]  /*4200*/  ISETP.NE.AND.EX P0, PT, R14, -0x1, PT, P0 ;  /* 0xffffffff0e00780c */ /* 0x000fe20003f05300 */
[----:B------:R-:W-:-:S12]  /*4210*/  IMAD.MOV.U32 R14, RZ, RZ, R26 ;  /* 0x000000ffff0e7224 */ /* 0x000fd800078e001a */
        /* <DEDUP_REMOVED lines=10> */
.L_x_18:
[----:B------:R-:W-:Y:S05]  /*42c0*/  BSYNC.RELIABLE B3 ;  /* 0x0000000000037941 */ /* 0x000fea0003800100 */
.L_x_17:
        /* <DEDUP_REMOVED lines=10> */
[----:B------:R-:W-:Y:S02]  /*4370*/  ISETP.GE.U32.AND.EX P1, PT, R29, RZ, PT, P1 ;  /* 0x000000ff1d00720c */ /* 0x000fe40003f26110 */
[----:B------:R-:W-:Y:S02]  /*4380*/  SEL R28, RZ, 0xffffffff, P0 ;  /* 0xffffffffff1c7807 */ /* 0x000fe40000000000 */
[----:B------:R-:W-:Y:S02]  /*4390*/  ISETP.NE.OR.EX P1, PT, R9, -0x1, !P1, P2 ;  /* 0xffffffff0900780c */ /* 0x000fe40004f25720 */
[----:B------:R-:W-:-:S02]  /*43a0*/  IADD3 R9, P2, PT, R12, 0x1, RZ ;  /* 0x000000010c097810 */ /* 0x000fc40007f5e0ff */
[----:B------:R-:W-:Y:S02]  /*43b0*/  SEL R8, RZ, 0x1, !P1 ;  /* 0x00000001ff087807 */ /* 0x000fe40004800000 */
[----:B------:R-:W-:Y:S01]  /*43c0*/  IADD3 R25, P0, PT, R28, R25, RZ ;  /* 0x000000191c197210 */ /* 0x000fe20007f1e0ff */
[----:B------:R-:W-:Y:S01]  /*43d0*/  IMAD.X R13, RZ, RZ, R7, P2 ;  /* 0x000000ffff0d7224 */ /* 0x000fe200010e0607 */
[----:B------:R-:W-:-:S03]  /*43e0*/  ISETP.GE.U32.AND P2, PT, R9, R8, PT ;  /* 0x000000080900720c */ /* 0x000fc60003f46070 */
[----:B------:R-:W-:Y:S01]  /*43f0*/  IMAD.X R28, R28, 0x1, R29, P0 ;  /* 0x000000011c1c7824 */ /* 0x000fe200000e061d */
[----:B------:R-:W-:-:S04]  /*4400*/  ISETP.GE.U32.AND.EX P2, PT, R13, RZ, PT, P2 ;  /* 0x000000ff0d00720c */ /* 0x000fc80003f46120 */
[----:B------:R-:W-:Y:S02]  /*4410*/  ISETP.NE.OR.EX P2, PT, R7, -0x1, !P2, P3 ;  /* 0xffffffff0700780c */ /* 0x000fe40005745730 */
[----:B------:R-:W-:Y:S02]  /*4420*/  IADD3 R8, P3, PT, R10, 0x1, RZ ;  /* 0x000000010a087810 */ /* 0x000fe40007f7e0ff */
[----:B------:R-:W-:-:S03]  /*4430*/  SEL R7, RZ, 0x1, !P2 ;  /* 0x00000001ff077807 */ /* 0x000fc60005000000 */
[----:B------:R-:W-:Y:S01]  /*4440*/  IMAD.X R12, RZ, RZ, R11, P3 ;  /* 0x000000ffff0c7224 */ /* 0x000fe200018e060b */
[----:B------:R-:W-:-:S04]  /*4450*/  ISETP.GE.U32.AND P3, PT, R8, R7, PT ;  /* 0x000000070800720c */ /* 0x000fc80003f66070 */
[----:B------:R-:W-:-:S04]  /*4460*/  ISETP.GE.U32.AND.EX P3, PT, R12, RZ, PT, P3 ;  /* 0x000000ff0c00720c */ /* 0x000fc80003f66130 */
[----:B------:R-:W-:Y:S02]  /*4470*/  ISETP.NE.OR.EX P3, PT, R11, -0x1, !P3, P4 ;  /* 0xffffffff0b00780c */ /* 0x000fe40005f65740 */
[----:B------:R-:W-:Y:S02]  /*4480*/  SEL R11, RZ, 0xffffffff, !P2 ;  /* 0xffffffffff0b7807 */ /* 0x000fe40005000000 */
[----:B------:R-:W-:-:S04]  /*4490*/  SEL R7, RZ, 0xffffffff, !P3 ;  /* 0xffffffffff077807 */ /* 0x000fc80005800000 */
[C---:B------:R-:W-:Y:S02]  /*44a0*/  IADD3 R32, P3, PT, R7.reuse, R16, RZ ;  /* 0x0000001007207210 */ /* 0x040fe40007f7e0ff */
[----:B------:R-:W-:Y:S02]  /*44b0*/  SEL R16, RZ, 0xffffffff, !P1 ;  /* 0xffffffffff107807 */ /* 0x000fe40004800000 */
[----:B------:R-:W-:Y:S01]  /*44c0*/  ISETP.NE.U32.AND P0, PT, R32, RZ, PT ;  /* 0x000000ff2000720c */ /* 0x000fe20003f05070 */
[----:B------:R-:W-:Y:S01]  /*44d0*/  IMAD.X R30, R7, 0x1, R30, P3 ;  /* 0x00000001071e7824 */ /* 0x000fe200018e061e */
[----:B------:R-:W-:Y:S01]  /*44e0*/  IADD3 R7, P2, PT, R16, R9, RZ ;  /* 0x0000000910077210 */ /* 0x000fe20007f5e0ff */
[----:B------:R-:W-:Y:S01]  /*44f0*/  IMAD.MOV.U32 R9, RZ, RZ, R28 ;  /* 0x000000ffff097224 */ /* 0x000fe200078e001c */
[C---:B------:R-:W-:Y:S01]  /*4500*/  IADD3 R10, P3, PT, R11.reuse, R8, RZ ;  /* 0x000000080b0a7210 */ /* 0x040fe20007f7e0ff */
[----:B------:R-:W-:Y:S01]  /*4510*/  IMAD.MOV.U32 R8, RZ, RZ, R25 ;  /* 0x000000ffff087224 */ /* 0x000fe200078e0019 */
[----:B------:R-:W-:Y:S01]  /*4520*/  ISETP.NE.AND.EX P0, PT, R30, RZ, PT, P0 ;  /* 0x000000ff1e00720c */ /* 0x000fe20003f05300 */
[----:B------:R-:W-:Y:S01]  /*4530*/  IMAD.X R16, R16, 0x1, R13, P2 ;  /* 0x0000000110107824 */ /* 0x000fe200010e060d */
[----:B------:R-:W-:Y:S01]  /*4540*/  IADD3 R14, P1, PT, R26, 0x3d1, RZ ;  /* 0x000003d11a0e7810 */ /* 0x000fe20007f3e0ff */
[----:B------:R-:W-:-:S02]  /*4550*/  IMAD.X R11, R11, 0x1, R12, P3 ;  /* 0x000000010b0b7824 */ /* 0x000fc400018e060c */
[----:B------:R-:W-:Y:S01]  /*4560*/  IMAD.MOV.U32 R12, RZ, RZ, R7 ;  /* 0x000000ffff0c7224 */ /* 0x000fe200078e0007 */
[----:B------:R-:W-:Y:S01]  /*4570*/  IADD3.X R13, PT, PT, R15, 0x1, RZ, P1, !PT ;  /* 0x000000010f0d7810 */ /* 0x000fe20000ffe4ff */
[----:B------:R-:W-:-:S06]  /*4580*/  IMAD.MOV.U32 R7, RZ, RZ, R16 ;  /* 0x000000ffff077224 */ /* 0x000fcc00078e0010 */
        /* <DEDUP_REMOVED lines=12> */
.L_x_21:
[----:B------:R-:W-:Y:S05]  /*4650*/  BSYNC.RELIABLE B3 ;  /* 0x0000000000037941 */ /* 0x000fea0003800100 */
.L_x_20:
        /* <DEDUP_REMOVED lines=14> */
[----:B------:R-:W-:-:S03]  /*4740*/  SEL R8, RZ, 0x1, !P1 ;  /* 0x00000001ff087807 */ /* 0x000fc60004800000 */
[----:B------:R-:W-:Y:S01]  /*4750*/  IMAD.X R29, RZ, RZ, R7, P2 ;  /* 0x000000ffff1d7224 */ /* 0x000fe200010e0607 */
[----:B------:R-:W-:Y:S02]  /*4760*/  ISETP.GE.U32.AND P2, PT, R25, R8, PT ;  /* 0x000000081900720c */ /* 0x000fe40003f46070 */
[----:B------:R-:W-:Y:S02]  /*4770*/  SEL R8, RZ, 0xffffffff, !P1 ;  /* 0xffffffffff087807 */ /* 0x000fe40004800000 */
        /* <DEDUP_REMOVED lines=8> */
[C---:B------:R-:W-:Y:S02]  /*4800*/  IADD3 R9, P3, PT, R13.reuse, R14, RZ ;  /* 0x0000000e0d097210 */ /* 0x040fe40007f7e0ff */
[----:B------:R-:W-:Y:S02]  /*4810*/  SEL R7, RZ, 0x1, !P0 ;  /* 0x00000001ff077807 */ /* 0x000fe40004000000 */
[----:B------:R-:W-:Y:S01]  /*4820*/  SEL R11, RZ, 0xffffffff, !P2 ;  /* 0xffffffffff0b7807 */ /* 0x000fe20005000000 */
[----:B------:R-:W-:Y:S01]  /*4830*/  IMAD.X R13, R13, 0x1, R16, P3 ;  /* 0x000000010d0d7824 */ /* 0x000fe200018e0610 */
[----:B------:R-:W-:Y:S02]  /*4840*/  ISETP.NE.U32.AND P0, PT, R32, R7, PT ;  /* 0x000000072000720c */ /* 0x000fe40003f05070 */
[----:B------:R-:W-:-:S02]  /*4850*/  IADD3 R12, P2, PT, R8, R25, RZ ;  /* 0x00000019080c7210 */ /* 0x000fc40007f5e0ff */
[----:B------:R-:W-:Y:S02]  /*4860*/  ISETP.NE.AND.EX P0, PT, R30, RZ, PT, P0 ;  /* 0x000000ff1e00720c */ /* 0x000fe40003f05300 */
[C---:B------:R-:W-:Y:S01]  /*4870*/  IADD3 R10, P3, PT, R11.reuse, R28, RZ ;  /* 0x0000001c0b0a7210 */ /* 0x040fe20007f7e0ff */
[----:B------:R-:W-:Y:S01]  /*4880*/  IMAD.X R7, R8, 0x1, R29, P2 ;  /* 0x0000000108077824 */ /* 0x000fe200010e061d */
[----:B------:R-:W-:Y:S01]  /*4890*/  IADD3 R14, P1, PT, R26, 0x7a2, RZ ;  /* 0x000007a21a0e7810 */ /* 0x000fe20007f3e0ff */
[----:B------:R-:W-:Y:S02]  /*48a0*/  IMAD.MOV.U32 R8, RZ, RZ, R9 ;  /* 0x000000ffff087224 */ /* 0x000fe400078e0009 */
[----:B------:R-:W-:Y:S01]  /*48b0*/  IMAD.X R11, R11, 0x1, R50, P3 ;  /* 0x000000010b0b7824 */ /* 0x000fe200018e0632 */
[----:B------:R-:W-:Y:S01]  /*48c0*/  IADD3.X R16, PT, PT, R15, 0x2, RZ, P1, !PT ;  /* 0x000000020f107810 */ /* 0x000fe20000ffe4ff */
[----:B------:R-:W-:-:S04]  /*48d0*/  IMAD.MOV.U32 R9, RZ, RZ, R13 ;  /* 0x000000ffff097224 */ /* 0x000fc800078e000d */
[----:B------:R-:W-:Y:S05]  /*48e0*/  @P0 BRA `(.L_x_23) ;  /* 0x0000000000380947 */ /* 0x000fea0003800000 */
[----:B------:R-:W-:Y:S02]  /*48f0*/  LOP3.LUT R13, R10, R12, RZ, 0xc0, !PT ;  /* 0x0000000c0a0d7212 */ /* 0x000fe400078ec0ff */
[----:B------:R-:W-:Y:S02]  /*4900*/  LOP3.LUT R25, R11, R7, RZ, 0xc0, !PT ;  /* 0x000000070b197212 */ /* 0x000fe400078ec0ff */
[----:B------:R-:W-:Y:S01]  /*4910*/  ISETP.NE.U32.AND P0, PT, R13, -0x1, PT ;  /* 0xffffffff0d00780c */ /* 0x000fe20003f05070 */
[----:B------:R-:W-:-:S03]  /*4920*/  IMAD.MOV.U32 R13, RZ, RZ, R16 ;  /* 0x000000ffff0d7224 */ /* 0x000fc600078e0010 */
[----:B------:R-:W-:-:S13]  /*4930*/  ISETP.NE.AND.EX P0, PT, R25, -0x1, PT, P0 ;  /* 0xffffffff1900780c */ /* 0x000fda0003f05300 */
[----:B------:R-:W-:Y:S05]  /*4940*/  @P0 BREAK.RELIABLE B3 ;  /* 0x0000000000030942 */ /* 0x000fea0003800100 */
[----:B------:R-:W-:Y:S05]  /*4950*/  @P0 BRA `(.L_x_19) ;  /* 0x0000000000900947 */ /* 0x000fea0003800000 */
[----:B------:R-:W-:Y:S01]  /*4960*/  ISETP.GE.U32.AND P0, PT, R14, -0x3d1, PT ;  /* 0xfffffc2f0e00780c */ /* 0x000fe20003f06070 */
[----:B------:R-:W-:Y:S01]  /*4970*/  IMAD.MOV.U32 R13, RZ, RZ, R16 ;  /* 0x000000ffff0d7224 */ /* 0x000fe200078e0010 */
[----:B------:R-:W-:Y:S02]  /*4980*/  ISETP.NE.U32.AND P1, PT, R8, -0x1, PT ;  /* 0xffffffff0800780c */ /* 0x000fe40003f25070 */
[----:B------:R-:W-:-:S04]  /*4990*/  ISETP.GE.U32.AND.EX P0, PT, R16, -0x2, PT, P0 ;  /* 0xfffffffe1000780c */ /* 0x000fc80003f06100 */
[----:B------:R-:W-:-:S13]  /*49a0*/  ISETP.NE.OR.EX P0, PT, R9, -0x1, !P0, P1 ;  /* 0xffffffff0900780c */ /* 0x000fda0004705710 */
[----:B------:R-:W-:Y:S05]  /*49b0*/  @P0 BREAK.RELIABLE B3 ;  /* 0x0000000000030942 */ /* 0x000fea0003800100 */
[----:B------:R-:W-:Y:S05]  /*49c0*/  @P0 BRA `(.L_x_19) ;  /* 0x0000000000740947 */ /* 0x000fea0003800000 */
.L_x_23:
[----:B------:R-:W-:Y:S05]  /*49d0*/  BSYNC.RELIABLE B3 ;  /* 0x0000000000037941 */ /* 0x000fea0003800100 */
.L_x_22:
[----:B------:R-:W-:Y:S02]  /*49e0*/  ISETP.GE.U32.AND P0, PT, R14, -0x3d1, PT ;  /* 0xfffffc2f0e00780c */ /* 0x000fe40003f06070 */
[----:B------:R-:W-:Y:S02]  /*49f0*/  IADD3 R14, P1, PT, R8, 0x1, RZ ;  /* 0x00000001080e7810 */ /* 0x000fe40007f3e0ff */
[----:B------:R-:W-:Y:S02]  /*4a00*/  ISETP.GE.U32.AND.EX P0, PT, R16, -0x2, PT, P0 ;  /* 0xfffffffe1000780c */ /* 0x000fe40003f06100 */
[----:B------:R-:W-:Y:S01]  /*4a10*/  ISETP.NE.U32.AND P2, PT, R8, -0x1, PT ;  /* 0xffffffff0800780c */ /* 0x000fe20003f45070 */
[----:B------:R-:W-:Y:S01]  /*4a20*/  IMAD.X R28, RZ, RZ, R9, P1 ;  /* 0x000000ffff1c7224 */ /* 0x000fe200008e0609 */
[----:B------:R-:W-:Y:S02]  /*4a30*/  SEL R13, RZ, 0x1, P0 ;  /* 0x00000001ff0d7807 */ /* 0x000fe40000000000 */
[----:B------:R-:W-:-:S02]  /*4a40*/  ISETP.NE.U32.AND P3, PT, R12, -0x1, PT ;  /* 0xffffffff0c00780c */ /* 0x000fc40003f65070 */
        /* <DEDUP_REMOVED lines=8> */
[----:B------:R-:W-:-:S02]  /*4ad0*/  SEL R9, RZ, 0xffffffff, P0 ;  /* 0xffffffffff097807 */ /* 0x000fc40000000000 */
[----:B------:R-:W-:Y:S02]  /*4ae0*/  ISETP.GE.U32.AND.EX P2, PT, R25, RZ, PT, P2 ;  /* 0x000000ff1900720c */ /* 0x000fe40003f46120 */
[C---:B------:R-:W-:Y:S02]  /*4af0*/  IADD3 R12, P1, PT, R16.reuse, R13, RZ ;  /* 0x0000000d100c7210 */ /* 0x040fe40007f3e0ff */
[----:B------:R-:W-:Y:S02]  /*4b00*/  ISETP.NE.OR.EX P2, PT, R7, -0x1, !P2, P3 ;  /* 0xffffffff0700780c */ /* 0x000fe40005745730 */
[C---:B------:R-:W-:Y:S01]  /*4b10*/  IADD3 R8, P0, PT, R9.reuse, R14, RZ ;  /* 0x0000000e09087210 */ /* 0x040fe20007f1e0ff */
[----:B------:R-:W-:Y:S01]  /*4b20*/  IMAD.X R16, R16, 0x1, R25, P1 ;  /* 0x0000000110107824 */ /* 0x000fe200008e0619 */
[----:B------:R-:W-:Y:S02]  /*4b30*/  SEL R7, RZ, 0xffffffff, !P2 ;  /* 0xffffffffff077807 */ /* 0x000fe40005000000 */
[----:B------:R-:W-:Y:S01]  /*4b40*/  IADD3 R14, P4, PT, R26, 0xb73, RZ ;  /* 0x00000b731a0e7810 */ /* 0x000fe20007f9e0ff */
[----:B------:R-:W-:Y:S01]  /*4b50*/  IMAD.X R9, R9, 0x1, R28, P0 ;  /* 0x0000000109097824 */ /* 0x000fe200000e061c */
[----:B------:R-:W-:-:S02]  /*4b60*/  IADD3 R10, P2, P3, R10, 0x1, R7 ;  /* 0x000000010a0a7810 */ /* 0x000fc40007b5e007 */
[----:B------:R-:W-:Y:S02]  /*4b70*/  IADD3.X R13, PT, PT, R15, 0x3, RZ, P4, !PT ;  /* 0x000000030f0d7810 */ /* 0x000fe400027fe4ff */
[----:B------:R-:W-:Y:S01]  /*4b80*/  IADD3.X R11, PT, PT, R11, RZ, R7, P2, P3 ;  /* 0x000000ff0b0b7210 */ /* 0x000fe200017e6407 */
[----:B------:R-:W-:-:S08]  /*4b90*/  IMAD.MOV.U32 R7, RZ, RZ, R16 ;  /* 0x000000ffff077224 */ /* 0x000fd000078e0010 */
.L_x_19:
[----:B------:R-:W-:Y:S05]  /*4ba0*/  BSYNC.RECONVERGENT B2 ;  /* 0x0000000000027941 */ /* 0x000fea0003800200 */
.L_x_16:
[----:B------:R-:W-:Y:S01]  /*4bb0*/  IMAD.SHL.U32 R15, R86, 0x8, RZ ;  /* 0x00000008560f7824 */ /* 0x000fe200078e00ff */
[----:B------:R-:W-:Y:S03]  /*4bc0*/  BSSY.RECONVERGENT B2, `(.L_x_24) ;  /* 0x00001ae000027945 */ /* 0x000fe60003800200 */
[----:B------:R-:W-:-:S04]  /*4bd0*/  IMAD.SHL.U32 R15, R15, 0x8, RZ ;  /* 0x000000080f0f7824 */ /* 0x000fc800078e00ff */
[----:B------:R-:W0:Y:S02]  /*4be0*/  LDC.64 R58, c[0x3][R15] ;  /* 0x00c000000f3a7b82 */ /* 0x000e240000000a00 */
[----:B0-----:R-:W-:-:S04]  /*4bf0*/  IMAD.WIDE.U32 R26, R59, R23, RZ ;  /* 0x000000173b1a7225 */ /* 0x001fc800078e00ff */
[----:B------:R-:W-:-:S04]  /*4c00*/  IMAD.WIDE.U32 R30, R58, R23, RZ ;  /* 0x000000173a1e7225 */ /* 0x000fc800078e00ff */
[----:B------:R-:W-:-:S04]  /*4c10*/  IMAD.WIDE.U32 R26, P0, R58, R22, R26 ;  /* 0x000000163a1a7225 */ /* 0x000fc8000780001a */
[----:B------:R-:W-:Y:S01]  /*4c20*/  IMAD.X R33, RZ, RZ, RZ, P0 ;  /* 0x000000ffff217224 */ /* 0x000fe200000e06ff */
[----:B------:R-:W-:Y:S01]  /*4c30*/  IADD3 RZ, P0, PT, R31, R26, RZ ;  /* 0x0000001a1fff7210 */ /* 0x000fe20007f1e0ff */
[----:B------:R-:W-:Y:S02]  /*4c40*/  IMAD.MOV.U32 R32, RZ, RZ, R27 ;  /* 0x000000ffff207224 */ /* 0x000fe400078e001b */
[----:B------:R-:W-:-:S04]  /*4c50*/  IMAD.WIDE.U32 R28, R59, R24, RZ ;  /* 0x000000183b1c7225 */ /* 0x000fc800078e00ff */
[-C--:B------:R-:W-:Y:S02]  /*4c60*/  IMAD R25, R17, R58.reuse, RZ ;  /* 0x0000003a11197224 */ /* 0x080fe400078e02ff */
[----:B------:R-:W-:-:S04]  /*4c70*/  IMAD.WIDE.U32 R26, R24, R58, RZ ;  /* 0x0000003a181a7225 */ /* 0x000fc800078e00ff */
[----:B------:R-:W-:-:S04]  /*4c80*/  IMAD.WIDE.U32.X R32, R59, R22, R32, P0 ;  /* 0x000000163b207225 */ /* 0x000fc800000e0420 */
[----:B------:R-:W-:Y:S01]  /*4c90*/  IMAD R25, R59, R24, R25 ;  /* 0x000000183b197224 */ /* 0x000fe200078e0219 */
[----:B------:R-:W-:Y:S01]  /*4ca0*/  IADD3 R32, P2, PT, R32, R26, RZ ;  /* 0x0000001a20207210 */ /* 0x000fe20007f5e0ff */
[----:B------:R-:W-:-:S04]  /*4cb0*/  IMAD.WIDE.U32 R30, R58, R24, RZ ;  /* 0x000000183a1e7225 */ /* 0x000fc800078e00ff */
        /* <DEDUP_REMOVED lines=14> */
[----:B------:R-:W-:Y:S01]  /*4da0*/  IMAD.IADD R25, R29, 0x1, R25 ;  /* 0x000000011d197824 */ /* 0x000fe200078e0219 */
[----:B------:R-:W-:Y:S01]  /*4db0*/  IADD3 R54, P3, P4, R28, R30, R55 ;  /* 0x0000001e1c367210 */ /* 0x000fe20007c7e037 */
[----:B------:R-:W-:-:S03]  /*4dc0*/  IMAD.WIDE.U32 R26, P2, R58, R20, R26 ;  /* 0x000000143a1a7225 */ /* 0x000fc6000784001a */
[----:B------:R-:W-:Y:S01]  /*4dd0*/  ISETP.GE.U32.AND P0, PT, R54, R28, PT ;  /* 0x0000001c3600720c */ /* 0x000fe20003f06070 */
[----:B------:R-:W-:Y:S01]  /*4de0*/  IMAD.WIDE.U32 R50, R58, R18, RZ ;  /* 0x000000123a327225 */ /* 0x000fe200078e00ff */
[----:B------:R-:W-:-:S03]  /*4df0*/  IADD3.X R55, PT, PT, R25, R31, RZ, P3, P4 ;  /* 0x0000001f19377210 */ /* 0x000fc60001fe84ff */
[----:B------:R-:W-:Y:S01]  /*4e00*/  IMAD.X R29, RZ, RZ, RZ, P2 ;  /* 0x000000ffff1d7224 */ /* 0x000fe200010e06ff */
[----:B------:R-:W-:Y:S01]  /*4e10*/  IADD3 RZ, P1, PT, R51, R26, RZ ;  /* 0x0000001a33ff7210 */ /* 0x000fe20007f3e0ff */
[----:B------:R-:W-:Y:S01]  /*4e20*/  IMAD.MOV.U32 R28, RZ, RZ, R27 ;  /* 0x000000ffff1c7224 */ /* 0x000fe200078e001b */
[----:B------:R-:W0:Y:S01]  /*4e30*/  LDC.64 R50, c[0x3][R15+0x8] ;  /* 0x00c002000f327b82 */ /* 0x000e220000000a00 */
[----:B------:R-:W-:Y:S01]  /*4e40*/  ISETP.GE.U32.AND.EX P0, PT, R55, R25, PT, P0 ;  /* 0x000000193700720c */ /* 0x000fe20003f06100 */
[-C--:B------:R-:W-:Y:S02]  /*4e50*/  IMAD R16, R21, R58.reuse, RZ ;  /* 0x0000003a15107224 */ /* 0x080fe400078e02ff */
[----:B------:R-:W-:Y:S01]  /*4e60*/  IMAD.WIDE.U32 R26, R19, R58, RZ ;  /* 0x0000003a131a7225 */ /* 0x000fe200078e00ff */
[----:B------:R-:W-:-:S03]  /*4e70*/  SEL R25, RZ, 0x1, P0 ;  /* 0x00000001ff197807 */ /* 0x000fc60000000000 */
[----:B------:R-:W-:-:S04]  /*4e80*/  IMAD.WIDE.U32.X R28, R59, R20, R28, P1 ;  /* 0x000000143b1c7225 */ /* 0x000fc800008e041c */
[----:B------:R-:W-:Y:S01]  /*4e90*/  IMAD.WIDE.U32 R30, R59, R19, RZ ;  /* 0x000000133b1e7225 */ /* 0x000fe200078e00ff */
[----:B------:R-:W-:-:S03]  /*4ea0*/  IADD3 R28, P2, P3, R26, R28, R25 ;  /* 0x0000001c1a1c7210 */ /* 0x000fc60007b5e019 */
[----:B------:R-:W-:Y:S01]  /*4eb0*/  IMAD R53, R59, R19, R16 ;  /* 0x000000133b357224 */ /* 0x000fe200078e0210 */
[----:B------:R-:W-:Y:S01]  /*4ec0*/  ISETP.GE.U32.AND P0, PT, R28, R26, PT ;  /* 0x0000001a1c00720c */ /* 0x000fe20003f06070 */
[----:B------:R-:W-:-:S04]  /*4ed0*/  IMAD.WIDE.U32 R30, P1, R58, R21, R30 ;  /* 0x000000153a1e7225 */ /* 0x000fc8000782001e */
[----:B------:R-:W-:Y:S02]  /*4ee0*/  IMAD.IADD R25, R27, 0x1, R53 ;  /* 0x000000011b197824 */ /* 0x000fe400078e0235 */
[----:B------:R-:W-:-:S03]  /*4ef0*/  IMAD.WIDE.U32 R52, R58, R19, RZ ;  /* 0x000000133a347225 */ /* 0x000fc600078e00ff */
[----:B------:R-:W-:Y:S01]  /*4f00*/  IADD3.X R29, PT, PT, R25, R29, RZ, P2, P3 ;  /* 0x0000001d191d7210 */ /* 0x000fe200017e64ff */
[----:B------:R-:W-:Y:S01]  /*4f10*/  IMAD.X R27, RZ, RZ, RZ, P1 ;  /* 0x000000ffff1b7224 */ /* 0x000fe200008e06ff */
[----:B------:R-:W-:Y:S01]  /*4f20*/  IADD3 RZ, P1, PT, R53, R30, RZ ;  /* 0x0000001e35ff7210 */ /* 0x000fe20007f3e0ff */
[----:B------:R-:W-:Y:S01]  /*4f30*/  IMAD.MOV.U32 R26, RZ, RZ, R31 ;  /* 0x000000ffff1a7224 */ /* 0x000fe200078e001f */
[----:B------:R-:W-:Y:S01]  /*4f40*/  ISETP.GE.U32.AND.EX P0, PT, R29, R25, PT, P0 ;  /* 0x000000191d00720c */ /* 0x000fe20003f06100 */
[----:B0-----:R-:W-:-:S03]  /*4f50*/  IMAD.WIDE.U32 R52, R51, R23, RZ ;  /* 0x0000001733347225 */ /* 0x001fc600078e00ff */
[----:B------:R-:W-:Y:S01]  /*4f60*/  SEL R25, RZ, 0x1, P0 ;  /* 0x00000001ff197807 */ /* 0x000fe20000000000 */
[----:B------:R-:W-:-:S04]  /*4f70*/  IMAD.WIDE.U32.X R30, R59, R21, R26, P1 ;  /* 0x000000153b1e7225 */ /* 0x000fc800008e041a */
[----:B------:R-:W-:Y:S01]  /*4f80*/  IMAD R16, R22, R50, RZ ;  /* 0x0000003216107224 */ /* 0x000fe200078e02ff */
[----:B------:R-:W-:Y:S01]  /*4f90*/  IADD3 R30, P0, PT, R25, R30, RZ ;  /* 0x0000001e191e7210 */ /* 0x000fe20007f1e0ff */
[----:B------:R-:W-:-:S04]  /*4fa0*/  IMAD.WIDE.U32 R26, R50, R23, R32 ;  /* 0x00000017321a7225 */ /* 0x000fc800078e0020 */
[----:B------:R-:W-:Y:S02]  /*4fb0*/  IMAD R25, R51, R23, R16 ;  /* 0x0000001733197224 */ /* 0x000fe400078e0210 */
[----:B------:R-:W-:-:S04]  /*4fc0*/  IMAD.WIDE.U32 R52, P1, R50, R22, R52 ;  /* 0x0000001632347225 */ /* 0x000fc80007820034 */
[----:B------:R-:W-:-:S04]  /*4fd0*/  IMAD.WIDE.U32 R60, R50, R23, RZ ;  /* 0x00000017323c7225 */ /* 0x000fc800078e00ff */
[----:B------:R-:W-:Y:S01]  /*4fe0*/  IMAD.X R31, RZ, RZ, R31, P0 ;  /* 0x000000ffff1f7224 */ /* 0x000fe200000e061f */
[----:B------:R-:W-:Y:S01]  /*4ff0*/  ISETP.GE.U32.AND P0, PT, R26, R32, PT ;  /* 0x000000201a00720c */ /* 0x000fe20003f06070 */
[----:B------:R-:W-:Y:S02]  /*5000*/  IMAD.IADD R70, R27, 0x1, R25 ;  /* 0x000000011b467824 */ /* 0x000fe400078e0219 */
[----:B------:R-:W-:Y:S01]  /*5010*/  IMAD.X R57, RZ, RZ, RZ, P1 ;  /* 0x000000ffff397224 */ /* 0x000fe200008e06ff */
[----:B------:R-:W-:Y:S01]  /*5020*/  IADD3 RZ, P1, PT, R61, R52, RZ ;  /* 0x000000343dff7210 */ /* 0x000fe20007f3e0ff */
[----:B------:R-:W-:Y:S01]  /*5030*/  IMAD R25, R17, R50, RZ ;  /* 0x0000003211197224 */ /* 0x000fe200078e02ff */
[----:B------:R-:W-:Y:S01]  /*5040*/  ISETP.GE.U32.AND.EX P0, PT, R70, R33, PT, P0 ;  /* 0x000000214600720c */ /* 0x000fe20003f06100 */
[----:B------:R-:W-:Y:S02]  /*5050*/  IMAD.MOV.U32 R56, RZ, RZ, R53 ;  /* 0x000000ffff387224 */ /* 0x000fe400078e0035 */
[----:B------:R-:W-:-:S04]  /*5060*/  IMAD.WIDE.U32 R52, R50, R24, R54 ;  /* 0x0000001832347225 */ /* 0x000fc800078e0036 */
[C---:B------:R-:W-:Y:S01]  /*5070*/  IMAD R65, R51.reuse, R24, R25 ;  /* 0x0000001833417224 */ /* 0x040fe200078e0219 */
[----:B------:R-:W-:Y:S01]  /*5080*/  SEL R25, RZ, 0x1, P0 ;  /* 0x00000001ff197807 */ /* 0x000fe20000000000 */
[----:B------:R-:W-:Y:S01]  /*5090*/  IMAD.WIDE.U32.X R56, R51, R22, R56, P1 ;  /* 0x0000001633387225 */ /* 0x000fe200008e0438 */
[----:B------:R-:W-:-:S03]  /*50a0*/  ISETP.GE.U32.AND P0, PT, R52, R54, PT ;  /* 0x000000363400720c */ /* 0x000fc60003f06070 */
[----:B------:R-:W-:Y:S01]  /*50b0*/  IMAD.WIDE.U32 R62, R51, R24, RZ ;  /* 0x00000018333e7225 */ /* 0x000fe200078e00ff */
[----:B------:R-:W-:-:S03]  /*50c0*/  IADD3 R54, P3, P4, R52, R56, R25 ;  /* 0x0000003834367210 */ /* 0x000fc60007c7e019 */
[----:B------:R-:W-:Y:S01]  /*50d0*/  IMAD.IADD R25, R53, 0x1, R65 ;  /* 0x0000000135197824 */ /* 0x000fe200078e0241 */
[----:B------:R-:W-:Y:S01]  /*50e0*/  ISETP.GE.U32.AND P1, PT, R54, R52, PT ;  /* 0x000000343600720c */ /* 0x000fe20003f26070 */
[C---:B------:R-:W-:Y:S02]  /*50f0*/  IMAD.WIDE.U32 R32, P2, R50.reuse, R17, R62 ;  /* 0x0000001132207225 */ /* 0x040fe4000784003e */
[----:B------:R-:W0:Y:S01]  /*5100*/  LDC.64 R62, c[0x3][R15+0x10] ;  /* 0x00c004000f3e7b82 */ /* 0x000e220000000a00 */
[C---:B------:R-:W-:Y:S01]  /*5110*/  ISETP.GE.U32.AND.EX P0, PT, R25.reuse, R55, PT, P0 ;  /* 0x000000371900720c */ /* 0x040fe20003f06100 */
[----:B------:R-:W-:Y:S01]  /*5120*/  IMAD.WIDE.U32 R60, R50, R24, RZ ;  /* 0x00000018323c7225 */ /* 0x000fe200078e00ff */
[----:B------:R-:W-:Y:S02]  /*5130*/  IADD3.X R55, PT, PT, R25, R57, RZ, P3, P4 ;  /* 0x0000003919377210 */ /* 0x000fe40001fe84ff */
[----:B------:R-:W-:Y:S01]  /*5140*/  SEL R16, RZ, 0x1, P0 ;  /* 0x00000001ff107807 */ /* 0x000fe20000000000 */
[----:B------:R-:W-:Y:S01]  /*5150*/  IMAD.WIDE.U32 R56, R51, R18, RZ ;  /* 0x0000001233387225 */ /* 0x000fe200078e00ff */
[----:B------:R-:W-:-:S03]  /*5160*/  ISETP.GE.U32.AND.EX P1, PT, R55, R25, PT, P1 ;  /* 0x000000193700720c */ /* 0x000fc60003f26110 */
[----:B------:R-:W-:Y:S01]  /*5170*/  IMAD.X R67, RZ, RZ, RZ, P2 ;  /* 0x000000ffff437224 */ /* 0x000fe200010e06ff */
[----:B------:R-:W-:Y:S01]  /*5180*/  IADD3 RZ, P2, PT, R61, R32, RZ ;  /* 0x000000203dff7210 */ /* 0x000fe20007f5e0ff */
[----:B------:R-:W-:Y:S01]  /*5190*/  IMAD.MOV.U32 R66, RZ, RZ, R33 ;  /* 0x000000ffff427224 */ /* 0x000fe200078e0021 */
[----:B------:R-:W-:Y:S01]  /*51a0*/  SEL R25, RZ, 0x1, P1 ;  /* 0x00000001ff197807 */ /* 0x000fe20000800000 */
[----:B------:R-:W-:-:S04]  /*51b0*/  IMAD.WIDE.U32 R52, R50, R18, RZ ;  /* 0x0000001232347225 */ /* 0x000fc800078e00ff */
[----:B------:R-:W-:-:S04]  /*51c0*/  IMAD.WIDE.U32 R56, P4, R50, R20, R56 ;  /* 0x0000001432387225 */ /* 0x000fc80007880038 */
[----:B------:R-:W-:Y:S01]  /*51d0*/  IMAD.WIDE.U32.X R66, R51, R17, R66, P2 ;  /* 0x0000001133427225 */ /* 0x000fe200010e0442 */
[----:B------:R-:W-:-:S03]  /*51e0*/  IADD3 RZ, P3, PT, R53, R56, RZ ;  /* 0x0000003835ff7210 */ /* 0x000fc60007f7e0ff */
[----:B------:R-:W-:Y:S01]  /*51f0*/  IMAD R69, R20, R50, RZ ;  /* 0x0000003214457224 */ /* 0x000fe200078e02ff */
[----:B------:R-:W-:Y:S01]  /*5200*/  IADD3 R53, P1, P6, R25, R66, R16 ;  /* 0x0000004219357210 */ /* 0x000fe20007e3e010 */
[----:B------:R-:W-:-:S03]  /*5210*/  IMAD.WIDE.U32 R32, R50, R18, R28 ;  /* 0x0000001232207225 */ /* 0x000fc600078e001c */
[----:B------:R-:W-:Y:S01]  /*5220*/  IADD3.X R16, PT, PT, RZ, R67, RZ, P1, P6 ;  /* 0x00000043ff107210 */ /* 0x000fe20000fec4ff */
[-C--:B------:R-:W-:Y:S01]  /*5230*/  IMAD.WIDE.U32 R64, R51, R19.reuse, RZ ;  /* 0x0000001333407225 */ /* 0x080fe200078e00ff */
[----:B------:R-:W-:Y:S02]  /*5240*/  IADD3 R52, P6, PT, R53, R32, RZ ;  /* 0x0000002035347210 */ /* 0x000fe40007fde0ff */
[----:B------:R-:W-:Y:S01]  /*5250*/  ISETP.GE.U32.AND P0, PT, R32, R28, PT ;  /* 0x0000001c2000720c */ /* 0x000fe20003f06070 */
[----:B------:R-:W-:Y:S01]  /*5260*/  IMAD R25, R51, R18, R69 ;  /* 0x0000001233197224 */ /* 0x000fe200078e0245 */
[----:B------:R-:W-:Y:S01]  /*5270*/  ISETP.GE.U32.AND P1, PT, R52, R32, PT ;  /* 0x000000203400720c */ /* 0x000fe20003f26070 */
[----:B------:R-:W-:-:S04]  /*5280*/  IMAD.WIDE.U32 R60, R50, R19, RZ ;  /* 0x00000013323c7225 */ /* 0x000fc800078e00ff */
[----:B------:R-:W-:Y:S02]  /*5290*/  IMAD.IADD R25, R33, 0x1, R25 ;  /* 0x0000000121197824 */ /* 0x000fe400078e0219 */
[----:B------:R-:W-:-:S03]  /*52a0*/  IMAD.WIDE.U32 R64, P5, R50, R21, R64 ;  /* 0x0000001532407225 */ /* 0x000fc600078a0040 */
[C---:B------:R-:W-:Y:S01]  /*52b0*/  ISETP.GE.U32.AND.EX P0, PT, R25.reuse, R29, PT, P0 ;  /* 0x0000001d1900720c */ /* 0x040fe20003f06100 */
[----:B------:R-:W-:Y:S01]  /*52c0*/  IMAD.X R53, R25, 0x1, R16, P6 ;  /* 0x0000000119357824 */ /* 0x000fe200030e0610 */
[----:B------:R-:W-:Y:S01]  /*52d0*/  IADD3 RZ, P2, PT, R61, R64, RZ ;  /* 0x000000403dff7210 */ /* 0x000fe20007f5e0ff */
[----:B------:R-:W-:Y:S01]  /*52e0*/  IMAD.X R61, RZ, RZ, RZ, P4 ;  /* 0x000000ffff3d7224 */ /* 0x000fe200020e06ff */
[----:B------:R-:W-:Y:S01]  /*52f0*/  SEL R16, RZ, 0x1, P0 ;  /* 0x00000001ff107807 */ /* 0x000fe20000000000 */
[----:B------:R-:W-:Y:S01]  /*5300*/  IMAD.MOV.U32 R60, RZ, RZ, R57 ;  /* 0x000000ffff3c7224 */ /* 0x000fe200078e0039 */
[----:B------:R-:W-:Y:S01]  /*5310*/  ISETP.GE.U32.AND.EX P1, PT, R53, R25, PT, P1 ;  /* 0x000000193500720c */ /* 0x000fe20003f26110 */
[----:B0-----:R-:W-:-:S03]  /*5320*/  IMAD.WIDE.U32 R66, R63, R23, RZ ;  /* 0x000000173f427225 */ /* 0x001fc600078e00ff */
[----:B------:R-:W-:Y:S01]  /*5330*/  SEL R25, RZ, 0x1, P1 ;  /* 0x00000001ff197807 */ /* 0x000fe20000800000 */
[----:B------:R-:W-:Y:S02]  /*5340*/  IMAD R64, R22, R62, RZ ;  /* 0x0000003e16407224 */ /* 0x000fe400078e02ff */
[----:B------:R-:W-:-:S04]  /*5350*/  IMAD.WIDE.U32.X R60, R51, R20, R60, P3 ;  /* 0x00000014333c7225 */ /* 0x000fc800018e043c */
[----:B------:R-:W-:Y:S01]  /*5360*/  IMAD.WIDE.U32 R28, R62, R23, R54 ;  /* 0x000000173e1c7225 */ /* 0x000fe200078e0036 */
[----:B------:R-:W-:-:S03]  /*5370*/  IADD3 R25, P1, P4, R25, R60, R16 ;  /* 0x0000003c19197210 */ /* 0x000fc60007c3e010 */
[----:B------:R-:W-:Y:S01]  /*5380*/  IMAD R69, R63, R23, R64 ;  /* 0x000000173f457224 */ /* 0x000fe200078e0240 */
[----:B------:R-:W-:Y:S01]  /*5390*/  ISETP.GE.U32.AND P0, PT, R28, R54, PT ;  /* 0x000000361c00720c */ /* 0x000fe20003f06070 */
[----:B------:R-:W-:Y:S02]  /*53a0*/  IMAD.X R33, RZ, RZ, RZ, P5 ;  /* 0x000000ffff217224 */ /* 0x000fe400028e06ff */
[----:B------:R-:W-:Y:S02]  /*53b0*/  IMAD.MOV.U32 R32, RZ, RZ, R65 ;  /* 0x000000ffff207224 */ /* 0x000fe400078e0041 */
[----:B------:R-:W-:-:S04]  /*53c0*/  IMAD.WIDE.U32 R56, P5, R62, R22, R66 ;  /* 0x000000163e387225 */ /* 0x000fc800078a0042 */
[----:B------:R-:W-:-:S04]  /*53d0*/  IMAD.WIDE.U32 R64, R62, R23, RZ ;  /* 0x000000173e407225 */ /* 0x000fc800078e00ff */
[----:B------:R-:W-:Y:S02]  /*53e0*/  IMAD.IADD R16, R29, 0x1, R69 ;  /* 0x000000011d107824 */ /* 0x000fe400078e0245 */
[----:B------:R-:W-:Y:S01]  /*53f0*/  IMAD.X R67, RZ, RZ, RZ, P5 ;  /* 0x000000ffff437224 */ /* 0x000fe200028e06ff */
[----:B------:R-:W-:Y:S01]  /*5400*/  IADD3 RZ, P5, PT, R65, R56, RZ ;  /* 0x0000003841ff7210 */ /* 0x000fe20007fbe0ff */
[----:B------:R-:W-:Y:S01]  /*5410*/  IMAD.MOV.U32 R66, RZ, RZ, R57 ;  /* 0x000000ffff427224 */ /* 0x000fe200078e0039 */
[----:B------:R-:W-:Y:S01]  /*5420*/  ISETP.GE.U32.AND.EX P0, PT, R16, R55, PT, P0 ;  /* 0x000000371000720c */ /* 0x000fe20003f06100 */
[----:B------:R-:W-:Y:S02]  /*5430*/  IMAD R71, R17, R62, RZ ;  /* 0x0000003e11477224 */ /* 0x000fe400078e02ff */
[----:B------:R-:W-:Y:S01]  /*5440*/  IMAD.WIDE.U32 R68, R63, R24, RZ ;  /* 0x000000183f447225 */ /* 0x000fe200078e00ff */
[----:B------:R-:W-:-:S03]  /*5450*/  SEL R65, RZ, 0x1, P0 ;  /* 0x00000001ff417807 */ /* 0x000fc60000000000 */
[----:B------:R-:W-:-:S04]  /*5460*/  IMAD.WIDE.U32.X R66, R63, R22, R66, P5 ;  /* 0x000000163f427225 */ /* 0x000fc800028e0442 */
[----:B------:R-:W-:-:S04]  /*5470*/  IMAD.WIDE.U32 R56, R62, R24, R52 ;  /* 0x000000183e387225 */ /* 0x000fc800078e0034 */
[-C--:B------:R-:W-:Y:S01]  /*5480*/  IMAD R73, R63, R24.reuse, R71 ;  /* 0x000000183f497224 */ /* 0x080fe200078e0247 */
[----:B------:R-:W-:Y:S01]  /*5490*/  IADD3.X R71, PT, PT, RZ, R61, RZ, P1, P4 ;  /* 0x0000003dff477210 */ /* 0x000fe20000fe84ff */
[----:B------:R-:W-:Y:S01]  /*54a0*/  IMAD.WIDE.U32 R54, R62, R24, RZ ;  /* 0x000000183e367225 */ /* 0x000fe200078e00ff */
[C---:B------:R-:W-:Y:S02]  /*54b0*/  IADD3 R64, P5, P6, R56.reuse, R66, R65 ;  /* 0x0000004238407210 */ /* 0x040fe40007ebe041 */
[----:B------:R-:W-:Y:S01]  /*54c0*/  ISETP.GE.U32.AND P1, PT, R56, R52, PT ;  /* 0x000000343800720c */ /* 0x000fe20003f26070 */
[----:B------:R-:W-:Y:S01]  /*54d0*/  IMAD.IADD R61, R57, 0x1, R73 ;  /* 0x00000001393d7824 */ /* 0x000fe200078e0249 */
[----:B------:R-:W-:Y:S01]  /*54e0*/  ISETP.GE.U32.AND P0, PT, R64, R56, PT ;  /* 0x000000384000720c */ /* 0x000fe20003f06070 */
[----:B------:R-:W-:-:S03]  /*54f0*/  IMAD.WIDE.U32 R68, P3, R62, R17, R68 ;  /* 0x000000113e447225 */ /* 0x000fc60007860044 */
[----:B------:R-:W-:Y:S01]  /*5500*/  IADD3.X R65, PT, PT, R61, R67, RZ, P5, P6 ;  /* 0x000000433d417210 */ /* 0x000fe20002fec4ff */
[----:B------:R-:W-:Y:S01]  /*5510*/  IMAD R52, R21, R50, RZ ;  /* 0x0000003215347224 */ /* 0x000fe200078e02ff */
[----:B------:R-:W-:Y:S01]  /*5520*/  IADD3 RZ, P4, PT, R55, R68, RZ ;  /* 0x0000004437ff7210 */ /* 0x000fe20007f9e0ff */
[----:B------:R-:W-:Y:S01]  /*5530*/  IMAD.WIDE.U32 R56, R50, R19, R30 ;  /* 0x0000001332387225 */ /* 0x000fe200078e001e */
[----:B------:R-:W-:Y:S02]  /*5540*/  ISETP.GE.U32.AND.EX P1, PT, R61, R53, PT, P1 ;  /* 0x000000353d00720c */ /* 0x000fe40003f26110 */
[----:B------:R-:W-:Y:S01]  /*5550*/  ISETP.GE.U32.AND.EX P0, PT, R65, R61, PT, P0 ;  /* 0x0000003d4100720c */ /* 0x000fe20003f06100 */
[----:B------:R-:W-:Y:S02]  /*5560*/  IMAD.X R55, RZ, RZ, RZ, P3 ;  /* 0x000000ffff377224 */ /* 0x000fe400018e06ff */
[----:B------:R-:W-:Y:S01]  /*5570*/  IMAD R67, R51, R19, R52 ;  /* 0x0000001333437224 */ /* 0x000fe200078e0234 */
[----:B------:R-:W-:Y:S01]  /*5580*/  IADD3 R52, P3, PT, R25, R56, RZ ;  /* 0x0000003819347210 */ /* 0x000fe20007f7e0ff */
[----:B------:R-:W-:Y:S01]  /*5590*/  IMAD.MOV.U32 R54, RZ, RZ, R69 ;  /* 0x000000ffff367224 */ /* 0x000fe200078e0045 */
[----:B------:R-:W-:Y:S01]  /*55a0*/  SEL R25, RZ, 0x1, P1 ;  /* 0x00000001ff197807 */ /* 0x000fe20000800000 */
[----:B------:R-:W-:Y:S01]  /*55b0*/  IMAD.IADD R67, R57, 0x1, R67 ;  /* 0x0000000139437824 */ /* 0x000fe200078e0243 */
[----:B------:R-:W-:Y:S01]  /*55c0*/  SEL R57, RZ, 0x1, P0 ;  /* 0x00000001ff397807 */ /* 0x000fe20000000000 */
[----:B------:R-:W-:Y:S01]  /*55d0*/  IMAD.WIDE.U32.X R60, R63, R17, R54, P4 ;  /* 0x000000113f3c7225 */ /* 0x000fe200020e0436 */
[----:B------:R-:W-:-:S02]  /*55e0*/  ISETP.GE.U32.AND P0, PT, R56, R30, PT ;  /* 0x0000001e3800720c */ /* 0x000fc40003f06070 */
[----:B------:R-:W-:Y:S01]  /*55f0*/  ISETP.GE.U32.AND P1, PT, R52, R56, PT ;  /* 0x000000383400720c */ /* 0x000fe20003f26070 */
[----:B------:R-:W-:Y:S01]  /*5600*/  IMAD.X R53, R67, 0x1, R71, P3 ;  /* 0x0000000143357824 */ /* 0x000fe200018e0647 */
[----:B------:R-:W-:Y:S01]  /*5610*/  IADD3 R57, P3, P4, R57, R60, R25 ;  /* 0x0000003c39397210 */ /* 0x000fe20007c7e019 */
[----:B------:R-:W-:Y:S01]  /*5620*/  IMAD R25, R20, R62, RZ ;  /* 0x0000003e14197224 */ /* 0x000fe200078e02ff */
[----:B------:R-:W-:Y:S01]  /*5630*/  ISETP.GE.U32.AND.EX P0, PT, R67, R31, PT, P0 ;  /* 0x0000001f4300720c */ /* 0x000fe20003f06100 */
[----:B------:R-:W-:Y:S01]  /*5640*/  IMAD.WIDE.U32.X R54, R51, R21, R32, P2 ;  /* 0x0000001533367225 */ /* 0x000fe200010e0420 */
[----:B------:R-:W-:Y:S02]  /*5650*/  IADD3.X R60, PT, PT, RZ, R61, RZ, P3, P4 ;  /* 0x0000003dff3c7210 */ /* 0x000fe40001fe84ff */
[----:B------:R-:W-:Y:S01]  /*5660*/  ISETP.GE.U32.AND.EX P1, PT, R53, R67, PT, P1 ;  /* 0x000000433500720c */ /* 0x000fe20003f26110 */
[----:B------:R-:W-:-:S03]  /*5670*/  IMAD.WIDE.U32 R50, R62, R18, R52 ;  /* 0x000000123e327225 */ /* 0x000fc600078e0034 */
[----:B------:R-:W-:Y:S01]  /*5680*/  SEL R61, RZ, 0x1, P1 ;  /* 0x00000001ff3d7807 */ /* 0x000fe20000800000 */
[----:B------:R-:W-:Y:S01]  /*5690*/  IMAD.WIDE.U32 R32, R63, R18, RZ ;  /* 0x000000123f207225 */ /* 0x000fe200078e00ff */
[----:B------:R-:W-:Y:S02]  /*56a0*/  IADD3 R56, P4, PT, R57, R50, RZ ;  /* 0x0000003239387210 */ /* 0x000fe40007f9e0ff */
[----:B------:R-:W-:Y:S01]  /*56b0*/  ISETP.GE.U32.AND P1, PT, R50, R52, PT ;  /* 0x000000343200720c */ /* 0x000fe20003f26070 */
[-C--:B------:R-:W-:Y:S02]  /*56c0*/  IMAD R25, R63, R18.reuse, R25 ;  /* 0x000000123f197224 */ /* 0x080fe400078e0219 */
[----:B------:R-:W-:Y:S01]  /*56d0*/  IMAD.WIDE.U32 R30, R62, R18, RZ ;  /* 0x000000123e1e7225 */ /* 0x000fe200078e00ff */
[----:B------:R-:W-:Y:S02]  /*56e0*/  SEL R30, RZ, 0x1, P0 ;  /* 0x00000001ff1e7807 */ /* 0x000fe40000000000 */
[----:B------:R-:W-:Y:S01]  /*56f0*/  ISETP.GE.U32.AND P0, PT, R56, R50, PT ;  /* 0x000000323800720c */ /* 0x000fe20003f06070 */
[----:B------:R-:W-:Y:S01]  /*5700*/  IMAD.IADD R25, R51, 0x1, R25 ;  /* 0x0000000133197824 */ /* 0x000fe200078e0219 */
[----:B------:R-:W-:Y:S01]  /*5710*/  IADD3 R30, P2, P3, R61, R54, R30 ;  /* 0x000000363d1e7210 */ /* 0x000fe20007b5e01e */
[----:B------:R-:W-:Y:S01]  /*5720*/  IMAD.WIDE.U32 R32, P5, R62, R20, R32 ;  /* 0x000000143e207225 */ /* 0x000fe200078a0020 */
[----:B------:R-:W0:Y:S02]  /*5730*/  LDC.64 R50, c[0x3][R15+0x18] ;  /* 0x00c006000f327b82 */ /* 0x000e240000000a00 */
[C---:B------:R-:W-:Y:S01]  /*5740*/  ISETP.GE.U32.AND.EX P1, PT, R25.reuse, R53, PT, P1 ;  /* 0x000000351900720c */ /* 0x040fe20003f26110 */
[----:B------:R-:W-:Y:S01]  /*5750*/  IMAD.X R57, R25, 0x1, R60, P4 ;  /* 0x0000000119397824 */ /* 0x000fe200020e063c */
[----:B------:R-:W-:Y:S01]  /*5760*/  IADD3 RZ, P4, PT, R31, R32, RZ ;  /* 0x000000201fff7210 */ /* 0x000fe20007f9e0ff */
[----:B------:R-:W-:Y:S01]  /*5770*/  IMAD.X R61, RZ, RZ, RZ, P5 ;  /* 0x000000ffff3d7224 */ /* 0x000fe200028e06ff */
[----:B------:R-:W-:Y:S01]  /*5780*/  SEL R54, RZ, 0x1, P1 ;  /* 0x00000001ff367807 */ /* 0x000fe20000800000 */
[----:B------:R-:W-:Y:S01]  /*5790*/  IMAD.MOV.U32 R60, RZ, RZ, R33 ;  /* 0x000000ffff3c7224 */ /* 0x000fe200078e0021 */
[----:B------:R-:W-:Y:S01]  /*57a0*/  ISETP.GE.U32.AND.EX P0, PT, R57, R25, PT, P0 ;  /* 0x000000193900720c */ /* 0x000fe20003f06100 */
[----:B------:R-:W-:Y:S01]  /*57b0*/  IMAD.WIDE.U32 R52, R63, R19, RZ ;  /* 0x000000133f347225 */ /* 0x000fe200078e00ff */
[----:B------:R-:W-:-:S02]  /*57c0*/  IADD3.X R31, PT, PT, RZ, R55, RZ, P2, P3 ;  /* 0x00000037ff1f7210 */ /* 0x000fc400017e64ff */
[----:B------:R-:W-:Y:S01]  /*57d0*/  SEL R25, RZ, 0x1, P0 ;  /* 0x00000001ff197807 */ /* 0x000fe20000000000 */
[----:B------:R-:W-:-:S04]  /*57e0*/  IMAD.WIDE.U32.X R32, R63, R20, R60, P4 ;  /* 0x000000143f207225 */ /* 0x000fc800020e043c */
[----:B------:R-:W-:Y:S01]  /*57f0*/  IMAD.WIDE.U32 R60, P4, R62, R21, R52 ;  /* 0x000000153e3c7225 */ /* 0x000fe20007880034 */
[----:B------:R-:W-:-:S03]  /*5800*/  IADD3 R25, P0, P1, R25, R32, R54 ;  /* 0x0000002019197210 */ /* 0x000fc6000791e036 */
[----:B------:R-:W-:Y:S02]  /*5810*/  IMAD R32, R21, R62, RZ ;  /* 0x0000003e15207224 */ /* 0x000fe400078e02ff */
[----:B------:R-:W-:-:S04]  /*5820*/  IMAD.WIDE.U32 R66, R62, R19, RZ ;  /* 0x000000133e427225 */ /* 0x000fc800078e00ff */
[----:B------:R-:W-:Y:S01]  /*5830*/  IMAD.WIDE.U32 R52, R62, R19, R30 ;  /* 0x000000133e347225 */ /* 0x000fe200078e001e */
[----:B------:R-:W-:Y:S02]  /*5840*/  IADD3 RZ, P2, PT, R67, R60, RZ ;  /* 0x0000003c43ff7210 */ /* 0x000fe40007f5e0ff */
[----:B------:R-:W-:Y:S01]  /*5850*/  IADD3.X R60, PT, PT, RZ, R33, RZ, P0, P1 ;  /* 0x00000021ff3c7210 */ /* 0x000fe200007e24ff */
[----:B------:R-:W-:Y:S01]  /*5860*/  IMAD R69, R63, R19, R32 ;  /* 0x000000133f457224 */ /* 0x000fe200078e0220 */
[----:B------:R-:W-:Y:S01]  /*5870*/  IADD3 R32, P3, PT, R25, R52, RZ ;  /* 0x0000003419207210 */ /* 0x000fe20007f7e0ff */
[----:B------:R-:W-:Y:S01]  /*5880*/  IMAD.X R55, RZ, RZ, RZ, P4 ;  /* 0x000000ffff377224 */ /* 0x000fe200020e06ff */
[----:B------:R-:W-:Y:S01]  /*5890*/  ISETP.GE.U32.AND P0, PT, R52, R30, PT ;  /* 0x0000001e3400720c */ /* 0x000fe20003f06070 */
[----:B------:R-:W-:Y:S01]  /*58a0*/  IMAD.IADD R25, R53, 0x1, R69 ;  /* 0x0000000135197824 */ /* 0x000fe200078e0245 */
[----:B------:R-:W-:Y:S01]  /*58b0*/  ISETP.GE.U32.AND P1, PT, R32, R52, PT ;  /* 0x000000342000720c */ /* 0x000fe20003f26070 */
[----:B------:R-:W-:-:S02]  /*58c0*/  IMAD.MOV.U32 R54, RZ, RZ, R61 ;  /* 0x000000ffff367224 */ /* 0x000fc400078e003d */
[C---:B------:R-:W-:Y:S01]  /*58d0*/  IMAD.X R33, R25.reuse, 0x1, R60, P3 ;  /* 0x0000000119217824 */ /* 0x040fe200018e063c */
[----:B------:R-:W-:Y:S01]  /*58e0*/  ISETP.GE.U32.AND.EX P0, PT, R25, R31, PT, P0 ;  /* 0x0000001f1900720c */ /* 0x000fe20003f06100 */
[----:B0-----:R-:W-:-:S03]  /*58f0*/  IMAD.WIDE.U32 R66, R51, R23, RZ ;  /* 0x0000001733427225 */ /* 0x001fc600078e00ff */
[----:B------:R-:W-:Y:S01]  /*5900*/  ISETP.GE.U32.AND.EX P1, PT, R33, R25, PT, P1 ;  /* 0x000000192100720c */ /* 0x000fe20003f26110 */
[----:B------:R-:W-:-:S03]  /*5910*/  IMAD.WIDE.U32.X R62, R63, R21, R54, P2 ;  /* 0x000000153f3e7225 */ /* 0x000fc600010e0436 */
[----:B------:R-:W-:Y:S01]  /*5920*/  SEL R25, RZ, 0x1, P1 ;  /* 0x00000001ff197807 */ /* 0x000fe20000800000 */
[----:B------:R-:W-:Y:S01]  /*5930*/  IMAD.WIDE.U32 R30, R50, R23, RZ ;  /* 0x00000017321e7225 */ /* 0x000fe200078e00ff */
[----:B------:R-:W-:-:S03]  /*5940*/  SEL R30, RZ, 0x1, P0 ;  /* 0x00000001ff1e7807 */ /* 0x000fc60000000000 */
[----:B------:R-:W-:Y:S01]  /*5950*/  IMAD.WIDE.U32 R52, R51, R24, RZ ;  /* 0x0000001833347225 */ /* 0x000fe200078e00ff */
[----:B------:R-:W-:-:S03]  /*5960*/  IADD3 R62, P6, P4, R25, R62, R30 ;  /* 0x0000003e193e7210 */ /* 0x000fc60007cde01e */
[----:B------:R-:W-:Y:S01]  /*5970*/  IMAD.WIDE.U32 R66, P3, R50, R22, R66 ;  /* 0x0000001632427225 */ /* 0x000fe20007860042 */
[----:B------:R-:W-:-:S03]  /*5980*/  IADD3.X R63, PT, PT, RZ, R63, RZ, P6, P4 ;  /* 0x0000003fff3f7210 */ /* 0x000fc600037e84ff */
[----:B------:R-:W-:Y:S01]  /*5990*/  IMAD R25, R22, R50, RZ ;  /* 0x0000003216197224 */ /* 0x000fe200078e02ff */
[----:B------:R-:W-:Y:S01]  /*59a0*/  IADD3 RZ, P1, PT, R31, R66, RZ ;  /* 0x000000421fff7210 */ /* 0x000fe20007f3e0ff */
[----:B------:R-:W-:-:S04]  /*59b0*/  IMAD.WIDE.U32 R54, R50, R24, RZ ;  /* 0x0000001832367225 */ /* 0x000fc800078e00ff */
[----:B------:R-:W-:-:S04]  /*59c0*/  IMAD.WIDE.U32 R52, P2, R50, R17, R52 ;  /* 0x0000001132347225 */ /* 0x000fc80007840034 */
[----:B------:R-:W-:Y:S01]  /*59d0*/  IMAD.WIDE.U32 R30, R50, R23, R64 ;  /* 0x00000017321e7225 */ /* 0x000fe200078e0040 */
[----:B------:R-:W-:-:S03]  /*59e0*/  IADD3 RZ, P5, PT, R55, R52, RZ ;  /* 0x0000003437ff7210 */ /* 0x000fc60007fbe0ff */
[C---:B------:R-:W-:Y:S01]  /*59f0*/  IMAD R25, R51.reuse, R23, R25 ;  /* 0x0000001733197224 */ /* 0x040fe200078e0219 */
[----:B------:R-:W-:Y:S01]  /*5a00*/  ISETP.GE.U32.AND P0, PT, R30, R64, PT ;  /* 0x000000401e00720c */ /* 0x000fe20003f06070 */
[----:B------:R-:W-:-:S04]  /*5a10*/  IMAD.WIDE.U32 R60, R51, R18, RZ ;  /* 0x00000012333c7225 */ /* 0x000fc800078e00ff */
[----:B------:R-:W-:Y:S02]  /*5a20*/  IMAD.IADD R52, R31, 0x1, R25 ;  /* 0x000000011f347824 */ /* 0x000fe400078e0219 */
[----:B------:R-:W-:Y:S02]  /*5a30*/  IMAD R25, R17, R50, RZ ;  /* 0x0000003211197224 */ /* 0x000fe400078e02ff */
[----:B------:R-:W-:Y:S01]  /*5a40*/  IMAD.X R55, RZ, RZ, RZ, P3 ;  /* 0x000000ffff377224 */ /* 0x000fe200018e06ff */
[----:B------:R-:W-:Y:S01]  /*5a50*/  ISETP.GE.U32.AND.EX P0, PT, R52, R65, PT, P0 ;  /* 0x000000413400720c */ /* 0x000fe20003f06100 */
[----:B------:R-:W-:Y:S02]  /*5a60*/  IMAD.MOV.U32 R54, RZ, RZ, R67 ;  /* 0x000000ffff367224 */ /* 0x000fe400078e0043 */
[----:B------:R-:W-:Y:S01]  /*5a70*/  IMAD.WIDE.U32 R66, R50, R18, RZ ;  /* 0x0000001232427225 */ /* 0x000fe200078e00ff */
[----:B------:R-:W-:-:S03]  /*5a80*/  SEL R73, RZ, 0x1, P0 ;  /* 0x00000001ff497807 */ /* 0x000fc60000000000 */
[----:B------:R-:W-:-:S04]  /*5a90*/  IMAD.WIDE.U32 R60, P3, R50, R20, R60 ;  /* 0x00000014323c7225 */ /* 0x000fc8000786003c */
[C---:B------:R-:W-:Y:S02]  /*5aa0*/  IMAD R71, R51.reuse, R24, R25 ;  /* 0x0000001833477224 */ /* 0x040fe400078e0219 */
[----:B------:R-:W-:Y:S01]  /*5ab0*/  IMAD.WIDE.U32.X R54, R51, R22, R54, P1 ;  /* 0x0000001633367225 */ /* 0x000fe200008e0436 */
[----:B------:R-:W-:-:S03]  /*5ac0*/  IADD3 RZ, P1, PT, R67, R60, RZ ;  /* 0x0000003c43ff7210 */ /* 0x000fc60007f3e0ff */
[----:B------:R-:W-:-:S04]  /*5ad0*/  IMAD.WIDE.U32 R24, R50, R24, R56 ;  /* 0x0000001832187225 */ /* 0x000fc800078e0038 */
[----:B------:R-:W-:Y:S01]  /*5ae0*/  IMAD.WIDE.U32 R66, R50, R19, RZ ;  /* 0x0000001332427225 */ /* 0x000fe200078e00ff */
[----:B------:R-:W-:-:S03]  /*5af0*/  IADD3 R66, P4, P6, R24, R54, R73 ;  /* 0x0000003618427210 */ /* 0x000fc60007e9e049 */
[----:B------:R-:W-:Y:S02]  /*5b00*/  IMAD.IADD R71, R25, 0x1, R71 ;  /* 0x0000000119477824 */ /* 0x000fe400078e0247 */
[----:B------:R-:W-:Y:S02]  /*5b10*/  IMAD.MOV.U32 R68, RZ, RZ, R53 ;  /* 0x000000ffff447224 */ /* 0x000fe400078e0035 */
[----:B------:R-:W-:Y:S01]  /*5b20*/  IMAD.WIDE.U32 R64, R51, R19, RZ ;  /* 0x0000001333407225 */ /* 0x000fe200078e00ff */
[----:B------:R-:W-:Y:S02]  /*5b30*/  IADD3.X R53, PT, PT, R71, R55, RZ, P4, P6 ;  /* 0x0000003747357210 */ /* 0x000fe400027ec4ff */
[----:B------:R-:W-:Y:S01]  /*5b40*/  ISETP.GE.U32.AND P4, PT, R66, R24, PT ;  /* 0x000000184200720c */ /* 0x000fe20003f86070 */
[----:B------:R-:W-:Y:S01]  /*5b50*/  IMAD.X R25, RZ, RZ, RZ, P3 ;  /* 0x000000ffff197224 */ /* 0x000fe200018e06ff */
[----:B------:R-:W-:Y:S01]  /*5b60*/  ISETP.GE.U32.AND P3, PT, R24, R56, PT ;  /* 0x000000381800720c */ /* 0x000fe20003f66070 */
[----:B------:R-:W-:Y:S01]  /*5b70*/  IMAD.X R69, RZ, RZ, RZ, P2 ;  /* 0x000000ffff457224 */ /* 0x000fe200010e06ff */
[----:B------:R-:W-:Y:S01]  /*5b80*/  ISETP.GE.U32.AND.EX P4, PT, R53, R71, PT, P4 ;  /* 0x000000473500720c */ /* 0x000fe20003f86140 */
[----:B------:R-:W-:Y:S01]  /*5b90*/  IMAD.WIDE.U32 R64, P0, R50, R21, R64 ;  /* 0x0000001532407225 */ /* 0x000fe20007800040 */
[----:B------:R-:W-:-:S02]  /*5ba0*/  ISETP.GE.U32.AND.EX P3, PT, R71, R57, PT, P3 ;  /* 0x000000394700720c */ /* 0x000fc40003f66130 */
[----:B------:R-:W-:Y:S01]  /*5bb0*/  SEL R71, RZ, 0x1, P4 ;  /* 0x00000001ff477807 */ /* 0x000fe20002000000 */
[----:B------:R-:W-:Y:S01]  /*5bc0*/  IMAD.MOV.U32 R24, RZ, RZ, R61 ;  /* 0x000000ffff187224 */ /* 0x000fe200078e003d */
[----:B------:R-:W-:Y:S01]  /*5bd0*/  IADD3 RZ, P2, PT, R67, R64, RZ ;  /* 0x0000004043ff7210 */ /* 0x000fe20007f5e0ff */
[----:B------:R-:W-:-:S04]  /*5be0*/  IMAD.WIDE.U32 R60, R53, 0x3d1, RZ ;  /* 0x000003d1353c7825 */ /* 0x000fc800078e00ff */
[----:B------:R-:W-:Y:S01]  /*5bf0*/  IMAD.WIDE.U32.X R68, R51, R17, R68, P5 ;  /* 0x0000001133447225 */ /* 0x000fe200028e0444 */
[----:B------:R-:W-:-:S03]  /*5c00*/  SEL R17, RZ, 0x1, P3 ;  /* 0x00000001ff117807 */ /* 0x000fc60001800000 */
[----:B------:R-:W-:Y:S02]  /*5c10*/  IMAD R67, R20, R50, RZ ;  /* 0x0000003214437224 */ /* 0x000fe400078e02ff */
[----:B------:R-:W-:Y:S01]  /*5c20*/  IMAD.X R55, RZ, RZ, RZ, P0 ;  /* 0x000000ffff377224 */ /* 0x000fe200000e06ff */
[----:B------:R-:W-:Y:S01]  /*5c30*/  IADD3 R71, P0, P4, R71, R68, R17 ;  /* 0x0000004447477210 */ /* 0x000fe20007c1e011 */
[----:B------:R-:W-:-:S03]  /*5c40*/  IMAD.WIDE.U32 R56, R66, 0x3d1, RZ ;  /* 0x000003d142387825 */ /* 0x000fc600078e00ff */
[----:B------:R-:W-:Y:S01]  /*5c50*/  IADD3.X R68, PT, PT, RZ, R69, RZ, P0, P4 ;  /* 0x00000045ff447210 */ /* 0x000fe200007e84ff */
[----:B------:R-:W-:Y:S01]  /*5c60*/  IMAD.MOV.U32 R54, RZ, RZ, R65 ;  /* 0x000000ffff367224 */ /* 0x000fe200078e0041 */
[----:B------:R-:W-:Y:S01]  /*5c70*/  IADD3 R17, P3, PT, RZ, R56, RZ ;  /* 0x00000038ff117210 */ /* 0x000fe20007f7e0ff */
[----:B------:R-:W-:-:S03]  /*5c80*/  IMAD.WIDE.U32 R60, P5, RZ, R66, R60 ;  /* 0x00000042ff3c7225 */ /* 0x000fc600078a003c */
[----:B------:R-:W-:Y:S01]  /*5c90*/  ISETP.GE.U32.AND P0, PT, R17, R56, PT ;  /* 0x000000381100720c */ /* 0x000fe20003f06070 */
[----:B------:R-:W-:-:S04]  /*5ca0*/  IMAD.WIDE.U32 R64, R50, R18, R32 ;  /* 0x0000001232407225 */ /* 0x000fc800078e0020 */
[----:B------:R-:W-:Y:S01]  /*5cb0*/  IMAD R73, R51, R18, R67 ;  /* 0x0000001233497224 */ /* 0x000fe200078e0243 */
[----:B------:R-:W-:Y:S01]  /*5cc0*/  IADD3 R67, P4, PT, R57, R60, RZ ;  /* 0x0000003c39437210 */ /* 0x000fe20007f9e0ff */
[----:B------:R-:W-:Y:S01]  /*5cd0*/  IMAD.WIDE.U32.X R24, R51, R20, R24, P1 ;  /* 0x0000001433187225 */ /* 0x000fe200008e0418 */
[----:B------:R-:W-:Y:S02]  /*5ce0*/  IADD3 R60, P6, PT, R71, R64, RZ ;  /* 0x00000040473c7210 */ /* 0x000fe40007fde0ff */
[----:B------:R-:W-:Y:S01]  /*5cf0*/  ISETP.GE.U32.AND P1, PT, R64, R32, PT ;  /* 0x000000204000720c */ /* 0x000fe20003f26070 */
[----:B------:R-:W-:Y:S02]  /*5d00*/  IMAD.IADD R65, R65, 0x1, R73 ;  /* 0x0000000141417824 */ /* 0x000fe400078e0249 */
[----:B------:R-:W-:Y:S01]  /*5d10*/  IMAD.WIDE.U32.X R54, R51, R21, R54, P2 ;  /* 0x0000001533367225 */ /* 0x000fe200010e0436 */
[----:B------:R-:W-:Y:S02]  /*5d20*/  ISETP.GE.U32.AND P2, PT, R60, R64, PT ;  /* 0x000000403c00720c */ /* 0x000fe40003f46070 */
[C---:B------:R-:W-:Y:S01]  /*5d30*/  ISETP.GE.U32.AND.EX P1, PT, R65.reuse, R33, PT, P1 ;  /* 0x000000214100720c */ /* 0x040fe20003f26110 */
[----:B------:R-:W-:-:S02]  /*5d40*/  IMAD.X R32, R65, 0x1, R68, P6 ;  /* 0x0000000141207824 */ /* 0x000fc400030e0644 */
[----:B------:R-:W-:Y:S01]  /*5d50*/  IMAD R21, R21, R50, RZ ;  /* 0x0000003215157224 */ /* 0x000fe200078e02ff */
[----:B------:R-:W-:Y:S01]  /*5d60*/  SEL R33, RZ, 0x1, P1 ;  /* 0x00000001ff217807 */ /* 0x000fe20000800000 */
[----:B------:R-:W-:Y:S01]  /*5d70*/  IMAD.X R57, RZ, RZ, RZ, P5 ;  /* 0x000000ffff397224 */ /* 0x000fe200028e06ff */
[----:B------:R-:W-:Y:S01]  /*5d80*/  ISETP.GE.U32.AND.EX P2, PT, R32, R65, PT, P2 ;  /* 0x000000412000720c */ /* 0x000fe20003f46120 */
[----:B------:R-:W-:Y:S02]  /*5d90*/  IMAD.MOV.U32 R56, RZ, RZ, R61 ;  /* 0x000000ffff387224 */ /* 0x000fe400078e003d */
[----:B------:R-:W-:Y:S01]  /*5da0*/  IMAD R61, R51, R19, R21 ;  /* 0x00000013333d7224 */ /* 0x000fe200078e0215 */
[----:B------:R-:W-:Y:S01]  /*5db0*/  SEL R65, RZ, 0x1, P2 ;  /* 0x00000001ff417807 */ /* 0x000fe20001000000 */
[----:B------:R-:W-:-:S04]  /*5dc0*/  IMAD.WIDE.U32.X R56, RZ, R53, R56, P4 ;  /* 0x00000035ff387225 */ /* 0x000fc800020e0438 */
[----:B------:R-:W-:-:S04]  /*5dd0*/  IMAD.WIDE.U32 R20, R60, 0x3d1, RZ ;  /* 0x000003d13c147825 */ /* 0x000fc800078e00ff */
[----:B------:R-:W-:-:S04]  /*5de0*/  IMAD.WIDE.U32 R50, R50, R19, R62 ;  /* 0x0000001332327225 */ /* 0x000fc800078e003e */
[----:B------:R-:W-:Y:S01]  /*5df0*/  IMAD.X R66, R67, 0x1, R66, P3 ;  /* 0x0000000143427824 */ /* 0x000fe200018e0642 */
[----:B------:R-:W-:Y:S01]  /*5e00*/  IADD3 R65, P3, P4, R65, R24, R33 ;  /* 0x0000001841417210 */ /* 0x000fe20007c7e021 */
[----:B------:R-:W-:Y:S01]  /*5e10*/  IMAD.WIDE.U32 R18, R32, 0x3d1, RZ ;  /* 0x000003d120127825 */ /* 0x000fe200078e00ff */
[----:B------:R-:W-:Y:S02]  /*5e20*/  IADD3 R33, P2, PT, R56, R20, RZ ;  /* 0x0000001438217210 */ /* 0x000fe40007f5e0ff */
[----:B------:R-:W-:Y:S01]  /*5e30*/  IADD3.X R56, PT, PT, RZ, R25, RZ, P3, P4 ;  /* 0x00000019ff387210 */ /* 0x000fe20001fe84ff */
[----:B------:R-:W-:Y:S01]  /*5e40*/  IMAD.IADD R61, R51, 0x1, R61 ;  /* 0x00000001333d7824 */ /* 0x000fe200078e023d */
[----:B------:R-:W-:Y:S01]  /*5e50*/  ISETP.GE.U32.AND.EX P0, PT, R66, R67, PT, P0 ;  /* 0x000000434200720c */ /* 0x000fe20003f06100 */
[----:B------:R-:W-:Y:S01]  /*5e60*/  IMAD.WIDE.U32 R18, P3, RZ, R60, R18 ;  /* 0x0000003cff127225 */ /* 0x000fe20007860012 */
[C---:B------:R-:W-:Y:S02]  /*5e70*/  ISETP.GE.U32.AND P4, PT, R33.reuse, R20, PT ;  /* 0x000000142100720c */ /* 0x040fe40003f86070 */
[----:B------:R-:W-:Y:S01]  /*5e80*/  IADD3 R20, P5, PT, R33, R53, RZ ;  /* 0x0000003521147210 */ /* 0x000fe20007fbe0ff */
[----:B------:R-:W-:Y:S01]  /*5e90*/  IMAD.X R25, RZ, RZ, RZ, P3 ;  /* 0x000000ffff197224 */ /* 0x000fe200018e06ff */
[----:B------:R-:W-:Y:S01]  /*5ea0*/  IADD3 R21, P3, PT, R21, R18, RZ ;  /* 0x0000001215157210 */ /* 0x000fe20007f7e0ff */
[----:B------:R-:W-:Y:S01]  /*5eb0*/  IMAD.MOV.U32 R24, RZ, RZ, R19 ;  /* 0x000000ffff187224 */ /* 0x000fe200078e0013 */
[----:B------:R-:W-:Y:S01]  /*5ec0*/  IADD3 R53, P6, PT, R65, R50, RZ ;  /* 0x0000003241357210 */ /* 0x000fe20007fde0ff */
[----:B------:R-:W-:Y:S01]  /*5ed0*/  IMAD R22, R22, R58, RZ ;  /* 0x0000003a16167224 */ /* 0x000fe200078e02ff */
[----:B------:R-:W-:Y:S01]  /*5ee0*/  SEL R51, RZ, 0x1, P0 ;  /* 0x00000001ff337807 */ /* 0x000fe20000000000 */
[----:B------:R-:W-:Y:S01]  /*5ef0*/  IMAD.X R57, R21, 0x1, R57, P2 ;  /* 0x0000000115397824 */ /* 0x000fe200010e0639 */
[C---:B------:R-:W-:Y:S01]  /*5f00*/  ISETP.LT.U32.AND P0, PT, R20.reuse, R33, PT ;  /* 0x000000211400720c */ /* 0x040fe20003f01070 */
[----:B------:R-:W-:Y:S01]  /*5f10*/  IMAD.X R56, R61, 0x1, R56, P6 ;  /* 0x000000013d387824 */ /* 0x000fe200030e0638 */
[----:B------:R-:W-:Y:S01]  /*5f20*/  IADD3 R51, P6, PT, R20, R51, RZ ;  /* 0x0000003314337210 */ /* 0x000fe20007fde0ff */
[----:B------:R-:W-:Y:S01]  /*5f30*/  IMAD.X R33, R57, 0x1, R60, P5 ;  /* 0x0000000139217824 */ /* 0x000fe200028e063c */
[----:B------:R-:W-:Y:S01]  /*5f40*/  ISETP.GE.U32.AND P1, PT, R50, R62, PT ;  /* 0x0000003e3200720c */ /* 0x000fe20003f26070 */
[----:B------:R-:W-:Y:S01]  /*5f50*/  IMAD.WIDE.U32.X R24, RZ, R32, R24, P3 ;  /* 0x00000020ff187225 */ /* 0x000fe200018e0418 */
[----:B------:R-:W-:-:S02]  /*5f60*/  ISETP.GE.U32.AND P3, PT, R53, R50, PT ;  /* 0x000000323500720c */ /* 0x000fc40003f66070 */
[----:B------:R-:W-:Y:S01]  /*5f70*/  ISETP.GE.U32.AND P2, PT, R51, R20, PT ;  /* 0x000000143300720c */ /* 0x000fe20003f46070 */
[----:B------:R-:W-:Y:S01]  /*5f80*/  IMAD.X R50, RZ, RZ, R33, P6 ;  /* 0x000000ffff327224 */ /* 0x000fe200030e0621 */
[----:B------:R-:W-:Y:S01]  /*5f90*/  ISETP.GE.U32.AND.EX P4, PT, R57, R21, PT, P4 ;  /* 0x000000153900720c */ /* 0x000fe20003f86140 */
[C---:B------:R-:W-:Y:S01]  /*5fa0*/  IMAD.WIDE.U32 R20, R56.reuse, 0x3d1, RZ ;  /* 0x000003d138147825 */ /* 0x040fe200078e00ff */
[----:B------:R-:W-:Y:S02]  /*5fb0*/  ISETP.GE.U32.AND.EX P1, PT, R61, R63, PT, P1 ;  /* 0x0000003f3d00720c */ /* 0x000fe40003f26110 */
[----:B------:R-:W-:Y:S01]  /*5fc0*/  ISETP.GE.U32.AND.EX P3, PT, R56, R61, PT, P3 ;  /* 0x0000003d3800720c */ /* 0x000fe20003f66130 */
[----:B------:R-:W-:Y:S01]  /*5fd0*/  IMAD.WIDE.U32 R18, R53, 0x3d1, RZ ;  /* 0x000003d135127825 */ /* 0x000fe200078e00ff */
[----:B------:R-:W-:Y:S02]  /*5fe0*/  SEL R63, RZ, 0x1, P4 ;  /* 0x00000001ff3f7807 */ /* 0x000fe40002000000 */
[----:B------:R-:W-:Y:S01]  /*5ff0*/  SEL R60, RZ, 0x1, P1 ;  /* 0x00000001ff3c7807 */ /* 0x000fe20000800000 */
[----:B------:R-:W-:Y:S01]  /*6000*/  IMAD.WIDE.U32 R20, P1, RZ, R53, R20 ;  /* 0x00000035ff147225 */ /* 0x000fe20007820014 */
[----:B------:R-:W-:-:S02]  /*6010*/  ISETP.GE.U32.AND.EX P4, PT, R50, R33, PT, P2 ;  /* 0x000000213200720c */ /* 0x000fc40003f86120 */
[----:B------:R-:W-:Y:S01]  /*6020*/  SEL R61, RZ, 0x1, P3 ;  /* 0x00000001ff3d7807 */ /* 0x000fe20001800000 */
[----:B------:R-:W-:Y:S01]  /*6030*/  IMAD R59, R59, R23, R22 ;  /* 0x000000173b3b7224 */ /* 0x000fe200078e0216 */
[----:B------:R-:W-:Y:S02]  /*6040*/  IADD3 R63, P2, P3, R18, R24, R63 ;  /* 0x00000018123f7210 */ /* 0x000fe40007b5e03f */
[----:B------:R-:W-:Y:S01]  /*6050*/  ISETP.LT.U32.OR.EX P0, PT, R33, R57, !P4, P0 ;  /* 0x000000392100720c */ /* 0x000fe20006701500 */
[----:B------:R-:W-:Y:S01]  /*6060*/  IMAD.X R33, RZ, RZ, RZ, P1 ;  /* 0x000000ffff217224 */ /* 0x000fe200008e06ff */
[----:B------:R-:W-:Y:S02]  /*6070*/  IADD3 R57, P4, P5, R61, R54, R60 ;  /* 0x000000363d397210 */ /* 0x000fe40007d9e03c */
[----:B------:R-:W-:Y:S02]  /*6080*/  ISETP.GE.U32.AND P1, PT, R63, R18, PT ;  /* 0x000000123f00720c */ /* 0x000fe40003f26070 */
[----:B------:R-:W-:-:S02]  /*6090*/  IADD3 R18, P6, PT, R19, R20, RZ ;  /* 0x0000001413127210 */ /* 0x000fc40007fde0ff */
[----:B------:R-:W-:Y:S02]  /*60a0*/  IADD3.X R61, PT, PT, RZ, R55, RZ, P4, P5 ;  /* 0x00000037ff3d7210 */ /* 0x000fe400027ea4ff */
[----:B------:R-:W-:Y:S01]  /*60b0*/  IADD3 R19, P4, PT, R63, R32, RZ ;  /* 0x000000203f137210 */ /* 0x000fe20007f9e0ff */
[----:B------:R-:W-:Y:S01]  /*60c0*/  IMAD.MOV.U32 R32, RZ, RZ, R21 ;  /* 0x000000ffff207224 */ /* 0x000fe200078e0015 */
[----:B------:R-:W-:Y:S01]  /*60d0*/  SEL R54, RZ, 0x1, !P0 ;  /* 0x00000001ff367807 */ /* 0x000fe20004000000 */
[----:B------:R-:W-:Y:S01]  /*60e0*/  IMAD.WIDE.U32 R20, R61, 0x3d1, RZ ;  /* 0x000003d13d147825 */ /* 0x000fe200078e00ff */
[----:B------:R-:W-:Y:S02]  /*60f0*/  IADD3.X R55, PT, PT, R18, R25, RZ, P2, P3 ;  /* 0x0000001912377210 */ /* 0x000fe400017e64ff */
[----:B------:R-:W-:Y:S01]  /*6100*/  IADD3 R54, P3, PT, R19, R54, RZ ;  /* 0x0000003613367210 */ /* 0x000fe20007f7e0ff */
[----:B------:R-:W-:Y:S01]  /*6110*/  IMAD.WIDE.U32.X R32, RZ, R56, R32, P6 ;  /* 0x00000038ff207225 */ /* 0x000fe200030e0420 */
[----:B------:R-:W-:-:S02]  /*6120*/  ISETP.GE.U32.AND.EX P1, PT, R55, R18, PT, P1 ;  /* 0x000000123700720c */ /* 0x000fc40003f26110 */
[----:B------:R-:W-:Y:S01]  /*6130*/  ISETP.GE.U32.AND P2, PT, R54, R19, PT ;  /* 0x000000133600720c */ /* 0x000fe20003f46070 */
[----:B------:R-:W-:Y:S01]  /*6140*/  IMAD.X R24, R55, 0x1, R53, P4 ;  /* 0x0000000137187824 */ /* 0x000fe200020e0635 */
[----:B------:R-:W-:Y:S01]  /*6150*/  ISETP.LT.U32.AND P0, PT, R19, R63, PT ;  /* 0x0000003f1300720c */ /* 0x000fe20003f01070 */
[----:B------:R-:W-:Y:S01]  /*6160*/  IMAD.WIDE.U32 R18, R57, 0x3d1, RZ ;  /* 0x000003d139127825 */ /* 0x000fe200078e00ff */
[----:B------:R-:W-:-:S03]  /*6170*/  SEL R25, RZ, 0x1, P1 ;  /* 0x00000001ff197807 */ /* 0x000fc60000800000 */
[----:B------:R-:W-:Y:S01]  /*6180*/  IMAD.X R53, RZ, RZ, R24, P3 ;  /* 0x000000ffff357224 */ /* 0x000fe200018e0618 */
[----:B------:R-:W-:Y:S01]  /*6190*/  IADD3 R25, P4, P5, R18, R32, R25 ;  /* 0x0000002012197210 */ /* 0x000fe20007d9e019 */
[----:B------:R-:W-:-:S03]  /*61a0*/  IMAD.WIDE.U32 R20, P3, RZ, R57, R20 ;  /* 0x00000039ff147225 */ /* 0x000fc60007860014 */
[----:B------:R-:W-:Y:S02]  /*61b0*/  ISETP.GE.U32.AND.EX P1, PT, R53, R24, PT, P2 ;  /* 0x000000183500720c */ /* 0x000fe40003f26120 */
[----:B------:R-:W-:Y:S01]  /*61c0*/  IADD3 R63, P2, PT, R19, R20, RZ ;  /* 0x00000014133f7210 */ /* 0x000fe20007f5e0ff */
[----:B------:R-:W-:Y:S01]  /*61d0*/  IMAD.X R19, RZ, RZ, RZ, P3 ;  /* 0x000000ffff137224 */ /* 0x000fe200018e06ff */
[----:B------:R-:W-:Y:S01]  /*61e0*/  ISETP.LT.U32.OR.EX P0, PT, R24, R55, !P1, P0 ;  /* 0x000000371800720c */ /* 0x000fe20004f01500 */
[----:B------:R-:W-:Y:S01]  /*61f0*/  IMAD.MOV.U32 R24, RZ, RZ, RZ ;  /* 0x000000ffff187224 */ /* 0x000fe200078e00ff */
[----:B------:R-:W-:Y:S02]  /*6200*/  IADD3 R56, P1, PT, R25, R56, RZ ;  /* 0x0000003819387210 */ /* 0x000fe40007f3e0ff */
[----:B------:R-:W-:Y:S02]  /*6210*/  SEL R55, RZ, 0x1, !P0 ;  /* 0x00000001ff377807 */ /* 0x000fe40004000000 */
[----:B------:R-:W-:-:S02]  /*6220*/  IADD3.X R32, PT, PT, R63, R33, RZ, P4, P5 ;  /* 0x000000213f207210 */ /* 0x000fc400027ea4ff */
[----:B------:R-:W-:Y:S02]  /*6230*/  IADD3 R55, P4, PT, R56, R55, RZ ;  /* 0x0000003738377210 */ /* 0x000fe40007f9e0ff */
[----:B------:R-:W-:Y:S01]  /*6240*/  ISETP.GE.U32.AND P0, PT, R25, R18, PT ;  /* 0x000000121900720c */ /* 0x000fe20003f06070 */
[C---:B------:R-:W-:Y:S01]  /*6250*/  IMAD.X R20, R32.reuse, 0x1, R57, P1 ;  /* 0x0000000120147824 */ /* 0x040fe200008e0639 */
[----:B------:R-:W-:Y:S01]  /*6260*/  ISETP.GE.U32.AND P1, PT, R55, R56, PT ;  /* 0x000000383700720c */ /* 0x000fe20003f26070 */
[----:B------:R-:W-:Y:S01]  /*6270*/  IMAD.MOV.U32 R18, RZ, RZ, R21 ;  /* 0x000000ffff127224 */ /* 0x000fe200078e0015 */
[----:B------:R-:W-:Y:S01]  /*6280*/  ISETP.GE.U32.AND.EX P0, PT, R32, R63, PT, P0 ;  /* 0x0000003f2000720c */ /* 0x000fe20003f06100 */
[----:B------:R-:W-:Y:S01]  /*6290*/  IMAD.X R57, RZ, RZ, R20, P4 ;  /* 0x000000ffff397224 */ /* 0x000fe200020e0614 */
[----:B------:R-:W-:Y:S01]  /*62a0*/  ISETP.LT.U32.AND P3, PT, R56, R25, PT ;  /* 0x000000193800720c */ /* 0x000fe20003f61070 */
[----:B------:R-:W-:Y:S01]  /*62b0*/  IMAD.WIDE.U32.X R18, RZ, R61, R18, P2 ;  /* 0x0000003dff127225 */ /* 0x000fe200010e0412 */
[----:B------:R-:W-:-:S02]  /*62c0*/  SEL R21, RZ, 0x1, P0 ;  /* 0x00000001ff157807 */ /* 0x000fc40000000000 */
        /* <DEDUP_REMOVED lines=8> */
[----:B------:R-:W-:-:S03]  /*6350*/  IMAD.WIDE.U32 R18, R23, R58, RZ ;  /* 0x0000003a17127225 */ /* 0x000fc600078e00ff */
        /* <DEDUP_REMOVED lines=52> */
.L_x_25:
[----:B------:R-:W-:Y:S05]  /*66a0*/  BSYNC.RECONVERGENT B2 ;  /* 0x0000000000027941 */ /* 0x000fea0003800200 */
.L_x_24:
[----:B------:R-:W-:Y:S01]  /*66b0*/  IADD3 R20, P1, PT, R17, R18, RZ ;  /* 0x0000001211147210 */ /* 0x000fe20007f3e0ff */
[----:B------:R-:W-:Y:S01]  /*66c0*/  IMAD.IADD R25, R19, 0x1, R59 ;  /* 0x0000000113197824 */ /* 0x000fe200078e023b */
[----:B------:R-:W-:Y:S04]  /*66d0*/  BSSY.RECONVERGENT B2, `(.L_x_26) ;  /* 0x00000c7000027945 */ /* 0x000fe80003800200 */
[----:B------:R-:W-:Y:S01]  /*66e0*/  BSSY.RELIABLE B3, `(.L_x_27) ;  /* 0x0000036000037945 */ /* 0x000fe20003800100 */
[----:B------:R-:W-:Y:S01]  /*66f0*/  ISETP.GE.U32.AND P0, PT, R20, R17, PT ;  /* 0x000000111400720c */ /* 0x000fe20003f06070 */
[----:B------:R-:W-:Y:S01]  /*6700*/  IMAD.X R25, R66, 0x1, R25, P1 ;  /* 0x0000000142197824 */ /* 0x000fe200008e0619 */
[----:B------:R-:W-:-:S04]  /*6710*/  IADD3 R26, P1, PT, R51, R26, RZ ;  /* 0x0000001a331a7210 */ /* 0x000fc80007f3e0ff */
[----:B------:R-:W-:Y:S01]  /*6720*/  ISETP.GE.U32.AND.EX P0, PT, R25, R66, PT, P0 ;  /* 0x000000421900720c */ /* 0x000fe20003f06100 */
[----:B------:R-:W-:Y:S01]  /*6730*/  IMAD.X R19, R50, 0x1, R70, P1 ;  /* 0x0000000132137824 */ /* 0x000fe200008e0646 */
[----:B------:R-:W-:Y:S02]  /*6740*/  ISETP.LT.U32.AND P1, PT, R26, R51, PT ;  /* 0x000000331a00720c */ /* 0x000fe40003f21070 */
[----:B------:R-:W-:-:S04]  /*6750*/  SEL R17, RZ, 0x1, P0 ;  /* 0x00000001ff117807 */ /* 0x000fc80000000000 */
[----:B------:R-:W-:-:S04]  /*6760*/  IADD3 R17, P2, PT, R26, R17, RZ ;  /* 0x000000111a117210 */ /* 0x000fc80007f5e0ff */
[----:B------:R-:W-:Y:S01]  /*6770*/  ISETP.GE.U32.AND P0, PT, R17, R26, PT ;  /* 0x0000001a1100720c */ /* 0x000fe20003f06070 */
[----:B------:R-:W-:Y:S02]  /*6780*/  IMAD.X R18, RZ, RZ, R19, P2 ;  /* 0x000000ffff127224 */ /* 0x000fe400010e0613 */
[----:B------:R-:W-:-:S03]  /*6790*/  IMAD.MOV.U32 R26, RZ, RZ, RZ ;  /* 0x000000ffff1a7224 */ /* 0x000fc600078e00ff */
        /* <DEDUP_REMOVED lines=42> */
.L_x_28:
[----:B------:R-:W-:Y:S05]  /*6a40*/  BSYNC.RELIABLE B3 ;  /* 0x0000000000037941 */ /* 0x000fea0003800100 */
.L_x_27:
        /* <DEDUP_REMOVED lines=15> */
[----:B------:R-:W-:Y:S01]  /*6b40*/  SEL R26, RZ, 0xffffffff, !P1 ;  /* 0xffffffffff1a7807 */ /* 0x000fe20004800000 */
[----:B------:R-:W-:Y:S01]  /*6b50*/  IMAD.X R27, RZ, RZ, R16, P2 ;  /* 0x000000ffff1b7224 */ /* 0x000fe200010e0610 */
[----:B------:R-:W-:Y:S02]  /*6b60*/  ISETP.GE.U32.AND P2, PT, R23, R18, PT ;  /* 0x000000121700720c */ /* 0x000fe40003f46070 */
[----:B------:R-:W-:Y:S02]  /*6b70*/  IADD3 R18, P0, PT, R28, R29, RZ ;  /* 0x0000001d1c127210 */ /* 0x000fe40007f1e0ff */
[----:B------:R-:W-:-:S03]  /*6b80*/  ISETP.GE.U32.AND.EX P2, PT, R27, RZ, PT, P2 ;  /* 0x000000ff1b00720c */ /* 0x000fc60003f46120 */
[----:B------:R-:W-:Y:S01]  /*6b90*/  IMAD.X R28, R28, 0x1, R31, P0 ;  /* 0x000000011c1c7824 */ /* 0x000fe200000e061f */
        /* <DEDUP_REMOVED lines=9> */
[----:B------:R-:W-:-:S04]  /*6c30*/  IADD3 R33, P3, PT, R16, R33, RZ ;  /* 0x0000002110217210 */ /* 0x000fc80007f7e0ff */
[----:B------:R-:W-:Y:S01]  /*6c40*/  ISETP.NE.U32.AND P0, PT, R33, RZ, PT ;  /* 0x000000ff2100720c */ /* 0x000fe20003f05070 */
[----:B------:R-:W-:Y:S01]  /*6c50*/  IMAD.X R51, R16, 0x1, R51, P3 ;  /* 0x0000000110337824 */ /* 0x000fe200018e0633 */
[----:B------:R-:W-:Y:S02]  /*6c60*/  IADD3 R16, P2, PT, R26, R23, RZ ;  /* 0x000000171a107210 */ /* 0x000fe40007f5e0ff */
[----:B------:R-:W-:Y:S01]  /*6c70*/  IADD3 R21, P3, PT, R22, R17, RZ ;  /* 0x0000001116157210 */ /* 0x000fe20007f7e0ff */
[----:B------:R-:W-:Y:S01]  /*6c80*/  IMAD.MOV.U32 R17, RZ, RZ, R18 ;  /* 0x000000ffff117224 */ /* 0x000fe200078e0012 */
[----:B------:R-:W-:Y:S01]  /*6c90*/  ISETP.NE.AND.EX P0, PT, R51, RZ, PT, P0 ;  /* 0x000000ff3300720c */ /* 0x000fe20003f05300 */
[----:B------:R-:W-:Y:S01]  /*6ca0*/  IMAD.X R26, R26, 0x1, R27, P2 ;  /* 0x000000011a1a7824 */ /* 0x000fe200010e061b */
[----:B------:R-:W-:Y:S01]  /*6cb0*/  IADD3 R23, P1, PT, R20, 0x3d1, RZ ;  /* 0x000003d114177810 */ /* 0x000fe20007f3e0ff */
[----:B------:R-:W-:Y:S02]  /*6cc0*/  IMAD.X R22, R22, 0x1, R19, P3 ;  /* 0x0000000116167824 */ /* 0x000fe400018e0613 */
[----:B------:R-:W-:Y:S01]  /*6cd0*/  IMAD.MOV.U32 R19, RZ, RZ, R16 ;  /* 0x000000ffff137224 */ /* 0x000fe200078e0010 */
[----:B------:R-:W-:Y:S01]  /*6ce0*/  IADD3.X R24, PT, PT, R25, 0x1, RZ, P1, !PT ;  /* 0x0000000119187810 */ /* 0x000fe20000ffe4ff */
[----:B------:R-:W-:-:S02]  /*6cf0*/  IMAD.MOV.U32 R18, RZ, RZ, R28 ;  /* 0x000000ffff127224 */ /* 0x000fc400078e001c */
[----:B------:R-:W-:-:S04]  /*6d00*/  IMAD.MOV.U32 R16, RZ, RZ, R26 ;  /* 0x000000ffff107224 */ /* 0x000fc800078e001a */
        /* <DEDUP_REMOVED lines=12> */
.L_x_31:
[----:B------:R-:W-:Y:S05]  /*6dd0*/  BSYNC.RELIABLE B3 ;  /* 0x0000000000037941 */ /* 0x000fea0003800100 */
.L_x_30:
[----:B------:R-:W-:Y:S01]  /*6de0*/  ISETP.GE.U32.AND P0, PT, R23, -0x3d1, PT ;  /* 0xfffffc2f1700780c */ /* 0x000fe20003f06070 */
[----:B------:R-:W-:Y:S01]  /*6df0*/  BSSY.RELIABLE B3, `(.L_x_32) ;  /* 0x0000036000037945 */ /* 0x000fe20003800100 */
[C---:B------:R-:W-:Y:S02]  /*6e00*/  ISETP.NE.U32.AND P2, PT, R17.reuse, -0x1, PT ;  /* 0xffffffff1100780c */ /* 0x040fe40003f45070 */
[----:B------:R-:W-:Y:S02]  /*6e10*/  ISETP.GE.U32.AND.EX P0, PT, R24, -0x2, PT, P0 ;  /* 0xfffffffe1800780c */ /* 0x000fe40003f06100 */
[----:B------:R-:W-:Y:S02]  /*6e20*/  IADD3 R24, P1, PT, R17, 0x1, RZ ;  /* 0x0000000111187810 */ /* 0x000fe40007f3e0ff */
[----:B------:R-:W-:Y:S02]  /*6e30*/  SEL R23, RZ, 0x1, P0 ;  /* 0x00000001ff177807 */ /* 0x000fe40000000000 */
[----:B------:R-:W-:Y:S01]  /*6e40*/  ISETP.NE.U32.AND P3, PT, R19, -0x1, PT ;  /* 0xffffffff1300780c */ /* 0x000fe20003f65070 */
[----:B------:R-:W-:Y:S01]  /*6e50*/  IMAD.X R26, RZ, RZ, R18, P1 ;  /* 0x000000ffff1a7224 */ /* 0x000fe200008e0612 */
[----:B------:R-:W-:-:S02]  /*6e60*/  ISETP.GE.U32.AND P1, PT, R24, R23, PT ;  /* 0x000000171800720c */ /* 0x000fc40003f26070 */
[----:B------:R-:W-:Y:S02]  /*6e70*/  ISETP.NE.U32.AND P4, PT, R21, -0x1, PT ;  /* 0xffffffff1500780c */ /* 0x000fe40003f85070 */
[----:B------:R-:W-:Y:S02]  /*6e80*/  ISETP.GE.U32.AND.EX P1, PT, R26, RZ, PT, P1 ;  /* 0x000000ff1a00720c */ /* 0x000fe40003f26110 */
[----:B------:R-:W-:Y:S02]  /*6e90*/  SEL R23, RZ, 0xffffffff, P0 ;  /* 0xffffffffff177807 */ /* 0x000fe40000000000 */
[----:B------:R-:W-:Y:S02]  /*6ea0*/  ISETP.NE.OR.EX P1, PT, R18, -0x1, !P1, P2 ;  /* 0xffffffff1200780c */ /* 0x000fe40004f25720 */
[----:B------:R-:W-:Y:S02]  /*6eb0*/  IADD3 R28, P2, PT, R19, 0x1, RZ ;  /* 0x00000001131c7810 */ /* 0x000fe40007f5e0ff */
        /* <DEDUP_REMOVED lines=19> */
[----:B------:R-:W-:Y:S01]  /*6ff0*/  IADD3 R21, P3, PT, R22, R27, RZ ;  /* 0x0000001b16157210 */ /* 0x000fe20007f7e0ff */
        /* <DEDUP_REMOVED lines=21> */
.L_x_33:
[----:B------:R-:W-:Y:S05]  /*7150*/  BSYNC.RELIABLE B3 ;  /* 0x0000000000037941 */ /* 0x000fea0003800100 */
.L_x_32:
[----:B------:R-:W-:Y:S02]  /*7160*/  ISETP.GE.U32.AND P0, PT, R26, -0x3d1, PT ;  /* 0xfffffc2f1a00780c */ /* 0x000fe40003f06070 */
[C---:B------:R-:W-:Y:S02]  /*7170*/  ISETP.NE.U32.AND P2, PT, R17.reuse, -0x1, PT ;  /* 0xffffffff1100780c */ /* 0x040fe40003f45070 */
[----:B------:R-:W-:Y:S02]  /*7180*/  ISETP.GE.U32.AND.EX P0, PT, R24, -0x2, PT, P0 ;  /* 0xfffffffe1800780c */ /* 0x000fe40003f06100 */
[----:B------:R-:W-:Y:S02]  /*7190*/  IADD3 R24, P1, PT, R17, 0x1, RZ ;  /* 0x0000000111187810 */ /* 0x000fe40007f3e0ff */
[----:B------:R-:W-:Y:S02]  /*71a0*/  SEL R23, RZ, 0x1, P0 ;  /* 0x00000001ff177807 */ /* 0x000fe40000000000 */
[----:B------:R-:W-:Y:S01]  /*71b0*/  ISETP.NE.U32.AND P3, PT, R19, -0x1, PT ;  /* 0xffffffff1300780c */ /* 0x000fe20003f65070 */
[----:B------:R-:W-:Y:S01]  /*71c0*/  IMAD.X R27, RZ, RZ, R18, P1 ;  /* 0x000000ffff1b7224 */ /* 0x000fe200008e0612 */
[----:B------:R-:W-:-:S02]  /*71d0*/  ISETP.GE.U32.AND P1, PT, R24, R23, PT ;  /* 0x000000171800720c */ /* 0x000fc40003f26070 */
[----:B------:R-:W-:Y:S02]  /*71e0*/  SEL R26, RZ, 0xffffffff, P0 ;  /* 0xffffffffff1a7807 */ /* 0x000fe40000000000 */
[----:B------:R-:W-:Y:S02]  /*71f0*/  ISETP.GE.U32.AND.EX P1, PT, R27, RZ, PT, P1 ;  /* 0x000000ff1b00720c */ /* 0x000fe40003f26110 */
[----:B------:R-:W-:Y:S02]  /*7200*/  IADD3 R23, P4, PT, R20, 0xb73, RZ ;  /* 0x00000b7314177810 */ /* 0x000fe40007f9e0ff */
[----:B------:R-:W-:Y:S02]  /*7210*/  ISETP.NE.OR.EX P1, PT, R18, -0x1, !P1, P2 ;  /* 0xffffffff1200780c */ /* 0x000fe40004f25720 */
[----:B------:R-:W-:Y:S02]  /*7220*/  IADD3 R28, P2, PT, R19, 0x1, RZ ;  /* 0x00000001131c7810 */ /* 0x000fe40007f5e0ff */
[----:B------:R-:W-:-:S02]  /*7230*/  SEL R17, RZ, 0x1, !P1 ;  /* 0x00000001ff117807 */ /* 0x000fc40004800000 */
[----:B------:R-:W-:Y:S01]  /*7240*/  IADD3 R18, P0, PT, R26, R24, RZ ;  /* 0x000000181a127210 */ /* 0x000fe20007f1e0ff */
[----:B------:R-:W-:Y:S01]  /*7250*/  IMAD.X R30, RZ, RZ, R16, P2 ;  /* 0x000000ffff1e7224 */ /* 0x000fe200010e0610 */
[----:B------:R-:W-:Y:S02]  /*7260*/  ISETP.GE.U32.AND P2, PT, R28, R17, PT ;  /* 0x000000111c00720c */ /* 0x000fe40003f46070 */
[----:B------:R-:W-:Y:S01]  /*7270*/  SEL R17, RZ, 0xffffffff, !P1 ;  /* 0xffffffffff117807 */ /* 0x000fe20004800000 */
[----:B------:R-:W-:Y:S01]  /*7280*/  IMAD.X R26, R26, 0x1, R27, P0 ;  /* 0x000000011a1a7824 */ /* 0x000fe200000e061b */
[----:B------:R-:W-:Y:S02]  /*7290*/  ISETP.GE.U32.AND.EX P2, PT, R30, RZ, PT, P2 ;  /* 0x000000ff1e00720c */ /* 0x000fe40003f46120 */
[----:B------:R-:W-:Y:S02]  /*72a0*/  IADD3 R19, P1, PT, R17, R28, RZ ;  /* 0x0000001c11137210 */ /* 0x000fe40007f3e0ff */
[----:B------:R-:W-:-:S02]  /*72b0*/  ISETP.NE.OR.EX P2, PT, R16, -0x1, !P2, P3 ;  /* 0xffffffff1000780c */ /* 0x000fc40005745730 */
[----:B------:R-:W-:Y:S01]  /*72c0*/  IADD3.X R24, PT, PT, R25, 0x3, RZ, P4, !PT ;  /* 0x0000000319187810 */ /* 0x000fe200027fe4ff */
[----:B------:R-:W-:Y:S01]  /*72d0*/  IMAD.X R20, R17, 0x1, R30, P1 ;  /* 0x0000000111147824 */ /* 0x000fe200008e061e */
[----:B------:R-:W-:Y:S01]  /*72e0*/  SEL R16, RZ, 0xffffffff, !P2 ;  /* 0xffffffffff107807 */ /* 0x000fe20005000000 */
[----:B------:R-:W-:Y:S02]  /*72f0*/  IMAD.MOV.U32 R17, RZ, RZ, R18 ;  /* 0x000000ffff117224 */ /* 0x000fe400078e0012 */
[----:B------:R-:W-:Y:S01]  /*7300*/  IMAD.MOV.U32 R18, RZ, RZ, R26 ;  /* 0x000000ffff127224 */ /* 0x000fe200078e001a */
[----:B------:R-:W-:-:S04]  /*7310*/  IADD3 R21, P2, P3, R21, 0x1, R16 ;  /* 0x0000000115157810 */ /* 0x000fc80007b5e010 */
[----:B------:R-:W-:Y:S01]  /*7320*/  IADD3.X R22, PT, PT, R22, RZ, R16, P2, P3 ;  /* 0x000000ff16167210 */ /* 0x000fe200017e6410 */
[----:B------:R-:W-:-:S08]  /*7330*/  IMAD.MOV.U32 R16, RZ, RZ, R20 ;  /* 0x000000ffff107224 */ /* 0x000fd000078e0014 */
.L_x_29:
[----:B------:R-:W-:Y:S05]  /*7340*/  BSYNC.RECONVERGENT B2 ;  /* 0x0000000000027941 */ /* 0x000fea0003800200 */
.L_x_26:
[----:B------:R-:W0:Y:S01]  /*7350*/  LDC.64 R32, c[0x3][R15+0x20] ;  /* 0x00c008000f207b82 */ /* 0x000e220000000a00 */
[----:B------:R-:W-:Y:S01]  /*7360*/  BSSY.RECONVERGENT B2, `(.L_x_34) ;  /* 0x00001ac000027945 */ /* 0x000fe20003800200 */
[----:B0-----:R-:W-:-:S04]  /*7370*/  IMAD.WIDE.U32 R28, R33, R14, RZ ;  /* 0x0000000e211c7225 */ /* 0x001fc800078e00ff */
[----:B------:R-:W-:-:S04]  /*7380*/  IMAD.WIDE.U32 R26, R32, R14, RZ ;  /* 0x0000000e201a7225 */ /* 0x000fc800078e00ff */
[----:B------:R-:W-:-:S04]  /*7390*/  IMAD.WIDE.U32 R28, P0, R32, R13, R28 ;  /* 0x0000000d201c7225 */ /* 0x000fc8000780001c */
[----:B------:R-:W-:Y:S01]  /*73a0*/  IMAD.X R53, RZ, RZ, RZ, P0 ;  /* 0x000000ffff357224 */ /* 0x000fe200000e06ff */
[----:B------:R-:W-:Y:S01]  /*73b0*/  IADD3 RZ, P0, PT, R27, R28, RZ ;  /* 0x0000001c1bff7210 */ /* 0x000fe20007f1e0ff */
[----:B------:R-:W-:Y:S02]  /*73c0*/  IMAD.MOV.U32 R52, RZ, RZ, R29 ;  /* 0x000000ffff347224 */ /* 0x000fe400078e001d */
[----:B------:R-:W-:Y:S02]  /*73d0*/  IMAD R25, R9, R32, RZ ;  /* 0x0000002009197224 */ /* 0x000fe400078e02ff */
[----:B------:R-:W-:-:S04]  /*73e0*/  IMAD.WIDE.U32 R26, R33, R8, RZ ;  /* 0x00000008211a7225 */ /* 0x000fc800078e00ff */
[----:B------:R-:W-:-:S04]  /*73f0*/  IMAD.WIDE.U32 R30, R8, R32, RZ ;  /* 0x00000020081e7225 */ /* 0x000fc800078e00ff */
[----:B------:R-:W-:-:S04]  /*7400*/  IMAD.WIDE.U32.X R52, R33, R13, R52, P0 ;  /* 0x0000000d21347225 */ /* 0x000fc800000e0434 */
[----:B------:R-:W-:Y:S01]  /*7410*/  IMAD R25, R33, R8, R25 ;  /* 0x0000000821197224 */ /* 0x000fe200078e0219 */
[----:B------:R-:W-:Y:S01]  /*7420*/  IADD3 R56, P1, PT, R52, R30, RZ ;  /* 0x0000001e34387210 */ /* 0x000fe20007f3e0ff */
[----:B------:R-:W-:-:S04]  /*7430*/  IMAD.WIDE.U32 R26, P0, R32, R9, R26 ;  /* 0x00000009201a7225 */ /* 0x000fc8000780001a */
[----:B------:R-:W-:Y:S02]  /*7440*/  IMAD.IADD R25, R31, 0x1, R25 ;  /* 0x000000011f197824 */ /* 0x000fe400078e0219 */
[----:B------:R-:W-:-:S04]  /*7450*/  IMAD.WIDE.U32 R28, R32, R8, RZ ;  /* 0x00000008201c7225 */ /* 0x000fc800078e00ff */
[----:B------:R-:W-:Y:S01]  /*7460*/  IMAD.X R51, RZ, RZ, RZ, P0 ;  /* 0x000000ffff337224 */ /* 0x000fe200000e06ff */
[----:B------:R-:W-:Y:S01]  /*7470*/  ISETP.GE.U32.AND P0, PT, R56, R30, PT ;  /* 0x0000001e3800720c */ /* 0x000fe20003f06070 */
[----:B------:R-:W-:Y:S01]  /*7480*/  IMAD.X R57, R25, 0x1, R53, P1 ;  /* 0x0000000119397824 */ /* 0x000fe200008e0635 */
[----:B------:R-:W-:Y:S01]  /*7490*/  IADD3 RZ, P1, PT, R29, R26, RZ ;  /* 0x0000001a1dff7210 */ /* 0x000fe20007f3e0ff */
[----:B------:R-:W-:Y:S01]  /*74a0*/  IMAD.MOV.U32 R50, RZ, RZ, R27 ;  /* 0x000000ffff327224 */ /* 0x000fe200078e001b */
[----:B------:R-:W0:Y:S01]  /*74b0*/  LDC.64 R52, c[0x3][R15+0x28] ;  /* 0x00c00a000f347b82 */ /* 0x000e220000000a00 */
[----:B------:R-:W-:Y:S01]  /*74c0*/  IMAD R31, R7, R32, RZ ;  /* 0x00000020071f7224 */ /* 0x000fe200078e02ff */
        /* <DEDUP_REMOVED lines=8> */
[----:B------:R-:W-:Y:S02]  /*7550*/  IMAD.IADD R25, R29, 0x1, R25 ;  /* 0x000000011d197824 */ /* 0x000fe400078e0219 */
[----:B------:R-:W-:-:S03]  /*7560*/  IMAD.WIDE.U32 R30, R32, R12, RZ ;  /* 0x0000000c201e7225 */ /* 0x000fc600078e00ff */
[----:B------:R-:W-:Y:S01]  /*7570*/  IADD3.X R63, PT, PT, R25, R51, RZ, P1, P2 ;  /* 0x00000033193f7210 */ /* 0x000fe20000fe44ff */
[----:B------:R-:W-:Y:S01]  /*7580*/  IMAD.X R29, RZ, RZ, RZ, P0 ;  /* 0x000000ffff1d7224 */ /* 0x000fe200000e06ff */
[----:B------:R-:W-:Y:S01]  /*7590*/  ISETP.GE.U32.AND P0, PT, R62, R28, PT ;  /* 0x0000001c3e00720c */ /* 0x000fe20003f06070 */
[----:B------:R-:W-:Y:S01]  /*75a0*/  IMAD.MOV.U32 R28, RZ, RZ, R27 ;  /* 0x000000ffff1c7224 */ /* 0x000fe200078e001b */
[----:B------:R-:W-:Y:S01]  /*75b0*/  IADD3 RZ, P1, PT, R31, R26, RZ ;  /* 0x0000001a1fff7210 */ /* 0x000fe20007f3e0ff */
[----:B------:R-:W-:Y:S01]  /*75c0*/  IMAD.WIDE.U32 R26, R10, R32, RZ ;  /* 0x000000200a1a7225 */ /* 0x000fe200078e00ff */
[----:B------:R-:W-:-:S03]  /*75d0*/  ISETP.GE.U32.AND.EX P0, PT, R63, R25, PT, P0 ;  /* 0x000000193f00720c */ /* 0x000fc60003f06100 */
[----:B------:R-:W-:Y:S02]  /*75e0*/  IMAD R25, R11, R32, RZ ;  /* 0x000000200b197224 */ /* 0x000fe400078e02ff */
[----:B------:R-:W-:-:S04]  /*75f0*/  IMAD.WIDE.U32.X R28, R33, R7, R28, P1 ;  /* 0x00000007211c7225 */ /* 0x000fc800008e041c */
[CC--:B------:R-:W-:Y:S01]  /*7600*/  IMAD R51, R33.reuse, R10.reuse, R25 ;  /* 0x0000000a21337224 */ /* 0x0c0fe200078e0219 */
[----:B------:R-:W-:Y:S01]  /*7610*/  SEL R25, RZ, 0x1, P0 ;  /* 0x00000001ff197807 */ /* 0x000fe20000000000 */
[----:B------:R-:W-:-:S03]  /*7620*/  IMAD.WIDE.U32 R30, R33, R10, RZ ;  /* 0x0000000a211e7225 */ /* 0x000fc600078e00ff */
[----:B------:R-:W-:Y:S01]  /*7630*/  IADD3 R28, P2, P3, R26, R28, R25 ;  /* 0x0000001c1a1c7210 */ /* 0x000fe20007b5e019 */
[----:B------:R-:W-:Y:S02]  /*7640*/  IMAD.IADD R25, R27, 0x1, R51 ;  /* 0x000000011b197824 */ /* 0x000fe400078e0233 */
[----:B------:R-:W-:Y:S01]  /*7650*/  IMAD.WIDE.U32 R30, P1, R32, R11, R30 ;  /* 0x0000000b201e7225 */ /* 0x000fe2000782001e */
[----:B------:R-:W-:Y:S02]  /*7660*/  ISETP.GE.U32.AND P0, PT, R28, R26, PT ;  /* 0x0000001a1c00720c */ /* 0x000fe40003f06070 */
[----:B------:R-:W-:Y:S01]  /*7670*/  IADD3.X R29, PT, PT, R25, R29, RZ, P2, P3 ;  /* 0x0000001d191d7210 */ /* 0x000fe200017e64ff */
[----:B------:R-:W-:-:S03]  /*7680*/  IMAD.WIDE.U32 R50, R32, R10, RZ ;  /* 0x0000000a20327225 */ /* 0x000fc600078e00ff */
[----:B------:R-:W-:Y:S01]  /*7690*/  ISETP.GE.U32.AND.EX P0, PT, R29, R25, PT, P0 ;  /* 0x000000191d00720c */ /* 0x000fe20003f06100 */
[----:B------:R-:W-:Y:S01]  /*76a0*/  IMAD.X R27, RZ, RZ, RZ, P1 ;  /* 0x000000ffff1b7224 */ /* 0x000fe200008e06ff */
[----:B------:R-:W-:Y:S01]  /*76b0*/  IADD3 RZ, P1, PT, R51, R30, RZ ;  /* 0x0000001e33ff7210 */ /* 0x000fe20007f3e0ff */
[----:B------:R-:W-:Y:S01]  /*76c0*/  IMAD.MOV.U32 R26, RZ, RZ, R31 ;  /* 0x000000ffff1a7224 */ /* 0x000fe200078e001f */
[----:B------:R-:W-:Y:S01]  /*76d0*/  SEL R55, RZ, 0x1, P0 ;  /* 0x00000001ff377807 */ /* 0x000fe20000000000 */
[----:B0-----:R-:W-:-:S04]  /*76e0*/  IMAD.WIDE.U32 R30, R53, R14, RZ ;  /* 0x0000000e351e7225 */ /* 0x001fc800078e00ff */
[----:B------:R-:W-:-:S04]  /*76f0*/  IMAD.WIDE.U32.X R26, R33, R11, R26, P1 ;  /* 0x0000000b211a7225 */ /* 0x000fc800008e041a */
[----:B------:R-:W-:Y:S01]  /*7700*/  IMAD.WIDE.U32 R64, R53, R8, RZ ;  /* 0x0000000835407225 */ /* 0x000fe200078e00ff */
[----:B------:R-:W-:-:S03]  /*7710*/  IADD3 R54, P0, PT, R55, R26, RZ ;  /* 0x0000001a37367210 */ /* 0x000fc60007f1e0ff */
[----:B------:R-:W-:Y:S02]  /*7720*/  IMAD R25, R13, R52, RZ ;  /* 0x000000340d197224 */ /* 0x000fe400078e02ff */
[----:B------:R-:W-:Y:S02]  /*7730*/  IMAD.X R55, RZ, RZ, R27, P0 ;  /* 0x000000ffff377224 */ /* 0x000fe400000e061b */
[----:B------:R-:W-:-:S04]  /*7740*/  IMAD.WIDE.U32 R30, P0, R52, R13, R30 ;  /* 0x0000000d341e7225 */ /* 0x000fc8000780001e */
[----:B------:R-:W-:-:S04]  /*7750*/  IMAD.WIDE.U32 R26, R52, R14, R56 ;  /* 0x0000000e341a7225 */ /* 0x000fc800078e0038 */
[----:B------:R-:W-:Y:S02]  /*7760*/  IMAD R25, R53, R14, R25 ;  /* 0x0000000e35197224 */ /* 0x000fe400078e0219 */
[----:B------:R-:W-:-:S04]  /*7770*/  IMAD.WIDE.U32 R60, R52, R8, RZ ;  /* 0x00000008343c7225 */ /* 0x000fc800078e00ff */
[----:B------:R-:W-:-:S04]  /*7780*/  IMAD.WIDE.U32 R64, P1, R52, R9, R64 ;  /* 0x0000000934407225 */ /* 0x000fc80007820040 */
[----:B------:R-:W-:Y:S01]  /*7790*/  IMAD.WIDE.U32 R58, R52, R14, RZ ;  /* 0x0000000e343a7225 */ /* 0x000fe200078e00ff */
[----:B------:R-:W-:-:S03]  /*77a0*/  IADD3 RZ, P5, PT, R61, R64, RZ ;  /* 0x000000403dff7210 */ /* 0x000fc60007fbe0ff */
[----:B------:R-:W-:Y:S01]  /*77b0*/  IMAD.X R51, RZ, RZ, RZ, P0 ;  /* 0x000000ffff337224 */ /* 0x000fe200000e06ff */
[----:B------:R-:W-:Y:S01]  /*77c0*/  ISETP.GE.U32.AND P0, PT, R26, R56, PT ;  /* 0x000000381a00720c */ /* 0x000fe20003f06070 */
[----:B------:R-:W-:Y:S01]  /*77d0*/  IMAD.IADD R25, R27, 0x1, R25 ;  /* 0x000000011b197824 */ /* 0x000fe200078e0219 */
[----:B------:R-:W-:Y:S01]  /*77e0*/  IADD3 RZ, P2, PT, R59, R30, RZ ;  /* 0x0000001e3bff7210 */ /* 0x000fe20007f5e0ff */
[----:B------:R-:W-:Y:S02]  /*77f0*/  IMAD R61, R9, R52, RZ ;  /* 0x00000034093d7224 */ /* 0x000fe400078e02ff */
[----:B------:R-:W-:Y:S01]  /*7800*/  IMAD.MOV.U32 R50, RZ, RZ, R31 ;  /* 0x000000ffff327224 */ /* 0x000fe200078e001f */
[----:B------:R-:W-:Y:S01]  /*7810*/  ISETP.GE.U32.AND.EX P0, PT, R25, R57, PT, P0 ;  /* 0x000000391900720c */ /* 0x000fe20003f06100 */
[----:B------:R-:W-:-:S03]  /*7820*/  IMAD.WIDE.U32 R30, R53, R12, RZ ;  /* 0x0000000c351e7225 */ /* 0x000fc600078e00ff */
[----:B------:R-:W-:Y:S01]  /*7830*/  SEL R71, RZ, 0x1, P0 ;  /* 0x00000001ff477807 */ /* 0x000fe20000000000 */
[-C--:B------:R-:W-:Y:S02]  /*7840*/  IMAD R69, R53, R8.reuse, R61 ;  /* 0x0000000835457224 */ /* 0x080fe400078e023d */
[----:B------:R-:W-:-:S04]  /*7850*/  IMAD.WIDE.U32 R60, R52, R8, R62 ;  /* 0x00000008343c7225 */ /* 0x000fc800078e003e */
[----:B------:R-:W-:-:S04]  /*7860*/  IMAD.WIDE.U32.X R50, R53, R13, R50, P2 ;  /* 0x0000000d35327225 */ /* 0x000fc800010e0432 */
[----:B------:R-:W-:Y:S01]  /*7870*/  IMAD.WIDE.U32 R58, R52, R12, RZ ;  /* 0x0000000c343a7225 */ /* 0x000fe200078e00ff */
[----:B------:R-:W-:-:S03]  /*7880*/  IADD3 R58, P0, P2, R60, R50, R71 ;  /* 0x000000323c3a7210 */ /* 0x000fc60007a1e047 */
[----:B------:R-:W-:-:S04]  /*7890*/  IMAD.WIDE.U32 R30, P4, R52, R7, R30 ;  /* 0x00000007341e7225 */ /* 0x000fc8000788001e */
[----:B------:R-:W-:Y:S01]  /*78a0*/  IMAD.IADD R69, R61, 0x1, R69 ;  /* 0x000000013d457824 */ /* 0x000fe200078e0245 */
[----:B------:R-:W-:Y:S01]  /*78b0*/  IADD3 RZ, P3, PT, R59, R30, RZ ;  /* 0x0000001e3bff7210 */ /* 0x000fe20007f7e0ff */
[----:B------:R-:W-:-:S03]  /*78c0*/  IMAD.WIDE.U32 R56, R53, R10, RZ ;  /* 0x0000000a35387225 */ /* 0x000fc600078e00ff */
[C---:B------:R-:W-:Y:S01]  /*78d0*/  IADD3.X R59, PT, PT, R69.reuse, R51, RZ, P0, P2 ;  /* 0x00000033453b7210 */ /* 0x040fe200007e44ff */
[----:B------:R-:W-:Y:S01]  /*78e0*/  IMAD.X R61, RZ, RZ, RZ, P1 ;  /* 0x000000ffff3d7224 */ /* 0x000fe200008e06ff */
[----:B------:R-:W-:Y:S01]  /*78f0*/  ISETP.GE.U32.AND P1, PT, R60, R62, PT ;  /* 0x0000003e3c00720c */ /* 0x000fe20003f26070 */
[----:B------:R-:W-:Y:S01]  /*7900*/  IMAD.WIDE.U32 R66, R52, R10, RZ ;  /* 0x0000000a34427225 */ /* 0x000fe200078e00ff */
[----:B------:R-:W-:Y:S01]  /*7910*/  ISETP.GE.U32.AND P0, PT, R58, R60, PT ;  /* 0x0000003c3a00720c */ /* 0x000fe20003f06070 */
[----:B------:R-:W0:Y:S01]  /*7920*/  LDC.64 R50, c[0x3][R15+0x30] ;  /* 0x00c00c000f327b82 */ /* 0x000e220000000a00 */
[----:B------:R-:W-:Y:S01]  /*7930*/  ISETP.GE.U32.AND.EX P1, PT, R69, R63, PT, P1 ;  /* 0x0000003f4500720c */ /* 0x000fe20003f26110 */
[----:B------:R-:W-:Y:S01]  /*7940*/  IMAD.WIDE.U32 R56, P6, R52, R11, R56 ;  /* 0x0000000b34387225 */ /* 0x000fe200078c0038 */
[----:B------:R-:W-:Y:S02]  /*7950*/  ISETP.GE.U32.AND.EX P0, PT, R59, R69, PT, P0 ;  /* 0x000000453b00720c */ /* 0x000fe40003f06100 */
[----:B------:R-:W-:Y:S01]  /*7960*/  SEL R20, RZ, 0x1, P1 ;  /* 0x00000001ff147807 */ /* 0x000fe20000800000 */
[----:B------:R-:W-:Y:S01]  /*7970*/  IMAD.MOV.U32 R60, RZ, RZ, R65 ;  /* 0x000000ffff3c7224 */ /* 0x000fe200078e0041 */
[----:B------:R-:W-:Y:S01]  /*7980*/  IADD3 RZ, P2, PT, R67, R56, RZ ;  /* 0x0000003843ff7210 */ /* 0x000fe20007f5e0ff */
[----:B------:R-:W-:Y:S01]  /*7990*/  IMAD R71, R7, R52, RZ ;  /* 0x0000003407477224 */ /* 0x000fe200078e02ff */
[----:B------:R-:W-:Y:S01]  /*79a0*/  SEL R69, RZ, 0x1, P0 ;  /* 0x00000001ff457807 */ /* 0x000fe20000000000 */
[----:B------:R-:W-:-:S04]  /*79b0*/  IMAD.WIDE.U32.X R66, R53, R9, R60, P5 ;  /* 0x0000000935427225 */ /* 0x000fc800028e043c */
[----:B------:R-:W-:Y:S02]  /*79c0*/  IMAD.X R65, RZ, RZ, RZ, P4 ;  /* 0x000000ffff417224 */ /* 0x000fe400020e06ff */
[----:B------:R-:W-:-:S04]  /*79d0*/  IMAD.WIDE.U32 R60, R52, R12, R28 ;  /* 0x0000000c343c7225 */ /* 0x000fc800078e001c */
[----:B------:R-:W-:Y:S01]  /*79e0*/  IMAD.MOV.U32 R64, RZ, RZ, R31 ;  /* 0x000000ffff407224 */ /* 0x000fe200078e001f */
[----:B------:R-:W-:Y:S01]  /*79f0*/  IADD3 R31, P0, P4, R69, R66, R20 ;  /* 0x00000042451f7210 */ /* 0x000fe20007c1e014 */
[----:B------:R-:W-:Y:S01]  /*7a00*/  IMAD R71, R53, R12, R71 ;  /* 0x0000000c35477224 */ /* 0x000fe200078e0247 */
[----:B------:R-:W-:Y:S01]  /*7a10*/  ISETP.GE.U32.AND P1, PT, R60, R28, PT ;  /* 0x0000001c3c00720c */ /* 0x000fe20003f26070 */
[----:B------:R-:W-:Y:S01]  /*7a20*/  IMAD.X R63, RZ, RZ, RZ, P6 ;  /* 0x000000ffff3f7224 */ /* 0x000fe200030e06ff */
[----:B------:R-:W-:Y:S01]  /*7a30*/  IADD3 R30, P5, PT, R31, R60, RZ ;  /* 0x0000003c1f1e7210 */ /* 0x000fe20007fbe0ff */
[----:B------:R-:W-:Y:S01]  /*7a40*/  IMAD R31, R11, R52, RZ ;  /* 0x000000340b1f7224 */ /* 0x000fe200078e02ff */
[----:B------:R-:W-:Y:S01]  /*7a50*/  IADD3.X R66, PT, PT, RZ, R67, RZ, P0, P4 ;  /* 0x00000043ff427210 */ /* 0x000fe200007e84ff */
[----:B------:R-:W-:Y:S01]  /*7a60*/  IMAD.IADD R67, R61, 0x1, R71 ;  /* 0x000000013d437824 */ /* 0x000fe200078e0247 */
[----:B------:R-:W-:Y:S01]  /*7a70*/  ISETP.GE.U32.AND P0, PT, R30, R60, PT ;  /* 0x0000003c1e00720c */ /* 0x000fe20003f06070 */
[----:B------:R-:W-:-:S02]  /*7a80*/  IMAD R68, R53, R10, R31 ;  /* 0x0000000a35447224 */ /* 0x000fc400078e021f */
[----:B------:R-:W-:Y:S01]  /*7a90*/  IMAD.MOV.U32 R62, RZ, RZ, R57 ;  /* 0x000000ffff3e7224 */ /* 0x000fe200078e0039 */
[C---:B------:R-:W-:Y:S01]  /*7aa0*/  ISETP.GE.U32.AND.EX P1, PT, R67.reuse, R29, PT, P1 ;  /* 0x0000001d4300720c */ /* 0x040fe20003f26110 */
[----:B------:R-:W-:Y:S02]  /*7ab0*/  IMAD.X R31, R67, 0x1, R66, P5 ;  /* 0x00000001431f7824 */ /* 0x000fe400028e0642 */
[----:B------:R-:W-:-:S04]  /*7ac0*/  IMAD.WIDE.U32 R56, R52, R10, R54 ;  /* 0x0000000a34387225 */ /* 0x000fc800078e0036 */
[----:B------:R-:W-:-:S04]  /*7ad0*/  IMAD.WIDE.U32.X R64, R53, R7, R64, P3 ;  /* 0x0000000735407225 */ /* 0x000fc800018e0440 */
[----:B------:R-:W-:Y:S01]  /*7ae0*/  IMAD.WIDE.U32.X R52, R53, R11, R62, P2 ;  /* 0x0000000b35347225 */ /* 0x000fe200010e043e */
[----:B------:R-:W-:Y:S02]  /*7af0*/  ISETP.GE.U32.AND.EX P2, PT, R31, R67, PT, P0 ;  /* 0x000000431f00720c */ /* 0x000fe40003f46100 */
[----:B------:R-:W-:Y:S01]  /*7b00*/  ISETP.GE.U32.AND P0, PT, R56, R54, PT ;  /* 0x000000363800720c */ /* 0x000fe20003f06070 */
[----:B0-----:R-:W-:Y:S01]  /*7b10*/  IMAD.WIDE.U32 R60, R51, R14, RZ ;  /* 0x0000000e333c7225 */ /* 0x001fe200078e00ff */
[----:B------:R-:W-:Y:S02]  /*7b20*/  SEL R54, RZ, 0x1, P1 ;  /* 0x00000001ff367807 */ /* 0x000fe40000800000 */
[----:B------:R-:W-:Y:S01]  /*7b30*/  SEL R63, RZ, 0x1, P2 ;  /* 0x00000001ff3f7807 */ /* 0x000fe20001000000 */
[----:B------:R-:W-:Y:S02]  /*7b40*/  IMAD R67, R13, R50, RZ ;  /* 0x000000320d437224 */ /* 0x000fe400078e02ff */
[----:B------:R-:W-:Y:S01]  /*7b50*/  IMAD.WIDE.U32 R28, R50, R14, R58 ;  /* 0x0000000e321c7225 */ /* 0x000fe200078e003a */
[----:B------:R-:W-:-:S03]  /*7b60*/  IADD3 R54, P2, P3, R63, R64, R54 ;  /* 0x000000403f367210 */ /* 0x000fc60007b5e036 */
[----:B------:R-:W-:Y:S01]  /*7b70*/  IMAD R69, R51, R14, R67 ;  /* 0x0000000e33457224 */ /* 0x000fe200078e0243 */
[----:B------:R-:W-:Y:S01]  /*7b80*/  ISETP.GE.U32.AND P1, PT, R28, R58, PT ;  /* 0x0000003a1c00720c */ /* 0x000fe20003f26070 */
[----:B------:R-:W-:-:S04]  /*7b90*/  IMAD.WIDE.U32 R60, P4, R50, R13, R60 ;  /* 0x0000000d323c7225 */ /* 0x000fc8000788003c */
[----:B------:R-:W-:Y:S01]  /*7ba0*/  IMAD.WIDE.U32 R66, R50, R14, RZ ;  /* 0x0000000e32427225 */ /* 0x000fe200078e00ff */
[----:B------:R-:W-:-:S03]  /*7bb0*/  IADD3.X R66, PT, PT, RZ, R65, RZ, P2, P3 ;  /* 0x00000041ff427210 */ /* 0x000fc600017e64ff */
[----:B------:R-:W-:Y:S02]  /*7bc0*/  IMAD.IADD R20, R29, 0x1, R69 ;  /* 0x000000011d147824 */ /* 0x000fe400078e0245 */
[----:B------:R-:W-:Y:S01]  /*7bd0*/  IMAD.X R63, RZ, RZ, RZ, P4 ;  /* 0x000000ffff3f7224 */ /* 0x000fe200020e06ff */
[----:B------:R-:W-:Y:S01]  /*7be0*/  IADD3 RZ, P4, PT, R67, R60, RZ ;  /* 0x0000003c43ff7210 */ /* 0x000fe20007f9e0ff */
[----:B------:R-:W-:Y:S01]  /*7bf0*/  IMAD R67, R9, R50, RZ ;  /* 0x0000003209437224 */ /* 0x000fe200078e02ff */
[----:B------:R-:W-:Y:S01]  /*7c00*/  ISETP.GE.U32.AND.EX P1, PT, R20, R59, PT, P1 ;  /* 0x0000003b1400720c */ /* 0x000fe20003f26110 */
[----:B------:R-:W-:Y:S02]  /*7c10*/  IMAD.MOV.U32 R62, RZ, RZ, R61 ;  /* 0x000000ffff3e7224 */ /* 0x000fe400078e003d */
[----:B------:R-:W-:-:S04]  /*7c20*/  IMAD.WIDE.U32 R60, R51, R8, RZ ;  /* 0x00000008333c7225 */ /* 0x000fc800078e00ff */
[C---:B------:R-:W-:Y:S01]  /*7c30*/  IMAD R69, R51.reuse, R8, R67 ;  /* 0x0000000833457224 */ /* 0x040fe200078e0243 */
[----:B------:R-:W-:Y:S01]  /*7c40*/  SEL R67, RZ, 0x1, P1 ;  /* 0x00000001ff437807 */ /* 0x000fe20000800000 */
[----:B------:R-:W-:-:S04]  /*7c50*/  IMAD.WIDE.U32.X R62, R51, R13, R62, P4 ;  /* 0x0000000d333e7225 */ /* 0x000fc800020e043e */
[----:B------:R-:W-:-:S04]  /*7c60*/  IMAD.WIDE.U32 R58, R50, R8, R30 ;  /* 0x00000008323a7225 */ /* 0x000fc800078e001e */
[----:B------:R-:W-:Y:S01]  /*7c70*/  IMAD.WIDE.U32 R60, P1, R50, R9, R60 ;  /* 0x00000009323c7225 */ /* 0x000fe2000782003c */
[----:B------:R-:W-:-:S03]  /*7c80*/  IADD3 R62, P3, P4, R58, R62, R67 ;  /* 0x0000003e3a3e7210 */ /* 0x000fc60007c7e043 */
[----:B------:R-:W-:Y:S01]  /*7c90*/  IMAD.IADD R67, R59, 0x1, R69 ;  /* 0x000000013b437824 */ /* 0x000fe200078e0245 */
[----:B------:R-:W-:Y:S01]  /*7ca0*/  ISETP.GE.U32.AND P2, PT, R62, R58, PT ;  /* 0x0000003a3e00720c */ /* 0x000fe20003f46070 */
[----:B------:R-:W-:-:S03]  /*7cb0*/  IMAD.WIDE.U32 R64, R50, R8, RZ ;  /* 0x0000000832407225 */ /* 0x000fc600078e00ff */
[----:B------:R-:W-:Y:S01]  /*7cc0*/  IADD3.X R63, PT, PT, R67, R63, RZ, P3, P4 ;  /* 0x0000003f433f7210 */ /* 0x000fe20001fe84ff */
[----:B------:R-:W-:Y:S01]  /*7cd0*/  IMAD.X R59, RZ, RZ, RZ, P1 ;  /* 0x000000ffff3b7224 */ /* 0x000fe200008e06ff */
[----:B------:R-:W-:Y:S01]  /*7ce0*/  ISETP.GE.U32.AND P1, PT, R58, R30, PT ;  /* 0x0000001e3a00720c */ /* 0x000fe20003f26070 */
[----:B------:R-:W-:Y:S01]  /*7cf0*/  IMAD.MOV.U32 R58, RZ, RZ, R61 ;  /* 0x000000ffff3a7224 */ /* 0x000fe200078e003d */
[----:B------:R-:W-:Y:S01]  /*7d00*/  IADD3 RZ, P4, PT, R65, R60, RZ ;  /* 0x0000003c41ff7210 */ /* 0x000fe20007f9e0ff */
[----:B------:R-:W-:Y:S01]  /*7d10*/  IMAD.IADD R65, R57, 0x1, R68 ;  /* 0x0000000139417824 */ /* 0x000fe200078e0244 */
[----:B------:R-:W-:Y:S02]  /*7d20*/  IADD3 R60, P3, PT, R54, R56, RZ ;  /* 0x00000038363c7210 */ /* 0x000fe40007f7e0ff */
[----:B------:R-:W-:Y:S01]  /*7d30*/  ISETP.GE.U32.AND.EX P1, PT, R67, R31, PT, P1 ;  /* 0x0000001f4300720c */ /* 0x000fe20003f26110 */
[----:B------:R-:W-:Y:S01]  /*7d40*/  IMAD.WIDE.U32.X R58, R51, R9, R58, P4 ;  /* 0x00000009333a7225 */ /* 0x000fe200020e043a */
[----:B------:R-:W-:-:S02]  /*7d50*/  ISETP.GE.U32.AND.EX P2, PT, R63, R67, PT, P2 ;  /* 0x000000433f00720c */ /* 0x000fc40003f46120 */
[----:B------:R-:W-:Y:S01]  /*7d60*/  SEL R30, RZ, 0x1, P1 ;  /* 0x00000001ff1e7807 */ /* 0x000fe20000800000 */
[----:B------:R-:W-:Y:S01]  /*7d70*/  IMAD.X R61, R65, 0x1, R66, P3 ;  /* 0x00000001413d7824 */ /* 0x000fe200018e0642 */
[----:B------:R-:W-:Y:S01]  /*7d80*/  SEL R31, RZ, 0x1, P2 ;  /* 0x00000001ff1f7807 */ /* 0x000fe20001000000 */
[----:B------:R-:W-:Y:S01]  /*7d90*/  IMAD R67, R7, R50, RZ ;  /* 0x0000003207437224 */ /* 0x000fe200078e02ff */
[----:B------:R-:W-:Y:S01]  /*7da0*/  ISETP.GE.U32.AND P3, PT, R60, R56, PT ;  /* 0x000000383c00720c */ /* 0x000fe20003f66070 */
[----:B------:R-:W-:Y:S01]  /*7db0*/  IMAD.WIDE.U32 R56, R51, R12, RZ ;  /* 0x0000000c33387225 */ /* 0x000fe200078e00ff */
[----:B------:R-:W-:Y:S02]  /*7dc0*/  ISETP.GE.U32.AND.EX P0, PT, R65, R55, PT, P0 ;  /* 0x000000374100720c */ /* 0x000fe40003f06100 */
[----:B------:R-:W-:Y:S01]  /*7dd0*/  IADD3 R31, P1, P2, R31, R58, R30 ;  /* 0x0000003a1f1f7210 */ /* 0x000fe20007a3e01e */
[----:B------:R-:W-:Y:S01]  /*7de0*/  IMAD.WIDE.U32 R54, R50, R12, R60 ;  /* 0x0000000c32367225 */ /* 0x000fe200078e003c */
[----:B------:R-:W-:-:S02]  /*7df0*/  ISETP.GE.U32.AND.EX P3, PT, R61, R65, PT, P3 ;  /* 0x000000413d00720c */ /* 0x000fc40003f66130 */
[----:B------:R-:W-:Y:S01]  /*7e00*/  IADD3.X R64, PT, PT, RZ, R59, RZ, P1, P2 ;  /* 0x0000003bff407210 */ /* 0x000fe20000fe44ff */
[----:B------:R-:W-:Y:S01]  /*7e10*/  IMAD R65, R51, R12, R67 ;  /* 0x0000000c33417224 */ /* 0x000fe200078e0243 */
[----:B------:R-:W-:Y:S01]  /*7e20*/  IADD3 R30, P5, PT, R31, R54, RZ ;  /* 0x000000361f1e7210 */ /* 0x000fe20007fbe0ff */
[----:B------:R-:W-:Y:S01]  /*7e30*/  IMAD.WIDE.U32 R56, P4, R50, R7, R56 ;  /* 0x0000000732387225 */ /* 0x000fe20007880038 */
[----:B------:R-:W-:Y:S02]  /*7e40*/  ISETP.GE.U32.AND P2, PT, R54, R60, PT ;  /* 0x0000003c3600720c */ /* 0x000fe40003f46070 */
[----:B------:R-:W-:Y:S01]  /*7e50*/  ISETP.GE.U32.AND P1, PT, R30, R54, PT ;  /* 0x000000361e00720c */ /* 0x000fe20003f26070 */
[----:B------:R-:W-:Y:S01]  /*7e60*/  IMAD.IADD R65, R55, 0x1, R65 ;  /* 0x0000000137417824 */ /* 0x000fe200078e0241 */
[----:B------:R-:W-:Y:S01]  /*7e70*/  SEL R54, RZ, 0x1, P0 ;  /* 0x00000001ff367807 */ /* 0x000fe20000000000 */
[----:B------:R-:W-:Y:S01]  /*7e80*/  IMAD.WIDE.U32 R58, R50, R12, RZ ;  /* 0x0000000c323a7225 */ /* 0x000fe200078e00ff */
[----:B------:R-:W-:-:S02]  /*7e90*/  SEL R67, RZ, 0x1, P3 ;  /* 0x00000001ff437807 */ /* 0x000fc40001800000 */
[C---:B------:R-:W-:Y:S01]  /*7ea0*/  ISETP.GE.U32.AND.EX P2, PT, R65.reuse, R61, PT, P2 ;  /* 0x0000003d4100720c */ /* 0x040fe20003f46120 */
[----:B------:R-:W-:Y:S02]  /*7eb0*/  IMAD.X R31, R65, 0x1, R64, P5 ;  /* 0x00000001411f7824 */ /* 0x000fe400028e0640 */
[----:B------:R-:W-:Y:S01]  /*7ec0*/  IMAD.X R55, RZ, RZ, RZ, P4 ;  /* 0x000000ffff377224 */ /* 0x000fe200020e06ff */
[----:B------:R-:W-:Y:S02]  /*7ed0*/  IADD3 RZ, P4, PT, R59, R56, RZ ;  /* 0x000000383bff7210 */ /* 0x000fe40007f9e0ff */
[----:B------:R-:W-:Y:S01]  /*7ee0*/  IADD3 R56, P0, P3, R67, R52, R54 ;  /* 0x0000003443387210 */ /* 0x000fe20007b1e036 */
[----:B------:R-:W-:Y:S01]  /*7ef0*/  IMAD.MOV.U32 R54, RZ, RZ, R57 ;  /* 0x000000ffff367224 */ /* 0x000fe200078e0039 */
[----:B------:R-:W-:Y:S01]  /*7f00*/  ISETP.GE.U32.AND.EX P1, PT, R31, R65, PT, P1 ;  /* 0x000000411f00720c */ /* 0x000fe20003f26110 */
[----:B------:R-:W-:Y:S01]  /*7f10*/  IMAD R67, R11, R50, RZ ;  /* 0x000000320b437224 */ /* 0x000fe200078e02ff */
[----:B------:R-:W-:Y:S01]  /*7f20*/  SEL R52, RZ, 0x1, P2 ;  /* 0x00000001ff347807 */ /* 0x000fe20001000000 */
[C---:B------:R-:W-:Y:S01]  /*7f30*/  IMAD.WIDE.U32.X R60, R51.reuse, R7, R54, P4 ;  /* 0x00000007333c7225 */ /* 0x040fe200020e0436 */
[----:B------:R-:W-:Y:S01]  /*7f40*/  SEL R65, RZ, 0x1, P1 ;  /* 0x00000001ff417807 */ /* 0x000fe20000800000 */
[----:B------:R-:W0:Y:S01]  /*7f50*/  LDC.64 R54, c[0x3][R15+0x38] ;  /* 0x00c00e000f367b82 */ /* 0x000e220000000a00 */
[----:B------:R-:W-:Y:S01]  /*7f60*/  IADD3.X R57, PT, PT, RZ, R53, RZ, P0, P3 ;  /* 0x00000035ff397210 */ /* 0x000fe200007e64ff */
[----:B------:R-:W-:Y:S01]  /*7f70*/  IMAD R67, R51, R10, R67 ;  /* 0x0000000a33437224 */ /* 0x000fe200078e0243 */
[----:B------:R-:W-:Y:S01]  /*7f80*/  IADD3 R65, P0, P1, R65, R60, R52 ;  /* 0x0000003c41417210 */ /* 0x000fe2000791e034 */
[----:B------:R-:W-:-:S03]  /*7f90*/  IMAD.WIDE.U32 R52, R51, R10, RZ ;  /* 0x0000000a33347225 */ /* 0x000fc600078e00ff */
[----:B------:R-:W-:Y:S01]  /*7fa0*/  IADD3.X R66, PT, PT, RZ, R61, RZ, P0, P1 ;  /* 0x0000003dff427210 */ /* 0x000fe200007e24ff */
[----:B------:R-:W-:-:S04]  /*7fb0*/  IMAD.WIDE.U32 R58, R50, R10, R56 ;  /* 0x0000000a323a7225 */ /* 0x000fc800078e0038 */
[----:B------:R-:W-:Y:S01]  /*7fc0*/  IMAD.WIDE.U32 R60, P2, R50, R11, R52 ;  /* 0x0000000b323c7225 */ /* 0x000fe20007840034 */
[----:B------:R-:W-:Y:S02]  /*7fd0*/  IADD3 R52, P3, PT, R65, R58, RZ ;  /* 0x0000003a41347210 */ /* 0x000fe40007f7e0ff */
[----:B------:R-:W-:Y:S01]  /*7fe0*/  ISETP.GE.U32.AND P0, PT, R58, R56, PT ;  /* 0x000000383a00720c */ /* 0x000fe20003f06070 */
[----:B------:R-:W-:Y:S01]  /*7ff0*/  IMAD.IADD R67, R59, 0x1, R67 ;  /* 0x000000013b437824 */ /* 0x000fe200078e0243 */
[----:B------:R-:W-:Y:S01]  /*8000*/  ISETP.GE.U32.AND P1, PT, R52, R58, PT ;  /* 0x0000003a3400720c */ /* 0x000fe20003f26070 */
[----:B------:R-:W-:-:S03]  /*8010*/  IMAD.WIDE.U32 R64, R50, R10, RZ ;  /* 0x0000000a32407225 */ /* 0x000fc600078e00ff */
[C---:B------:R-:W-:Y:S01]  /*8020*/  ISETP.GE.U32.AND.EX P0, PT, R67.reuse, R57, PT, P0 ;  /* 0x000000394300720c */ /* 0x040fe20003f06100 */
[----:B------:R-:W-:Y:S02]  /*8030*/  IMAD.X R53, R67, 0x1, R66, P3 ;  /* 0x0000000143357824 */ /* 0x000fe400018e0642 */
[----:B------:R-:W-:Y:S01]  /*8040*/  IMAD.X R59, RZ, RZ, RZ, P2 ;  /* 0x000000ffff3b7224 */ /* 0x000fe200010e06ff */
[----:B------:R-:W-:Y:S01]  /*8050*/  IADD3 RZ, P2, PT, R65, R60, RZ ;  /* 0x0000003c41ff7210 */ /* 0x000fe20007f5e0ff */
[----:B------:R-:W-:Y:S01]  /*8060*/  IMAD.MOV.U32 R58, RZ, RZ, R61 ;  /* 0x000000ffff3a7224 */ /* 0x000fe200078e003d */
[----:B------:R-:W-:Y:S01]  /*8070*/  ISETP.GE.U32.AND.EX P1, PT, R53, R67, PT, P1 ;  /* 0x000000433500720c */ /* 0x000fe20003f26110 */
[----:B0-----:R-:W-:Y:S01]  /*8080*/  IMAD.WIDE.U32 R66, R55, R14, RZ ;  /* 0x0000000e37427225 */ /* 0x001fe200078e00ff */
[----:B------:R-:W-:Y:S02]  /*8090*/  SEL R56, RZ, 0x1, P0 ;  /* 0x00000001ff387807 */ /* 0x000fe40000000000 */
[----:B------:R-:W-:Y:S01]  /*80a0*/  SEL R57, RZ, 0x1, P1 ;  /* 0x00000001ff397807 */ /* 0x000fe20000800000 */
[----:B------:R-:W-:-:S04]  /*80b0*/  IMAD.WIDE.U32.X R50, R51, R11, R58, P2 ;  /* 0x0000000b33327225 */ /* 0x000fc800010e043a */
[----:B------:R-:W-:Y:S01]  /*80c0*/  IMAD R15, R13, R54, RZ ;  /* 0x000000360d0f7224 */ /* 0x000fe200078e02ff */
[----:B------:R-:W-:Y:S01]  /*80d0*/  IADD3 R56, P0, P1, R57, R50, R56 ;  /* 0x0000003239387210 */ /* 0x000fe2000791e038 */
[----:B------:R-:W-:-:S03]  /*80e0*/  IMAD.WIDE.U32 R58, R55, R8, RZ ;  /* 0x00000008373a7225 */ /* 0x000fc600078e00ff */
[----:B------:R-:W-:Y:S01]  /*80f0*/  IADD3.X R57, PT, PT, RZ, R51, RZ, P0, P1 ;  /* 0x00000033ff397210 */ /* 0x000fe200007e24ff */
[----:B------:R-:W-:-:S04]  /*8100*/  IMAD.WIDE.U32 R60, R54, R14, RZ ;  /* 0x0000000e363c7225 */ /* 0x000fc800078e00ff */
[----:B------:R-:W-:-:S04]  /*8110*/  IMAD.WIDE.U32 R66, P0, R54, R13, R66 ;  /* 0x0000000d36427225 */ /* 0x000fc80007800042 */
[----:B------:R-:W-:Y:S01]  /*8120*/  IMAD.WIDE.U32 R50, R54, R14, R62 ;  /* 0x0000000e36327225 */ /* 0x000fe200078e003e */
[----:B------:R-:W-:-:S03]  /*8130*/  IADD3 RZ, P4, PT, R61, R66, RZ ;  /* 0x000000423dff7210 */ /* 0x000fc60007f9e0ff */
[----:B------:R-:W-:Y:S02]  /*8140*/  IMAD R15, R55, R14, R15 ;  /* 0x0000000e370f7224 */ /* 0x000fe400078e020f */
[----:B------:R-:W-:-:S04]  /*8150*/  IMAD.WIDE.U32 R64, R54, R8, RZ ;  /* 0x0000000836407225 */ /* 0x000fc800078e00ff */
[----:B------:R-:W-:-:S04]  /*8160*/  IMAD.WIDE.U32 R58, P2, R54, R9, R58 ;  /* 0x00000009363a7225 */ /* 0x000fc8000784003a */
[----:B------:R-:W-:Y:S01]  /*8170*/  IMAD.X R61, RZ, RZ, RZ, P0 ;  /* 0x000000ffff3d7224 */ /* 0x000fe200000e06ff */
[----:B------:R-:W-:Y:S01]  /*8180*/  ISETP.GE.U32.AND P0, PT, R50, R62, PT ;  /* 0x0000003e3200720c */ /* 0x000fe20003f06070 */
[----:B------:R-:W-:Y:S01]  /*8190*/  IMAD.IADD R15, R51, 0x1, R15 ;  /* 0x00000001330f7824 */ /* 0x000fe200078e020f */
[----:B------:R-:W-:Y:S01]  /*81a0*/  IADD3 RZ, P3, PT, R65, R58, RZ ;  /* 0x0000003a41ff7210 */ /* 0x000fe20007f7e0ff */
[----:B------:R-:W-:Y:S02]  /*81b0*/  IMAD R65, R9, R54, RZ ;  /* 0x0000003609417224 */ /* 0x000fe400078e02ff */
[----:B------:R-:W-:Y:S01]  /*81c0*/  IMAD.MOV.U32 R60, RZ, RZ, R67 ;  /* 0x000000ffff3c7224 */ /* 0x000fe200078e0043 */
[----:B------:R-:W-:Y:S01]  /*81d0*/  ISETP.GE.U32.AND.EX P0, PT, R15, R63, PT, P0 ;  /* 0x0000003f0f00720c */ /* 0x000fe20003f06100 */
[-C--:B------:R-:W-:Y:S02]  /*81e0*/  IMAD R73, R55, R8.reuse, R65 ;  /* 0x0000000837497224 */ /* 0x080fe400078e0241 */
[----:B------:R-:W-:Y:S01]  /*81f0*/  IMAD.WIDE.U32 R62, R54, R8, R30 ;  /* 0x00000008363e7225 */ /* 0x000fe200078e001e */
[----:B------:R-:W-:-:S03]  /*8200*/  SEL R75, RZ, 0x1, P0 ;  /* 0x00000001ff4b7807 */ /* 0x000fc60000000000 */
[----:B------:R-:W-:-:S04]  /*8210*/  IMAD.WIDE.U32.X R70, R55, R13, R60, P4 ;  /* 0x0000000d37467225 */ /* 0x000fc800020e043c */
[----:B------:R-:W-:Y:S01]  /*8220*/  IMAD.IADD R73, R63, 0x1, R73 ;  /* 0x000000013f497824 */ /* 0x000fe200078e0249 */
[----:B------:R-:W-:Y:S01]  /*8230*/  IADD3 R70, P0, P6, R62, R70, R75 ;  /* 0x000000463e467210 */ /* 0x000fe20007e1e04b */
[----:B------:R-:W-:-:S03]  /*8240*/  IMAD.WIDE.U32 R66, R55, R12, RZ ;  /* 0x0000000c37427225 */ /* 0x000fc600078e00ff */
[----:B------:R-:W-:Y:S01]  /*8250*/  IADD3.X R71, PT, PT, R73, R71, RZ, P0, P6 ;  /* 0x0000004749477210 */ /* 0x000fe200007ec4ff */
[----:B------:R-:W-:Y:S01]  /*8260*/  IMAD.X R63, RZ, RZ, RZ, P2 ;  /* 0x000000ffff3f7224 */ /* 0x000fe200010e06ff */
[----:B------:R-:W-:Y:S01]  /*8270*/  ISETP.GE.U32.AND P6, PT, R62, R30, PT ;  /* 0x0000001e3e00720c */ /* 0x000fe20003fc6070 */
[----:B------:R-:W-:Y:S01]  /*8280*/  IMAD.WIDE.U32 R68, R55, R10, RZ ;  /* 0x0000000a37447225 */ /* 0x000fe200078e00ff */
[----:B------:R-:W-:-:S03]  /*8290*/  ISETP.GE.U32.AND P0, PT, R70, R62, PT ;  /* 0x0000003e4600720c */ /* 0x000fc60003f06070 */
[----:B------:R-:W-:Y:S01]  /*82a0*/  IMAD.MOV.U32 R62, RZ, RZ, R59 ;  /* 0x000000ffff3e7224 */ /* 0x000fe200078e003b */
[----:B------:R-:W-:Y:S01]  /*82b0*/  ISETP.GE.U32.AND.EX P0, PT, R71, R73, PT, P0 ;  /* 0x000000494700720c */ /* 0x000fe20003f06100 */
[----:B------:R-:W-:-:S04]  /*82c0*/  IMAD.WIDE.U32 R64, R54, R12, RZ ;  /* 0x0000000c36407225 */ /* 0x000fc800078e00ff */
[----:B------:R-:W-:-:S04]  /*82d0*/  IMAD.WIDE.U32 R66, P1, R54, R7, R66 ;  /* 0x0000000736427225 */ /* 0x000fc80007820042 */
[----:B------:R-:W-:Y:S01]  /*82e0*/  IMAD.WIDE.U32.X R62, R55, R9, R62, P3 ;  /* 0x00000009373e7225 */ /* 0x000fe200018e043e */
[----:B------:R-:W-:Y:S02]  /*82f0*/  ISETP.GE.U32.AND.EX P3, PT, R73, R31, PT, P6 ;  /* 0x0000001f4900720c */ /* 0x000fe40003f66160 */
[----:B------:R-:W-:Y:S01]  /*8300*/  IADD3 RZ, P5, PT, R65, R66, RZ ;  /* 0x0000004241ff7210 */ /* 0x000fe20007fbe0ff */
[----:B------:R-:W-:Y:S01]  /*8310*/  IMAD.WIDE.U32 R68, P4, R54, R11, R68 ;  /* 0x0000000b36447225 */ /* 0x000fe20007880044 */
[----:B------:R-:W-:Y:S02]  /*8320*/  SEL R64, RZ, 0x1, P3 ;  /* 0x00000001ff407807 */ /* 0x000fe40001800000 */
[----:B------:R-:W-:Y:S01]  /*8330*/  SEL R65, RZ, 0x1, P0 ;  /* 0x00000001ff417807 */ /* 0x000fe20000000000 */
[----:B------:R-:W-:Y:S02]  /*8340*/  IMAD R73, R7, R54, RZ ;  /* 0x0000003607497224 */ /* 0x000fe400078e02ff */
[----:B------:R-:W-:-:S02]  /*8350*/  IMAD.X R9, RZ, RZ, RZ, P1 ;  /* 0x000000ffff097224 */ /* 0x000fc400008e06ff */
[----:B------:R-:W-:Y:S01]  /*8360*/  IMAD.MOV.U32 R30, RZ, RZ, R69 ;  /* 0x000000ffff1e7224 */ /* 0x000fe200078e0045 */
[----:B------:R-:W-:Y:S01]  /*8370*/  IADD3 R69, P1, P6, R65, R62, R64 ;  /* 0x0000003e41457210 */ /* 0x000fe20007e3e040 */
[----:B------:R-:W-:-:S04]  /*8380*/  IMAD.WIDE.U32 R60, R54, R10, RZ ;  /* 0x0000000a363c7225 */ /* 0x000fc800078e00ff */
[----:B------:R-:W-:Y:S01]  /*8390*/  IMAD.MOV.U32 R8, RZ, RZ, R67 ;  /* 0x000000ffff087224 */ /* 0x000fe200078e0043 */
[----:B------:R-:W-:Y:S01]  /*83a0*/  IADD3 RZ, P2, PT, R61, R68, RZ ;  /* 0x000000443dff7210 */ /* 0x000fe20007f5e0ff */
[----:B------:R-:W-:-:S04]  /*83b0*/  IMAD.WIDE.U32 R64, R54, R12, R52 ;  /* 0x0000000c36407225 */ /* 0x000fc800078e0034 */
[C---:B------:R-:W-:Y:S02]  /*83c0*/  IMAD R73, R55.reuse, R12, R73 ;  /* 0x0000000c37497224 */ /* 0x040fe400078e0249 */
[----:B------:R-:W-:Y:S01]  /*83d0*/  IMAD.WIDE.U32.X R8, R55, R7, R8, P5 ;  /* 0x0000000737087225 */ /* 0x000fe200028e0408 */
[----:B------:R-:W-:Y:S02]  /*83e0*/  IADD3.X R7, PT, PT, RZ, R63, RZ, P1, P6 ;  /* 0x0000003fff077210 */ /* 0x000fe40000fec4ff */
[----:B------:R-:W-:Y:S01]  /*83f0*/  ISETP.GE.U32.AND P1, PT, R64, R52, PT ;  /* 0x000000344000720c */ /* 0x000fe20003f26070 */
[----:B------:R-:W-:Y:S01]  /*8400*/  IMAD.WIDE.U32 R60, R71, 0x3d1, RZ ;  /* 0x000003d1473c7825 */ /* 0x000fe200078e00ff */
[----:B------:R-:W-:-:S03]  /*8410*/  IADD3 R12, P6, PT, R69, R64, RZ ;  /* 0x00000040450c7210 */ /* 0x000fc60007fde0ff */
[----:B------:R-:W-:Y:S02]  /*8420*/  IMAD.X R31, RZ, RZ, RZ, P4 ;  /* 0x000000ffff1f7224 */ /* 0x000fe400020e06ff */
[----:B------:R-:W-:Y:S02]  /*8430*/  IMAD.IADD R52, R65, 0x1, R73 ;  /* 0x0000000141347824 */ /* 0x000fe400078e0249 */
[----:B------:R-:W-:-:S03]  /*8440*/  IMAD.WIDE.U32 R58, R70, 0x3d1, RZ ;  /* 0x000003d1463a7825 */ /* 0x000fc600078e00ff */
[----:B------:R-:W-:Y:S01]  /*8450*/  ISETP.GE.U32.AND.EX P1, PT, R52, R53, PT, P1 ;  /* 0x000000353400720c */ /* 0x000fe20003f26110 */
[----:B------:R-:W-:Y:S01]  /*8460*/  IMAD.WIDE.U32.X R30, R55, R11, R30, P2 ;  /* 0x0000000b371e7225 */ /* 0x000fe200010e041e */
[----:B------:R-:W-:Y:S02]  /*8470*/  ISETP.GE.U32.AND P2, PT, R12, R64, PT ;  /* 0x000000400c00720c */ /* 0x000fe40003f46070 */
[----:B------:R-:W-:Y:S01]  /*8480*/  IADD3 R62, P3, PT, RZ, R58, RZ ;  /* 0x0000003aff3e7210 */ /* 0x000fe20007f7e0ff */
[----:B------:R-:W-:Y:S02]  /*8490*/  IMAD.X R7, R52, 0x1, R7, P6 ;  /* 0x0000000134077824 */ /* 0x000fe400030e0607 */
[----:B------:R-:W-:Y:S01]  /*84a0*/  IMAD.WIDE.U32 R60, P4, RZ, R70, R60 ;  /* 0x00000046ff3c7225 */ /* 0x000fe2000788003c */
[----:B------:R-:W-:Y:S02]  /*84b0*/  ISETP.GE.U32.AND P0, PT, R62, R58, PT ;  /* 0x0000003a3e00720c */ /* 0x000fe40003f06070 */
[----:B------:R-:W-:Y:S01]  /*84c0*/  ISETP.GE.U32.AND.EX P2, PT, R7, R52, PT, P2 ;  /* 0x000000340700720c */ /* 0x000fe20003f46120 */
[----:B------:R-:W-:Y:S01]  /*84d0*/  IMAD R11, R11, R54, RZ ;  /* 0x000000360b0b7224 */ /* 0x000fe200078e02ff */
[----:B------:R-:W-:Y:S01]  /*84e0*/  IADD3 R67, P5, PT, R59, R60, RZ ;  /* 0x0000003c3b437210 */ /* 0x000fe20007fbe0ff */
[----:B------:R-:W-:Y:S01]  /*84f0*/  IMAD.X R59, RZ, RZ, RZ, P4 ;  /* 0x000000ffff3b7224 */ /* 0x000fe200020e06ff */
[----:B------:R-:W-:Y:S01]  /*8500*/  SEL R60, RZ, 0x1, P1 ;  /* 0x00000001ff3c7807 */ /* 0x000fe20000800000 */
[----:B------:R-:W-:Y:S01]  /*8510*/  IMAD.MOV.U32 R58, RZ, RZ, R61 ;  /* 0x000000ffff3a7224 */ /* 0x000fe200078e003d */
[----:B------:R-:W-:Y:S01]  /*8520*/  SEL R61, RZ, 0x1, P2 ;  /* 0x00000001ff3d7807 */ /* 0x000fe20001000000 */
[----:B------:R-:W-:-:S02]  /*8530*/  IMAD R63, R55, R10, R11 ;  /* 0x0000000a373f7224 */ /* 0x000fc400078e020b */
[----:B------:R-:W-:-:S04]  /*8540*/  IMAD.WIDE.U32.X R58, RZ, R71, R58, P5 ;  /* 0x00000047ff3a7225 */ /* 0x000fc800028e043a */
[----:B------:R-:W-:-:S04]  /*8550*/  IMAD.WIDE.U32 R52, R12, 0x3d1, RZ ;  /* 0x000003d10c347825 */ /* 0x000fc800078e00ff */
[----:B------:R-:W-:-:S04]  /*8560*/  IMAD.WIDE.U32 R10, R54, R10, R56 ;  /* 0x0000000a360a7225 */ /* 0x000fc800078e0038 */
[----:B------:R-:W-:Y:S01]  /*8570*/  IMAD.X R70, R67, 0x1, R70, P3 ;  /* 0x0000000143467824 */ /* 0x000fe200018e0646 */
[----:B------:R-:W-:Y:S01]  /*8580*/  IADD3 R61, P3, P4, R61, R8, R60 ;  /* 0x000000083d3d7210 */ /* 0x000fe20007c7e03c */
[----:B------:R-:W-:Y:S01]  /*8590*/  IMAD.WIDE.U32 R54, R7, 0x3d1, RZ ;  /* 0x000003d107367825 */ /* 0x000fe200078e00ff */
[-C--:B------:R-:W-:Y:S02]  /*85a0*/  IADD3 R8, P2, PT, R58, R52.reuse, RZ ;  /* 0x000000343a087210 */ /* 0x080fe40007f5e0ff */
[----:B------:R-:W-:Y:S01]  /*85b0*/  IADD3.X R58, PT, PT, RZ, R9, RZ, P3, P4 ;  /* 0x00000009ff3a7210 */ /* 0x000fe20001fe84ff */
[----:B------:R-:W-:Y:S01]  /*85c0*/  IMAD.IADD R11, R11, 0x1, R63 ;  /* 0x000000010b0b7824 */ /* 0x000fe200078e023f */
[----:B------:R-:W-:Y:S01]  /*85d0*/  ISETP.GE.U32.AND P4, PT, R8, R52, PT ;  /* 0x000000340800720c */ /* 0x000fe20003f86070 */
[----:B------:R-:W-:Y:S01]  /*85e0*/  IMAD.WIDE.U32 R54, P3, RZ, R12, R54 ;  /* 0x0000000cff367225 */ /* 0x000fe20007860036 */
[----:B------:R-:W-:Y:S02]  /*85f0*/  ISETP.GE.U32.AND.EX P0, PT, R70, R67, PT, P0 ;  /* 0x000000434600720c */ /* 0x000fe40003f06100 */
[----:B------:R-:W-:Y:S01]  /*8600*/  IADD3 R71, P5, PT, R8, R71, RZ ;  /* 0x0000004708477210 */ /* 0x000fe20007fbe0ff */
[----:B------:R-:W-:Y:S01]  /*8610*/  IMAD.X R9, RZ, RZ, RZ, P3 ;  /* 0x000000ffff097224 */ /* 0x000fe200018e06ff */
[----:B------:R-:W-:-:S02]  /*8620*/  IADD3 R52, P3, PT, R53, R54, RZ ;  /* 0x0000003635347210 */ /* 0x000fc40007f7e0ff */
[----:B------:R-:W-:Y:S02]  /*8630*/  IADD3 R61, P6, PT, R61, R10, RZ ;  /* 0x0000000a3d3d7210 */ /* 0x000fe40007fde0ff */
[----:B------:R-:W-:Y:S01]  /*8640*/  ISETP.GE.U32.AND P1, PT, R10, R56, PT ;  /* 0x000000380a00720c */ /* 0x000fe20003f26070 */
[----:B------:R-:W-:Y:S01]  /*8650*/  IMAD.X R59, R52, 0x1, R59, P2 ;  /* 0x00000001343b7824 */ /* 0x000fe200010e063b */
[----:B------:R-:W-:Y:S01]  /*8660*/  SEL R56, RZ, 0x1, P0 ;  /* 0x00000001ff387807 */ /* 0x000fe20000000000 */
[----:B------:R-:W-:Y:S01]  /*8670*/  IMAD.X R58, R11, 0x1, R58, P6 ;  /* 0x000000010b3a7824 */ /* 0x000fe200030e063a */
[C---:B------:R-:W-:Y:S01]  /*8680*/  ISETP.LT.U32.AND P0, PT, R71.reuse, R8, PT ;  /* 0x000000084700720c */ /* 0x040fe20003f01070 */
[----:B------:R-:W-:Y:S01]  /*8690*/  IMAD.MOV.U32 R8, RZ, RZ, R55 ;  /* 0x000000ffff087224 */ /* 0x000fe200078e0037 */
[----:B------:R-:W-:Y:S01]  /*86a0*/  IADD3 R56, P6, PT, R71, R56, RZ ;  /* 0x0000003847387210 */ /* 0x000fe20007fde0ff */
[----:B------:R-:W-:Y:S01]  /*86b0*/  IMAD.X R12, R59, 0x1, R12, P5 ;  /* 0x000000013b0c7824 */ /* 0x000fe200028e060c */
[----:B------:R-:W-:Y:S01]  /*86c0*/  ISETP.GE.U32.AND.EX P1, PT, R11, R57, PT, P1 ;  /* 0x000000390b00720c */ /* 0x000fe20003f26110 */
[----:B------:R-:W-:Y:S01]  /*86d0*/  IMAD.WIDE.U32.X R8, RZ, R7, R8, P3 ;  /* 0x00000007ff087225 */ /* 0x000fe200018e0408 */
[----:B------:R-:W-:-:S02]  /*86e0*/  ISETP.GE.U32.AND P3, PT, R61, R10, PT ;  /* 0x0000000a3d00720c */ /* 0x000fc40003f66070 */
[----:B------:R-:W-:Y:S01]  /*86f0*/  ISETP.GE.U32.AND.EX P4, PT, R59, R52, PT, P4 ;  /* 0x000000343b00720c */ /* 0x000fe20003f86140 */
[----:B------:R-:W-:Y:S01]  /*8700*/  IMAD.X R57, RZ, RZ, R12, P6 ;  /* 0x000000ffff397224 */ /* 0x000fe200030e060c */
[----:B------:R-:W-:Y:S01]  /*8710*/  ISETP.GE.U32.AND P2, PT, R56, R71, PT ;  /* 0x000000473800720c */ /* 0x000fe20003f46070 */
[C---:B------:R-:W-:Y:S01]  /*8720*/  IMAD.WIDE.U32 R52, R58.reuse, 0x3d1, RZ ;  /* 0x000003d13a347825 */ /* 0x040fe200078e00ff */
[----:B------:R-:W-:Y:S02]  /*8730*/  ISETP.GE.U32.AND.EX P3, PT, R58, R11, PT, P3 ;  /* 0x0000000b3a00720c */ /* 0x000fe40003f66130 */
[----:B------:R-:W-:Y:S01]  /*8740*/  SEL R63, RZ, 0x1, P4 ;  /* 0x00000001ff3f7807 */ /* 0x000fe20002000000 */
[----:B------:R-:W-:Y:S01]  /*8750*/  IMAD.WIDE.U32 R10, R61, 0x3d1, RZ ;  /* 0x000003d13d0a7825 */ /* 0x000fe200078e00ff */
[----:B------:R-:W-:Y:S02]  /*8760*/  ISETP.GE.U32.AND.EX P4, PT, R57, R12, PT, P2 ;  /* 0x0000000c3900720c */ /* 0x000fe40003f86120 */
[----:B------:R-:W-:Y:S01]  /*8770*/  SEL R54, RZ, 0x1, P1 ;  /* 0x00000001ff367807 */ /* 0x000fe20000800000 */
[----:B------:R-:W-:Y:S01]  /*8780*/  IMAD.WIDE.U32 R52, P1, RZ, R61, R52 ;  /* 0x0000003dff347225 */ /* 0x000fe20007820034 */
[----:B------:R-:W-:-:S02]  /*8790*/  SEL R55, RZ, 0x1, P3 ;  /* 0x00000001ff377807 */ /* 0x000fc40001800000 */
[----:B------:R-:W-:Y:S02]  /*87a0*/  ISETP.LT.U32.OR.EX P0, PT, R12, R59, !P4, P0 ;  /* 0x0000003b0c00720c */ /* 0x000fe40006701500 */
[----:B------:R-:W-:Y:S01]  /*87b0*/  IADD3 R59, P4, P5, R55, R30, R54 ;  /* 0x0000001e373b7210 */ /* 0x000fe20007d9e036 */
[----:B------:R-:W-:Y:S01]  /*87c0*/  IMAD.MOV.U32 R54, RZ, RZ, R53 ;  /* 0x000000ffff367224 */ /* 0x000fe200078e0035 */
[----:B------:R-:W-:Y:S01]  /*87d0*/  IADD3 R63, P2, P3, R10, R8, R63 ;  /* 0x000000080a3f7210 */ /* 0x000fe20007b5e03f */
[----:B------:R-:W-:Y:S01]  /*87e0*/  IMAD.X R55, RZ, RZ, RZ, P1 ;  /* 0x000000ffff377224 */ /* 0x000fe200008e06ff */
[----:B------:R-:W-:Y:S02]  /*87f0*/  IADD3 R65, P6, PT, R11, R52, RZ ;  /* 0x000000340b417210 */ /* 0x000fe40007fde0ff */
[----:B------:R-:W-:Y:S02]  /*8800*/  IADD3.X R31, PT, PT, RZ, R31, RZ, P4, P5 ;  /* 0x0000001fff1f7210 */ /* 0x000fe400027ea4ff */
[----:B------:R-:W-:Y:S01]  /*8810*/  IADD3 R8, P4, PT, R63, R7, RZ ;  /* 0x000000073f087210 */ /* 0x000fe20007f9e0ff */
[----:B------:R-:W-:Y:S01]  /*8820*/  IMAD.WIDE.U32.X R54, RZ, R58, R54, P6 ;  /* 0x0000003aff367225 */ /* 0x000fe200030e0436 */
[----:B------:R-:W-:-:S02]  /*8830*/  SEL R7, RZ, 0x1, !P0 ;  /* 0x00000001ff077807 */ /* 0x000fc40004000000 */
[----:B------:R-:W-:Y:S02]  /*8840*/  IADD3.X R12, PT, PT, R65, R9, RZ, P2, P3 ;  /* 0x00000009410c7210 */ /* 0x000fe400017e64ff */
[----:B------:R-:W-:Y:S02]  /*8850*/  IADD3 R53, P3, PT, R8, R7, RZ ;  /* 0x0000000708357210 */ /* 0x000fe40007f7e0ff */
[----:B------:R-:W-:Y:S01]  /*8860*/  ISETP.GE.U32.AND P1, PT, R63, R10, PT ;  /* 0x0000000a3f00720c */ /* 0x000fe20003f26070 */
[C---:B------:R-:W-:Y:S01]  /*8870*/  IMAD.X R61, R12.reuse, 0x1, R61, P4 ;  /* 0x000000010c3d7824 */ /* 0x040fe200020e063d */
[----:B------:R-:W-:Y:S01]  /*8880*/  ISETP.GE.U32.AND P2, PT, R53, R8, PT ;  /* 0x000000083500720c */ /* 0x000fe20003f46070 */
[----:B------:R-:W-:Y:S01]  /*8890*/  IMAD.WIDE.U32 R10, R31, 0x3d1, RZ ;  /* 0x000003d11f0a7825 */ /* 0x000fe200078e00ff */
[----:B------:R-:W-:Y:S02]  /*88a0*/  ISETP.GE.U32.AND.EX P1, PT, R12, R65, PT, P1 ;  /* 0x000000410c00720c */ /* 0x000fe40003f26110 */
        /* <DEDUP_REMOVED lines=8> */
[----:B------:R-:W-:Y:S01]  /*8930*/  IADD3 R61, P2, PT, R9, R10, RZ ;  /* 0x0000000a093d7210 */ /* 0x000fe20007f5e0ff */
[----:B------:R-:W-:Y:S01]  /*8940*/  IMAD.X R9, RZ, RZ, RZ, P3 ;  /* 0x000000ffff097224 */ /* 0x000fe200018e06ff */
[----:B------:R-:W-:Y:S02]  /*8950*/  IADD3 R58, P1, PT, R63, R58, RZ ;  /* 0x0000003a3f3a7210 */ /* 0x000fe40007f3e0ff */
[----:B------:R-:W-:-:S02]  /*8960*/  SEL R7, RZ, 0x1, !P0 ;  /* 0x00000001ff077807 */ /* 0x000fc40004000000 */
[----:B------:R-:W-:Y:S02]  /*8970*/  IADD3.X R10, PT, PT, R61, R55, RZ, P4, P5 ;  /* 0x000000373d0a7210 */ /* 0x000fe400027ea4ff */
        /* <DEDUP_REMOVED lines=12> */
[----:B------:R-:W-:Y:S01]  /*8a40*/  IADD3 R31, P1, P2, R31, R8, R7 ;  /* 0x000000081f1f7210 */ /* 0x000fe20007a3e007 */
[----:B------:R-:W-:Y:S01]  /*8a50*/  IMAD R7, R13, R32, RZ ;  /* 0x000000200d077224 */ /* 0x000fe200078e02ff */
[----:B------:R-:W-:Y:S02]  /*8a60*/  SEL R10, RZ, 0x1, !P0 ;  /* 0x00000001ff0a7807 */ /* 0x000fe40004000000 */
[----:B------:R-:W-:Y:S01]  /*8a70*/  IADD3.X R8, PT, PT, RZ, R9, RZ, P1, P2 ;  /* 0x00000009ff087210 */ /* 0x000fe20000fe44ff */
[----:B------:R-:W-:Y:S01]  /*8a80*/  IMAD R7, R33, R14, R7 ;  /* 0x0000000e21077224 */ /* 0x000fe200078e0207 */
[----:B------:R-:W-:Y:S01]  /*8a90*/  IADD3 R59, P0, PT, R31, R10, RZ ;  /* 0x0000000a1f3b7210 */ /* 0x000fe20007f1e0ff */
[----:B------:R-:W-:-:S04]  /*8aa0*/  IMAD.MOV.U32 R31, RZ, RZ, RZ ;  /* 0x000000ffff1f7224 */ /* 0x000fc800078e00ff */
        /* <DEDUP_REMOVED lines=24> */
[CC--:B------:R-:W-:Y:S02]  /*8c30*/  IADD3 R11, P2, PT, R13.reuse, R56.reuse, RZ ;  /* 0x000000380d0b7210 */ /* 0x0c0fe40007f5e0ff */
        /* <DEDUP_REMOVED lines=30> */
.L_x_35:
[----:B------:R-:W-:Y:S05]  /*8e20*/  BSYNC.RECONVERGENT B2 ;  /* 0x0000000000027941 */ /* 0x000fea0003800200 */
.L_x_34:
[----:B------:R-:W-:Y:S01]  /*8e30*/  IADD3 R11, P1, PT, R62, R8, RZ ;  /* 0x000000083e0b7210 */ /* 0x000fe20007f3e0ff */
[----:B------:R-:W-:Y:S01]  /*8e40*/  IMAD.IADD R9, R9, 0x1, R7 ;  /* 0x0000000109097824 */ /* 0x000fe200078e0207 */
[----:B------:R-:W-:Y:S01]  /*8e50*/  BSSY.RECONVERGENT B2, `(.L_x_36) ;  /* 0x00000c2000027945 */ /* 0x000fe20003800200 */
[----:B------:R-:W-:Y:S01]  /*8e60*/  IMAD.MOV.U32 R12, RZ, RZ, RZ ;  /* 0x000000ffff0c7224 */ /* 0x000fe200078e00ff */
[----:B------:R-:W-:Y:S01]  /*8e70*/  ISETP.GE.U32.AND P0, PT, R11, R62, PT ;  /* 0x0000003e0b00720c */ /* 0x000fe20003f06070 */
[----:B------:R-:W-:Y:S01]  /*8e80*/  IMAD.X R9, R70, 0x1, R9, P1 ;  /* 0x0000000146097824 */ /* 0x000fe200008e0609 */
[----:B------:R-:W-:Y:S01]  /*8e90*/  IADD3 R26, P1, PT, R56, R26, RZ ;  /* 0x0000001a381a7210 */ /* 0x000fe20007f3e0ff */
[----:B------:R-:W-:Y:S03]  /*8ea0*/  BSSY.RELIABLE B3, `(.L_x_37) ;  /* 0x0000032000037945 */ /* 0x000fe60003800100 */
[----:B------:R-:W-:Y:S01]  /*8eb0*/  ISETP.GE.U32.AND.EX P0, PT, R9, R70, PT, P0 ;  /* 0x000000460900720c */ /* 0x000fe20003f06100 */
[----:B------:R-:W-:Y:S01]  /*8ec0*/  IMAD.X R25, R57, 0x1, R25, P1 ;  /* 0x0000000139197824 */ /* 0x000fe200008e0619 */
[----:B------:R-:W-:-:S02]  /*8ed0*/  ISETP.LT.U32.AND P1, PT, R26, R56, PT ;  /* 0x000000381a00720c */ /* 0x000fc40003f21070 */
        /* <DEDUP_REMOVED lines=46> */
.L_x_38:
[----:B------:R-:W-:Y:S05]  /*91c0*/  BSYNC.RELIABLE B3 ;  /* 0x0000000000037941 */ /* 0x000fea0003800100 */
.L_x_37:
        /* <DEDUP_REMOVED lines=37> */
[C---:B------:R-:W-:Y:S01]  /*9420*/  IADD3 R26, P3, PT, R29.reuse, R8, RZ ;  /* 0x000000081d1a7210 */ /* 0x040fe20007f7e0ff */
[----:B------:R-:W-:Y:S02]  /*9430*/  IMAD.MOV.U32 R7, RZ, RZ, R12 ;  /* 0x000000ffff077224 */ /* 0x000fe400078e000c */
[----:B------:R-:W-:Y:S01]  /*9440*/  IMAD.MOV.U32 R8, RZ, RZ, R14 ;  /* 0x000000ffff087224 */ /* 0x000fe200078e000e */
        /* <DEDUP_REMOVED lines=14> */
.L_x_41:
[----:B------:R-:W-:Y:S05]  /*9530*/  BSYNC.RELIABLE B3 ;  /* 0x0000000000037941 */ /* 0x000fea0003800100 */
.L_x_40:
        /* <DEDUP_REMOVED lines=25> */
[----:B------:R-:W-:-:S04]  /*96d0*/  ISETP.GE.U32.AND.EX P3, PT, R28, RZ, PT, P3 ;  /* 0x000000ff1c00720c */ /* 0x000fc80003f66130 */
[----:B------:R-:W-:Y:S02]  /*96e0*/  ISETP.NE.OR.EX P0, PT, R29, -0x1, !P3, P4 ;  /* 0xffffffff1d00780c */ /* 0x000fe40005f05740 */
[C---:B------:R-:W-:Y:S02]  /*96f0*/  IADD3 R8, P3, PT, R10.reuse, R13, RZ ;  /* 0x0000000d0a087210 */ /* 0x040fe40007f7e0ff */
[----:B------:R-:W-:Y:S02]  /*9700*/  SEL R7, RZ, 0x1, !P0 ;  /* 0x00000001ff077807 */ /* 0x000fe40004000000 */
[----:B------:R-:W-:Y:S01]  /*9710*/  SEL R29, RZ, 0xffffffff, !P2 ;  /* 0xffffffffff1d7807 */ /* 0x000fe20005000000 */
[----:B------:R-:W-:Y:S01]  /*9720*/  IMAD.X R10, R10, 0x1, R15, P3 ;  /* 0x000000010a0a7824 */ /* 0x000fe200018e060f */
[----:B------:R-:W-:Y:S01]  /*9730*/  ISETP.NE.U32.AND P0, PT, R30, R7, PT ;  /* 0x000000071e00720c */ /* 0x000fe20003f05070 */
[----:B------:R-:W-:Y:S01]  /*9740*/  IMAD.MOV.U32 R7, RZ, RZ, R8 ;  /* 0x000000ffff077224 */ /* 0x000fe200078e0008 */
[----:B------:R-:W-:Y:S01]  /*9750*/  IADD3 R26, P3, PT, R29, R14, RZ ;  /* 0x0000000e1d1a7210 */ /* 0x000fe20007f7e0ff */
[----:B------:R-:W-:Y:S01]  /*9760*/  IMAD.MOV.U32 R8, RZ, RZ, R10 ;  /* 0x000000ffff087224 */ /* 0x000fe200078e000a */
[----:B------:R-:W-:-:S02]  /*9770*/  ISETP.NE.AND.EX P0, PT, R32, RZ, PT, P0 ;  /* 0x000000ff2000720c */ /* 0x000fc40003f05300 */
[----:B------:R-:W-:Y:S01]  /*9780*/  IADD3 R25, P2, PT, R20, R12, RZ ;  /* 0x0000000c14197210 */ /* 0x000fe20007f5e0ff */
[----:B------:R-:W-:Y:S01]  /*9790*/  IMAD.X R29, R29, 0x1, R28, P3 ;  /* 0x000000011d1d7824 */ /* 0x000fe200018e061c */
[----:B------:R-:W-:-:S03]  /*97a0*/  IADD3.X R28, PT, PT, R9, 0x2, RZ, P1, !PT ;  /* 0x00000002091c7810 */ /* 0x000fc60000ffe4ff */
        /* <DEDUP_REMOVED lines=14> */
.L_x_43:
[----:B------:R-:W-:Y:S05]  /*9890*/  BSYNC.RELIABLE B3 ;  /* 0x0000000000037941 */ /* 0x000fea0003800100 */
.L_x_42:
[----:B------:R-:W-:Y:S02]  /*98a0*/  ISETP.GE.U32.AND P0, PT, R27, -0x3d1, PT ;  /* 0xfffffc2f1b00780c */ /* 0x000fe40003f06070 */
[C---:B------:R-:W-:Y:S02]  /*98b0*/  IADD3 R13, P1, PT, R7.reuse, 0x1, RZ ;  /* 0x00000001070d7810 */ /* 0x040fe40007f3e0ff */
[----:B------:R-:W-:Y:S02]  /*98c0*/  ISETP.GE.U32.AND.EX P0, PT, R28, -0x2, PT, P0 ;  /* 0xfffffffe1c00780c */ /* 0x000fe40003f06100 */
[----:B------:R-:W-:Y:S01]  /*98d0*/  ISETP.NE.U32.AND P2, PT, R7, -0x1, PT ;  /* 0xffffffff0700780c */ /* 0x000fe20003f45070 */
[----:B------:R-:W-:Y:S01]  /*98e0*/  IMAD.X R15, RZ, RZ, R8, P1 ;  /* 0x000000ffff0f7224 */ /* 0x000fe200008e0608 */
[----:B------:R-:W-:Y:S02]  /*98f0*/  SEL R10, RZ, 0x1, P0 ;  /* 0x00000001ff0a7807 */ /* 0x000fe40000000000 */
[----:B------:R-:W-:-:S02]  /*9900*/  ISETP.NE.U32.AND P3, PT, R25, -0x1, PT ;  /* 0xffffffff1900780c */ /* 0x000fc40003f65070 */
[----:B------:R-:W-:Y:S02]  /*9910*/  ISETP.GE.U32.AND P1, PT, R13, R10, PT ;  /* 0x0000000a0d00720c */ /* 0x000fe40003f26070 */
[----:B------:R-:W-:Y:S02]  /*9920*/  SEL R10, RZ, 0xffffffff, P0 ;  /* 0xffffffffff0a7807 */ /* 0x000fe40000000000 */
[----:B------:R-:W-:Y:S02]  /*9930*/  ISETP.GE.U32.AND.EX P1, PT, R15, RZ, PT, P1 ;  /* 0x000000ff0f00720c */ /* 0x000fe40003f26110 */
[----:B------:R-:W-:Y:S02]  /*9940*/  IADD3 R27, P4, PT, R11, 0xb73, RZ ;  /* 0x00000b730b1b7810 */ /* 0x000fe40007f9e0ff */
[----:B------:R-:W-:Y:S02]  /*9950*/  ISETP.NE.OR.EX P1, PT, R8, -0x1, !P1, P2 ;  /* 0xffffffff0800780c */ /* 0x000fe40004f25720 */
[----:B------:R-:W-:-:S02]  /*9960*/  IADD3 R12, P2, PT, R25, 0x1, RZ ;  /* 0x00000001190c7810 */ /* 0x000fc40007f5e0ff */
[----:B------:R-:W-:Y:S02]  /*9970*/  SEL R7, RZ, 0x1, !P1 ;  /* 0x00000001ff077807 */ /* 0x000fe40004800000 */
[----:B------:R-:W-:Y:S01]  /*9980*/  IADD3 R8, P0, PT, R10, R13, RZ ;  /* 0x0000000d0a087210 */ /* 0x000fe20007f1e0ff */
[----:B------:R-:W-:Y:S01]  /*9990*/  IMAD.X R31, RZ, RZ, R20, P2 ;  /* 0x000000ffff1f7224 */ /* 0x000fe200010e0614 */
[----:B------:R-:W-:Y:S02]  /*99a0*/  ISETP.GE.U32.AND P2, PT, R12, R7, PT ;  /* 0x000000070c00720c */ /* 0x000fe40003f46070 */
[----:B------:R-:W-:Y:S01]  /*99b0*/  IADD3.X R28, PT, PT, R9, 0x3, RZ, P4, !PT ;  /* 0x00000003091c7810 */ /* 0x000fe200027fe4ff */
[----:B------:R-:W-:Y:S01]  /*99c0*/  IMAD.X R10, R10, 0x1, R15, P0 ;  /* 0x000000010a0a7824 */ /* 0x000fe200000e060f */
[----:B------:R-:W-:-:S04]  /*99d0*/  ISETP.GE.U32.AND.EX P2, PT, R31, RZ, PT, P2 ;  /* 0x000000ff1f00720c */ /* 0x000fc80003f46120 */
[----:B------:R-:W-:Y:S02]  /*99e0*/  ISETP.NE.OR.EX P2, PT, R20, -0x1, !P2, P3 ;  /* 0xffffffff1400780c */ /* 0x000fe40005745730 */
[----:B------:R-:W-:Y:S02]  /*99f0*/  SEL R20, RZ, 0xffffffff, !P1 ;  /* 0xffffffffff147807 */ /* 0x000fe40004800000 */
[----:B------:R-:W-:Y:S02]  /*9a00*/  SEL R7, RZ, 0xffffffff, !P2 ;  /* 0xffffffffff077807 */ /* 0x000fe40005000000 */
[----:B------:R-:W-:Y:S02]  /*9a10*/  IADD3 R25, P1, PT, R20, R12, RZ ;  /* 0x0000000c14197210 */ /* 0x000fe40007f3e0ff */
[----:B------:R-:W-:-:S03]  /*9a20*/  IADD3 R26, P2, P3, R26, 0x1, R7 ;  /* 0x000000011a1a7810 */ /* 0x000fc60007b5e007 */
[----:B------:R-:W-:Y:S01]  /*9a30*/  IMAD.X R20, R20, 0x1, R31, P1 ;  /* 0x0000000114147824 */ /* 0x000fe200008e061f */
[----:B------:R-:W-:Y:S01]  /*9a40*/  IADD3.X R29, PT, PT, R29, RZ, R7, P2, P3 ;  /* 0x000000ff1d1d7210 */ /* 0x000fe200017e6407 */
[----:B------:R-:W-:Y:S02]  /*9a50*/  IMAD.MOV.U32 R7, RZ, RZ, R8 ;  /* 0x000000ffff077224 */ /* 0x000fe400078e0008 */
[----:B------:R-:W-:-:S07]  /*9a60*/  IMAD.MOV.U32 R8, RZ, RZ, R10 ;  /* 0x000000ffff087224 */ /* 0x000fce00078e000a */
.L_x_39:
[----:B------:R-:W-:Y:S05]  /*9a70*/  BSYNC.RECONVERGENT B2 ;  /* 0x0000000000027941 */ /* 0x000fea0003800200 */
.L_x_36:
[----:B-----5:R-:W-:Y:S01]  /*9a80*/  ISETP.GE.U32.AND P1, PT, R23, R42, PT ;  /* 0x0000002a1700720c */ /* 0x020fe20003f26070 */
[----:B------:R-:W-:Y:S01]  /*9a90*/  BSSY.RECONVERGENT B2, `(.L_x_44) ;  /* 0x000019b000027945 */ /* 0x000fe20003800200 */
[----:B------:R-:W-:Y:S02]  /*9aa0*/  IADD3 R10, P0, PT, R17, -R40, RZ ;  /* 0x80000028110a7210 */ /* 0x000fe40007f1e0ff */
[----:B------:R-:W-:Y:S02]  /*9ab0*/  ISETP.GE.U32.AND.EX P1, PT, R24, R43, PT, P1 ;  /* 0x0000002b1800720c */ /* 0x000fe40003f26110 */
[----:B------:R-:W-:Y:S01]  /*9ac0*/  ISETP.LT.U32.AND P3, PT, R19, R44, PT ;  /* 0x0000002c1300720c */ /* 0x000fe20003f61070 */
[----:B------:R-:W-:Y:S01]  /*9ad0*/  IMAD.X R12, R18, 0x1, ~R41, P0 ;  /* 0x00000001120c7824 */ /* 0x000fe200000e0e29 */
[----:B------:R-:W-:Y:S02]  /*9ae0*/  SEL R9, RZ, 0x1, P1 ;  /* 0x00000001ff097807 */ /* 0x000fe40000800000 */
[----:B------:R-:W-:-:S02]  /*9af0*/  ISETP.LT.U32.AND P0, PT, R17, R40, PT ;  /* 0x000000281100720c */ /* 0x000fc40003f01070 */
[----:B------:R-:W-:Y:S02]  /*9b00*/  ISETP.GE.U32.AND P2, PT, R10, R9, PT ;  /* 0x000000090a00720c */ /* 0x000fe40003f46070 */
[----:B------:R-:W-:Y:S02]  /*9b10*/  ISETP.LT.U32.AND P4, PT, R21, R46, PT ;  /* 0x0000002e1500720c */ /* 0x000fe40003f81070 */
[----:B------:R-:W-:Y:S02]  /*9b20*/  ISETP.GE.U32.AND.EX P2, PT, R12, RZ, PT, P2 ;  /* 0x000000ff0c00720c */ /* 0x000fe40003f46120 */
[----:B------:R-:W-:Y:S02]  /*9b30*/  SEL R17, RZ, 0xffffffff, P1 ;  /* 0xffffffffff117807 */ /* 0x000fe40000800000 */
[----:B------:R-:W-:Y:S02]  /*9b40*/  ISETP.LT.U32.OR.EX P2, PT, R18, R41, !P2, P0 ;  /* 0x000000291200720c */ /* 0x000fe40005741500 */
[----:B------:R-:W-:-:S02]  /*9b50*/  IADD3 R18, P0, PT, R19, -R44, RZ ;  /* 0x8000002c13127210 */ /* 0x000fc40007f1e0ff */
[----:B------:R-:W-:-:S03]  /*9b60*/  SEL R9, RZ, 0x1, !P2 ;  /* 0x00000001ff097807 */ /* 0x000fc60005000000 */
[----:B------:R-:W-:Y:S01]  /*9b70*/  IMAD.X R30, R16, 0x1, ~R45, P0 ;  /* 0x00000001101e7824 */ /* 0x000fe200000e0e2d */
[----:B------:R-:W-:-:S04]  /*9b80*/  ISETP.GE.U32.AND P0, PT, R18, R9, PT ;  /* 0x000000091200720c */ /* 0x000fc80003f06070 */
[----:B------:R-:W-:-:S04]  /*9b90*/  ISETP.GE.U32.AND.EX P0, PT, R30, RZ, PT, P0 ;  /* 0x000000ff1e00720c */ /* 0x000fc80003f06100 */
[----:B------:R-:W-:Y:S02]  /*9ba0*/  ISETP.LT.U32.OR.EX P0, PT, R16, R45, !P0, P3 ;  /* 0x0000002d1000720c */ /* 0x000fe40004701530 */
[----:B------:R-:W-:Y:S02]  /*9bb0*/  IADD3 R54, P3, PT, R21, -R46, RZ ;  /* 0x8000002e15367210 */ /* 0x000fe40007f7e0ff */
[----:B------:R-:W-:Y:S02]  /*9bc0*/  SEL R9, RZ, 0x1, !P0 ;  /* 0x00000001ff097807 */ /* 0x000fe40004000000 */
[----:B------:R-:W-:Y:S01]  /*9bd0*/  SEL R21, RZ, 0xffffffff, !P2 ;  /* 0xffffffffff157807 */ /* 0x000fe20005000000 */
        /* <DEDUP_REMOVED lines=8> */
[----:B------:R-:W-:Y:S02]  /*9c60*/  IADD3 R16, P5, PT, R16, R23, RZ ;  /* 0x0000001710107210 */ /* 0x000fe40007fbe0ff */
[----:B------:R-:W-:-:S02]  /*9c70*/  SEL R9, RZ, 0xffffffff, !P3 ;  /* 0xffffffffff097807 */ /* 0x000fc40005800000 */
[----:B------:R-:W-:Y:S01]  /*9c80*/  ISETP.GE.U32.AND P4, PT, R16, R23, PT ;  /* 0x000000171000720c */ /* 0x000fe20003f86070 */
[----:B------:R-:W-:-:S04]  /*9c90*/  IMAD.X R15, R15, 0x1, R24, P5 ;  /* 0x000000010f0f7824 */ /* 0x000fc800028e0618 */
[C---:B------:R-:W-:Y:S01]  /*9ca0*/  IMAD.WIDE.U32 R32, R15.reuse, R16, RZ ;  /* 0x000000100f207225 */ /* 0x040fe200078e00ff */
[----:B------:R-:W-:Y:S02]  /*9cb0*/  ISETP.GE.U32.AND.EX P1, PT, R15, R24, PT, P4 ;  /* 0x000000180f00720c */ /* 0x000fe40003f26140 */
[----:B------:R-:W-:Y:S02]  /*9cc0*/  IADD3 R11, P4, PT, R17, R10, RZ ;  /* 0x0000000a110b7210 */ /* 0x000fe40007f9e0ff */
[----:B------:R-:W-:-:S03]  /*9cd0*/  SEL R10, RZ, 0x1, P1 ;  /* 0x00000001ff0a7807 */ /* 0x000fc60000800000 */
[----:B------:R-:W-:Y:S01]  /*9ce0*/  IMAD.X R17, R17, 0x1, R12, P4 ;  /* 0x0000000111117824 */ /* 0x000fe200020e060c */
[----:B------:R-:W-:-:S04]  /*9cf0*/  IADD3 R10, P1, PT, R10, R11, RZ ;  /* 0x0000000b0a0a7210 */ /* 0x000fc80007f3e0ff */
[C---:B------:R-:W-:Y:S01]  /*9d00*/  IADD3 R14, P4, PT, R10.reuse, R9, RZ ;  /* 0x000000090a0e7210 */ /* 0x040fe20007f9e0ff */
[----:B------:R-:W-:Y:S01]  /*9d10*/  IMAD.X R12, RZ, RZ, R17, P1 ;  /* 0x000000ffff0c7224 */ /* 0x000fe200008e0611 */
[----:B------:R-:W-:Y:S02]  /*9d20*/  ISETP.GE.U32.AND P1, PT, R10, R11, PT ;  /* 0x0000000b0a00720c */ /* 0x000fe40003f26070 */
[----:B------:R-:W-:Y:S01]  /*9d30*/  ISETP.GE.U32.AND P3, PT, R14, R10, PT ;  /* 0x0000000a0e00720c */ /* 0x000fe20003f66070 */
[C---:B------:R-:W-:Y:S01]  /*9d40*/  IMAD.X R13, R12.reuse, 0x1, R9, P4 ;  /* 0x000000010c0d7824 */ /* 0x040fe200020e0609 */
[----:B------:R-:W-:Y:S01]  /*9d50*/  ISETP.GE.U32.AND.EX P1, PT, R12, R17, PT, P1 ;  /* 0x000000110c00720c */ /* 0x000fe20003f26110 */
[----:B------:R-:W-:-:S03]  /*9d60*/  IMAD.WIDE.U32 R22, R15, R14, RZ ;  /* 0x0000000e0f167225 */ /* 0x000fc600078e00ff */
[----:B------:R-:W-:Y:S01]  /*9d70*/  ISETP.GE.U32.AND.EX P2, PT, R13, R12, PT, P3 ;  /* 0x0000000c0d00720c */ /* 0x000fe20003f46130 */
[----:B------:R-:W-:Y:S01]  /*9d80*/  IMAD.WIDE.U32 R50, R16, R14, RZ ;  /* 0x0000000e10327225 */ /* 0x000fe200078e00ff */
[----:B------:R-:W-:Y:S02]  /*9d90*/  IADD3 R24, P3, PT, R21, R18, RZ ;  /* 0x0000001215187210 */ /* 0x000fe40007f7e0ff */
[----:B------:R-:W-:Y:S01]  /*9da0*/  SEL R10, RZ, 0x1, P1 ;  /* 0x00000001ff0a7807 */ /* 0x000fe20000800000 */
[----:B------:R-:W-:Y:S01]  /*9db0*/  IMAD.WIDE.U32 R18, R13, R14, RZ ;  /* 0x0000000e0d127225 */ /* 0x000fe200078e00ff */
[----:B------:R-:W-:-:S03]  /*9dc0*/  SEL R17, RZ, 0x1, P2 ;  /* 0x00000001ff117807 */ /* 0x000fc60001000000 */
[----:B------:R-:W-:Y:S01]  /*9dd0*/  IMAD.X R21, R21, 0x1, R30, P3 ;  /* 0x0000000115157824 */ /* 0x000fe200018e061e */
[----:B------:R-:W-:Y:S01]  /*9de0*/  IADD3 R17, P3, P5, R24, R17, R10 ;  /* 0x0000001118117210 */ /* 0x000fe20007d7e00a */
[----:B------:R-:W-:-:S03]  /*9df0*/  IMAD.WIDE.U32 R10, R16, R16, RZ ;  /* 0x00000010100a7225 */ /* 0x000fc600078e00ff */
[----:B------:R-:W-:Y:S01]  /*9e00*/  IADD3.X R10, PT, PT, R21, RZ, RZ, P3, P5 ;  /* 0x000000ff150a7210 */ /* 0x000fe20001fea4ff */
[----:B------:R-:W-:Y:S01]  /*9e10*/  IMAD.WIDE.U32 R22, P2, R13, R16, R22 ;  /* 0x000000100d167225 */ /* 0x000fe20007840016 */
[----:B------:R-:W-:-:S03]  /*9e20*/  IADD3 R12, P3, PT, R17, R9, RZ ;  /* 0x00000009110c7210 */ /* 0x000fc60007f7e0ff */
[----:B------:R-:W-:Y:S01]  /*9e30*/  IMAD.WIDE.U32 R32, P1, R16, R15, R32 ;  /* 0x0000000f10207225 */ /* 0x000fe20007820020 */
[----:B------:R-:W-:-:S03]  /*9e40*/  IADD3 RZ, P5, PT, R51, R22, RZ ;  /* 0x0000001633ff7210 */ /* 0x000fc60007fbe0ff */
[----:B------:R-:W-:Y:S01]  /*9e50*/  IMAD.WIDE.U32 R30, R14, R14, RZ ;  /* 0x0000000e0e1e7225 */ /* 0x000fe200078e00ff */
[----:B------:R-:W-:-:S03]  /*9e60*/  IADD3 RZ, P6, PT, R11, R32, RZ ;  /* 0x000000200bff7210 */ /* 0x000fc60007fde0ff */
[----:B------:R-:W-:-:S04]  /*9e70*/  IMAD.WIDE.U32 R18, P4, R14, R13, R18 ;  /* 0x0000000d0e127225 */ /* 0x000fc80007880012 */
[----:B------:R-:W-:Y:S02]  /*9e80*/  IMAD R22, R13, R16, RZ ;  /* 0x000000100d167224 */ /* 0x000fe400078e02ff */
[----:B------:R-:W-:Y:S01]  /*9e90*/  IMAD.X R11, R10, 0x1, R9, P3 ;  /* 0x000000010a0b7824 */ /* 0x000fe200018e0609 */
[----:B------:R-:W-:Y:S01]  /*9ea0*/  IADD3 RZ, P3, PT, R31, R18, RZ ;  /* 0x000000121fff7210 */ /* 0x000fe20007f7e0ff */
[----:B------:R-:W-:Y:S01]  /*9eb0*/  IMAD.X R51, RZ, RZ, RZ, P2 ;  /* 0x000000ffff337224 */ /* 0x000fe200010e06ff */
[----:B------:R-:W-:Y:S01]  /*9ec0*/  ISETP.GE.U32.AND P2, PT, R17, R24, PT ;  /* 0x000000181100720c */ /* 0x000fe20003f46070 */
[----:B------:R-:W-:Y:S01]  /*9ed0*/  IMAD.X R53, RZ, RZ, RZ, P1 ;  /* 0x000000ffff357224 */ /* 0x000fe200008e06ff */
[----:B------:R-:W-:Y:S01]  /*9ee0*/  ISETP.GE.U32.AND P1, PT, R12, R17, PT ;  /* 0x000000110c00720c */ /* 0x000fe20003f26070 */
[----:B------:R-:W-:Y:S01]  /*9ef0*/  IMAD.WIDE.U32 R30, R14, R16, RZ ;  /* 0x000000100e1e7225 */ /* 0x000fe200078e00ff */
[----:B------:R-:W-:Y:S02]  /*9f00*/  ISETP.GE.U32.AND.EX P2, PT, R10, R21, PT, P2 ;  /* 0x000000150a00720c */ /* 0x000fe40003f46120 */
[----:B------:R-:W-:Y:S01]  /*9f10*/  ISETP.GE.U32.AND.EX P1, PT, R11, R10, PT, P1 ;  /* 0x0000000a0b00720c */ /* 0x000fe20003f26110 */
[----:B------:R-:W-:Y:S01]  /*9f20*/  IMAD R59, R14, R15, R22 ;  /* 0x0000000f0e3b7224 */ /* 0x000fe200078e0216 */
[----:B------:R-:W-:Y:S01]  /*9f30*/  SEL R22, RZ, 0x1, P2 ;  /* 0x00000001ff167807 */ /* 0x000fe20001000000 */
[----:B------:R-:W-:Y:S01]  /*9f40*/  IMAD.MOV.U32 R52, RZ, RZ, R33 ;  /* 0x000000ffff347224 */ /* 0x000fe200078e0021 */
[----:B------:R-:W-:Y:S01]  /*9f50*/  SEL R21, RZ, 0x1, P1 ;  /* 0x00000001ff157807 */ /* 0x000fe20000800000 */
[----:B------:R-:W-:-:S02]  /*9f60*/  IMAD.SHL.U32 R10, R30, 0x2, RZ ;  /* 0x000000021e0a7824 */ /* 0x000fc400078e00ff */
[-C--:B------:R-:W-:Y:S01]  /*9f70*/  IMAD.WIDE.U32.X R52, R15, R15.reuse, R52, P6 ;  /* 0x0000000f0f347225 */ /* 0x080fe200030e0434 */
[----:B------:R-:W-:Y:S02]  /*9f80*/  IADD3 R21, P1, PT, R21, R22, RZ ;  /* 0x0000001615157210 */ /* 0x000fe40007f3e0ff */
[----:B------:R-:W-:Y:S01]  /*9f90*/  SEL R22, RZ, 0xffffffff, !P0 ;  /* 0xffffffffff167807 */ /* 0x000fe20004000000 */
[----:B------:R-:W-:Y:S02]  /*9fa0*/  IMAD.IADD R59, R31, 0x1, R59 ;  /* 0x000000011f3b7824 */ /* 0x000fe400078e023b */
[----:B------:R-:W-:Y:S01]  /*9fb0*/  IMAD.MOV.U32 R50, RZ, RZ, R23 ;  /* 0x000000ffff327224 */ /* 0x000fe200078e0017 */
[----:B------:R-:W-:Y:S01]  /*9fc0*/  IADD3 R23, P2, PT, R10, R52, RZ ;  /* 0x000000340a177210 */ /* 0x000fe20007f5e0ff */
[----:B------:R-:W-:Y:S01]  /*9fd0*/  IMAD R24, R11, R16, RZ ;  /* 0x000000100b187224 */ /* 0x000fe200078e02ff */
[----:B------:R-:W-:Y:S01]  /*9fe0*/  SHF.L.U64.HI R30, R30, 0x1, R59 ;  /* 0x000000011e1e7819 */ /* 0x000fe2000001023b */
[----:B------:R-:W-:Y:S01]  /*9ff0*/  IMAD.WIDE.U32.X R50, R13, R15, R50, P5 ;  /* 0x0000000f0d327225 */ /* 0x000fe200028e0432 */
[----:B------:R-:W-:-:S03]  /*a000*/  ISETP.GE.U32.AND P0, PT, R23, R10, PT ;  /* 0x0000000a1700720c */ /* 0x000fc60003f06070 */
[----:B------:R-:W-:Y:S01]  /*a010*/  IMAD.X R17, R30, 0x1, R53, P2 ;  /* 0x000000011e117824 */ /* 0x000fe200010e0635 */
[--C-:B------:R-:W-:Y:S01]  /*a020*/  IADD3 R10, P2, P5, R21, R54, R22.reuse ;  /* 0x00000036150a7210 */ /* 0x100fe20007d5e016 */
[----:B------:R-:W-:Y:S02]  /*a030*/  IMAD.X R21, RZ, RZ, RZ, P1 ;  /* 0x000000ffff157224 */ /* 0x000fe400008e06ff */
[C---:B------:R-:W-:Y:S01]  /*a040*/  IMAD.WIDE.U32 R54, R12.reuse, R16, RZ ;  /* 0x000000100c367225 */ /* 0x040fe200078e00ff */
[----:B------:R-:W-:Y:S02]  /*a050*/  ISETP.GE.U32.AND.EX P0, PT, R17, R30, PT, P0 ;  /* 0x0000001e1100720c */ /* 0x000fe40003f06100 */
[----:B------:R-:W-:Y:S01]  /*a060*/  IADD3.X R56, PT, PT, R21, R56, R22, P2, P5 ;  /* 0x0000003815387210 */ /* 0x000fe200017ea416 */
[----:B------:R-:W-:Y:S01]  /*a070*/  IMAD R57, R12, R15, R24 ;  /* 0x0000000f0c397224 */ /* 0x000fe200078e0218 */
[----:B------:R-:W-:Y:S01]  /*a080*/  IADD3 R22, P5, PT, R50, R54, RZ ;  /* 0x0000003632167210 */ /* 0x000fe20007fbe0ff */
[----:B------:R-:W-:Y:S01]  /*a090*/  IMAD.WIDE.U32 R52, R15, R12, RZ ;  /* 0x0000000c0f347225 */ /* 0x000fe200078e00ff */
[----:B------:R-:W-:-:S02]  /*a0a0*/  IADD3 R10, P2, PT, R10, R9, RZ ;  /* 0x000000090a0a7210 */ /* 0x000fc40007f5e0ff */
[----:B------:R-:W-:Y:S01]  /*a0b0*/  SHF.L.W.U32.HI R58, R59, 0x1, R22 ;  /* 0x000000013b3a7819 */ /* 0x000fe20000010e16 */
[----:B------:R-:W-:Y:S01]  /*a0c0*/  IMAD.IADD R24, R55, 0x1, R57 ;  /* 0x0000000137187824 */ /* 0x000fe200078e0239 */
[----:B------:R-:W-:Y:S01]  /*a0d0*/  ISETP.GE.U32.AND P1, PT, R22, R54, PT ;  /* 0x000000361600720c */ /* 0x000fe20003f26070 */
[----:B------:R-:W-:-:S04]  /*a0e0*/  IMAD.WIDE.U32 R30, R16, R12, RZ ;  /* 0x0000000c101e7225 */ /* 0x000fc800078e00ff */
[----:B------:R-:W-:Y:S02]  /*a0f0*/  IMAD.X R21, R24, 0x1, R51, P5 ;  /* 0x0000000118157824 */ /* 0x000fe400028e0633 */
[----:B------:R-:W-:-:S03]  /*a100*/  IMAD.WIDE.U32 R52, P6, R11, R16, R52 ;  /* 0x000000100b347225 */ /* 0x000fc600078c0034 */
[----:B------:R-:W-:Y:S01]  /*a110*/  SHF.L.W.U32.HI R59, R22, 0x1, R21 ;  /* 0x00000001163b7819 */ /* 0x000fe20000010e15 */
[----:B------:R-:W-:Y:S01]  /*a120*/  IMAD.WIDE.U32 R50, R13, R12, RZ ;  /* 0x0000000c0d327225 */ /* 0x000fe200078e00ff */
[----:B------:R-:W-:Y:S02]  /*a130*/  IADD3 RZ, P5, PT, R31, R52, RZ ;  /* 0x000000341fff7210 */ /* 0x000fe40007fbe0ff */
[----:B------:R-:W-:Y:S01]  /*a140*/  ISETP.GE.U32.AND.EX P1, PT, R21, R24, PT, P1 ;  /* 0x000000181500720c */ /* 0x000fe20003f26110 */
[----:B------:R-:W-:Y:S02]  /*a150*/  IMAD.X R9, R56, 0x1, R9, P2 ;  /* 0x0000000138097824 */ /* 0x000fe400010e0609 */
[----:B------:R-:W-:-:S04]  /*a160*/  IMAD.WIDE.U32 R30, R14, R14, R58 ;  /* 0x0000000e0e1e7225 */ /* 0x000fc800078e003a */
[----:B------:R-:W-:-:S04]  /*a170*/  IMAD.WIDE.U32 R56, R14, R12, RZ ;  /* 0x0000000c0e387225 */ /* 0x000fc800078e00ff */
[----:B------:R-:W-:-:S04]  /*a180*/  IMAD.WIDE.U32 R50, P2, R11, R14, R50 ;  /* 0x0000000e0b327225 */ /* 0x000fc80007840032 */
[----:B------:R-:W-:Y:S01]  /*a190*/  IMAD.MOV.U32 R54, RZ, RZ, R19 ;  /* 0x000000ffff367224 */ /* 0x000fe200078e0013 */
[----:B------:R-:W-:Y:S01]  /*a1a0*/  SEL R19, RZ, 0x1, P0 ;  /* 0x00000001ff137807 */ /* 0x000fe20000000000 */
[----:B------:R-:W-:Y:S01]  /*a1b0*/  IMAD.X R61, RZ, RZ, RZ, P6 ;  /* 0x000000ffff3d7224 */ /* 0x000fe200030e06ff */
[----:B------:R-:W-:Y:S01]  /*a1c0*/  ISETP.LT.U32.AND P0, PT, R30, R58, PT ;  /* 0x0000003a1e00720c */ /* 0x000fe20003f01070 */
[----:B------:R-:W-:Y:S02]  /*a1d0*/  IMAD.MOV.U32 R60, RZ, RZ, R53 ;  /* 0x000000ffff3c7224 */ /* 0x000fe400078e0035 */
[----:B------:R-:W-:Y:S01]  /*a1e0*/  IMAD.IADD R22, R18, 0x1, R31 ;  /* 0x0000000112167824 */ /* 0x000fe200078e021f */
[----:B------:R-:W-:Y:S01]  /*a1f0*/  SEL R31, RZ, 0x1, P1 ;  /* 0x00000001ff1f7807 */ /* 0x000fe20000800000 */
[----:B------:R-:W-:Y:S01]  /*a200*/  IMAD R24, R9, R16, RZ ;  /* 0x0000001009187224 */ /* 0x000fe200078e02ff */
[----:B------:R-:W-:Y:S01]  /*a210*/  IADD3 R18, P1, PT, R19, R30, RZ ;  /* 0x0000001e13127210 */ /* 0x000fe20007f3e0ff */
[----:B------:R-:W-:Y:S01]  /*a220*/  IMAD.X R55, RZ, RZ, RZ, P4 ;  /* 0x000000ffff377224 */ /* 0x000fe200020e06ff */
[----:B------:R-:W-:Y:S01]  /*a230*/  IADD3 RZ, P4, PT, R57, R50, RZ ;  /* 0x0000003239ff7210 */ /* 0x000fe20007f9e0ff */
[----:B------:R-:W-:Y:S01]  /*a240*/  IMAD.WIDE.U32.X R56, R11, R15, R60, P5 ;  /* 0x0000000f0b387225 */ /* 0x000fe200028e043c */
[----:B------:R-:W-:-:S03]  /*a250*/  ISETP.GE.U32.AND P5, PT, R18, R30, PT ;  /* 0x0000001e1200720c */ /* 0x000fc60003fa6070 */
[----:B------:R-:W-:-:S04]  /*a260*/  IMAD.WIDE.U32 R60, R10, R16, RZ ;  /* 0x000000100a3c7225 */ /* 0x000fc800078e00ff */
[----:B------:R-:W-:Y:S02]  /*a270*/  IMAD R53, R10, R15, R24 ;  /* 0x0000000f0a357224 */ /* 0x000fe400078e0218 */
[----:B------:R-:W-:Y:S01]  /*a280*/  IMAD.X R19, RZ, RZ, R22, P1 ;  /* 0x000000ffff137224 */ /* 0x000fe200008e0616 */
[----:B------:R-:W-:Y:S01]  /*a290*/  IADD3 R56, P1, P6, R60, R56, R31 ;  /* 0x000000383c387210 */ /* 0x000fe20007e3e01f */
[----:B------:R-:W-:Y:S02]  /*a2a0*/  IMAD.IADD R61, R61, 0x1, R53 ;  /* 0x000000013d3d7824 */ /* 0x000fe400078e0235 */
[----:B------:R-:W-:Y:S01]  /*a2b0*/  IMAD.WIDE.U32 R52, R15, R10, RZ ;  /* 0x0000000a0f347225 */ /* 0x000fe200078e00ff */
[----:B------:R-:W-:Y:S02]  /*a2c0*/  ISETP.GE.U32.AND.EX P5, PT, R19, R22, PT, P5 ;  /* 0x000000161300720c */ /* 0x000fe40003fa6150 */
[----:B------:R-:W-:Y:S01]  /*a2d0*/  IADD3.X R57, PT, PT, R61, R57, RZ, P1, P6 ;  /* 0x000000393d397210 */ /* 0x000fe20000fec4ff */
[----:B------:R-:W-:Y:S01]  /*a2e0*/  IMAD.WIDE.U32 R30, R11, R12, RZ ;  /* 0x0000000c0b1e7225 */ /* 0x000fe200078e00ff */
[----:B------:R-:W-:-:S02]  /*a2f0*/  ISETP.GE.U32.AND P1, PT, R56, R60, PT ;  /* 0x0000003c3800720c */ /* 0x000fc40003f26070 */
[----:B------:R-:W-:Y:S01]  /*a300*/  ISETP.LT.U32.OR.EX P0, PT, R22, R59, !P5, P0 ;  /* 0x0000003b1600720c */ /* 0x000fe20006f01500 */
[----:B------:R-:W-:Y:S01]  /*a310*/  IMAD.WIDE.U32 R62, R12, R12, RZ ;  /* 0x0000000c0c3e7225 */ /* 0x000fe200078e00ff */
[----:B------:R-:W-:-:S03]  /*a320*/  ISETP.GE.U32.AND.EX P1, PT, R57, R61, PT, P1 ;  /* 0x0000003d3900720c */ /* 0x000fc60003f26110 */
[----:B------:R-:W-:Y:S01]  /*a330*/  IMAD.WIDE.U32 R52, P5, R9, R16, R52 ;  /* 0x0000001009347225 */ /* 0x000fe200078a0034 */
[----:B------:R-:W-:-:S03]  /*a340*/  SEL R67, RZ, 0x1, P1 ;  /* 0x00000001ff437807 */ /* 0x000fc60000800000 */
[----:B------:R-:W-:-:S04]  /*a350*/  IMAD.WIDE.U32 R30, P6, R12, R11, R30 ;  /* 0x0000000b0c1e7225 */ /* 0x000fc800078c001e */
[----:B------:R-:W-:-:S04]  /*a360*/  IMAD.WIDE.U32 R64, R16, R10, RZ ;  /* 0x0000000a10407225 */ /* 0x000fc800078e00ff */
[----:B------:R-:W-:Y:S01]  /*a370*/  IMAD.WIDE.U32 R58, R13, R10, RZ ;  /* 0x0000000a0d3a7225 */ /* 0x000fe200078e00ff */
[----:B------:R-:W-:-:S03]  /*a380*/  IADD3 RZ, P1, PT, R65, R52, RZ ;  /* 0x0000003441ff7210 */ /* 0x000fc60007f3e0ff */
[----:B------:R-:W-:Y:S01]  /*a390*/  IMAD.X R61, RZ, RZ, RZ, P5 ;  /* 0x000000ffff3d7224 */ /* 0x000fe200028e06ff */
[----:B------:R-:W-:Y:S01]  /*a3a0*/  IADD3 RZ, P5, PT, R63, R30, RZ ;  /* 0x0000001e3fff7210 */ /* 0x000fe20007fbe0ff */
[----:B------:R-:W-:Y:S02]  /*a3b0*/  IMAD.X R63, RZ, RZ, RZ, P2 ;  /* 0x000000ffff3f7224 */ /* 0x000fe400010e06ff */
[----:B------:R-:W-:-:S04]  /*a3c0*/  IMAD.WIDE.U32 R64, R14, R10, RZ ;  /* 0x0000000a0e407225 */ /* 0x000fc800078e00ff */
[----:B------:R-:W-:-:S04]  /*a3d0*/  IMAD.WIDE.U32 R58, P2, R9, R14, R58 ;  /* 0x0000000e093a7225 */ /* 0x000fc8000784003a */
[----:B------:R-:W-:Y:S02]  /*a3e0*/  IMAD.MOV.U32 R60, RZ, RZ, R53 ;  /* 0x000000ffff3c7224 */ /* 0x000fe400078e0035 */
[----:B------:R-:W-:Y:S02]  /*a3f0*/  IMAD R22, R11, R14, RZ ;  /* 0x0000000e0b167224 */ /* 0x000fe400078e02ff */
[----:B------:R-:W-:Y:S02]  /*a400*/  IMAD.MOV.U32 R62, RZ, RZ, R51 ;  /* 0x000000ffff3e7224 */ /* 0x000fe400078e0033 */
[----:B------:R-:W-:Y:S01]  /*a410*/  IMAD.WIDE.U32.X R50, R9, R15, R60, P1 ;  /* 0x0000000f09327225 */ /* 0x000fe200008e043c */
[----:B------:R-:W-:-:S03]  /*a420*/  IADD3 RZ, P1, PT, R65, R58, RZ ;  /* 0x0000003a41ff7210 */ /* 0x000fc60007f3e0ff */
[----:B------:R-:W-:-:S04]  /*a430*/  IMAD.WIDE.U32 R52, R12, R14, R56 ;  /* 0x0000000e0c347225 */ /* 0x000fc800078e0038 */
[-C--:B------:R-:W-:Y:S01]  /*a440*/  IMAD R65, R12, R13.reuse, R22 ;  /* 0x0000000d0c417224 */ /* 0x080fe200078e0216 */
[----:B------:R-:W-:Y:S01]  /*a450*/  SHF.L.W.U32.HI R21, R21, 0x1, R52 ;  /* 0x0000000115157819 */ /* 0x000fe20000010e34 */
[----:B------:R-:W-:Y:S01]  /*a460*/  IMAD.WIDE.U32.X R54, R13, R13, R54, P3 ;  /* 0x0000000d0d367225 */ /* 0x000fe200018e0436 */
[----:B------:R-:W-:-:S03]  /*a470*/  IADD3 R50, P3, PT, R67, R50, RZ ;  /* 0x0000003243327210 */ /* 0x000fc60007f7e0ff */
[----:B------:R-:W-:Y:S01]  /*a480*/  IMAD.X R61, RZ, RZ, RZ, P2 ;  /* 0x000000ffff3d7224 */ /* 0x000fe200010e06ff */
[C---:B------:R-:W-:Y:S01]  /*a490*/  ISETP.GE.U32.AND P2, PT, R52.reuse, R56, PT ;  /* 0x000000383400720c */ /* 0x040fe20003f46070 */
[----:B------:R-:W-:Y:S02]  /*a4a0*/  IMAD.IADD R65, R53, 0x1, R65 ;  /* 0x0000000135417824 */ /* 0x000fe400078e0241 */
[----:B------:R-:W-:Y:S01]  /*a4b0*/  IMAD.X R51, RZ, RZ, R51, P3 ;  /* 0x000000ffff337224 */ /* 0x000fe200018e0633 */
[----:B------:R-:W-:Y:S01]  /*a4c0*/  IADD3 R24, P3, PT, R21, R54, RZ ;  /* 0x0000003615187210 */ /* 0x000fe20007f7e0ff */
[----:B------:R-:W-:Y:S01]  /*a4d0*/  IMAD R22, R9, R14, RZ ;  /* 0x0000000e09167224 */ /* 0x000fe200078e02ff */
[----:B------:R-:W-:Y:S01]  /*a4e0*/  ISETP.GE.U32.AND.EX P2, PT, R65, R57, PT, P2 ;  /* 0x000000394100720c */ /* 0x000fe20003f46120 */
[-C--:B------:R-:W-:Y:S01]  /*a4f0*/  IMAD.WIDE.U32.X R62, R11, R13.reuse, R62, P4 ;  /* 0x0000000d0b3e7225 */ /* 0x080fe200020e043e */
[----:B------:R-:W-:Y:S02]  /*a500*/  SHF.L.W.U32.HI R57, R52, 0x1, R65 ;  /* 0x0000000134397819 */ /* 0x000fe40000010e41 */
[----:B------:R-:W-:Y:S01]  /*a510*/  SEL R69, RZ, 0x1, P2 ;  /* 0x00000001ff457807 */ /* 0x000fe20001000000 */
[----:B------:R-:W-:-:S02]  /*a520*/  IMAD R67, R10, R13, R22 ;  /* 0x0000000d0a437224 */ /* 0x000fc400078e0216 */
[----:B------:R-:W-:-:S04]  /*a530*/  IMAD.WIDE.U32 R52, R10, R14, R50 ;  /* 0x0000000e0a347225 */ /* 0x000fc800078e0032 */
[----:B------:R-:W-:Y:S01]  /*a540*/  IMAD.MOV.U32 R60, RZ, RZ, R59 ;  /* 0x000000ffff3c7224 */ /* 0x000fe200078e003b */
[----:B------:R-:W-:Y:S01]  /*a550*/  SEL R59, RZ, 0x1, !P0 ;  /* 0x00000001ff3b7807 */ /* 0x000fe20004000000 */
[----:B------:R-:W-:Y:S01]  /*a560*/  IMAD.IADD R67, R53, 0x1, R67 ;  /* 0x0000000135437824 */ /* 0x000fe200078e0243 */
[----:B------:R-:W-:Y:S01]  /*a570*/  IADD3 R56, P2, P4, R52, R62, R69 ;  /* 0x0000003e34387210 */ /* 0x000fe20007c5e045 */
[----:B------:R-:W-:Y:S01]  /*a580*/  IMAD.X R53, R57, 0x1, R55, P3 ;  /* 0x0000000139357824 */ /* 0x000fe200018e0637 */
[C---:B------:R-:W-:Y:S01]  /*a590*/  ISETP.LT.U32.AND P0, PT, R24.reuse, R21, PT ;  /* 0x000000151800720c */ /* 0x040fe20003f01070 */
[----:B------:R-:W-:Y:S01]  /*a5a0*/  IMAD.WIDE.U32.X R60, R9, R13, R60, P1 ;  /* 0x0000000d093c7225 */ /* 0x000fe200008e043c */
[----:B------:R-:W-:Y:S02]  /*a5b0*/  IADD3 R21, P3, PT, R24, R59, RZ ;  /* 0x0000003b18157210 */ /* 0x000fe40007f7e0ff */
[----:B------:R-:W-:Y:S01]  /*a5c0*/  IADD3.X R63, PT, PT, R67, R63, RZ, P2, P4 ;  /* 0x0000003f433f7210 */ /* 0x000fe200017e84ff */
[----:B------:R-:W-:Y:S01]  /*a5d0*/  IMAD.WIDE.U32 R54, R11, R10, RZ ;  /* 0x0000000a0b367225 */ /* 0x000fe200078e00ff */
[----:B------:R-:W-:-:S02]  /*a5e0*/  ISETP.GE.U32.AND P2, PT, R52, R50, PT ;  /* 0x000000323400720c */ /* 0x000fc40003f46070 */
[----:B------:R-:W-:Y:S01]  /*a5f0*/  ISETP.GE.U32.AND P4, PT, R56, R52, PT ;  /* 0x000000343800720c */ /* 0x000fe20003f86070 */
[----:B------:R-:W-:Y:S01]  /*a600*/  IMAD.X R22, RZ, RZ, R53, P3 ;  /* 0x000000ffff167224 */ /* 0x000fe200018e0635 */
[----:B------:R-:W-:Y:S01]  /*a610*/  ISETP.GE.U32.AND P3, PT, R21, R24, PT ;  /* 0x000000181500720c */ /* 0x000fe20003f66070 */
[----:B------:R-:W-:Y:S01]  /*a620*/  IMAD.WIDE.U32 R54, P1, R9, R12, R54 ;  /* 0x0000000c09367225 */ /* 0x000fe20007820036 */
[----:B------:R-:W-:Y:S02]  /*a630*/  ISETP.GE.U32.AND.EX P2, PT, R67, R51, PT, P2 ;  /* 0x000000334300720c */ /* 0x000fe40003f46120 */
[----:B------:R-:W-:Y:S02]  /*a640*/  ISETP.GE.U32.AND.EX P4, PT, R63, R67, PT, P4 ;  /* 0x000000433f00720c */ /* 0x000fe40003f86140 */
[----:B------:R-:W-:Y:S02]  /*a650*/  ISETP.GE.U32.AND.EX P3, PT, R22, R53, PT, P3 ;  /* 0x000000351600720c */ /* 0x000fe40003f66130 */
[----:B------:R-:W-:-:S02]  /*a660*/  SEL R24, RZ, 0x1, P2 ;  /* 0x00000001ff187807 */ /* 0x000fc40001000000 */
[----:B------:R-:W-:Y:S02]  /*a670*/  SEL R59, RZ, 0x1, P4 ;  /* 0x00000001ff3b7807 */ /* 0x000fe40002000000 */
[----:B------:R-:W-:Y:S02]  /*a680*/  SHF.L.W.U32.HI R50, R65, 0x1, R56 ;  /* 0x0000000141327819 */ /* 0x000fe40000010e38 */
[----:B------:R-:W-:Y:S01]  /*a690*/  SHF.L.W.U32.HI R51, R56, 0x1, R63 ;  /* 0x0000000138337819 */ /* 0x000fe20000010e3f */
[----:B------:R-:W-:Y:S01]  /*a6a0*/  IMAD.MOV.U32 R56, RZ, RZ, R31 ;  /* 0x000000ffff387224 */ /* 0x000fe200078e001f */
[----:B------:R-:W-:Y:S01]  /*a6b0*/  ISETP.LT.U32.OR.EX P0, PT, R53, R57, !P3, P0 ;  /* 0x000000393500720c */ /* 0x000fe20005f01500 */
[----:B------:R-:W-:Y:S01]  /*a6c0*/  IMAD.X R57, RZ, RZ, RZ, P6 ;  /* 0x000000ffff397224 */ /* 0x000fe200030e06ff */
[----:B------:R-:W-:Y:S01]  /*a6d0*/  IADD3 R60, P2, P3, R59, R60, R24 ;  /* 0x0000003c3b3c7210 */ /* 0x000fe20007b5e018 */
[----:B------:R-:W-:Y:S01]  /*a6e0*/  IMAD.WIDE.U32 R58, R12, R12, R50 ;  /* 0x0000000c0c3a7225 */ /* 0x000fe200078e0032 */
[----:B------:R-:W-:-:S02]  /*a6f0*/  SEL R65, RZ, 0x1, !P0 ;  /* 0x00000001ff417807 */ /* 0x000fc40004000000 */
[----:B------:R-:W-:Y:S01]  /*a700*/  IADD3.X R61, PT, PT, RZ, R61, RZ, P2, P3 ;  /* 0x0000003dff3d7210 */ /* 0x000fe200017e64ff */
[----:B------:R-:W-:Y:S01]  /*a710*/  IMAD.WIDE.U32 R52, R12, R10, RZ ;  /* 0x0000000a0c347225 */ /* 0x000fe200078e00ff */
[----:B------:R-:W-:Y:S02]  /*a720*/  IADD3 R24, P2, PT, R65, R58, RZ ;  /* 0x0000003a41187210 */ /* 0x000fe40007f5e0ff */
[----:B------:R-:W-:Y:S01]  /*a730*/  ISETP.LT.U32.AND P0, PT, R58, R50, PT ;  /* 0x000000323a00720c */ /* 0x000fe20003f01070 */
[----:B------:R-:W-:Y:S01]  /*a740*/  IMAD.IADD R65, R30, 0x1, R59 ;  /* 0x000000011e417824 */ /* 0x000fe200078e023b */
[----:B------:R-:W-:Y:S01]  /*a750*/  ISETP.GE.U32.AND P6, PT, R24, R58, PT ;  /* 0x0000003a1800720c */ /* 0x000fe20003fc6070 */
[----:B------:R-:W-:Y:S01]  /*a760*/  IMAD R50, R9, R12, RZ ;  /* 0x0000000c09327224 */ /* 0x000fe200078e02ff */
[----:B------:R-:W-:Y:S01]  /*a770*/  IADD3 RZ, P4, PT, R53, R54, RZ ;  /* 0x0000003635ff7210 */ /* 0x000fe20007f9e0ff */
[----:B------:R-:W-:Y:S02]  /*a780*/  IMAD.X R62, RZ, RZ, R65, P2 ;  /* 0x000000ffff3e7224 */ /* 0x000fe400010e0641 */
[----:B------:R-:W-:-:S03]  /*a790*/  IMAD.WIDE.U32 R58, R10, R12, R60 ;  /* 0x0000000c0a3a7225 */ /* 0x000fc600078e003c */
[----:B------:R-:W-:Y:S01]  /*a7a0*/  ISETP.GE.U32.AND.EX P6, PT, R62, R65, PT, P6 ;  /* 0x000000413e00720c */ /* 0x000fe20003fc6160 */
[----:B------:R-:W-:-:S03]  /*a7b0*/  IMAD.WIDE.U32 R30, R9, R10, RZ ;  /* 0x0000000a091e7225 */ /* 0x000fc600078e00ff */
[----:B------:R-:W-:Y:S01]  /*a7c0*/  ISETP.LT.U32.OR.EX P0, PT, R65, R51, !P6, P0 ;  /* 0x000000334100720c */ /* 0x000fe20007701500 */
[----:B------:R-:W-:Y:S02]  /*a7d0*/  IMAD R67, R10, R11, R50 ;  /* 0x0000000b0a437224 */ /* 0x000fe400078e0232 */
[----:B------:R-:W-:Y:S01]  /*a7e0*/  IMAD.X R51, RZ, RZ, RZ, P1 ;  /* 0x000000ffff337224 */ /* 0x000fe200008e06ff */
[----:B------:R-:W-:Y:S01]  /*a7f0*/  ISETP.GE.U32.AND P1, PT, R58, R60, PT ;  /* 0x0000003c3a00720c */ /* 0x000fe20003f26070 */
[----:B------:R-:W-:Y:S01]  /*a800*/  IMAD.IADD R60, R59, 0x1, R67 ;  /* 0x000000013b3c7824 */ /* 0x000fe200078e0243 */
[----:B------:R-:W-:Y:S01]  /*a810*/  SHF.L.W.U32.HI R59, R63, 0x1, R58 ;  /* 0x000000013f3b7819 */ /* 0x000fe20000010e3a */
[----:B------:R-:W-:Y:S01]  /*a820*/  IMAD.WIDE.U32 R52, R10, R10, RZ ;  /* 0x0000000a0a347225 */ /* 0x000fe200078e00ff */
[----:B------:R-:W-:Y:S02]  /*a830*/  SEL R63, RZ, 0x1, !P0 ;  /* 0x00000001ff3f7807 */ /* 0x000fe40004000000 */
[----:B------:R-:W-:Y:S01]  /*a840*/  ISETP.GE.U32.AND.EX P1, PT, R60, R61, PT, P1 ;  /* 0x0000003d3c00720c */ /* 0x000fe20003f26110 */
[----:B------:R-:W-:-:S03]  /*a850*/  IMAD.WIDE.U32 R30, P3, R10, R9, R30 ;  /* 0x000000090a1e7225 */ /* 0x000fc6000786001e */
[----:B------:R-:W-:Y:S01]  /*a860*/  SEL R61, RZ, 0x1, P1 ;  /* 0x00000001ff3d7807 */ /* 0x000fe20000800000 */
[----:B------:R-:W-:Y:S01]  /*a870*/  IMAD.WIDE.U32.X R56, R11, R11, R56, P5 ;  /* 0x0000000b0b387225 */ /* 0x000fe200028e0438 */
[----:B------:R-:W-:-:S03]  /*a880*/  IADD3 RZ, P2, PT, R53, R30, RZ ;  /* 0x0000001e35ff7210 */ /* 0x000fc60007f5e0ff */
[----:B------:R-:W-:Y:S01]  /*a890*/  IMAD.MOV.U32 R50, RZ, RZ, R55 ;  /* 0x000000ffff327224 */ /* 0x000fe200078e0037 */
[----:B------:R-:W-:Y:S02]  /*a8a0*/  IADD3 R54, P0, PT, R59, R56, RZ ;  /* 0x000000383b367210 */ /* 0x000fe40007f1e0ff */
[----:B------:R-:W-:Y:S01]  /*a8b0*/  SHF.L.W.U32.HI R55, R58, 0x1, R60 ;  /* 0x000000013a377819 */ /* 0x000fe20000010e3c */
[----:B------:R-:W-:Y:S01]  /*a8c0*/  IMAD.WIDE.U32.X R52, R9, R11, R50, P4 ;  /* 0x0000000b09347225 */ /* 0x000fe200020e0432 */
[----:B------:R-:W-:-:S03]  /*a8d0*/  IADD3 R63, P1, PT, R54, R63, RZ ;  /* 0x0000003f363f7210 */ /* 0x000fc60007f3e0ff */
[----:B------:R-:W-:Y:S01]  /*a8e0*/  IMAD.X R58, R55, 0x1, R57, P0 ;  /* 0x00000001373a7824 */ /* 0x000fe200000e0639 */
[----:B------:R-:W-:Y:S01]  /*a8f0*/  IADD3 R61, P4, PT, R61, R52, RZ ;  /* 0x000000343d3d7210 */ /* 0x000fe20007f9e0ff */
[----:B------:R-:W-:Y:S01]  /*a900*/  IMAD.WIDE.U32 R56, R62, 0x3d1, RZ ;  /* 0x000003d13e387825 */ /* 0x000fe200078e00ff */
[----:B------:R-:W-:Y:S02]  /*a910*/  ISETP.GE.U32.AND P0, PT, R63, R54, PT ;  /* 0x000000363f00720c */ /* 0x000fe40003f06070 */
[----:B------:R-:W-:Y:S01]  /*a920*/  SHF.L.W.U32.HI R52, R60, 0x1, R61 ;  /* 0x000000013c347819 */ /* 0x000fe20000010e3d */
[----:B------:R-:W-:Y:S01]  /*a930*/  IMAD.X R65, RZ, RZ, R58, P1 ;  /* 0x000000ffff417224 */ /* 0x000fe200008e063a */
[----:B------:R-:W-:Y:S01]  /*a940*/  ISETP.LT.U32.AND P1, PT, R54, R59, PT ;  /* 0x0000003b3600720c */ /* 0x000fe20003f21070 */
[----:B------:R-:W-:Y:S02]  /*a950*/  IMAD.X R66, RZ, RZ, R53, P4 ;  /* 0x000000ffff427224 */ /* 0x000fe400020e0635 */
[----:B------:R-:W-:Y:S01]  /*a960*/  IMAD.WIDE.U32 R50, R24, 0x3d1, RZ ;  /* 0x000003d118327825 */ /* 0x000fe200078e00ff */
[----:B------:R-:W-:-:S02]  /*a970*/  ISETP.GE.U32.AND.EX P0, PT, R65, R58, PT, P0 ;  /* 0x0000003a4100720c */ /* 0x000fc40003f06100 */
[----:B------:R-:W-:Y:S01]  /*a980*/  SHF.L.W.U32.HI R53, R61, 0x1, R66 ;  /* 0x000000013d357819 */ /* 0x000fe20000010e42 */
[----:B------:R-:W-:Y:S01]  /*a990*/  IMAD.MOV.U32 R54, RZ, RZ, R31 ;  /* 0x000000ffff367224 */ /* 0x000fe200078e001f */
[----:B------:R-:W-:Y:S01]  /*a9a0*/  ISETP.LT.U32.OR.EX P0, PT, R58, R55, !P0, P1 ;  /* 0x000000373a00720c */ /* 0x000fe20004701510 */
[----:B------:R-:W-:Y:S01]  /*a9b0*/  IMAD.X R55, RZ, RZ, RZ, P3 ;  /* 0x000000ffff377224 */ /* 0x000fe200018e06ff */
[----:B------:R-:W-:Y:S01]  /*a9c0*/  IADD3 R64, P4, PT, RZ, R50, RZ ;  /* 0x00000032ff407210 */ /* 0x000fe20007f9e0ff */
[----:B------:R-:W-:Y:S01]  /*a9d0*/  IMAD.WIDE.U32 R56, P3, RZ, R24, R56 ;  /* 0x00000018ff387225 */ /* 0x000fe20007860038 */
[----:B------:R-:W-:Y:S02]  /*a9e0*/  SEL R69, RZ, 0x1, !P0 ;  /* 0x00000001ff457807 */ /* 0x000fe40004000000 */
[----:B------:R-:W-:Y:S01]  /*a9f0*/  ISETP.GE.U32.AND P1, PT, R64, R50, PT ;  /* 0x000000324000720c */ /* 0x000fe20003f26070 */
[----:B------:R-:W-:Y:S01]  /*aa00*/  IMAD.WIDE.U32 R58, R10, R10, R52 ;  /* 0x0000000a0a3a7225 */ /* 0x000fe200078e0034 */
[----:B------:R-:W-:-:S02]  /*aa10*/  IADD3 R67, P5, PT, R51, R56, RZ ;  /* 0x0000003833437210 */ /* 0x000fc40007fbe0ff */
[----:B------:R-:W-:Y:S01]  /*aa20*/  SHF.R.U32.HI R66, RZ, 0x1f, R66 ;  /* 0x0000001fff427819 */ /* 0x000fe20000011642 */
[----:B------:R-:W-:Y:S01]  /*aa30*/  IMAD.IADD R59, R30, 0x1, R59 ;  /* 0x000000011e3b7824 */ /* 0x000fe200078e023b */
[-C--:B------:R-:W-:Y:S01]  /*aa40*/  IADD3 R56, P0, PT, R69, R58.reuse, RZ ;  /* 0x0000003a45387210 */ /* 0x080fe20007f1e0ff */
[----:B------:R-:W-:Y:S02]  /*aa50*/  IMAD.MOV.U32 R60, RZ, RZ, R57 ;  /* 0x000000ffff3c7224 */ /* 0x000fe400078e0039 */
[----:B------:R-:W-:Y:S01]  /*aa60*/  IMAD.X R61, RZ, RZ, RZ, P3 ;  /* 0x000000ffff3d7224 */ /* 0x000fe200018e06ff */
[----:B------:R-:W-:Y:S01]  /*aa70*/  ISETP.GE.U32.AND P3, PT, R56, R58, PT ;  /* 0x0000003a3800720c */ /* 0x000fe20003f66070 */
[----:B------:R-:W-:-:S04]  /*aa80*/  IMAD.WIDE.U32 R30, R65, 0x3d1, RZ ;  /* 0x000003d1411e7825 */ /* 0x000fc800078e00ff */
[----:B------:R-:W-:Y:S01]  /*aa90*/  IMAD.X R57, RZ, RZ, R59, P0 ;  /* 0x000000ffff397224 */ /* 0x000fe200000e063b */
[----:B------:R-:W-:Y:S01]  /*aaa0*/  ISETP.LT.U32.AND P0, PT, R58, R52, PT ;  /* 0x000000343a00720c */ /* 0x000fe20003f01070 */
[----:B------:R-:W-:Y:S02]  /*aab0*/  IMAD.X R24, R67, 0x1, R24, P4 ;  /* 0x0000000143187824 */ /* 0x000fe400020e0618 */
[----:B------:R-:W-:Y:S01]  /*aac0*/  IMAD.WIDE.U32.X R60, RZ, R62, R60, P5 ;  /* 0x0000003eff3c7225 */ /* 0x000fe200028e043c */
[----:B------:R-:W-:Y:S02]  /*aad0*/  ISETP.GE.U32.AND.EX P3, PT, R57, R59, PT, P3 ;  /* 0x0000003b3900720c */ /* 0x000fe40003f66130 */
[----:B------:R-:W-:Y:S01]  /*aae0*/  ISETP.GE.U32.AND.EX P1, PT, R24, R67, PT, P1 ;  /* 0x000000431800720c */ /* 0x000fe20003f26110 */
[----:B------:R-:W-:Y:S01]  /*aaf0*/  IMAD.WIDE.U32 R50, R63, 0x3d1, RZ ;  /* 0x000003d13f327825 */ /* 0x000fe200078e00ff */
[----:B------:R-:W-:-:S03]  /*ab00*/  ISETP.LT.U32.OR.EX P0, PT, R59, R53, !P3, P0 ;  /* 0x000000353b00720c */ /* 0x000fc60005f01500 */
[----:B------:R-:W-:Y:S01]  /*ab10*/  IMAD.WIDE.U32 R30, P4, RZ, R63, R30 ;  /* 0x0000003fff1e7225 */ /* 0x000fe2000788001e */
[----:B------:R-:W-:-:S03]  /*ab20*/  IADD3 R59, P3, PT, R60, R50, RZ ;  /* 0x000000323c3b7210 */ /* 0x000fc60007f7e0ff */
[----:B------:R-:W-:Y:S01]  /*ab30*/  IMAD.WIDE.U32.X R54, R9, R9, R54, P2 ;  /* 0x0000000909367225 */ /* 0x000fe200010e0436 */
[----:B------:R-:W-:Y:S02]  /*ab40*/  IADD3 R67, P2, PT, R51, R30, RZ ;  /* 0x0000001e33437210 */ /* 0x000fe40007f5e0ff */
[----:B------:R-:W-:Y:S01]  /*ab50*/  SEL R51, RZ, 0x1, !P0 ;  /* 0x00000001ff337807 */ /* 0x000fe20004000000 */
[----:B------:R-:W-:Y:S01]  /*ab60*/  IMAD.X R53, RZ, RZ, RZ, P4 ;  /* 0x000000ffff357224 */ /* 0x000fe200020e06ff */
[----:B------:R-:W-:Y:S01]  /*ab70*/  ISETP.GE.U32.AND P0, PT, R59, R50, PT ;  /* 0x000000323b00720c */ /* 0x000fe20003f06070 */
[----:B------:R-:W-:Y:S01]  /*ab80*/  IMAD.X R60, R67, 0x1, R61, P3 ;  /* 0x00000001433c7824 */ /* 0x000fe200018e063d */
[----:B------:R-:W-:Y:S01]  /*ab90*/  IADD3 R66, P3, P4, R51, R66, R54 ;  /* 0x0000004233427210 */ /* 0x000fe20007c7e036 */
[----:B------:R-:W-:Y:S01]  /*aba0*/  IMAD.MOV.U32 R52, RZ, RZ, R31 ;  /* 0x000000ffff347224 */ /* 0x000fe200078e001f */
[----:B------:R-:W-:Y:S01]  /*abb0*/  SEL R51, RZ, 0x1, P1 ;  /* 0x00000001ff337807 */ /* 0x000fe20000800000 */
[----:B------:R-:W-:Y:S01]  /*abc0*/  IMAD.WIDE.U32 R30, R57, 0x3d1, RZ ;  /* 0x000003d1391e7825 */ /* 0x000fe200078e00ff */
[----:B------:R-:W-:-:S02]  /*abd0*/  IADD3 R62, P1, PT, R59, R62, RZ ;  /* 0x0000003e3b3e7210 */ /* 0x000fc40007f3e0ff */
[----:B------:R-:W-:Y:S01]  /*abe0*/  ISETP.GE.U32.AND.EX P0, PT, R60, R67, PT, P0 ;  /* 0x000000433c00720c */ /* 0x000fe20003f06100 */
[----:B------:R-:W-:Y:S01]  /*abf0*/  IMAD.WIDE.U32.X R52, RZ, R65, R52, P2 ;  /* 0x00000041ff347225 */ /* 0x000fe200010e0434 */
[----:B------:R-:W-:Y:S02]  /*ac00*/  IADD3.X R67, PT, PT, RZ, RZ, R55, P3, P4 ;  /* 0x000000ffff437210 */ /* 0x000fe40001fe8437 */
[----:B------:R-:W-:Y:S01]  /*ac10*/  IADD3 R54, P4, PT, R62, R51, RZ ;  /* 0x000000333e367210 */ /* 0x000fe20007f9e0ff */
[----:B------:R-:W-:Y:S01]  /*ac20*/  IMAD.WIDE.U32 R50, R56, 0x3d1, RZ ;  /* 0x000003d138327825 */ /* 0x000fe200078e00ff */
[----:B------:R-:W-:Y:S02]  /*ac30*/  SEL R55, RZ, 0x1, P0 ;  /* 0x00000001ff377807 */ /* 0x000fe40000000000 */
[----:B------:R-:W-:Y:S01]  /*ac40*/  ISETP.GE.U32.AND P0, PT, R27, R48, PT ;  /* 0x000000301b00720c */ /* 0x000fe20003f06070 */
[----:B------:R-:W-:Y:S01]  /*ac50*/  IMAD.WIDE.U32 R30, P2, RZ, R56, R30 ;  /* 0x00000038ff1e7225 */ /* 0x000fe2000784001e */
[----:B------:R-:W-:-:S02]  /*ac60*/  IADD3 R52, P5, P6, R50, R52, R55 ;  /* 0x0000003432347210 */ /* 0x000fc40007ebe037 */
[----:B------:R-:W-:Y:S01]  /*ac70*/  ISETP.GE.U32.AND.EX P0, PT, R28, R49, PT, P0 ;  /* 0x000000311c00720c */ /* 0x000fe20003f06100 */
[----:B------:R-:W-:Y:S01]  /*ac80*/  IMAD.X R61, R60, 0x1, R63, P1 ;  /* 0x000000013c3d7824 */ /* 0x000fe200008e063f */
[----:B------:R-:W-:Y:S01]  /*ac90*/  IADD3 R30, P3, PT, R51, R30, RZ ;  /* 0x0000001e331e7210 */ /* 0x000fe20007f7e0ff */
[----:B------:R-:W-:Y:S01]  /*aca0*/  IMAD.X R51, RZ, RZ, RZ, P2 ;  /* 0x000000ffff337224 */ /* 0x000fe200010e06ff */
[----:B------:R-:W-:Y:S01]  /*acb0*/  ISETP.GE.U32.AND P1, PT, R54, R62, PT ;  /* 0x0000003e3600720c */ /* 0x000fe20003f26070 */
[----:B------:R-:W-:Y:S01]  /*acc0*/  IMAD.X R55, RZ, RZ, R61, P4 ;  /* 0x000000ffff377224 */ /* 0x000fe200020e063d */
[----:B------:R-:W-:Y:S02]  /*acd0*/  IADD3.X R63, PT, PT, R30, R53, RZ, P5, P6 ;  /* 0x000000351e3f7210 */ /* 0x000fe40002fec4ff */
[----:B------:R-:W-:Y:S02]  /*ace0*/  ISETP.LT.U32.AND P4, PT, R62, R59, PT ;  /* 0x0000003b3e00720c */ /* 0x000fe40003f81070 */
[----:B------:R-:W-:-:S02]  /*acf0*/  ISETP.GE.U32.AND.EX P5, PT, R55, R61, PT, P1 ;  /* 0x0000003d3700720c */ /* 0x000fc40003fa6110 */
[----:B------:R-:W-:Y:S02]  /*ad00*/  IADD3 R58, P6, PT, R7, -R38, RZ ;  /* 0x80000026073a7210 */ /* 0x000fe40007fde0ff */
[----:B------:R-:W-:Y:S02]  /*ad10*/  ISETP.LT.U32.OR.EX P4, PT, R61, R60, !P5, P4 ;  /* 0x0000003c3d00720c */ /* 0x000fe40006f81540 */
[----:B------:R-:W-:Y:S01]  /*ad20*/  IADD3 R65, P5, PT, R52, R65, RZ ;  /* 0x0000004134417210 */ /* 0x000fe20007fbe0ff */
[----:B------:R-:W-:Y:S01]  /*ad30*/  IMAD.X R59, R8, 0x1, ~R39, P6 ;  /* 0x00000001083b7824 */ /* 0x000fe200030e0e27 */
[----:B------:R-:W-:Y:S02]  /*ad40*/  SEL R60, RZ, 0x1, !P4 ;  /* 0x00000001ff3c7807 */ /* 0x000fe40006000000 */
[----:B------:R-:W-:Y:S01]  /*ad50*/  ISETP.GE.U32.AND P4, PT, R52, R50, PT ;  /* 0x000000323400720c */ /* 0x000fe20003f86070 */
[----:B------:R-:W-:Y:S01]  /*ad60*/  IMAD.MOV.U32 R50, RZ, RZ, R31 ;  /* 0x000000ffff327224 */ /* 0x000fe200078e001f */
[----:B------:R-:W-:Y:S01]  /*ad70*/  SEL R53, RZ, 0x1, P0 ;  /* 0x00000001ff357807 */ /* 0x000fe20000000000 */
[----:B------:R-:W-:Y:S01]  /*ad80*/  IMAD.X R56, R63, 0x1, R56, P5 ;  /* 0x000000013f387824 */ /* 0x000fe200028e0638 */
[----:B------:R-:W-:Y:S01]  /*ad90*/  IADD3 R60, P6, PT, R65, R60, RZ ;  /* 0x0000003c413c7210 */ /* 0x000fe20007fde0ff */
[----:B------:R-:W-:Y:S01]  /*ada0*/  IMAD.WIDE.U32.X R50, RZ, R57, R50, P3 ;  /* 0x00000039ff327225 */ /* 0x000fe200018e0432 */
[----:B------:R-:W-:-:S02]  /*adb0*/  ISETP.GE.U32.AND P2, PT, R58, R53, PT ;  /* 0x000000353a00720c */ /* 0x000fc40003f46070 */
[----:B------:R-:W-:Y:S01]  /*adc0*/  ISETP.LT.U32.AND P3, PT, R65, R52, PT ;  /* 0x000000344100720c */ /* 0x000fe20003f61070 */
[----:B------:R-:W-:Y:S01]  /*add0*/  IMAD.WIDE.U32 R52, R67, 0x3d1, RZ ;  /* 0x000003d143347825 */ /* 0x000fe200078e00ff */
[----:B------:R-:W-:Y:S02]  /*ade0*/  ISETP.GE.U32.AND.EX P5, PT, R63, R30, PT, P4 ;  /* 0x0000001e3f00720c */ /* 0x000fe40003fa6140 */
[----:B------:R-:W-:Y:S01]  /*adf0*/  ISETP.GE.U32.AND P4, PT, R60, R65, PT ;  /* 0x000000413c00720c */ /* 0x000fe20003f86070 */
[----:B------:R-:W-:Y:S01]  /*ae00*/  IMAD.X R61, RZ, RZ, R56, P6 ;  /* 0x000000ffff3d7224 */ /* 0x000fe200030e0638 */
[----:B------:R-:W-:Y:S01]  /*ae10*/  ISETP.LT.U32.AND P1, PT, R7, R38, PT ;  /* 0x000000260700720c */ /* 0x000fe20003f21070 */
[----:B------:R-:W-:Y:S01]  /*ae20*/  IMAD.WIDE.U32 R30, R66, 0x3d1, RZ ;  /* 0x000003d1421e7825 */ /* 0x000fe200078e00ff */
[----:B------:R-:W-:Y:S02]  /*ae30*/  ISETP.GE.U32.AND.EX P6, PT, R59, RZ, PT, P2 ;  /* 0x000000ff3b00720c */ /* 0x000fe40003fc6120 */
[----:B------:R-:W-:Y:S01]  /*ae40*/  SEL R7, RZ, 0x1, P5 ;  /* 0x00000001ff077807 */ /* 0x000fe20002800000 */
[----:B------:R-:W-:Y:S01]  /*ae50*/  IMAD.WIDE.U32 R52, P2, RZ, R66, R52 ;  /* 0x00000042ff347225 */ /* 0x000fe20007840034 */
[----:B------:R-:W-:-:S02]  /*ae60*/  ISETP.GE.U32.AND.EX P4, PT, R61, R56, PT, P4 ;  /* 0x000000383d00720c */ /* 0x000fc40003f86140 */
[----:B------:R-:W-:Y:S02]  /*ae70*/  ISETP.LT.U32.OR.EX P1, PT, R8, R39, !P6, P1 ;  /* 0x000000270800720c */ /* 0x000fe40007721510 */
[----:B------:R-:W-:Y:S02]  /*ae80*/  ISETP.LT.U32.OR.EX P3, PT, R56, R63, !P4, P3 ;  /* 0x0000003f3800720c */ /* 0x000fe40006761530 */
[----:B------:R-:W-:Y:S02]  /*ae90*/  IADD3 R7, P5, P6, R30, R50, R7 ;  /* 0x000000321e077210 */ /* 0x000fe40007ebe007 */
[----:B------:R-:W-:Y:S01]  /*aea0*/  IADD3 R50, P4, PT, R31, R52, RZ ;  /* 0x000000341f327210 */ /* 0x000fe20007f9e0ff */
[----:B------:R-:W-:Y:S01]  /*aeb0*/  IMAD.X R31, RZ, RZ, RZ, P2 ;  /* 0x000000ffff1f7224 */ /* 0x000fe200010e06ff */
[----:B------:R-:W-:Y:S02]  /*aec0*/  SEL R63, RZ, 0x1, !P3 ;  /* 0x00000001ff3f7807 */ /* 0x000fe40005800000 */
[----:B------:R-:W-:-:S02]  /*aed0*/  IADD3.X R51, PT, PT, R50, R51, RZ, P5, P6 ;  /* 0x0000003332337210 */ /* 0x000fc40002fec4ff */
[-C--:B------:R-:W-:Y:S02]  /*aee0*/  IADD3 R62, P6, PT, R25, -R36.reuse, RZ ;  /* 0x80000024193e7210 */ /* 0x080fe40007fde0ff */
[----:B------:R-:W-:Y:S02]  /*aef0*/  IADD3 R8, P5, PT, R7, R57, RZ ;  /* 0x0000003907087210 */ /* 0x000fe40007fbe0ff */
[----:B------:R-:W-:Y:S01]  /*af00*/  ISETP.LT.U32.AND P2, PT, R25, R36, PT ;  /* 0x000000241900720c */ /* 0x000fe20003f41070 */
[----:B------:R-:W-:Y:S01]  /*af10*/  IMAD.X R25, R20, 0x1, ~R37, P6 ;  /* 0x0000000114197824 */ /* 0x000fe200030e0e25 */
[----:B------:R-:W-:Y:S01]  /*af20*/  ISETP.GE.U32.AND P3, PT, R7, R30, PT ;  /* 0x0000001e0700720c */ /* 0x000fe20003f66070 */
[----:B------:R-:W-:Y:S01]  /*af30*/  IMAD.MOV.U32 R30, RZ, RZ, R53 ;  /* 0x000000ffff1e7224 */ /* 0x000fe200078e0035 */
[----:B------:R-:W-:Y:S01]  /*af40*/  IADD3 R63, P6, PT, R8, R63, RZ ;  /* 0x0000003f083f7210 */ /* 0x000fe20007fde0ff */
[----:B------:R-:W-:Y:S01]  /*af50*/  IMAD.X R66, R51, 0x1, R66, P5 ;  /* 0x0000000133427824 */ /* 0x000fe200028e0642 */
[----:B------:R-:W-:Y:S01]  /*af60*/  SEL R53, RZ, 0x1, !P1 ;  /* 0x00000001ff357807 */ /* 0x000fe20004800000 */
[----:B------:R-:W-:Y:S01]  /*af70*/  IMAD.WIDE.U32.X R30, RZ, R67, R30, P4 ;  /* 0x00000043ff1e7225 */ /* 0x000fe200020e041e */
[----:B------:R-:W-:-:S02]  /*af80*/  ISETP.GE.U32.AND P4, PT, R63, R8, PT ;  /* 0x000000083f00720c */ /* 0x000fc40003f86070 */
[----:B------:R-:W-:Y:S01]  /*af90*/  ISETP.GE.U32.AND P5, PT, R62, R53, PT ;  /* 0x000000353e00720c */ /* 0x000fe20003fa6070 */
[----:B------:R-:W-:Y:S01]  /*afa0*/  IMAD.X R65, RZ, RZ, R66, P6 ;  /* 0x000000ffff417224 */ /* 0x000fe200030e0642 */
[----:B------:R-:W-:Y:S02]  /*afb0*/  ISETP.GE.U32.AND.EX P3, PT, R51, R50, PT, P3 ;  /* 0x000000323300720c */ /* 0x000fe40003f66130 */
[----:B------:R-:W-:Y:S02]  /*afc0*/  ISETP.LT.U32.AND P6, PT, R8, R7, PT ;  /* 0x000000070800720c */ /* 0x000fe40003fc1070 */
[----:B------:R-:W-:Y:S02]  /*afd0*/  ISETP.GE.U32.AND.EX P4, PT, R65, R66, PT, P4 ;  /* 0x000000424100720c */ /* 0x000fe40003f86140 */
[----:B------:R-:W-:Y:S02]  /*afe0*/  ISETP.GE.U32.AND.EX P5, PT, R25, RZ, PT, P5 ;  /* 0x000000ff1900720c */ /* 0x000fe40003fa6150 */
[----:B------:R-:W-:-:S02]  /*aff0*/  SEL R7, RZ, 0x1, P3 ;  /* 0x00000001ff077807 */ /* 0x000fc40001800000 */
[----:B------:R-:W-:Y:S02]  /*b000*/  ISETP.LT.U32.OR.EX P4, PT, R66, R51, !P4, P6 ;  /* 0x000000334200720c */ /* 0x000fe40006781560 */
[----:B------:R-:W-:Y:S02]  /*b010*/  ISETP.LT.U32.OR.EX P2, PT, R20, R37, !P5, P2 ;  /* 0x000000251400720c */ /* 0x000fe40006f41520 */
[----:B------:R-:W-:Y:S02]  /*b020*/  IADD3 R7, P5, P6, R67, R30, R7 ;  /* 0x0000001e43077210 */ /* 0x000fe40007ebe007 */
[----:B------:R-:W-:Y:S02]  /*b030*/  SEL R8, RZ, 0x1, !P4 ;  /* 0x00000001ff087807 */ /* 0x000fe40006000000 */
[----:B------:R-:W-:Y:S02]  /*b040*/  IADD3.X R30, PT, PT, RZ, R31, RZ, P5, P6 ;  /* 0x0000001fff1e7210 */ /* 0x000fe40002fec4ff */
[----:B------:R-:W-:-:S02]  /*b050*/  IADD3 R69, P5, PT, R7, R8, RZ ;  /* 0x0000000807457210 */ /* 0x000fc40007fbe0ff */
[C---:B------:R-:W-:Y:S02]  /*b060*/  IADD3 R67, P3, PT, R26.reuse, -R34, RZ ;  /* 0x800000221a437210 */ /* 0x040fe40007f7e0ff */
[----:B------:R-:W-:Y:S01]  /*b070*/  SEL R20, RZ, 0x1, !P2 ;  /* 0x00000001ff147807 */ /* 0x000fe20005000000 */
[----:B------:R-:W-:Y:S01]  /*b080*/  IMAD.X R71, RZ, RZ, R30, P5 ;  /* 0x000000ffff477224 */ /* 0x000fe200028e061e */
[----:B------:R-:W-:Y:S01]  /*b090*/  ISETP.NE.U32.AND P5, PT, R69, RZ, PT ;  /* 0x000000ff4500720c */ /* 0x000fe20003fa5070 */
[----:B------:R-:W-:Y:S01]  /*b0a0*/  IMAD.X R68, R29, 0x1, ~R35, P3 ;  /* 0x000000011d447824 */ /* 0x000fe200018e0e23 */
[----:B------:R-:W-:Y:S02]  /*b0b0*/  ISETP.GE.U32.AND P4, PT, R67, R20, PT ;  /* 0x000000144300720c */ /* 0x000fe40003f86070 */
[----:B------:R-:W-:Y:S02]  /*b0c0*/  ISETP.NE.AND.EX P5, PT, R71, RZ, PT, P5 ;  /* 0x000000ff4700720c */ /* 0x000fe40003fa5350 */
[----:B------:R-:W-:Y:S01]  /*b0d0*/  ISETP.LT.U32.AND P3, PT, R26, R34, PT ;  /* 0x000000221a00720c */ /* 0x000fe20003f61070 */
[----:B------:R-:W-:Y:S01]  /*b0e0*/  IMAD.MOV.U32 R26, RZ, RZ, RZ ;  /* 0x000000ffff1a7224 */ /* 0x000fe200078e00ff */
[----:B------:R-:W-:-:S04]  /*b0f0*/  ISETP.GE.U32.AND.EX P4, PT, R68, RZ, PT, P4 ;  /* 0x000000ff4400720c */ /* 0x000fc80003f86140 */
[----:B------:R-:W-:-:S05]  /*b100*/  ISETP.LT.U32.OR.EX P3, PT, R29, R35, !P4, P3 ;  /* 0x000000231d00720c */ /* 0x000fca0006761530 */
[----:B------:R-:W-:Y:S08]  /*b110*/  @!P5 BRA `(.L_x_45) ;  /* 0x0000000000c8d947 */ /* 0x000ff00003800000 */
[----:B------:R-:W-:-:S04]  /*b120*/  IMAD.WIDE.U32 R30, R71, 0x3d1, RZ ;  /* 0x000003d1471e7825 */ /* 0x000fc800078e00ff */
[----:B------:R-:W-:Y:S02]  /*b130*/  IMAD.MOV.U32 R52, RZ, RZ, RZ ;  /* 0x000000ffff347224 */ /* 0x000fe400078e00ff */
[----:B------:R-:W-:Y:S02]  /*b140*/  IMAD.MOV.U32 R53, RZ, RZ, R69 ;  /* 0x000000ffff357224 */ /* 0x000fe400078e0045 */
[----:B------:R-:W-:-:S04]  /*b150*/  IMAD.WIDE.U32 R30, P4, RZ, R69, R30 ;  /* 0x00000045ff1e7225 */ /* 0x000fc8000788001e */
[----:B------:R-:W-:-:S04]  /*b160*/  IMAD.WIDE.U32 R50, R69, 0x3d1, RZ ;  /* 0x000003d145327825 */ /* 0x000fc800078e00ff */
[----:B------:R-:W-:-:S04]  /*b170*/  IMAD.WIDE.U32 R52, R69, 0x3d1, R52 ;  /* 0x000003d145347825 */ /* 0x000fc800078e0034 */
[----:B------:R-:W-:Y:S01]  /*b180*/  IMAD.X R57, RZ, RZ, RZ, P4 ;  /* 0x000000ffff397224 */ /* 0x000fe200020e06ff */
[----:B------:R-:W-:Y:S01]  /*b190*/  IADD3 RZ, P4, PT, R51, R30, RZ ;  /* 0x0000001e33ff7210 */ /* 0x000fe20007f9e0ff */
[----:B------:R-:W-:Y:S01]  /*b1a0*/  IMAD.MOV.U32 R56, RZ, RZ, R31 ;  /* 0x000000ffff387224 */ /* 0x000fe200078e001f */
[-C--:B------:R-:W-:Y:S01]  /*b1b0*/  IADD3 R64, P6, PT, R64, R52.reuse, RZ ;  /* 0x0000003440407210 */ /* 0x080fe20007fde0ff */
[----:B------:R-:W-:Y:S01]  /*b1c0*/  IMAD.IADD R7, R30, 0x1, R53 ;  /* 0x000000011e077824 */ /* 0x000fe200078e0235 */
[----:B------:R-:W-:Y:S01]  /*b1d0*/  ISETP.GE.U32.AND P5, PT, R52, RZ, PT ;  /* 0x000000ff3400720c */ /* 0x000fe20003fa6070 */
[----:B------:R-:W-:Y:S01]  /*b1e0*/  IMAD.WIDE.U32.X R56, RZ, R71, R56, P4 ;  /* 0x00000047ff387225 */ /* 0x000fe200020e0438 */
[----:B------:R-:W-:Y:S02]  /*b1f0*/  ISETP.GE.U32.AND P4, PT, R64, R52, PT ;  /* 0x000000344000720c */ /* 0x000fe40003f86070 */
[C---:B------:R-:W-:Y:S01]  /*b200*/  ISETP.GE.U32.AND.EX P5, PT, R7.reuse, R69, PT, P5 ;  /* 0x000000450700720c */ /* 0x040fe20003fa6150 */
[----:B------:R-:W-:Y:S01]  /*b210*/  IMAD.X R24, R7, 0x1, R24, P6 ;  /* 0x0000000107187824 */ /* 0x000fe200030e0618 */
[----:B------:R-:W-:-:S02]  /*b220*/  IADD3 R29, P6, PT, R71, R56, RZ ;  /* 0x00000038471d7210 */ /* 0x000fc40007fde0ff */
[----:B------:R-:W-:Y:S02]  /*b230*/  SEL R26, RZ, 0x1, P5 ;  /* 0x00000001ff1a7807 */ /* 0x000fe40002800000 */
[----:B------:R-:W-:Y:S01]  /*b240*/  ISETP.GE.U32.AND.EX P4, PT, R24, R7, PT, P4 ;  /* 0x000000071800720c */ /* 0x000fe20003f86140 */
[----:B------:R-:W-:Y:S01]  /*b250*/  IMAD.X R56, RZ, RZ, R57, P6 ;  /* 0x000000ffff387224 */ /* 0x000fe200030e0639 */
[-C--:B------:R-:W-:Y:S02]  /*b260*/  IADD3 R7, P5, PT, R29, R54.reuse, RZ ;  /* 0x000000361d077210 */ /* 0x080fe40007fbe0ff */
[----:B------:R-:W-:Y:S02]  /*b270*/  SEL R20, RZ, 0x1, P4 ;  /* 0x00000001ff147807 */ /* 0x000fe40002000000 */
[----:B------:R-:W-:Y:S01]  /*b280*/  ISETP.GE.U32.AND P4, PT, R7, R54, PT ;  /* 0x000000360700720c */ /* 0x000fe20003f86070 */
[----:B------:R-:W-:Y:S01]  /*b290*/  IMAD.X R8, R56, 0x1, R55, P5 ;  /* 0x0000000138087824 */ /* 0x000fe200028e0637 */
[----:B------:R-:W-:-:S04]  /*b2a0*/  IADD3 R54, P5, P6, R20, R7, R26 ;  /* 0x0000000714367210 */ /* 0x000fc80007ebe01a */
[----:B------:R-:W-:Y:S02]  /*b2b0*/  ISETP.GE.U32.AND.EX P4, PT, R8, R55, PT, P4 ;  /* 0x000000370800720c */ /* 0x000fe40003f86140 */
[----:B------:R-:W-:Y:S02]  /*b2c0*/  IADD3.X R55, PT, PT, RZ, R8, RZ, P5, P6 ;  /* 0x00000008ff377210 */ /* 0x000fe40002fec4ff */
[----:B------:R-:W-:Y:S02]  /*b2d0*/  ISETP.GE.U32.AND P5, PT, R29, R71, PT ;  /* 0x000000471d00720c */ /* 0x000fe40003fa6070 */
[----:B------:R-:W-:Y:S02]  /*b2e0*/  ISETP.GE.U32.AND P6, PT, R54, R7, PT ;  /* 0x000000073600720c */ /* 0x000fe40003fc6070 */
[----:B------:R-:W-:Y:S02]  /*b2f0*/  ISETP.GE.U32.AND.EX P5, PT, R56, RZ, PT, P5 ;  /* 0x000000ff3800720c */ /* 0x000fe40003fa6150 */
        /* <DEDUP_REMOVED lines=20> */
.L_x_45:
[----:B------:R-:W-:Y:S05]  /*b440*/  BSYNC.RECONVERGENT B2 ;  /* 0x0000000000027941 */ /* 0x000fea0003800200 */
.L_x_44:
[----:B------:R-:W-:Y:S01]  /*b450*/  IMAD.MOV.U32 R30, RZ, RZ, R64 ;  /* 0x000000ffff1e7224 */ /* 0x000fe200078e0040 */
[----:B------:R-:W-:Y:S01]  /*b460*/  IADD3 R27, P5, PT, R27, -R48, RZ ;  /* 0x800000301b1b7210 */ /* 0x000fe20007fbe0ff */
[----:B------:R-:W-:Y:S01]  /*b470*/  IMAD.MOV.U32 R31, RZ, RZ, R24 ;  /* 0x000000ffff1f7224 */ /* 0x000fe200078e0018 */
[----:B------:R-:W-:Y:S01]  /*b480*/  SEL R8, RZ, 0xfffffc2f, !P3 ;  /* 0xfffffc2fff087807 */ /* 0x000fe20005800000 */
[----:B------:R-:W-:Y:S01]  /*b490*/  BSSY.RECONVERGENT B2, `(.L_x_46) ;  /* 0x00000ee000027945 */ /* 0x000fe20003800200 */
[----:B------:R-:W-:Y:S01]  /*b4a0*/  SEL R74, RZ, 0xfffffffe, !P3 ;  /* 0xfffffffeff4a7807 */ /* 0x000fe20005800000 */
[----:B------:R-:W-:Y:S01]  /*b4b0*/  IMAD.WIDE.U32 R30, R16, R16, R30 ;  /* 0x00000010101e7225 */ /* 0x000fe200078e001e */
[-C--:B------:R-:W-:Y:S01]  /*b4c0*/  IADD3 R8, P6, PT, R8, R27.reuse, RZ ;  /* 0x0000001b08087210 */ /* 0x080fe20007fde0ff */
[----:B------:R-:W-:Y:S01]  /*b4d0*/  BSSY.RELIABLE B3, `(.L_x_47) ;  /* 0x000005d000037945 */ /* 0x000fe20003800100 */
[----:B------:R-:W-:Y:S01]  /*b4e0*/  SEL R78, RZ, 0xffffffff, !P3 ;  /* 0xffffffffff4e7807 */ /* 0x000fe20005800000 */
[----:B------:R-:W-:Y:S01]  /*b4f0*/  IMAD.IADD R33, R32, 0x1, R31 ;  /* 0x0000000120217824 */ /* 0x000fe200078e021f */
[----:B------:R-:W-:Y:S01]  /*b500*/  ISETP.GE.U32.AND P4, PT, R30, R64, PT ;  /* 0x000000401e00720c */ /* 0x000fe20003f86070 */
[----:B------:R-:W-:Y:S01]  /*b510*/  IMAD.X R7, R28, 0x1, ~R49, P5 ;  /* 0x000000011c077824 */ /* 0x000fe200028e0e31 */
[----:B------:R-:W-:-:S02]  /*b520*/  ISETP.GE.U32.AND P5, PT, R8, R27, PT ;  /* 0x0000001b0800720c */ /* 0x000fc40003fa6070 */
[----:B------:R-:W-:Y:S01]  /*b530*/  ISETP.GE.U32.AND.EX P4, PT, R33, R24, PT, P4 ;  /* 0x000000182100720c */ /* 0x000fe20003f86140 */
[----:B------:R-:W-:Y:S01]  /*b540*/  IMAD.X R74, R74, 0x1, R7, P6 ;  /* 0x000000014a4a7824 */ /* 0x000fe200030e0607 */
[----:B------:R-:W-:Y:S02]  /*b550*/  IADD3 R23, P6, PT, R54, R23, RZ ;  /* 0x0000001736177210 */ /* 0x000fe40007fde0ff */
[----:B------:R-:W-:Y:S02]  /*b560*/  SEL R20, RZ, 0x1, P4 ;  /* 0x00000001ff147807 */ /* 0x000fe40002000000 */
[----:B------:R-:W-:Y:S01]  /*b570*/  SEL R24, RZ, 0xffffffff, P0 ;  /* 0xffffffffff187807 */ /* 0x000fe20000000000 */
[----:B------:R-:W-:Y:S01]  /*b580*/  IMAD.X R17, R55, 0x1, R17, P6 ;  /* 0x0000000137117824 */ /* 0x000fe200030e0611 */
[----:B------:R-:W-:Y:S02]  /*b590*/  ISETP.GE.U32.AND.EX P5, PT, R74, R7, PT, P5 ;  /* 0x000000074a00720c */ /* 0x000fe40003fa6150 */
[----:B------:R-:W-:-:S02]  /*b5a0*/  IADD3 R7, P0, PT, R23, R20, RZ ;  /* 0x0000001417077210 */ /* 0x000fc40007f1e0ff */
[C---:B------:R-:W-:Y:S02]  /*b5b0*/  IADD3 R27, P6, PT, R24.reuse, R58, RZ ;  /* 0x0000003a181b7210 */ /* 0x040fe40007fde0ff */
[----:B------:R-:W-:Y:S01]  /*b5c0*/  ISETP.GE.U32.AND P4, PT, R7, R23, PT ;  /* 0x000000170700720c */ /* 0x000fe20003f86070 */
[----:B------:R-:W-:Y:S01]  /*b5d0*/  IMAD.X R66, RZ, RZ, R17, P0 ;  /* 0x000000ffff427224 */ /* 0x000fe200000e0611 */
[----:B------:R-:W-:Y:S01]  /*b5e0*/  SEL R20, RZ, 0x1, P5 ;  /* 0x00000001ff147807 */ /* 0x000fe20002800000 */
[----:B------:R-:W-:Y:S01]  /*b5f0*/  IMAD.X R24, R24, 0x1, R59, P6 ;  /* 0x0000000118187824 */ /* 0x000fe200030e063b */
[----:B------:R-:W-:Y:S02]  /*b600*/  ISETP.LT.U32.AND P0, PT, R23, R54, PT ;  /* 0x000000361700720c */ /* 0x000fe40003f01070 */
[----:B------:R-:W-:Y:S02]  /*b610*/  ISETP.GE.U32.AND.EX P4, PT, R66, R17, PT, P4 ;  /* 0x000000114200720c */ /* 0x000fe40003f86140 */
[----:B------:R-:W-:-:S02]  /*b620*/  IADD3 R20, P5, PT, R20, R27, RZ ;  /* 0x0000001b14147210 */ /* 0x000fc40007fbe0ff */
[----:B------:R-:W-:Y:S02]  /*b630*/  ISETP.LT.U32.OR.EX P0, PT, R17, R55, !P4, P0 ;  /* 0x000000371100720c */ /* 0x000fe40006701500 */
[----:B------:R-:W-:Y:S01]  /*b640*/  ISETP.GE.U32.AND P3, PT, R20, R27, PT ;  /* 0x0000001b1400720c */ /* 0x000fe20003f66070 */
[----:B------:R-:W-:Y:S01]  /*b650*/  IMAD.X R27, RZ, RZ, R24, P5 ;  /* 0x000000ffff1b7224 */ /* 0x000fe200028e0618 */
[----:B------:R-:W-:Y:S02]  /*b660*/  IADD3 R23, P5, PT, R60, R18, RZ ;  /* 0x000000123c177210 */ /* 0x000fe40007fbe0ff */
[----:B------:R-:W-:Y:S02]  /*b670*/  SEL R18, RZ, 0x1, !P0 ;  /* 0x00000001ff127807 */ /* 0x000fe40004000000 */
[----:B------:R-:W-:Y:S02]  /*b680*/  IADD3 R17, P4, PT, R20, R78, RZ ;  /* 0x0000004e14117210 */ /* 0x000fe40007f9e0ff */
[----:B------:R-:W-:Y:S01]  /*b690*/  ISETP.GE.U32.AND.EX P3, PT, R27, R24, PT, P3 ;  /* 0x000000181b00720c */ /* 0x000fe20003f66130 */
[----:B------:R-:W-:Y:S01]  /*b6a0*/  IMAD.X R24, R61, 0x1, R19, P5 ;  /* 0x000000013d187824 */ /* 0x000fe200028e0613 */
[----:B------:R-:W-:Y:S01]  /*b6b0*/  IADD3 R18, P6, PT, R23, R18, RZ ;  /* 0x0000001217127210 */ /* 0x000fe20007fde0ff */
[----:B------:R-:W-:Y:S01]  /*b6c0*/  IMAD.X R19, R27, 0x1, R78, P4 ;  /* 0x000000011b137824 */ /* 0x000fe200020e064e */
[----:B------:R-:W-:-:S02]  /*b6d0*/  ISETP.GE.U32.AND P0, PT, R17, R20, PT ;  /* 0x000000141100720c */ /* 0x000fc40003f06070 */
[----:B------:R-:W-:Y:S01]  /*b6e0*/  SEL R32, RZ, 0xffffffff, !P1 ;  /* 0xffffffffff207807 */ /* 0x000fe20004800000 */
[----:B------:R-:W-:Y:S01]  /*b6f0*/  IMAD.X R20, RZ, RZ, R24, P6 ;  /* 0x000000ffff147224 */ /* 0x000fe200030e0618 */
[----:B------:R-:W-:Y:S02]  /*b700*/  ISETP.GE.U32.AND P1, PT, R18, R23, PT ;  /* 0x000000171200720c */ /* 0x000fe40003f26070 */
[----:B------:R-:W-:Y:S02]  /*b710*/  ISETP.GE.U32.AND.EX P0, PT, R19, R27, PT, P0 ;  /* 0x0000001b1300720c */ /* 0x000fe40003f06100 */
[----:B------:R-:W-:Y:S02]  /*b720*/  ISETP.LT.U32.AND P5, PT, R23, R60, PT ;  /* 0x0000003c1700720c */ /* 0x000fe40003fa1070 */
[----:B------:R-:W-:Y:S02]  /*b730*/  ISETP.GE.U32.AND.EX P1, PT, R20, R24, PT, P1 ;  /* 0x000000181400720c */ /* 0x000fe40003f26110 */
[----:B------:R-:W-:-:S02]  /*b740*/  SEL R27, RZ, 0x1, P0 ;  /* 0x00000001ff1b7807 */ /* 0x000fc40000000000 */
[----:B------:R-:W-:Y:S02]  /*b750*/  ISETP.LT.U32.OR.EX P0, PT, R24, R61, !P1, P5 ;  /* 0x0000003d1800720c */ /* 0x000fe40004f01550 */
[C---:B------:R-:W-:Y:S02]  /*b760*/  IADD3 R62, P4, PT, R32.reuse, R62, RZ ;  /* 0x0000003e203e7210 */ /* 0x040fe40007f9e0ff */
[----:B------:R-:W-:Y:S02]  /*b770*/  IADD3 R24, P5, PT, R63, R21, RZ ;  /* 0x000000153f187210 */ /* 0x000fe40007fbe0ff */
[----:B------:R-:W-:Y:S01]  /*b780*/  SEL R28, RZ, 0x1, P3 ;  /* 0x00000001ff1c7807 */ /* 0x000fe20001800000 */
[----:B------:R-:W-:Y:S01]  /*b790*/  IMAD.X R32, R32, 0x1, R25, P4 ;  /* 0x0000000120207824 */ /* 0x000fe200020e0619 */
[----:B------:R-:W-:Y:S02]  /*b7a0*/  SEL R21, RZ, 0x1, !P0 ;  /* 0x00000001ff157807 */ /* 0x000fe40004000000 */
[----:B------:R-:W-:Y:S01]  /*b7b0*/  IADD3 R27, P1, P3, R62, R27, R28 ;  /* 0x0000001b3e1b7210 */ /* 0x000fe20007b3e01c */
[----:B------:R-:W-:Y:S01]  /*b7c0*/  IMAD.X R28, R65, 0x1, R22, P5 ;  /* 0x00000001411c7824 */ /* 0x000fe200028e0616 */
[----:B------:R-:W-:-:S02]  /*b7d0*/  IADD3 R21, P6, PT, R24, R21, RZ ;  /* 0x0000001518157210 */ /* 0x000fc40007fde0ff */
[----:B------:R-:W-:Y:S02]  /*b7e0*/  IADD3 R22, P4, PT, R27, R78, RZ ;  /* 0x0000004e1b167210 */ /* 0x000fe40007f9e0ff */
[----:B------:R-:W-:Y:S01]  /*b7f0*/  IADD3.X R25, PT, PT, R32, RZ, RZ, P1, P3 ;  /* 0x000000ff20197210 */ /* 0x000fe20000fe64ff */
[----:B------:R-:W-:Y:S01]  /*b800*/  IMAD.X R23, RZ, RZ, R28, P6 ;  /* 0x000000ffff177224 */ /* 0x000fe200030e061c */
[----:B------:R-:W-:Y:S02]  /*b810*/  ISETP.GE.U32.AND P5, PT, R21, R24, PT ;  /* 0x000000181500720c */ /* 0x000fe40003fa6070 */
[----:B------:R-:W-:Y:S01]  /*b820*/  ISETP.LT.U32.AND P1, PT, R24, R63, PT ;  /* 0x0000003f1800720c */ /* 0x000fe20003f21070 */
[----:B------:R-:W-:Y:S01]  /*b830*/  IMAD.X R24, R25, 0x1, R78, P4 ;  /* 0x0000000119187824 */ /* 0x000fe200020e064e */
[----:B------:R-:W-:Y:S02]  /*b840*/  ISETP.GE.U32.AND.EX P4, PT, R23, R28, PT, P5 ;  /* 0x0000001c1700720c */ /* 0x000fe40003f86150 */
[----:B------:R-:W-:-:S02]  /*b850*/  ISETP.GE.U32.AND P0, PT, R27, R62, PT ;  /* 0x0000003e1b00720c */ /* 0x000fc40003f06070 */
[----:B------:R-:W-:Y:S02]  /*b860*/  ISETP.GE.U32.AND P3, PT, R22, R27, PT ;  /* 0x0000001b1600720c */ /* 0x000fe40003f66070 */
[----:B------:R-:W-:Y:S02]  /*b870*/  ISETP.LT.U32.OR.EX P1, PT, R28, R65, !P4, P1 ;  /* 0x000000411c00720c */ /* 0x000fe40006721510 */
[----:B------:R-:W-:Y:S02]  /*b880*/  ISETP.GE.U32.AND.EX P0, PT, R25, R32, PT, P0 ;  /* 0x000000201900720c */ /* 0x000fe40003f06100 */
[----:B------:R-:W-:Y:S02]  /*b890*/  ISETP.GE.U32.AND.EX P3, PT, R24, R25, PT, P3 ;  /* 0x000000191800720c */ /* 0x000fe40003f66130 */
[----:B------:R-:W-:Y:S02]  /*b8a0*/  SEL R25, RZ, 0x1, !P1 ;  /* 0x00000001ff197807 */ /* 0x000fe40004800000 */
[----:B------:R-:W-:-:S02]  /*b8b0*/  SEL R27, RZ, 0x1, P0 ;  /* 0x00000001ff1b7807 */ /* 0x000fc40000000000 */
[----:B------:R-:W-:Y:S01]  /*b8c0*/  IADD3 R55, P0, PT, R26, R25, RZ ;  /* 0x000000191a377210 */ /* 0x000fe20007f1e0ff */
[----:B------:R-:W-:Y:S01]  /*b8d0*/  IMAD.MOV.U32 R25, RZ, RZ, RZ ;  /* 0x000000ffff197224 */ /* 0x000fe200078e00ff */
[----:B------:R-:W-:Y:S02]  /*b8e0*/  SEL R28, RZ, 0x1, P3 ;  /* 0x00000001ff1c7807 */ /* 0x000fe40001800000 */
[----:B------:R-:W-:Y:S01]  /*b8f0*/  SEL R29, RZ, 0xffffffff, !P2 ;  /* 0xffffffffff1d7807 */ /* 0x000fe20005000000 */
[----:B------:R-:W-:Y:S01]  /*b900*/  IMAD.X R57, RZ, RZ, R25, P0 ;  /* 0x000000ffff397224 */ /* 0x000fe200000e0619 */
[----:B------:R-:W-:Y:S02]  /*b910*/  ISETP.NE.U32.AND P0, PT, R55, RZ, PT ;  /* 0x000000ff3700720c */ /* 0x000fe40003f05070 */
[----:B------:R-:W-:Y:S02]  /*b920*/  IADD3 R28, P1, PT, R28, R27, RZ ;  /* 0x0000001b1c1c7210 */ /* 0x000fe40007f3e0ff */
[----:B------:R-:W-:-:S02]  /*b930*/  ISETP.NE.AND.EX P0, PT, R57, RZ, PT, P0 ;  /* 0x000000ff3900720c */ /* 0x000fc40003f05300 */
[----:B------:R-:W-:Y:S01]  /*b940*/  IADD3 R67, P2, P3, R28, R67, R29 ;  /* 0x000000431c437210 */ /* 0x000fe20007b5e01d */
[----:B------:R-:W-:-:S03]  /*b950*/  IMAD.X R27, RZ, RZ, RZ, P1 ;  /* 0x000000ffff1b7224 */ /* 0x000fc600008e06ff */
[----:B------:R-:W-:Y:S02]  /*b960*/  IADD3 R25, P1, PT, R67, R78, RZ ;  /* 0x0000004e43197210 */ /* 0x000fe40007f3e0ff */
[----:B------:R-:W-:-:S05]  /*b970*/  IADD3.X R27, PT, PT, R27, R68, R29, P2, P3 ;  /* 0x000000441b1b7210 */ /* 0x000fca00017e641d */
[----:B------:R-:W-:Y:S01]  /*b980*/  IMAD.X R78, R27, 0x1, R78, P1 ;  /* 0x000000011b4e7824 */ /* 0x000fe200008e064e */
[----:B------:R-:W-:Y:S06]  /*b990*/  @P0 BRA `(.L_x_48) ;  /* 0x0000000000400947 */ /* 0x000fec0003800000 */
[----:B------:R-:W-:Y:S01]  /*b9a0*/  LOP3.LUT R26, R21, R18, RZ, 0xc0, !PT ;  /* 0x00000012151a7212 */ /* 0x000fe200078ec0ff */
[----:B------:R-:W-:Y:S01]  /*b9b0*/  IMAD.MOV.U32 R65, RZ, RZ, R33 ;  /* 0x000000ffff417224 */ /* 0x000fe200078e0021 */
        /* <DEDUP_REMOVED lines=14> */
.L_x_48:
[----:B------:R-:W-:Y:S05]  /*baa0*/  BSYNC.RELIABLE B3 ;  /* 0x0000000000037941 */ /* 0x000fea0003800100 */
.L_x_47:
        /* <DEDUP_REMOVED lines=17> */
[----:B------:R-:W-:-:S02]  /*bbc0*/  SEL R32, RZ, 0xffffffff, !P1 ;  /* 0xffffffffff207807 */ /* 0x000fc40004800000 */
[----:B------:R-:W-:Y:S02]  /*bbd0*/  ISETP.GE.U32.AND.EX P2, PT, R51, RZ, PT, P2 ;  /* 0x000000ff3300720c */ /* 0x000fe40003f46120 */
[----:B------:R-:W-:Y:S02]  /*bbe0*/  IADD3 R26, P1, PT, R30, 0x3d1, RZ ;  /* 0x000003d11e1a7810 */ /* 0x000fe40007f3e0ff */
[----:B------:R-:W-:Y:S02]  /*bbf0*/  ISETP.NE.OR.EX P2, PT, R20, -0x1, !P2, P3 ;  /* 0xffffffff1400780c */ /* 0x000fe40005745730 */
[----:B------:R-:W-:Y:S02]  /*bc00*/  IADD3 R18, P3, PT, R21, 0x1, RZ ;  /* 0x0000000115127810 */ /* 0x000fe40007f7e0ff */
[----:B------:R-:W-:Y:S02]  /*bc10*/  SEL R7, RZ, 0x1, !P2 ;  /* 0x00000001ff077807 */ /* 0x000fe40005000000 */
[----:B------:R-:W-:Y:S01]  /*bc20*/  IADD3.X R65, PT, PT, R33, 0x1, RZ, P1, !PT ;  /* 0x0000000121417810 */ /* 0x000fe20000ffe4ff */
[----:B------:R-:W-:Y:S01]  /*bc30*/  IMAD.X R20, RZ, RZ, R23, P3 ;  /* 0x000000ffff147224 */ /* 0x000fe200018e0617 */
[----:B------:R-:W-:-:S02]  /*bc40*/  ISETP.GE.U32.AND P3, PT, R18, R7, PT ;  /* 0x000000071200720c */ /* 0x000fc40003f66070 */
[----:B------:R-:W-:Y:S02]  /*bc50*/  IADD3 R7, P0, PT, R66, R27, RZ ;  /* 0x0000001b42077210 */ /* 0x000fe40007f1e0ff */
[----:B------:R-:W-:-:S03]  /*bc60*/  ISETP.GE.U32.AND.EX P3, PT, R20, RZ, PT, P3 ;  /* 0x000000ff1400720c */ /* 0x000fc60003f66130 */
[----:B------:R-:W-:Y:S01]  /*bc70*/  IMAD.X R66, R66, 0x1, R53, P0 ;  /* 0x0000000142427824 */ /* 0x000fe200000e0635 */
[----:B------:R-:W-:Y:S02]  /*bc80*/  ISETP.NE.OR.EX P3, PT, R23, -0x1, !P3, P4 ;  /* 0xffffffff1700780c */ /* 0x000fe40005f65740 */
[----:B------:R-:W-:Y:S02]  /*bc90*/  SEL R23, RZ, 0xffffffff, !P2 ;  /* 0xffffffffff177807 */ /* 0x000fe40005000000 */
[----:B------:R-:W-:Y:S02]  /*bca0*/  SEL R28, RZ, 0xffffffff, !P3 ;  /* 0xffffffffff1c7807 */ /* 0x000fe40005800000 */
[----:B------:R-:W-:Y:S02]  /*bcb0*/  IADD3 R29, P2, PT, R32, R29, RZ ;  /* 0x0000001d201d7210 */ /* 0x000fe40007f5e0ff */
[----:B------:R-:W-:-:S03]  /*bcc0*/  IADD3 R27, P3, PT, R28, R55, RZ ;  /* 0x000000371c1b7210 */ /* 0x000fc60007f7e0ff */
[----:B------:R-:W-:Y:S01]  /*bcd0*/  IMAD.X R32, R32, 0x1, R51, P2 ;  /* 0x0000000120207824 */ /* 0x000fe200010e0633 */
[----:B------:R-:W-:Y:S01]  /*bce0*/  ISETP.NE.U32.AND P0, PT, R27, RZ, PT ;  /* 0x000000ff1b00720c */ /* 0x000fe20003f05070 */
[----:B------:R-:W-:Y:S01]  /*bcf0*/  IMAD.X R28, R28, 0x1, R57, P3 ;  /* 0x000000011c1c7824 */ /* 0x000fe200018e0639 */
[----:B------:R-:W-:Y:S01]  /*bd00*/  IADD3 R21, P3, PT, R23, R18, RZ ;  /* 0x0000001217157210 */ /* 0x000fe20007f7e0ff */
[----:B------:R-:W-:-:S03]  /*bd10*/  IMAD.MOV.U32 R18, RZ, RZ, R29 ;  /* 0x000000ffff127224 */ /* 0x000fc600078e001d */
[----:B------:R-:W-:Y:S01]  /*bd20*/  ISETP.NE.AND.EX P0, PT, R28, RZ, PT, P0 ;  /* 0x000000ff1c00720c */ /* 0x000fe20003f05300 */
[----:B------:R-:W-:Y:S02]  /*bd30*/  IMAD.X R23, R23, 0x1, R20, P3 ;  /* 0x0000000117177824 */ /* 0x000fe400018e0614 */
[----:B------:R-:W-:-:S10]  /*bd40*/  IMAD.MOV.U32 R20, RZ, RZ, R32 ;  /* 0x000000ffff147224 */ /* 0x000fd400078e0020 */
        /* <DEDUP_REMOVED lines=12> */
.L_x_51:
[----:B------:R-:W-:Y:S05]  /*be10*/  BSYNC.RELIABLE B3 ;  /* 0x0000000000037941 */ /* 0x000fea0003800100 */
.L_x_50:
        /* <DEDUP_REMOVED lines=55> */
.L_x_53:
[----:B------:R-:W-:Y:S05]  /*c190*/  BSYNC.RELIABLE B3 ;  /* 0x0000000000037941 */ /* 0x000fea0003800100 */
.L_x_52:
        /* <DEDUP_REMOVED lines=17> */
[----:B------:R-:W-:Y:S02]  /*c2b0*/  IADD3 R7, P0, PT, R66, R29, RZ ;  /* 0x0000001d42077210 */ /* 0x000fe40007f1e0ff */
        /* <DEDUP_REMOVED lines=9> */
[----:B------:R-:W-:Y:S02]  /*c350*/  IMAD.MOV.U32 R18, RZ, RZ, R20 ;  /* 0x000000ffff127224 */ /* 0x000fe400078e0014 */
[----:B------:R-:W-:-:S07]  /*c360*/  IMAD.MOV.U32 R20, RZ, RZ, R27 ;  /* 0x000000ffff147224 */ /* 0x000fce00078e001b */
.L_x_49:
[----:B------:R-:W-:Y:S05]  /*c370*/  BSYNC.RECONVERGENT B2 ;  /* 0x0000000000027941 */ /* 0x000fea0003800200 */
.L_x_46:
[C---:B------:R-:W-:Y:S01]  /*c380*/  IMAD.WIDE.U32 R28, R65.reuse, R16, RZ ;  /* 0x00000010411c7225 */ /* 0x040fe200078e00ff */
[----:B------:R-:W-:Y:S03]  /*c390*/  BSSY.RECONVERGENT B2, `(.L_x_54) ;  /* 0x00001a6000027945 */ /* 0x000fe60003800200 */
[----:B------:R-:W-:-:S04]  /*c3a0*/  IMAD.WIDE.U32 R30, R65, R14, RZ ;  /* 0x0000000e411e7225 */ /* 0x000fc800078e00ff */
[----:B------:R-:W-:-:S04]  /*c3b0*/  IMAD.WIDE.U32 R28, P0, R26, R15, R28 ;  /* 0x0000000f1a1c7225 */ /* 0x000fc8000780001c */
[----:B------:R-:W-:-:S04]  /*c3c0*/  IMAD.WIDE.U32 R32, R26, R16, RZ ;  /* 0x000000101a207225 */ /* 0x000fc800078e00ff */
[----:B------:R-:W-:-:S04]  /*c3d0*/  IMAD.WIDE.U32 R50, R26, R14, RZ ;  /* 0x0000000e1a327225 */ /* 0x000fc800078e00ff */
[----:B------:R-:W-:-:S04]  /*c3e0*/  IMAD.WIDE.U32 R30, P2, R26, R13, R30 ;  /* 0x0000000d1a1e7225 */ /* 0x000fc8000784001e */
[----:B------:R-:W-:Y:S01]  /*c3f0*/  IMAD.X R55, RZ, RZ, RZ, P0 ;  /* 0x000000ffff377224 */ /* 0x000fe200000e06ff */
[----:B------:R-:W-:Y:S01]  /*c400*/  IADD3 RZ, P0, PT, R33, R28, RZ ;  /* 0x0000001c21ff7210 */ /* 0x000fe20007f1e0ff */
[----:B------:R-:W-:Y:S01]  /*c410*/  IMAD.MOV.U32 R54, RZ, RZ, R29 ;  /* 0x000000ffff367224 */ /* 0x000fe200078e001d */
[----:B------:R-:W-:Y:S01]  /*c420*/  IADD3 RZ, P4, PT, R51, R30, RZ ;  /* 0x0000001e33ff7210 */ /* 0x000fe20007f9e0ff */
[----:B------:R-:W-:Y:S02]  /*c430*/  IMAD R27, R13, R26, RZ ;  /* 0x0000001a0d1b7224 */ /* 0x000fe400078e02ff */
[----:B------:R-:W-:-:S04]  /*c440*/  IMAD.WIDE.U32 R56, R65, R12, RZ ;  /* 0x0000000c41387225 */ /* 0x000fc800078e00ff */
[----:B------:R-:W-:-:S04]  /*c450*/  IMAD.WIDE.U32 R50, R14, R26, RZ ;  /* 0x0000001a0e327225 */ /* 0x000fc800078e00ff */
[----:B------:R-:W-:-:S04]  /*c460*/  IMAD.WIDE.U32.X R54, R65, R15, R54, P0 ;  /* 0x0000000f41367225 */ /* 0x000fc800000e0436 */
[----:B------:R-:W-:-:S04]  /*c470*/  IMAD.WIDE.U32 R32, R66, R16, RZ ;  /* 0x0000001042207225 */ /* 0x000fc800078e00ff */
[----:B------:R-:W-:Y:S02]  /*c480*/  IMAD R27, R65, R14, R27 ;  /* 0x0000000e411b7224 */ /* 0x000fe400078e021b */
[----:B------:R-:W-:Y:S01]  /*c490*/  IMAD.WIDE.U32 R28, R26, R12, RZ ;  /* 0x0000000c1a1c7225 */ /* 0x000fe200078e00ff */
[----:B------:R-:W-:-:S03]  /*c4a0*/  IADD3 R28, P6, PT, R54, R50, RZ ;  /* 0x00000032361c7210 */ /* 0x000fc60007fde0ff */
[----:B------:R-:W-:Y:S01]  /*c4b0*/  IMAD.WIDE.U32 R56, P1, R26, R11, R56 ;  /* 0x0000000b1a387225 */ /* 0x000fe20007820038 */
[----:B------:R-:W-:-:S03]  /*c4c0*/  ISETP.GE.U32.AND P0, PT, R28, R50, PT ;  /* 0x000000321c00720c */ /* 0x000fc60003f06070 */
[----:B------:R-:W-:Y:S01]  /*c4d0*/  IMAD.IADD R27, R51, 0x1, R27 ;  /* 0x00000001331b7824 */ /* 0x000fe200078e021b */
[----:B------:R-:W-:Y:S01]  /*c4e0*/  IADD3 RZ, P3, PT, R29, R56, RZ ;  /* 0x000000381dff7210 */ /* 0x000fe20007f7e0ff */
[----:B------:R-:W-:-:S04]  /*c4f0*/  IMAD.WIDE.U32 R52, R7, R16, RZ ;  /* 0x0000001007347225 */ /* 0x000fc800078e00ff */
[----:B------:R-:W-:-:S04]  /*c500*/  IMAD.WIDE.U32 R32, P5, R7, R15, R32 ;  /* 0x0000000f07207225 */ /* 0x000fc800078a0020 */
[----:B------:R-:W-:Y:S02]  /*c510*/  IMAD.X R29, R27, 0x1, R55, P6 ;  /* 0x000000011b1d7824 */ /* 0x000fe400030e0637 */
[----:B------:R-:W-:Y:S01]  /*c520*/  IMAD.X R51, RZ, RZ, RZ, P2 ;  /* 0x000000ffff337224 */ /* 0x000fe200010e06ff */
[----:B------:R-:W-:Y:S01]  /*c530*/  IADD3 RZ, P2, PT, R53, R32, RZ ;  /* 0x0000002035ff7210 */ /* 0x000fe20007f5e0ff */
[----:B------:R-:W-:Y:S01]  /*c540*/  IMAD R55, R15, R7, RZ ;  /* 0x000000070f377224 */ /* 0x000fe200078e02ff */
[----:B------:R-:W-:Y:S01]  /*c550*/  ISETP.GE.U32.AND.EX P0, PT, R29, R27, PT, P0 ;  /* 0x0000001b1d00720c */ /* 0x000fe20003f06100 */
[----:B------:R-:W-:Y:S02]  /*c560*/  IMAD.MOV.U32 R50, RZ, RZ, R31 ;  /* 0x000000ffff327224 */ /* 0x000fe400078e001f */
[----:B------:R-:W-:Y:S02]  /*c570*/  IMAD R32, R11, R26, RZ ;  /* 0x0000001a0b207224 */ /* 0x000fe400078e02ff */
[----:B------:R-:W-:-:S02]  /*c580*/  IMAD R73, R66, R16, R55 ;  /* 0x0000001042497224 */ /* 0x000fc400078e0237 */
[----:B------:R-:W-:-:S04]  /*c590*/  IMAD.WIDE.U32 R30, R12, R26, RZ ;  /* 0x0000001a0c1e7225 */ /* 0x000fc800078e00ff */
[C---:B------:R-:W-:Y:S02]  /*c5a0*/  IMAD R27, R65.reuse, R12, R32 ;  /* 0x0000000c411b7224 */ /* 0x040fe400078e0220 */
[----:B------:R-:W-:Y:S01]  /*c5b0*/  IMAD.WIDE.U32.X R54, R65, R13, R50, P4 ;  /* 0x0000000d41367225 */ /* 0x000fe200020e0432 */
[----:B------:R-:W-:-:S03]  /*c5c0*/  SEL R51, RZ, 0x1, P0 ;  /* 0x00000001ff337807 */ /* 0x000fc60000000000 */
[----:B------:R-:W-:-:S04]  /*c5d0*/  IMAD.WIDE.U32 R70, R7, R16, R28 ;  /* 0x0000001007467225 */ /* 0x000fc800078e001c */
[----:B------:R-:W-:Y:S01]  /*c5e0*/  IMAD.X R53, RZ, RZ, RZ, P5 ;  /* 0x000000ffff357224 */ /* 0x000fe200028e06ff */
[----:B------:R-:W-:Y:S01]  /*c5f0*/  IADD3 R32, P4, P5, R30, R54, R51 ;  /* 0x000000361e207210 */ /* 0x000fe20007d9e033 */
[----:B------:R-:W-:Y:S01]  /*c600*/  IMAD.IADD R27, R31, 0x1, R27 ;  /* 0x000000011f1b7824 */ /* 0x000fe200078e021b */
[----:B------:R-:W-:Y:S01]  /*c610*/  ISETP.GE.U32.AND P0, PT, R70, R28, PT ;  /* 0x0000001c4600720c */ /* 0x000fe20003f06070 */
[----:B------:R-:W-:Y:S02]  /*c620*/  IMAD.IADD R73, R71, 0x1, R73 ;  /* 0x0000000147497824 */ /* 0x000fe400078e0249 */
[----:B------:R-:W-:Y:S01]  /*c630*/  IMAD.MOV.U32 R52, RZ, RZ, R33 ;  /* 0x000000ffff347224 */ /* 0x000fe200078e0021 */
[----:B------:R-:W-:Y:S01]  /*c640*/  IADD3.X R33, PT, PT, R27, R55, RZ, P4, P5 ;  /* 0x000000371b217210 */ /* 0x000fe200027ea4ff */
[----:B------:R-:W-:Y:S01]  /*c650*/  IMAD.WIDE.U32 R50, R66, R14, RZ ;  /* 0x0000000e42327225 */ /* 0x000fe200078e00ff */
[----:B------:R-:W-:-:S03]  /*c660*/  ISETP.GE.U32.AND.EX P0, PT, R73, R29, PT, P0 ;  /* 0x0000001d4900720c */ /* 0x000fc60003f06100 */
[----:B------:R-:W-:Y:S01]  /*c670*/  IMAD R31, R13, R7, RZ ;  /* 0x000000070d1f7224 */ /* 0x000fe200078e02ff */
[----:B------:R-:W-:Y:S01]  /*c680*/  SEL R61, RZ, 0x1, P0 ;  /* 0x00000001ff3d7807 */ /* 0x000fe20000000000 */
[----:B------:R-:W-:-:S04]  /*c690*/  IMAD.WIDE.U32 R50, P5, R7, R13, R50 ;  /* 0x0000000d07327225 */ /* 0x000fc800078a0032 */
[C---:B------:R-:W-:Y:S02]  /*c6a0*/  IMAD R63, R66.reuse, R14, R31 ;  /* 0x0000000e423f7224 */ /* 0x040fe400078e021f */
[----:B------:R-:W-:Y:S01]  /*c6b0*/  IMAD.WIDE.U32.X R52, R66, R15, R52, P2 ;  /* 0x0000000f42347225 */ /* 0x000fe200010e0434 */
[----:B------:R-:W-:-:S03]  /*c6c0*/  ISETP.GE.U32.AND P2, PT, R32, R30, PT ;  /* 0x0000001e2000720c */ /* 0x000fc60003f46070 */
[----:B------:R-:W-:Y:S01]  /*c6d0*/  IMAD.WIDE.U32 R54, R7, R14, R32 ;  /* 0x0000000e07367225 */ /* 0x000fe200078e0020 */
[----:B------:R-:W-:-:S03]  /*c6e0*/  ISETP.GE.U32.AND.EX P2, PT, R33, R27, PT, P2 ;  /* 0x0000001b2100720c */ /* 0x000fc60003f46120 */
[----:B------:R-:W-:Y:S01]  /*c6f0*/  IMAD.X R31, RZ, RZ, RZ, P5 ;  /* 0x000000ffff1f7224 */ /* 0x000fe200028e06ff */
[----:B------:R-:W-:Y:S01]  /*c700*/  IADD3 R52, P5, P6, R54, R52, R61 ;  /* 0x0000003436347210 */ /* 0x000fe20007ebe03d */
[----:B------:R-:W-:Y:S02]  /*c710*/  IMAD.IADD R55, R55, 0x1, R63 ;  /* 0x0000000137377824 */ /* 0x000fe400078e023f */
[----:B------:R-:W-:Y:S01]  /*c720*/  IMAD.WIDE.U32 R58, R7, R14, RZ ;  /* 0x0000000e073a7225 */ /* 0x000fe200078e00ff */
[----:B------:R-:W-:Y:S02]  /*c730*/  ISETP.GE.U32.AND P0, PT, R52, R54, PT ;  /* 0x000000363400720c */ /* 0x000fe40003f06070 */
[----:B------:R-:W-:Y:S01]  /*c740*/  IADD3.X R53, PT, PT, R55, R53, RZ, P5, P6 ;  /* 0x0000003537357210 */ /* 0x000fe20002fec4ff */
[----:B------:R-:W-:Y:S01]  /*c750*/  IMAD.X R29, RZ, RZ, RZ, P1 ;  /* 0x000000ffff1d7224 */ /* 0x000fe200008e06ff */
[----:B------:R-:W-:Y:S01]  /*c760*/  ISETP.GE.U32.AND P1, PT, R54, R32, PT ;  /* 0x000000203600720c */ /* 0x000fe20003f26070 */
[----:B------:R-:W-:Y:S01]  /*c770*/  IMAD.MOV.U32 R28, RZ, RZ, R57 ;  /* 0x000000ffff1c7224 */ /* 0x000fe200078e0039 */
[----:B------:R-:W-:Y:S01]  /*c780*/  IADD3 RZ, P4, PT, R59, R50, RZ ;  /* 0x000000323bff7210 */ /* 0x000fe20007f9e0ff */
[-C--:B------:R-:W-:Y:S01]  /*c790*/  IMAD R27, R9, R26.reuse, RZ ;  /* 0x0000001a091b7224 */ /* 0x080fe200078e02ff */
[----:B------:R-:W-:Y:S01]  /*c7a0*/  ISETP.GE.U32.AND.EX P1, PT, R55, R33, PT, P1 ;  /* 0x000000213700720c */ /* 0x000fe20003f26110 */
[----:B------:R-:W-:Y:S01]  /*c7b0*/  IMAD.MOV.U32 R30, RZ, RZ, R51 ;  /* 0x000000ffff1e7224 */ /* 0x000fe200078e0033 */
[----:B------:R-:W-:Y:S01]  /*c7c0*/  ISETP.GE.U32.AND.EX P0, PT, R53, R55, PT, P0 ;  /* 0x000000373500720c */ /* 0x000fe20003f06100 */
[----:B------:R-:W-:Y:S01]  /*c7d0*/  IMAD.WIDE.U32 R50, R10, R26, RZ ;  /* 0x0000001a0a327225 */ /* 0x000fe200078e00ff */
[----:B------:R-:W-:-:S02]  /*c7e0*/  SEL R57, RZ, 0x1, P2 ;  /* 0x00000001ff397807 */ /* 0x000fc40001000000 */
[----:B------:R-:W-:Y:S01]  /*c7f0*/  SEL R55, RZ, 0x1, P0 ;  /* 0x00000001ff377807 */ /* 0x000fe20000000000 */
[C---:B------:R-:W-:Y:S02]  /*c800*/  IMAD R27, R65.reuse, R10, R27 ;  /* 0x0000000a411b7224 */ /* 0x040fe400078e021b */
[----:B------:R-:W-:-:S04]  /*c810*/  IMAD.WIDE.U32.X R28, R65, R11, R28, P3 ;  /* 0x0000000b411c7225 */ /* 0x000fc800018e041c */
[----:B------:R-:W-:Y:S01]  /*c820*/  IMAD.WIDE.U32 R32, R26, R10, RZ ;  /* 0x0000000a1a207225 */ /* 0x000fe200078e00ff */
[----:B------:R-:W-:Y:S02]  /*c830*/  SEL R32, RZ, 0x1, P1 ;  /* 0x00000001ff207807 */ /* 0x000fe40000800000 */
[----:B------:R-:W-:Y:S01]  /*c840*/  IADD3 R54, P0, P2, R50, R28, R57 ;  /* 0x0000001c32367210 */ /* 0x000fe20007a1e039 */
[----:B------:R-:W-:-:S04]  /*c850*/  IMAD.WIDE.U32.X R30, R66, R13, R30, P4 ;  /* 0x0000000d421e7225 */ /* 0x000fc800020e041e */
[----:B------:R-:W-:Y:S01]  /*c860*/  IMAD.IADD R27, R51, 0x1, R27 ;  /* 0x00000001331b7824 */ /* 0x000fe200078e021b */
[----:B------:R-:W-:Y:S01]  /*c870*/  IADD3 R51, P3, P5, R55, R30, R32 ;  /* 0x0000001e37337210 */ /* 0x000fe20007d7e020 */
[----:B------:R-:W-:-:S03]  /*c880*/  IMAD.WIDE.U32 R62, R65, R10, RZ ;  /* 0x0000000a413e7225 */ /* 0x000fc600078e00ff */
[----:B------:R-:W-:Y:S01]  /*c890*/  IADD3.X R55, PT, PT, R27, R29, RZ, P0, P2 ;  /* 0x0000001d1b377210 */ /* 0x000fe200007e44ff */
[----:B------:R-:W-:Y:S02]  /*c8a0*/  IMAD R59, R11, R7, RZ ;  /* 0x000000070b3b7224 */ /* 0x000fe400078e02ff */
[----:B------:R-:W-:-:S04]  /*c8b0*/  IMAD.WIDE.U32 R62, P4, R26, R9, R62 ;  /* 0x000000091a3e7225 */ /* 0x000fc8000788003e */
[----:B------:R-:W-:Y:S01]  /*c8c0*/  IMAD.WIDE.U32 R56, R7, R12, R54 ;  /* 0x0000000c07387225 */ /* 0x000fe200078e0036 */
[----:B------:R-:W-:Y:S02]  /*c8d0*/  IADD3 RZ, P1, PT, R33, R62, RZ ;  /* 0x0000003e21ff7210 */ /* 0x000fe40007f3e0ff */
[----:B------:R-:W-:Y:S01]  /*c8e0*/  IADD3.X R62, PT, PT, RZ, R31, RZ, P3, P5 ;  /* 0x0000001fff3e7210 */ /* 0x000fe20001fea4ff */
[----:B------:R-:W-:Y:S01]  /*c8f0*/  IMAD R59, R66, R12, R59 ;  /* 0x0000000c423b7224 */ /* 0x000fe200078e023b */
[----:B------:R-:W-:Y:S01]  /*c900*/  ISETP.GE.U32.AND P2, PT, R56, R54, PT ;  /* 0x000000363800720c */ /* 0x000fe20003f46070 */
[----:B------:R-:W-:-:S04]  /*c910*/  IMAD.WIDE.U32 R28, R66, R10, RZ ;  /* 0x0000000a421c7225 */ /* 0x000fc800078e00ff */
[----:B------:R-:W-:Y:S02]  /*c920*/  IMAD.IADD R64, R57, 0x1, R59 ;  /* 0x0000000139407824 */ /* 0x000fe400078e023b */
[----:B------:R-:W-:-:S03]  /*c930*/  IMAD.WIDE.U32 R30, R66, R12, RZ ;  /* 0x0000000c421e7225 */ /* 0x000fc600078e00ff */
[----:B------:R-:W-:Y:S01]  /*c940*/  ISETP.GE.U32.AND.EX P2, PT, R64, R55, PT, P2 ;  /* 0x000000374000720c */ /* 0x000fe20003f46120 */
[----:B------:R-:W-:-:S04]  /*c950*/  IMAD.WIDE.U32 R60, R7, R10, RZ ;  /* 0x0000000a073c7225 */ /* 0x000fc800078e00ff */
[----:B------:R-:W-:-:S04]  /*c960*/  IMAD.WIDE.U32 R28, P5, R7, R9, R28 ;  /* 0x00000009071c7225 */ /* 0x000fc800078a001c */
[----:B------:R-:W-:Y:S01]  /*c970*/  IMAD.WIDE.U32 R58, R20, R16, RZ ;  /* 0x00000010143a7225 */ /* 0x000fe200078e00ff */
[----:B------:R-:W-:Y:S02]  /*c980*/  IADD3 RZ, P3, PT, R61, R28, RZ ;  /* 0x0000001c3dff7210 */ /* 0x000fe40007f7e0ff */
[----:B------:R-:W-:Y:S01]  /*c990*/  SEL R28, RZ, 0x1, P2 ;  /* 0x00000001ff1c7807 */ /* 0x000fe20001000000 */
[----:B------:R-:W-:Y:S01]  /*c9a0*/  IMAD.WIDE.U32 R32, R7, R12, RZ ;  /* 0x0000000c07207225 */ /* 0x000fe200078e00ff */
[----:B------:R-:W-:-:S03]  /*c9b0*/  IADD3 R32, P2, PT, R51, R56, RZ ;  /* 0x0000003833207210 */ /* 0x000fc60007f5e0ff */
[----:B------:R-:W-:-:S04]  /*c9c0*/  IMAD.WIDE.U32 R30, P0, R7, R11, R30 ;  /* 0x0000000b071e7225 */ /* 0x000fc8000780001e */
[----:B------:R-:W-:Y:S01]  /*c9d0*/  IMAD.X R57, RZ, RZ, RZ, P4 ;  /* 0x000000ffff397224 */ /* 0x000fe200020e06ff */
[----:B------:R-:W-:Y:S01]  /*c9e0*/  IADD3 RZ, P6, PT, R33, R30, RZ ;  /* 0x0000001e21ff7210 */ /* 0x000fe20007fde0ff */
[----:B------:R-:W-:-:S04]  /*c9f0*/  IMAD.WIDE.U32 R58, P4, R18, R15, R58 ;  /* 0x0000000f123a7225 */ /* 0x000fc8000788003a */
[----:B------:R-:W-:-:S04]  /*ca00*/  IMAD.WIDE.U32 R60, R18, R16, RZ ;  /* 0x00000010123c7225 */ /* 0x000fc800078e00ff */
[----:B------:R-:W-:Y:S01]  /*ca10*/  IMAD.X R33, R64, 0x1, R62, P2 ;  /* 0x0000000140217824 */ /* 0x000fe200010e063e */
[----:B------:R-:W-:Y:S01]  /*ca20*/  IADD3 RZ, P2, PT, R61, R58, RZ ;  /* 0x0000003a3dff7210 */ /* 0x000fe20007f5e0ff */
[----:B------:R-:W-:Y:S02]  /*ca30*/  IMAD R51, R15, R18, RZ ;  /* 0x000000120f337224 */ /* 0x000fe400078e02ff */
[----:B------:R-:W-:Y:S01]  /*ca40*/  IMAD.X R61, RZ, RZ, RZ, P0 ;  /* 0x000000ffff3d7224 */ /* 0x000fe200000e06ff */
[----:B------:R-:W-:Y:S01]  /*ca50*/  ISETP.GE.U32.AND P0, PT, R32, R56, PT ;  /* 0x000000382000720c */ /* 0x000fe20003f06070 */
[----:B------:R-:W-:Y:S02]  /*ca60*/  IMAD.MOV.U32 R56, RZ, RZ, R63 ;  /* 0x000000ffff387224 */ /* 0x000fe400078e003f */
[----:B------:R-:W-:Y:S01]  /*ca70*/  IMAD R63, R20, R16, R51 ;  /* 0x00000010143f7224 */ /* 0x000fe200078e0233 */
[----:B------:R-:W-:Y:S01]  /*ca80*/  ISETP.GE.U32.AND.EX P0, PT, R33, R64, PT, P0 ;  /* 0x000000402100720c */ /* 0x000fe20003f06100 */
[----:B------:R-:W-:Y:S01]  /*ca90*/  IMAD.X R51, RZ, RZ, RZ, P4 ;  /* 0x000000ffff337224 */ /* 0x000fe200020e06ff */
[----:B------:R-:W-:Y:S01]  /*caa0*/  ISETP.GE.U32.AND P4, PT, R54, R50, PT ;  /* 0x000000323600720c */ /* 0x000fe20003f86070 */
[----:B------:R-:W-:Y:S01]  /*cab0*/  IMAD.MOV.U32 R60, RZ, RZ, R31 ;  /* 0x000000ffff3c7224 */ /* 0x000fe200078e001f */
[----:B------:R-:W-:Y:S01]  /*cac0*/  SEL R67, RZ, 0x1, P0 ;  /* 0x00000001ff437807 */ /* 0x000fe20000000000 */
[----:B------:R-:W-:Y:S01]  /*cad0*/  IMAD.WIDE.U32 R30, R18, R16, R52 ;  /* 0x00000010121e7225 */ /* 0x000fe200078e0034 */
[----:B------:R-:W-:-:S03]  /*cae0*/  ISETP.GE.U32.AND.EX P4, PT, R55, R27, PT, P4 ;  /* 0x0000001b3700720c */ /* 0x000fc60003f86140 */
[----:B------:R-:W-:Y:S01]  /*caf0*/  IMAD.WIDE.U32.X R54, R66, R11, R60, P6 ;  /* 0x0000000b42367225 */ /* 0x000fe200030e043c */
[----:B------:R-:W-:-:S03]  /*cb00*/  ISETP.GE.U32.AND P0, PT, R30, R52, PT ;  /* 0x000000341e00720c */ /* 0x000fc60003f06070 */
[----:B------:R-:W-:Y:S01]  /*cb10*/  IMAD.IADD R72, R31, 0x1, R63 ;  /* 0x000000011f487824 */ /* 0x000fe200078e023f */
[----:B------:R-:W-:Y:S01]  /*cb20*/  SEL R63, RZ, 0x1, P4 ;  /* 0x00000001ff3f7807 */ /* 0x000fe20002000000 */
[----:B------:R-:W-:Y:S01]  /*cb30*/  IMAD.WIDE.U32 R60, R20, R14, RZ ;  /* 0x0000000e143c7225 */ /* 0x000fe200078e00ff */
[----:B------:R-:W-:Y:S02]  /*cb40*/  IADD3 R28, P4, P6, R67, R54, R28 ;  /* 0x00000036431c7210 */ /* 0x000fe40007e9e01c */
[----:B------:R-:W-:Y:S01]  /*cb50*/  ISETP.GE.U32.AND.EX P0, PT, R72, R53, PT, P0 ;  /* 0x000000354800720c */ /* 0x000fe20003f06100 */
[----:B------:R-:W-:Y:S02]  /*cb60*/  IMAD.MOV.U32 R50, RZ, RZ, R59 ;  /* 0x000000ffff327224 */ /* 0x000fe400078e003b */
[----:B------:R-:W-:Y:S01]  /*cb70*/  IMAD R27, R13, R18, RZ ;  /* 0x000000120d1b7224 */ /* 0x000fe200078e02ff */
[----:B------:R-:W-:Y:S01]  /*cb80*/  SEL R67, RZ, 0x1, P0 ;  /* 0x00000001ff437807 */ /* 0x000fe20000000000 */
[----:B------:R-:W-:-:S04]  /*cb90*/  IMAD.WIDE.U32.X R58, R65, R9, R56, P1 ;  /* 0x00000009413a7225 */ /* 0x000fc800008e0438 */
[-C--:B------:R-:W-:Y:S01]  /*cba0*/  IMAD R69, R20, R14.reuse, R27 ;  /* 0x0000000e14457224 */ /* 0x080fe200078e021b */
[----:B------:R-:W-:Y:S01]  /*cbb0*/  IADD3.X R27, PT, PT, RZ, R55, RZ, P4, P6 ;  /* 0x00000037ff1b7210 */ /* 0x000fe200027ec4ff */
[----:B------:R-:W-:Y:S01]  /*cbc0*/  IMAD.WIDE.U32 R52, R18, R14, RZ ;  /* 0x0000000e12347225 */ /* 0x000fe200078e00ff */
[----:B------:R-:W-:-:S03]  /*cbd0*/  IADD3 R52, P6, PT, R63, R58, RZ ;  /* 0x0000003a3f347210 */ /* 0x000fc60007fde0ff */
[----:B------:R-:W-:-:S04]  /*cbe0*/  IMAD.WIDE.U32 R60, P1, R18, R13, R60 ;  /* 0x0000000d123c7225 */ /* 0x000fc8000782003c */
[----:B------:R-:W-:-:S04]  /*cbf0*/  IMAD.WIDE.U32 R56, R18, R14, R32 ;  /* 0x0000000e12387225 */ /* 0x000fc800078e0020 */
[----:B------:R-:W-:Y:S01]  /*cc00*/  IMAD.WIDE.U32.X R50, R20, R15, R50, P2 ;  /* 0x0000000f14327225 */ /* 0x000fe200010e0432 */
[----:B------:R-:W-:-:S03]  /*cc10*/  IADD3 RZ, P2, PT, R53, R60, RZ ;  /* 0x0000003c35ff7210 */ /* 0x000fc60007f5e0ff */
[----:B------:R-:W-:Y:S01]  /*cc20*/  IMAD.X R53, RZ, RZ, R59, P6 ;  /* 0x000000ffff357224 */ /* 0x000fe200030e063b */
[C---:B------:R-:W-:Y:S01]  /*cc30*/  IADD3 R54, P0, P4, R56.reuse, R50, R67 ;  /* 0x0000003238367210 */ /* 0x040fe20007c1e043 */
[----:B------:R-:W-:Y:S01]  /*cc40*/  IMAD.IADD R63, R57, 0x1, R69 ;  /* 0x00000001393f7824 */ /* 0x000fe200078e0245 */
[----:B------:R-:W-:Y:S01]  /*cc50*/  ISETP.GE.U32.AND P6, PT, R56, R32, PT ;  /* 0x000000203800720c */ /* 0x000fe20003fc6070 */
[----:B------:R-:W-:-:S03]  /*cc60*/  IMAD.WIDE.U32 R58, R20, R12, RZ ;  /* 0x0000000c143a7225 */ /* 0x000fc600078e00ff */
[C---:B------:R-:W-:Y:S01]  /*cc70*/  IADD3.X R55, PT, PT, R63.reuse, R51, RZ, P0, P4 ;  /* 0x000000333f377210 */ /* 0x040fe200007e84ff */
[----:B------:R-:W-:Y:S01]  /*cc80*/  IMAD.WIDE.U32 R50, R18, R12, RZ ;  /* 0x0000000c12327225 */ /* 0x000fe200078e00ff */
[----:B------:R-:W-:Y:S02]  /*cc90*/  ISETP.GE.U32.AND.EX P6, PT, R63, R33, PT, P6 ;  /* 0x000000213f00720c */ /* 0x000fe40003fc6160 */
[----:B------:R-:W-:Y:S01]  /*cca0*/  ISETP.GE.U32.AND P4, PT, R54, R56, PT ;  /* 0x000000383600720c */ /* 0x000fe20003f86070 */
[----:B------:R-:W-:Y:S01]  /*ccb0*/  IMAD.WIDE.U32 R32, P0, R18, R11, R58 ;  /* 0x0000000b12207225 */ /* 0x000fe2000780003a */
[----:B------:R-:W-:Y:S02]  /*ccc0*/  SEL R60, RZ, 0x1, P6 ;  /* 0x00000001ff3c7807 */ /* 0x000fe40003000000 */
[----:B------:R-:W-:Y:S01]  /*ccd0*/  ISETP.GE.U32.AND.EX P4, PT, R55, R63, PT, P4 ;  /* 0x0000003f3700720c */ /* 0x000fe20003f86140 */
[----:B------:R-:W-:Y:S01]  /*cce0*/  IMAD.WIDE.U32 R56, R20, R10, RZ ;  /* 0x0000000a14387225 */ /* 0x000fe200078e00ff */
[----:B------:R-:W-:-:S02]  /*ccf0*/  IADD3 RZ, P6, PT, R51, R32, RZ ;  /* 0x0000002033ff7210 */ /* 0x000fc40007fde0ff */
[----:B------:R-:W-:Y:S01]  /*cd00*/  SEL R32, RZ, 0x1, P4 ;  /* 0x00000001ff207807 */ /* 0x000fe20002000000 */
[----:B------:R-:W-:Y:S02]  /*cd10*/  IMAD R67, R9, R7, RZ ;  /* 0x0000000709437224 */ /* 0x000fe400078e02ff */
[----:B------:R-:W-:-:S04]  /*cd20*/  IMAD.WIDE.U32 R50, R7, R10, R52 ;  /* 0x0000000a07327225 */ /* 0x000fc800078e0034 */
[----:B------:R-:W-:Y:S02]  /*cd30*/  IMAD.X R59, RZ, RZ, RZ, P5 ;  /* 0x000000ffff3b7224 */ /* 0x000fe400028e06ff */
[-C--:B------:R-:W-:Y:S02]  /*cd40*/  IMAD R67, R66, R10.reuse, R67 ;  /* 0x0000000a42437224 */ /* 0x080fe400078e0243 */
[----:B------:R-:W-:-:S04]  /*cd50*/  IMAD.WIDE.U32 R62, R18, R10, RZ ;  /* 0x0000000a123e7225 */ /* 0x000fc800078e00ff */
[----:B------:R-:W-:-:S04]  /*cd60*/  IMAD.WIDE.U32 R56, P5, R18, R9, R56 ;  /* 0x0000000912387225 */ /* 0x000fc800078a0038 */
[----:B------:R-:W-:Y:S01]  /*cd70*/  IMAD.X R69, RZ, RZ, RZ, P1 ;  /* 0x000000ffff457224 */ /* 0x000fe200008e06ff */
[----:B------:R-:W-:Y:S01]  /*cd80*/  IADD3 R28, P1, PT, R28, R50, RZ ;  /* 0x000000321c1c7210 */ /* 0x000fe20007f3e0ff */
[----:B------:R-:W-:Y:S01]  /*cd90*/  IMAD.MOV.U32 R68, RZ, RZ, R61 ;  /* 0x000000ffff447224 */ /* 0x000fe200078e003d */
[----:B------:R-:W-:Y:S01]  /*cda0*/  IADD3 RZ, P4, PT, R63, R56, RZ ;  /* 0x000000383fff7210 */ /* 0x000fe20007f9e0ff */
[----:B------:R-:W-:Y:S02]  /*cdb0*/  IMAD.IADD R51, R51, 0x1, R67 ;  /* 0x0000000133337824 */ /* 0x000fe400078e0243 */
[----:B------:R-:W-:Y:S02]  /*cdc0*/  IMAD.MOV.U32 R58, RZ, RZ, R29 ;  /* 0x000000ffff3a7224 */ /* 0x000fe400078e001d */
[----:B------:R-:W-:-:S04]  /*cdd0*/  IMAD.WIDE.U32.X R68, R20, R13, R68, P2 ;  /* 0x0000000d14447225 */ /* 0x000fc800010e0444 */
[----:B------:R-:W-:Y:S02]  /*cde0*/  IMAD R63, R11, R18, RZ ;  /* 0x000000120b3f7224 */ /* 0x000fe400078e02ff */
[C---:B------:R-:W-:Y:S01]  /*cdf0*/  IMAD.X R29, R51.reuse, 0x1, R27, P1 ;  /* 0x00000001331d7824 */ /* 0x040fe200008e061b */
[----:B------:R-:W-:Y:S01]  /*ce00*/  ISETP.GE.U32.AND P1, PT, R50, R52, PT ;  /* 0x000000343200720c */ /* 0x000fe20003f26070 */
[----:B------:R-:W-:Y:S01]  /*ce10*/  IMAD.X R61, RZ, RZ, RZ, P0 ;  /* 0x000000ffff3d7224 */ /* 0x000fe200000e06ff */
[----:B------:R-:W-:Y:S01]  /*ce20*/  IADD3 R67, P0, P2, R32, R68, R60 ;  /* 0x0000004420437210 */ /* 0x000fe20007a1e03c */
[-C--:B------:R-:W-:Y:S01]  /*ce30*/  IMAD R27, R20, R12.reuse, R63 ;  /* 0x0000000c141b7224 */ /* 0x080fe200078e023f */
[----:B------:R-:W-:Y:S01]  /*ce40*/  ISETP.GE.U32.AND.EX P1, PT, R51, R53, PT, P1 ;  /* 0x000000353300720c */ /* 0x000fe20003f26110 */
[----:B------:R-:W-:Y:S01]  /*ce50*/  IMAD.WIDE.U32 R62, R18, R12, R28 ;  /* 0x0000000c123e7225 */ /* 0x000fe200078e001c */
[----:B------:R-:W-:Y:S02]  /*ce60*/  IADD3.X R68, PT, PT, RZ, R69, RZ, P0, P2 ;  /* 0x00000045ff447210 */ /* 0x000fe400007e44ff */
[----:B------:R-:W-:Y:S01]  /*ce70*/  ISETP.GE.U32.AND P2, PT, R28, R50, PT ;  /* 0x000000321c00720c */ /* 0x000fe20003f46070 */
[----:B------:R-:W-:Y:S01]  /*ce80*/  IMAD.IADD R27, R63, 0x1, R27 ;  /* 0x000000013f1b7824 */ /* 0x000fe200078e021b */
[----:B------:R-:W-:Y:S01]  /*ce90*/  IADD3 R32, P0, PT, R67, R62, RZ ;  /* 0x0000003e43207210 */ /* 0x000fe20007f1e0ff */
[----:B------:R-:W-:Y:S01]  /*cea0*/  IMAD.MOV.U32 R60, RZ, RZ, R33 ;  /* 0x000000ffff3c7224 */ /* 0x000fe200078e0021 */
[----:B------:R-:W-:Y:S01]  /*ceb0*/  SEL R50, RZ, 0x1, P1 ;  /* 0x00000001ff327807 */ /* 0x000fe20000800000 */
[----:B------:R-:W-:Y:S01]  /*cec0*/  IMAD.WIDE.U32 R52, R23, R16, RZ ;  /* 0x0000001017347225 */ /* 0x000fe200078e00ff */
[----:B------:R-:W-:-:S02]  /*ced0*/  ISETP.GE.U32.AND P1, PT, R62, R28, PT ;  /* 0x0000001c3e00720c */ /* 0x000fc40003f26070 */
[----:B------:R-:W-:Y:S01]  /*cee0*/  ISETP.GE.U32.AND.EX P2, PT, R29, R51, PT, P2 ;  /* 0x000000331d00720c */ /* 0x000fe20003f46120 */
[C---:B------:R-:W-:Y:S01]  /*cef0*/  IMAD.X R33, R27.reuse, 0x1, R68, P0 ;  /* 0x000000011b217824 */ /* 0x040fe200000e0644 */
[----:B------:R-:W-:Y:S01]  /*cf00*/  ISETP.GE.U32.AND P0, PT, R32, R62, PT ;  /* 0x0000003e2000720c */ /* 0x000fe20003f06070 */
[----:B------:R-:W-:Y:S01]  /*cf10*/  IMAD.WIDE.U32.X R58, R66, R9, R58, P3 ;  /* 0x00000009423a7225 */ /* 0x000fe200018e043a */
[----:B------:R-:W-:Y:S02]  /*cf20*/  ISETP.GE.U32.AND.EX P1, PT, R27, R29, PT, P1 ;  /* 0x0000001d1b00720c */ /* 0x000fe40003f26110 */
[----:B------:R-:W-:Y:S01]  /*cf30*/  ISETP.GE.U32.AND.EX P0, PT, R33, R27, PT, P0 ;  /* 0x0000001b2100720c */ /* 0x000fe20003f06100 */
[C---:B------:R-:W-:Y:S01]  /*cf40*/  IMAD.WIDE.U32 R28, R21.reuse, R16, RZ ;  /* 0x00000010151c7225 */ /* 0x040fe200078e00ff */
[----:B------:R-:W-:Y:S02]  /*cf50*/  SEL R27, RZ, 0x1, P2 ;  /* 0x00000001ff1b7807 */ /* 0x000fe40001000000 */
[----:B------:R-:W-:Y:S01]  /*cf60*/  SEL R64, RZ, 0x1, P1 ;  /* 0x00000001ff407807 */ /* 0x000fe20000800000 */
[----:B------:R-:W-:Y:S01]  /*cf70*/  IMAD.WIDE.U32 R52, P2, R21, R15, R52 ;  /* 0x0000000f15347225 */ /* 0x000fe20007840034 */
[----:B------:R-:W-:-:S02]  /*cf80*/  IADD3 R28, P1, P3, R27, R58, R50 ;  /* 0x0000003a1b1c7210 */ /* 0x000fc40007b3e032 */
[----:B------:R-:W-:Y:S01]  /*cf90*/  SEL R27, RZ, 0x1, P0 ;  /* 0x00000001ff1b7807 */ /* 0x000fe20000000000 */
[----:B------:R-:W-:Y:S01]  /*cfa0*/  IMAD.WIDE.U32.X R60, R20, R11, R60, P6 ;  /* 0x0000000b143c7225 */ /* 0x000fe200030e043c */
[----:B------:R-:W-:Y:S02]  /*cfb0*/  IADD3 RZ, P0, PT, R29, R52, RZ ;  /* 0x000000341dff7210 */ /* 0x000fe40007f1e0ff */
[----:B------:R-:W-:Y:S01]  /*cfc0*/  IADD3.X R29, PT, PT, RZ, R59, RZ, P1, P3 ;  /* 0x0000003bff1d7210 */ /* 0x000fe20000fe64ff */
[----:B------:R-:W-:Y:S01]  /*cfd0*/  IMAD R52, R15, R21, RZ ;  /* 0x000000150f347224 */ /* 0x000fe200078e02ff */
[----:B------:R-:W-:Y:S01]  /*cfe0*/  IADD3 R64, P3, P6, R27, R60, R64 ;  /* 0x0000003c1b407210 */ /* 0x000fe20007e7e040 */
[----:B------:R-:W-:-:S04]  /*cff0*/  IMAD.WIDE.U32 R58, R23, R14, RZ ;  /* 0x0000000e173a7225 */ /* 0x000fc800078e00ff */
[----:B------:R-:W-:-:S04]  /*d000*/  IMAD.WIDE.U32 R50, R21, R16, R54 ;  /* 0x0000001015327225 */ /* 0x000fc800078e0036 */
[----:B------:R-:W-:Y:S02]  /*d010*/  IMAD R67, R23, R16, R52 ;  /* 0x0000001017437224 */ /* 0x000fe400078e0234 */
[----:B------:R-:W-:Y:S01]  /*d020*/  IMAD.X R63, RZ, RZ, RZ, P5 ;  /* 0x000000ffff3f7224 */ /* 0x000fe200028e06ff */
[----:B------:R-:W-:Y:S01]  /*d030*/  ISETP.GE.U32.AND P5, PT, R50, R54, PT ;  /* 0x000000363200720c */ /* 0x000fe20003fa6070 */
[----:B------:R-:W-:Y:S02]  /*d040*/  IMAD.IADD R67, R51, 0x1, R67 ;  /* 0x0000000133437824 */ /* 0x000fe400078e0243 */
[----:B------:R-:W-:Y:S01]  /*d050*/  IMAD.WIDE.U32 R68, R21, R14, RZ ;  /* 0x0000000e15447225 */ /* 0x000fe200078e00ff */
[----:B------:R-:W-:Y:S02]  /*d060*/  IADD3.X R68, PT, PT, RZ, R61, RZ, P3, P6 ;  /* 0x0000003dff447210 */ /* 0x000fe40001fec4ff */
[----:B------:R-:W-:Y:S01]  /*d070*/  ISETP.GE.U32.AND.EX P5, PT, R67, R55, PT, P5 ;  /* 0x000000374300720c */ /* 0x000fe20003fa6150 */
[----:B------:R-:W-:-:S04]  /*d080*/  IMAD.WIDE.U32 R58, P1, R21, R13, R58 ;  /* 0x0000000d153a7225 */ /* 0x000fc8000782003a */
[----:B------:R-:W-:Y:S01]  /*d090*/  IMAD.X R61, RZ, RZ, RZ, P2 ;  /* 0x000000ffff3d7224 */ /* 0x000fe200010e06ff */
[----:B------:R-:W-:Y:S01]  /*d0a0*/  IADD3 RZ, P3, PT, R69, R58, RZ ;  /* 0x0000003a45ff7210 */ /* 0x000fe20007f7e0ff */
[----:B------:R-:W-:Y:S02]  /*d0b0*/  IMAD R27, R13, R21, RZ ;  /* 0x000000150d1b7224 */ /* 0x000fe400078e02ff */
[----:B------:R-:W-:Y:S02]  /*d0c0*/  IMAD.MOV.U32 R60, RZ, RZ, R53 ;  /* 0x000000ffff3c7224 */ /* 0x000fe400078e0035 */
[----:B------:R-:W-:-:S04]  /*d0d0*/  IMAD.WIDE.U32 R54, R21, R14, R32 ;  /* 0x0000000e15367225 */ /* 0x000fc800078e0020 */
[C---:B------:R-:W-:Y:S01]  /*d0e0*/  IMAD R69, R23.reuse, R14, R27 ;  /* 0x0000000e17457224 */ /* 0x040fe200078e021b */
[----:B------:R-:W-:Y:S01]  /*d0f0*/  SEL R27, RZ, 0x1, P5 ;  /* 0x00000001ff1b7807 */ /* 0x000fe20002800000 */
[----:B------:R-:W-:Y:S01]  /*d100*/  IMAD.WIDE.U32.X R60, R23, R15, R60, P0 ;  /* 0x0000000f173c7225 */ /* 0x000fe200000e043c */
[----:B------:R-:W-:-:S03]  /*d110*/  ISETP.GE.U32.AND P6, PT, R54, R32, PT ;  /* 0x000000203600720c */ /* 0x000fc60003fc6070 */
[----:B------:R-:W-:Y:S01]  /*d120*/  IMAD.X R53, RZ, RZ, RZ, P1 ;  /* 0x000000ffff357224 */ /* 0x000fe200008e06ff */
[----:B------:R-:W-:Y:S01]  /*d130*/  IADD3 R27, P0, P1, R54, R60, R27 ;  /* 0x0000003c361b7210 */ /* 0x000fe2000791e01b */
[----:B------:R-:W-:Y:S02]  /*d140*/  IMAD.IADD R55, R55, 0x1, R69 ;  /* 0x0000000137377824 */ /* 0x000fe400078e0245 */
[----:B------:R-:W-:Y:S02]  /*d150*/  IMAD R69, R9, R18, RZ ;  /* 0x0000001209457224 */ /* 0x000fe400078e02ff */
[----:B------:R-:W-:Y:S01]  /*d160*/  IMAD.MOV.U32 R62, RZ, RZ, R57 ;  /* 0x000000ffff3e7224 */ /* 0x000fe200078e0039 */
[----:B------:R-:W-:Y:S01]  /*d170*/  IADD3.X R60, PT, PT, R55, R61, RZ, P0, P1 ;  /* 0x0000003d373c7210 */ /* 0x000fe200007e24ff */
[----:B------:R-:W-:Y:S01]  /*d180*/  IMAD.WIDE.U32 R56, R18, R10, R28 ;  /* 0x0000000a12387225 */ /* 0x000fe200078e001c */
[----:B------:R-:W-:Y:S02]  /*d190*/  ISETP.GE.U32.AND P0, PT, R27, R54, PT ;  /* 0x000000361b00720c */ /* 0x000fe40003f06070 */
[----:B------:R-:W-:Y:S01]  /*d1a0*/  ISETP.GE.U32.AND.EX P6, PT, R55, R33, PT, P6 ;  /* 0x000000213700720c */ /* 0x000fe20003fc6160 */
[----:B------:R-:W-:Y:S01]  /*d1b0*/  IMAD.MOV.U32 R52, RZ, RZ, R59 ;  /* 0x000000ffff347224 */ /* 0x000fe200078e003b */
[----:B------:R-:W-:Y:S01]  /*d1c0*/  IADD3 R32, P5, PT, R64, R56, RZ ;  /* 0x0000003840207210 */ /* 0x000fe20007fbe0ff */
[----:B------:R-:W-:Y:S01]  /*d1d0*/  IMAD R59, R20, R10, R69 ;  /* 0x0000000a143b7224 */ /* 0x000fe200078e0245 */
[----:B------:R-:W-:Y:S01]  /*d1e0*/  ISETP.GE.U32.AND.EX P0, PT, R60, R55, PT, P0 ;  /* 0x000000373c00720c */ /* 0x000fe20003f06100 */
[----:B------:R-:W-:Y:S01]  /*d1f0*/  IMAD.WIDE.U32.X R52, R23, R13, R52, P3 ;  /* 0x0000000d17347225 */ /* 0x000fe200018e0434 */
[----:B------:R-:W-:-:S02]  /*d200*/  ISETP.GE.U32.AND P2, PT, R56, R28, PT ;  /* 0x0000001c3800720c */ /* 0x000fc40003f46070 */
[----:B------:R-:W-:Y:S01]  /*d210*/  ISETP.GE.U32.AND P1, PT, R32, R56, PT ;  /* 0x000000382000720c */ /* 0x000fe20003f26070 */
[----:B------:R-:W-:Y:S01]  /*d220*/  IMAD.IADD R59, R57, 0x1, R59 ;  /* 0x00000001393b7824 */ /* 0x000fe200078e023b */
[----:B------:R-:W-:Y:S01]  /*d230*/  SEL R28, RZ, 0x1, P6 ;  /* 0x00000001ff1c7807 */ /* 0x000fe20003000000 */
[----:B------:R-:W-:Y:S01]  /*d240*/  IMAD.WIDE.U32 R56, R23, R12, RZ ;  /* 0x0000000c17387225 */ /* 0x000fe200078e00ff */
[----:B------:R-:W-:Y:S02]  /*d250*/  SEL R61, RZ, 0x1, P0 ;  /* 0x00000001ff3d7807 */ /* 0x000fe40000000000 */
[C---:B------:R-:W-:Y:S01]  /*d260*/  ISETP.GE.U32.AND.EX P2, PT, R59.reuse, R29, PT, P2 ;  /* 0x0000001d3b00720c */ /* 0x040fe20003f46120 */
[----:B------:R-:W-:Y:S01]  /*d270*/  IMAD.X R33, R59, 0x1, R68, P5 ;  /* 0x000000013b217824 */ /* 0x000fe200028e0644 */
[----:B------:R-:W-:Y:S01]  /*d280*/  IADD3 R61, P3, P5, R61, R52, R28 ;  /* 0x000000343d3d7210 */ /* 0x000fe20007d7e01c */
[----:B------:R-:W-:Y:S01]  /*d290*/  IMAD.WIDE.U32 R54, R21, R12, RZ ;  /* 0x0000000c15367225 */ /* 0x000fe200078e00ff */
[----:B------:R-:W-:-:S02]  /*d2a0*/  SEL R52, RZ, 0x1, P2 ;  /* 0x00000001ff347807 */ /* 0x000fc40001000000 */
[----:B------:R-:W-:Y:S01]  /*d2b0*/  ISETP.GE.U32.AND.EX P1, PT, R33, R59, PT, P1 ;  /* 0x0000003b2100720c */ /* 0x000fe20003f26110 */
[----:B------:R-:W-:-:S03]  /*d2c0*/  IMAD.WIDE.U32 R28, P0, R21, R11, R56 ;  /* 0x0000000b151c7225 */ /* 0x000fc60007800038 */
[----:B------:R-:W-:Y:S01]  /*d2d0*/  SEL R59, RZ, 0x1, P1 ;  /* 0x00000001ff3b7807 */ /* 0x000fe20000800000 */
[----:B------:R-:W-:Y:S01]  /*d2e0*/  IMAD R58, R11, R21, RZ ;  /* 0x000000150b3a7224 */ /* 0x000fe200078e02ff */
[----:B------:R-:W-:Y:S01]  /*d2f0*/  IADD3 RZ, P2, PT, R55, R28, RZ ;  /* 0x0000001c37ff7210 */ /* 0x000fe20007f5e0ff */
[----:B------:R-:W-:-:S04]  /*d300*/  IMAD.WIDE.U32.X R62, R20, R9, R62, P4 ;  /* 0x00000009143e7225 */ /* 0x000fc800020e043e */
[----:B------:R-:W-:Y:S01]  /*d310*/  IMAD.WIDE.U32 R56, R21, R12, R32 ;  /* 0x0000000c15387225 */ /* 0x000fe200078e0020 */
[----:B------:R-:W-:Y:S02]  /*d320*/  IADD3 R28, P1, P4, R59, R62, R52 ;  /* 0x0000003e3b1c7210 */ /* 0x000fe40007c3e034 */
[----:B------:R-:W-:Y:S01]  /*d330*/  IADD3.X R62, PT, PT, RZ, R53, RZ, P3, P5 ;  /* 0x00000035ff3e7210 */ /* 0x000fe20001fea4ff */
[----:B------:R-:W-:Y:S01]  /*d340*/  IMAD R55, R23, R12, R58 ;  /* 0x0000000c17377224 */ /* 0x000fe200078e023a */
[----:B------:R-:W-:Y:S01]  /*d350*/  IADD3 R61, P5, PT, R61, R56, RZ ;  /* 0x000000383d3d7210 */ /* 0x000fe20007fbe0ff */
[----:B------:R-:W-:Y:S01]  /*d360*/  IMAD.X R53, RZ, RZ, RZ, P0 ;  /* 0x000000ffff357224 */ /* 0x000fe200000e06ff */
[----:B------:R-:W-:Y:S01]  /*d370*/  ISETP.GE.U32.AND P0, PT, R56, R32, PT ;  /* 0x000000203800720c */ /* 0x000fe20003f06070 */
[----:B------:R-:W-:Y:S01]  /*d380*/  IMAD.IADD R57, R57, 0x1, R55 ;  /* 0x0000000139397824 */ /* 0x000fe200078e0237 */
[----:B------:R-:W-:Y:S01]  /*d390*/  ISETP.GE.U32.AND P3, PT, R61, R56, PT ;  /* 0x000000383d00720c */ /* 0x000fe20003f66070 */
[----:B------:R-:W-:Y:S01]  /*d3a0*/  IMAD.MOV.U32 R52, RZ, RZ, R29 ;  /* 0x000000ffff347224 */ /* 0x000fe200078e001d */
[----:B------:R-:W-:Y:S01]  /*d3b0*/  IADD3.X R29, PT, PT, RZ, R63, RZ, P1, P4 ;  /* 0x0000003fff1d7210 */ /* 0x000fe20000fe84ff */
[C---:B------:R-:W-:Y:S01]  /*d3c0*/  IMAD.X R62, R57.reuse, 0x1, R62, P5 ;  /* 0x00000001393e7824 */ /* 0x040fe200028e063e */
[----:B------:R-:W-:Y:S01]  /*d3d0*/  ISETP.GE.U32.AND.EX P0, PT, R57, R33, PT, P0 ;  /* 0x000000213900720c */ /* 0x000fe20003f06100 */
[----:B------:R-:W-:-:S03]  /*d3e0*/  IMAD.WIDE.U32 R32, R21, R10, RZ ;  /* 0x0000000a15207225 */ /* 0x000fc600078e00ff */
[----:B------:R-:W-:Y:S01]  /*d3f0*/  ISETP.GE.U32.AND.EX P1, PT, R62, R57, PT, P3 ;  /* 0x000000393e00720c */ /* 0x000fe20003f26130 */
[----:B------:R-:W-:Y:S01]  /*d400*/  IMAD.WIDE.U32.X R52, R23, R11, R52, P2 ;  /* 0x0000000b17347225 */ /* 0x000fe200010e0434 */
[----:B------:R-:W-:Y:S02]  /*d410*/  SEL R32, RZ, 0x1, P0 ;  /* 0x00000001ff207807 */ /* 0x000fe40000000000 */
[----:B------:R-:W-:Y:S01]  /*d420*/  SEL R63, RZ, 0x1, P1 ;  /* 0x00000001ff3f7807 */ /* 0x000fe20000800000 */
[----:B------:R-:W-:-:S03]  /*d430*/  IMAD.WIDE.U32 R58, R21, R10, R28 ;  /* 0x0000000a153a7225 */ /* 0x000fc600078e001c */
[----:B------:R-:W-:Y:S01]  /*d440*/  IADD3 R63, P0, P1, R63, R52, R32 ;  /* 0x000000343f3f7210 */ /* 0x000fe2000791e020 */
[----:B------:R-:W-:Y:S01]  /*d450*/  IMAD.WIDE.U32 R54, R23, R10, RZ ;  /* 0x0000000a17367225 */ /* 0x000fe200078e00ff */
[----:B------:R-:W-:Y:S02]  /*d460*/  ISETP.GE.U32.AND P3, PT, R58, R28, PT ;  /* 0x0000001c3a00720c */ /* 0x000fe40003f66070 */
[----:B------:R-:W-:Y:S01]  /*d470*/  IADD3.X R64, PT, PT, RZ, R53, RZ, P0, P1 ;  /* 0x00000035ff407210 */ /* 0x000fe200007e24ff */
[----:B------:R-:W-:-:S04]  /*d480*/  IMAD.WIDE.U32 R56, R60, 0x3d1, RZ ;  /* 0x000003d13c387825 */ /* 0x000fc800078e00ff */
[----:B------:R-:W-:Y:S02]  /*d490*/  IMAD R28, R9, R21, RZ ;  /* 0x00000015091c7224 */ /* 0x000fe400078e02ff */
[----:B------:R-:W-:-:S04]  /*d4a0*/  IMAD.WIDE.U32 R54, P6, R21, R9, R54 ;  /* 0x0000000915367225 */ /* 0x000fc800078c0036 */
[----:B------:R-:W-:Y:S01]  /*d4b0*/  IMAD.WIDE.U32 R56, P2, RZ, R27, R56 ;  /* 0x0000001bff387225 */ /* 0x000fe20007840038 */
[----:B------:R-:W-:-:S03]  /*d4c0*/  IADD3 RZ, P5, PT, R33, R54, RZ ;  /* 0x0000003621ff7210 */ /* 0x000fc60007fbe0ff */
[----:B------:R-:W-:-:S04]  /*d4d0*/  IMAD.WIDE.U32 R68, R27, 0x3d1, RZ ;  /* 0x000003d11b447825 */ /* 0x000fc800078e00ff */
[----:B------:R-:W-:Y:S01]  /*d4e0*/  IMAD R53, R23, R10, R28 ;  /* 0x0000000a17357224 */ /* 0x000fe200078e021c */
[----:B------:R-:W-:Y:S01]  /*d4f0*/  IADD3 R54, P0, PT, R69, R56, RZ ;  /* 0x0000003845367210 */ /* 0x000fe20007f1e0ff */
[----:B------:R-:W-:Y:S01]  /*d500*/  IMAD.X R33, RZ, RZ, RZ, P2 ;  /* 0x000000ffff217224 */ /* 0x000fe200010e06ff */
[-C--:B------:R-:W-:Y:S01]  /*d510*/  IADD3 R63, P2, PT, R63, R58.reuse, RZ ;  /* 0x0000003a3f3f7210 */ /* 0x080fe20007f5e0ff */
[----:B------:R-:W-:Y:S02]  /*d520*/  IMAD.IADD R69, R59, 0x1, R53 ;  /* 0x000000013b457824 */ /* 0x000fe400078e0235 */
[----:B------:R-:W-:Y:S01]  /*d530*/  IMAD.WIDE.U32 R52, R62, 0x3d1, RZ ;  /* 0x000003d13e347825 */ /* 0x000fe200078e00ff */
[----:B------:R-:W-:Y:S02]  /*d540*/  ISETP.GE.U32.AND P1, PT, R63, R58, PT ;  /* 0x0000003a3f00720c */ /* 0x000fe40003f26070 */
[----:B------:R-:W-:Y:S01]  /*d550*/  ISETP.GE.U32.AND.EX P3, PT, R69, R29, PT, P3 ;  /* 0x0000001d4500720c */ /* 0x000fe20003f66130 */
[----:B------:R-:W-:-:S04]  /*d560*/  IMAD.WIDE.U32 R58, R61, 0x3d1, RZ ;  /* 0x000003d13d3a7825 */ /* 0x000fc800078e00ff */
[----:B------:R-:W-:-:S04]  /*d570*/  IMAD.WIDE.U32 R52, P4, RZ, R61, R52 ;  /* 0x0000003dff347225 */ /* 0x000fc80007880034 */
[----:B------:R-:W-:Y:S02]  /*d580*/  IMAD.MOV.U32 R32, RZ, RZ, R57 ;  /* 0x000000ffff207224 */ /* 0x000fe400078e0039 */
[----:B------:R-:W-:Y:S01]  /*d590*/  IMAD.X R57, RZ, RZ, RZ, P6 ;  /* 0x000000ffff397224 */ /* 0x000fe200030e06ff */
[----:B------:R-:W-:Y:S01]  /*d5a0*/  IADD3 R52, P6, PT, R59, R52, RZ ;  /* 0x000000343b347210 */ /* 0x000fe20007fde0ff */
[----:B------:R-:W-:Y:S01]  /*d5b0*/  IMAD.X R59, RZ, RZ, RZ, P4 ;  /* 0x000000ffff3b7224 */ /* 0x000fe200020e06ff */
[----:B------:R-:W-:Y:S01]  /*d5c0*/  IADD3 R28, P4, PT, RZ, R68, RZ ;  /* 0x00000044ff1c7210 */ /* 0x000fe20007f9e0ff */
[----:B------:R-:W-:-:S04]  /*d5d0*/  IMAD.WIDE.U32.X R32, RZ, R60, R32, P0 ;  /* 0x0000003cff207225 */ /* 0x000fc800000e0420 */
[----:B------:R-:W-:Y:S01]  /*d5e0*/  IMAD.X R27, R54, 0x1, R27, P4 ;  /* 0x00000001361b7824 */ /* 0x000fe200020e061b */
[----:B------:R-:W-:Y:S01]  /*d5f0*/  ISETP.GE.U32.AND P4, PT, R28, R68, PT ;  /* 0x000000441c00720c */ /* 0x000fe20003f86070 */
[----:B------:R-:W-:Y:S01]  /*d600*/  IMAD.X R64, R69, 0x1, R64, P2 ;  /* 0x0000000145407824 */ /* 0x000fe200010e0640 */
[----:B------:R-:W-:Y:S01]  /*d610*/  IADD3 R32, P0, PT, R32, R58, RZ ;  /* 0x0000003a20207210 */ /* 0x000fe20007f1e0ff */
[----:B------:R-:W-:Y:S01]  /*d620*/  IMAD.MOV.U32 R56, RZ, RZ, R55 ;  /* 0x000000ffff387224 */ /* 0x000fe200078e0037 */
[----:B------:R-:W-:Y:S02]  /*d630*/  ISETP.GE.U32.AND.EX P4, PT, R27, R54, PT, P4 ;  /* 0x000000361b00720c */ /* 0x000fe40003f86140 */
[----:B------:R-:W-:Y:S01]  /*d640*/  ISETP.GE.U32.AND P2, PT, R32, R58, PT ;  /* 0x0000003a2000720c */ /* 0x000fe20003f46070 */
[----:B------:R-:W-:Y:S01]  /*d650*/  IMAD.X R75, R52, 0x1, R33, P0 ;  /* 0x00000001344b7824 */ /* 0x000fe200000e0621 */
[----:B------:R-:W-:Y:S01]  /*d660*/  IADD3 R33, P0, PT, R32, R60, RZ ;  /* 0x0000003c20217210 */ /* 0x000fe20007f1e0ff */
[----:B------:R-:W-:Y:S01]  /*d670*/  IMAD.MOV.U32 R58, RZ, RZ, R53 ;  /* 0x000000ffff3a7224 */ /* 0x000fe200078e0035 */
[----:B------:R-:W-:Y:S01]  /*d680*/  SEL R60, RZ, 0x1, P4 ;  /* 0x00000001ff3c7807 */ /* 0x000fe20002000000 */
[----:B------:R-:W-:Y:S01]  /*d690*/  IMAD.WIDE.U32.X R56, R23, R9, R56, P5 ;  /* 0x0000000917387225 */ /* 0x000fe200028e0438 */
[----:B------:R-:W-:-:S02]  /*d6a0*/  ISETP.GE.U32.AND.EX P2, PT, R75, R52, PT, P2 ;  /* 0x000000344b00720c */ /* 0x000fc40003f46120 */
[----:B------:R-:W-:Y:S01]  /*d6b0*/  IADD3 R60, P4, PT, R33, R60, RZ ;  /* 0x0000003c213c7210 */ /* 0x000fe20007f9e0ff */
[----:B------:R-:W-:Y:S01]  /*d6c0*/  IMAD.X R54, R75, 0x1, R61, P0 ;  /* 0x000000014b367824 */ /* 0x000fe200000e063d */
[----:B------:R-:W-:Y:S01]  /*d6d0*/  ISETP.LT.U32.AND P0, PT, R33, R32, PT ;  /* 0x000000202100720c */ /* 0x000fe20003f01070 */
[----:B------:R-:W-:Y:S01]  /*d6e0*/  IMAD.WIDE.U32.X R58, RZ, R62, R58, P6 ;  /* 0x0000003eff3a7225 */ /* 0x000fe200030e043a */
[----:B------:R-:W-:-:S03]  /*d6f0*/  ISETP.GE.U32.AND.EX P1, PT, R64, R69, PT, P1 ;  /* 0x000000454000720c */ /* 0x000fc60003f26110 */
[----:B------:R-:W-:Y:S01]  /*d700*/  IMAD.X R61, RZ, RZ, R54, P4 ;  /* 0x000000ffff3d7224 */ /* 0x000fe200020e0636 */
[----:B------:R-:W-:Y:S01]  /*d710*/  ISETP.GE.U32.AND P4, PT, R60, R33, PT ;  /* 0x000000213c00720c */ /* 0x000fe20003f86070 */
[----:B------:R-:W-:Y:S01]  /*d720*/  IMAD.WIDE.U32 R32, R64, 0x3d1, RZ ;  /* 0x000003d140207825 */ /* 0x000fe200078e00ff */
[----:B------:R-:W-:Y:S02]  /*d730*/  SEL R29, RZ, 0x1, P1 ;  /* 0x00000001ff1d7807 */ /* 0x000fe40000800000 */
[----:B------:R-:W-:Y:S01]  /*d740*/  ISETP.GE.U32.AND.EX P4, PT, R61, R54, PT, P4 ;  /* 0x000000363d00720c */ /* 0x000fe20003f86140 */
[----:B------:R-:W-:-:S03]  /*d750*/  IMAD.WIDE.U32 R52, R63, 0x3d1, RZ ;  /* 0x000003d13f347825 */ /* 0x000fc600078e00ff */
[----:B------:R-:W-:Y:S02]  /*d760*/  ISETP.LT.U32.OR.EX P0, PT, R54, R75, !P4, P0 ;  /* 0x0000004b3600720c */ /* 0x000fe40006701500 */
[----:B------:R-:W-:Y:S01]  /*d770*/  SEL R54, RZ, 0x1, P3 ;  /* 0x00000001ff367807 */ /* 0x000fe20001800000 */
[----:B------:R-:W-:Y:S01]  /*d780*/  IMAD.WIDE.U32 R32, P3, RZ, R63, R32 ;  /* 0x0000003fff207225 */ /* 0x000fe20007860020 */
[----:B------:R-:W-:Y:S02]  /*d790*/  SEL R75, RZ, 0x1, P2 ;  /* 0x00000001ff4b7807 */ /* 0x000fe40001000000 */
[----:B------:R-:W-:Y:S01]  /*d7a0*/  IADD3 R29, P2, P4, R29, R56, R54 ;  /* 0x000000381d1d7210 */ /* 0x000fe20007c5e036 */
[----:B------:R-:W-:Y:S01]  /*d7b0*/  IMAD.X R55, RZ, RZ, RZ, P3 ;  /* 0x000000ffff377224 */ /* 0x000fe200018e06ff */
[----:B------:R-:W-:Y:S01]  /*d7c0*/  IADD3 R75, P5, P6, R52, R58, R75 ;  /* 0x0000003a344b7210 */ /* 0x000fe20007ebe04b */
[----:B------:R-:W-:Y:S01]  /*d7d0*/  IMAD.MOV.U32 R54, RZ, RZ, R33 ;  /* 0x000000ffff367224 */ /* 0x000fe200078e0021 */
[----:B------:R-:W-:-:S02]  /*d7e0*/  IADD3 R69, P3, PT, R53, R32, RZ ;  /* 0x0000002035457210 */ /* 0x000fc40007f7e0ff */
[----:B------:R-:W-:Y:S02]  /*d7f0*/  SEL R53, RZ, 0x1, !P0 ;  /* 0x00000001ff357807 */ /* 0x000fe40004000000 */
[----:B------:R-:W-:Y:S01]  /*d800*/  IADD3 R32, P0, PT, R75, R62, RZ ;  /* 0x0000003e4b207210 */ /* 0x000fe20007f1e0ff */
[----:B------:R-:W-:Y:S01]  /*d810*/  IMAD.WIDE.U32.X R54, RZ, R64, R54, P3 ;  /* 0x00000040ff367225 */ /* 0x000fe200018e0436 */
[----:B------:R-:W-:Y:S02]  /*d820*/  IADD3.X R62, PT, PT, R69, R59, RZ, P5, P6 ;  /* 0x0000003b453e7210 */ /* 0x000fe40002fec4ff */
[----:B------:R-:W-:Y:S02]  /*d830*/  IADD3.X R58, PT, PT, RZ, R57, RZ, P2, P4 ;  /* 0x00000039ff3a7210 */ /* 0x000fe400017e84ff */
[----:B------:R-:W-:Y:S01]  /*d840*/  IADD3 R56, P4, PT, R32, R53, RZ ;  /* 0x0000003520387210 */ /* 0x000fe20007f9e0ff */
[----:B------:R-:W-:Y:S01]  /*d850*/  IMAD.X R63, R62, 0x1, R63, P0 ;  /* 0x000000013e3f7824 */ /* 0x000fe200000e063f */
[----:B------:R-:W-:Y:S01]  /*d860*/  ISETP.GE.U32.AND P1, PT, R75, R52, PT ;  /* 0x000000344b00720c */ /* 0x000fe20003f26070 */
[----:B------:R-:W-:Y:S01]  /*d870*/  IMAD.WIDE.U32 R52, R58, 0x3d1, RZ ;  /* 0x000003d13a347825 */ /* 0x000fe200078e00ff */
[----:B------:R-:W-:-:S02]  /*d880*/  ISETP.GE.U32.AND P2, PT, R56, R32, PT ;  /* 0x000000203800720c */ /* 0x000fc40003f46070 */
[----:B------:R-:W-:Y:S01]  /*d890*/  ISETP.GE.U32.AND.EX P1, PT, R62, R69, PT, P1 ;  /* 0x000000453e00720c */ /* 0x000fe20003f26110 */
[----:B------:R-:W-:Y:S01]  /*d8a0*/  IMAD.X R57, RZ, RZ, R63, P4 ;  /* 0x000000ffff397224 */ /* 0x000fe200020e063f */
[----:B------:R-:W-:Y:S01]  /*d8b0*/  ISETP.LT.U32.AND P0, PT, R32, R75, PT ;  /* 0x0000004b2000720c */ /* 0x000fe20003f01070 */
[----:B------:R-:W-:Y:S01]  /*d8c0*/  IMAD.WIDE.U32 R32, R29, 0x3d1, RZ ;  /* 0x000003d11d207825 */ /* 0x000fe200078e00ff */
[----:B------:R-:W-:Y:S02]  /*d8d0*/  SEL R69, RZ, 0x1, P1 ;  /* 0x00000001ff457807 */ /* 0x000fe40000800000 */
[----:B------:R-:W-:Y:S01]  /*d8e0*/  ISETP.GE.U32.AND.EX P2, PT, R57, R63, PT, P2 ;  /* 0x0000003f3900720c */ /* 0x000fe20003f46120 */
[----:B------:R-:W-:-:S03]  /*d8f0*/  IMAD.WIDE.U32 R52, P1, RZ, R29, R52 ;  /* 0x0000001dff347225 */ /* 0x000fc60007820034 */
[----:B------:R-:W-:Y:S02]  /*d900*/  ISETP.LT.U32.OR.EX P0, PT, R63, R62, !P2, P0 ;  /* 0x0000003e3f00720c */ /* 0x000fe40005701500 */
[----:B------:R-:W-:Y:S02]  /*d910*/  IADD3 R69, P2, P4, R32, R54, R69 ;  /* 0x0000003620457210 */ /* 0x000fe40007c5e045 */
[----:B------:R-:W-:Y:S01]  /*d920*/  IADD3 R75, P3, PT, R33, R52, RZ ;  /* 0x00000034214b7210 */ /* 0x000fe20007f7e0ff */
[----:B------:R-:W-:Y:S01]  /*d930*/  IMAD.X R33, RZ, RZ, RZ, P1 ;  /* 0x000000ffff217224 */ /* 0x000fe200008e06ff */
[----:B------:R-:W-:Y:S01]  /*d940*/  IADD3 R59, P5, PT, R69, R64, RZ ;  /* 0x00000040453b7210 */ /* 0x000fe20007fbe0ff */
[----:B------:R-:W-:Y:S01]  /*d950*/  IMAD R64, R15, R26, RZ ;  /* 0x0000001a0f407224 */ /* 0x000fe200078e02ff */
[----:B------:R-:W-:Y:S02]  /*d960*/  SEL R62, RZ, 0x1, !P0 ;  /* 0x00000001ff3e7807 */ /* 0x000fe40004000000 */
[----:B------:R-:W-:-:S02]  /*d970*/  IADD3.X R54, PT, PT, R75, R55, RZ, P2, P4 ;  /* 0x000000374b367210 */ /* 0x000fc400017e84ff */
[----:B------:R-:W-:Y:S02]  /*d980*/  IADD3 R62, P2, PT, R59, R62, RZ ;  /* 0x0000003e3b3e7210 */ /* 0x000fe40007f5e0ff */
[----:B------:R-:W-:Y:S01]  /*d990*/  ISETP.GE.U32.AND P0, PT, R69, R32, PT ;  /* 0x000000204500720c */ /* 0x000fe20003f06070 */
[----:B------:R-:W-:Y:S01]  /*d9a0*/  IMAD.X R52, R54, 0x1, R29, P5 ;  /* 0x0000000136347824 */ /* 0x000fe200028e061d */
        /* <DEDUP_REMOVED lines=11> */
[----:B------:R-:W-:Y:S01]  /*da60*/  IADD3.X R29, PT, PT, RZ, R33, RZ, P1, P2 ;  /* 0x00000021ff1d7210 */ /* 0x000fe20000fe44ff */
[----:B------:R-:W-:Y:S01]  /*da70*/  IMAD.MOV.U32 R33, RZ, RZ, RZ ;  /* 0x000000ffff217224 */ /* 0x000fe200078e00ff */
[----:B------:R-:W-:-:S05]  /*da80*/  IADD3 R69, P0, PT, R69, R32, RZ ;  /* 0x0000002045457210 */ /* 0x000fca0007f1e0ff */
        /* <DEDUP_REMOVED lines=18> */
[C---:B------:R-:W-:Y:S01]  /*dbb0*/  IMAD.X R27, R58.reuse, 0x1, R27, P2 ;  /* 0x000000013a1b7824 */ /* 0x040fe200010e061b */
[----:B------:R-:W-:Y:S02]  /*dbc0*/  IADD3 R32, P2, PT, R29, R54, RZ ;  /* 0x000000361d207210 */ /* 0x000fe40007f5e0ff */
[----:B------:R-:W-:-:S02]  /*dbd0*/  ISETP.GE.U32.AND.EX P0, PT, R58, R69, PT, P0 ;  /* 0x000000453a00720c */ /* 0x000fc40003f06100 */
[----:B------:R-:W-:Y:S01]  /*dbe0*/  ISETP.GE.U32.AND.EX P1, PT, R27, R58, PT, P1 ;  /* 0x0000003a1b00720c */ /* 0x000fe20003f26110 */
[----:B------:R-:W-:Y:S01]  /*dbf0*/  IMAD.X R54, RZ, RZ, R55, P2 ;  /* 0x000000ffff367224 */ /* 0x000fe200010e0637 */
[CC--:B------:R-:W-:Y:S02]  /*dc00*/  IADD3 R33, P2, PT, R32.reuse, R60.reuse, RZ ;  /* 0x0000003c20217210 */ /* 0x0c0fe40007f5e0ff */
[----:B------:R-:W-:Y:S02]  /*dc10*/  SEL R53, RZ, 0x1, P0 ;  /* 0x00000001ff357807 */ /* 0x000fe40000000000 */
[----:B------:R-:W-:Y:S02]  /*dc20*/  SEL R52, RZ, 0x1, P1 ;  /* 0x00000001ff347807 */ /* 0x000fe40000800000 */
[----:B------:R-:W-:Y:S01]  /*dc30*/  ISETP.GE.U32.AND P0, PT, R32, R29, PT ;  /* 0x0000001d2000720c */ /* 0x000fe20003f06070 */
[----:B------:R-:W-:Y:S01]  /*dc40*/  IMAD.X R32, R54, 0x1, R61, P2 ;  /* 0x0000000136207824 */ /* 0x000fe200010e063d */
        /* <DEDUP_REMOVED lines=26> */
.L_x_55:
[----:B------:R-:W-:Y:S05]  /*ddf0*/  BSYNC.RECONVERGENT B2 ;  /* 0x0000000000027941 */ /* 0x000fea0003800200 */
.L_x_54:
[----:B------:R-:W-:Y:S01]  /*de00*/  IMAD.MOV.U32 R29, RZ, RZ, R27 ;  /* 0x000000ffff1d7224 */ /* 0x000fe200078e001b */
[----:B------:R-:W-:Y:S01]  /*de10*/  IADD3 R70, P1, PT, R60, R70, RZ ;  /* 0x000000463c467210 */ /* 0x000fe20007f3e0ff */
[----:B------:R-:W-:Y:S01]  /*de20*/  IMAD.MOV.U32 R51, RZ, RZ, RZ ;  /* 0x000000ffff337224 */ /* 0x000fe200078e00ff */
[----:B------:R-:W-:Y:S01]  /*de30*/  BSSY.RECONVERGENT B2, `(.L_x_56) ;  /* 0x00000c4000027945 */ /* 0x000fe20003800200 */
[----:B------:R-:W-:-:S03]  /*de40*/  IMAD.WIDE.U32 R52, R26, R16, R28 ;  /* 0x000000101a347225 */ /* 0x000fc600078e001c */
[----:B------:R-:W-:Y:S01]  /*de50*/  BSSY.RELIABLE B3, `(.L_x_57) ;  /* 0x0000035000037945 */ /* 0x000fe20003800100 */
[----:B------:R-:W-:Y:S01]  /*de60*/  IMAD R29, R65, R16, R64 ;  /* 0x00000010411d7224 */ /* 0x000fe200078e0240 */
[----:B------:R-:W-:Y:S01]  /*de70*/  ISETP.GE.U32.AND P0, PT, R52, R28, PT ;  /* 0x0000001c3400720c */ /* 0x000fe20003f06070 */
[----:B------:R-:W-:Y:S01]  /*de80*/  IMAD.X R73, R61, 0x1, R73, P1 ;  /* 0x000000013d497824 */ /* 0x000fe200008e0649 */
[----:B------:R-:W-:Y:S01]  /*de90*/  ISETP.LT.U32.AND P1, PT, R70, R60, PT ;  /* 0x0000003c4600720c */ /* 0x000fe20003f21070 */
[----:B------:R-:W-:-:S05]  /*dea0*/  IMAD.IADD R54, R53, 0x1, R29 ;  /* 0x0000000135367824 */ /* 0x000fca00078e021d */
        /* <DEDUP_REMOVED lines=47> */
.L_x_58:
[----:B------:R-:W-:Y:S05]  /*e1a0*/  BSYNC.RELIABLE B3 ;  /* 0x0000000000037941 */ /* 0x000fea0003800100 */
.L_x_57:
        /* <DEDUP_REMOVED lines=18> */
[----:B------:R-:W-:Y:S02]  /*e2d0*/  IADD3 R75, P1, PT, R52, 0x3d1, RZ ;  /* 0x000003d1344b7810 */ /* 0x000fe40007f3e0ff */
[----:B------:R-:W-:Y:S02]  /*e2e0*/  ISETP.GE.U32.AND.EX P2, PT, R58, RZ, PT, P2 ;  /* 0x000000ff3a00720c */ /* 0x000fe40003f46120 */
[----:B------:R-:W-:-:S02]  /*e2f0*/  IADD3.X R80, PT, PT, R54, 0x1, RZ, P1, !PT ;  /* 0x0000000136507810 */ /* 0x000fc40000ffe4ff */
[----:B------:R-:W-:Y:S02]  /*e300*/  ISETP.NE.OR.EX P2, PT, R30, -0x1, !P2, P3 ;  /* 0xffffffff1e00780c */ /* 0x000fe40005745730 */
[----:B------:R-:W-:Y:S02]  /*e310*/  IADD3 R27, P3, PT, R31, 0x1, RZ ;  /* 0x000000011f1b7810 */ /* 0x000fe40007f7e0ff */
[----:B------:R-:W-:-:S03]  /*e320*/  SEL R28, RZ, 0x1, !P2 ;  /* 0x00000001ff1c7807 */ /* 0x000fc60005000000 */
        /* <DEDUP_REMOVED lines=17> */
[----:B------:R-:W-:Y:S02]  /*e440*/  IMAD.X R32, R32, 0x1, R29, P3 ;  /* 0x0000000120207824 */ /* 0x000fe400018e061d */
[----:B------:R-:W-:-:S02]  /*e450*/  IMAD.MOV.U32 R29, RZ, RZ, R30 ;  /* 0x000000ffff1d7224 */ /* 0x000fc400078e001e */
[----:B------:R-:W-:-:S08]  /*e460*/  IMAD.MOV.U32 R30, RZ, RZ, R51 ;  /* 0x000000ffff1e7224 */ /* 0x000fd000078e0033 */
        /* <DEDUP_REMOVED lines=12> */
.L_x_61:
[----:B------:R-:W-:Y:S05]  /*e530*/  BSYNC.RELIABLE B3 ;  /* 0x0000000000037941 */ /* 0x000fea0003800100 */
.L_x_60:
        /* <DEDUP_REMOVED lines=53> */
.L_x_63:
[----:B------:R-:W-:Y:S05]  /*e890*/  BSYNC.RELIABLE B3 ;  /* 0x0000000000037941 */ /* 0x000fea0003800100 */
.L_x_62:
        /* <DEDUP_REMOVED lines=29> */
.L_x_59:
[----:B------:R-:W-:Y:S05]  /*ea70*/  BSYNC.RECONVERGENT B2 ;  /* 0x0000000000027941 */ /* 0x000fea0003800200 */
.L_x_56:
[C---:B------:R-:W-:Y:S01]  /*ea80*/  IMAD.WIDE.U32 R54, R74.reuse, R17, RZ ;  /* 0x000000114a367225 */ /* 0x040fe200078e00ff */
[----:B------:R-:W-:Y:S03]  /*ea90*/  BSSY.RECONVERGENT B2, `(.L_x_64) ;  /* 0x0000142000027945 */ /* 0x000fe60003800200 */
[----:B------:R-:W-:-:S04]  /*eaa0*/  IMAD.WIDE.U32 R58, R74, R22, RZ ;  /* 0x000000164a3a7225 */ /* 0x000fc800078e00ff */
[----:B------:R-:W-:-:S04]  /*eab0*/  IMAD.WIDE.U32 R62, R74, R25, RZ ;  /* 0x000000194a3e7225 */ /* 0x000fc800078e00ff */
[----:B------:R-:W-:-:S04]  /*eac0*/  IMAD.WIDE.U32 R52, R74, R8, RZ ;  /* 0x000000084a347225 */ /* 0x000fc800078e00ff */
[----:B------:R-:W-:-:S04]  /*ead0*/  IMAD.WIDE.U32 R50, R8, R17, RZ ;  /* 0x0000001108327225 */ /* 0x000fc800078e00ff */
[----:B------:R-:W-:-:S04]  /*eae0*/  IMAD.WIDE.U32 R54, P6, R19, R8, R54 ;  /* 0x0000000813367225 */ /* 0x000fc800078c0036 */
[----:B------:R-:W-:Y:S01]  /*eaf0*/  IMAD.WIDE.U32 R60, R8, R22, RZ ;  /* 0x00000016083c7225 */ /* 0x000fe200078e00ff */
[----:B------:R-:W-:-:S03]  /*eb00*/  IADD3 RZ, P1, PT, R51, R54, RZ ;  /* 0x0000003633ff7210 */ /* 0x000fc60007f3e0ff */
[----:B------:R-:W-:-:S04]  /*eb10*/  IMAD.WIDE.U32 R58, P0, R24, R8, R58 ;  /* 0x00000008183a7225 */ /* 0x000fc8000780003a */
[----:B------:R-:W-:Y:S01]  /*eb20*/  IMAD.WIDE.U32 R56, R8, R25, RZ ;  /* 0x0000001908387225 */ /* 0x000fe200078e00ff */
[----:B------:R-:W-:-:S03]  /*eb30*/  IADD3 RZ, P4, PT, R61, R58, RZ ;  /* 0x0000003a3dff7210 */ /* 0x000fc60007f9e0ff */
[----:B------:R-:W-:-:S04]  /*eb40*/  IMAD.WIDE.U32 R62, P3, R78, R8, R62 ;  /* 0x000000084e3e7225 */ /* 0x000fc8000786003e */
[----:B------:R-:W-:Y:S01]  /*eb50*/  IMAD.WIDE.U32 R70, P5, R8, R74, R52 ;  /* 0x0000004a08467225 */ /* 0x000fe200078a0034 */
[----:B------:R-:W-:-:S03]  /*eb60*/  IADD3 RZ, P2, PT, R57, R62, RZ ;  /* 0x0000003e39ff7210 */ /* 0x000fc60007f5e0ff */
[----:B------:R-:W-:-:S04]  /*eb70*/  IMAD.WIDE.U32 R50, R8, R8, RZ ;  /* 0x0000000808327225 */ /* 0x000fc800078e00ff */
[----:B------:R-:W-:Y:S01]  /*eb80*/  IMAD.X R53, RZ, RZ, RZ, P6 ;  /* 0x000000ffff357224 */ /* 0x000fe200030e06ff */
[----:B------:R-:W-:Y:S01]  /*eb90*/  IADD3 RZ, P6, PT, R51, R70, RZ ;  /* 0x0000004633ff7210 */ /* 0x000fe20007fde0ff */
[----:B------:R-:W-:Y:S02]  /*eba0*/  IMAD.MOV.U32 R52, RZ, RZ, R55 ;  /* 0x000000ffff347224 */ /* 0x000fe400078e0037 */
[-C--:B------:R-:W-:Y:S02]  /*ebb0*/  IMAD R33, R19, R8.reuse, RZ ;  /* 0x0000000813217224 */ /* 0x080fe400078e02ff */
[-C--:B------:R-:W-:Y:S02]  /*ebc0*/  IMAD R61, R24, R8.reuse, RZ ;  /* 0x00000008183d7224 */ /* 0x080fe400078e02ff */
[----:B------:R-:W-:-:S04]  /*ebd0*/  IMAD.WIDE.U32 R56, R22, R8, RZ ;  /* 0x0000000816387225 */ /* 0x000fc800078e00ff */
[----:B------:R-:W-:-:S04]  /*ebe0*/  IMAD.WIDE.U32.X R52, R19, R74, R52, P1 ;  /* 0x0000004a13347225 */ /* 0x000fc800008e0434 */
[----:B------:R-:W-:-:S04]  /*ebf0*/  IMAD.WIDE.U32 R50, R17, R8, RZ ;  /* 0x0000000811327225 */ /* 0x000fc800078e00ff */
[-C--:B------:R-:W-:Y:S02]  /*ec00*/  IMAD R33, R17, R74.reuse, R33 ;  /* 0x0000004a11217224 */ /* 0x080fe400078e0221 */
[----:B------:R-:W-:Y:S02]  /*ec10*/  IMAD.X R55, RZ, RZ, RZ, P5 ;  /* 0x000000ffff377224 */ /* 0x000fe400028e06ff */
[----:B------:R-:W-:Y:S01]  /*ec20*/  IMAD R69, R22, R74, R61 ;  /* 0x0000004a16457224 */ /* 0x000fe200078e023d */
[-C--:B------:R-:W-:Y:S01]  /*ec30*/  IADD3 R61, P5, PT, R52, R56.reuse, RZ ;  /* 0x00000038343d7210 */ /* 0x080fe20007fbe0ff */
[----:B------:R-:W-:Y:S02]  /*ec40*/  IMAD.MOV.U32 R54, RZ, RZ, R71 ;  /* 0x000000ffff367224 */ /* 0x000fe400078e0047 */
[----:B------:R-:W-:Y:S01]  /*ec50*/  IMAD.IADD R60, R51, 0x1, R33 ;  /* 0x00000001333c7824 */ /* 0x000fe200078e0221 */
[----:B------:R-:W-:Y:S01]  /*ec60*/  ISETP.GE.U32.AND P1, PT, R61, R56, PT ;  /* 0x000000383d00720c */ /* 0x000fe20003f26070 */
[----:B------:R-:W-:-:S03]  /*ec70*/  IMAD.WIDE.U32.X R54, R74, R74, R54, P6 ;  /* 0x0000004a4a367225 */ /* 0x000fc600030e0436 */
[C---:B------:R-:W-:Y:S01]  /*ec80*/  SHF.L.U64.HI R58, R50.reuse, 0x1, R60 ;  /* 0x00000001323a7819 */ /* 0x040fe2000001023c */
[----:B------:R-:W-:Y:S02]  /*ec90*/  IMAD.SHL.U32 R67, R50, 0x2, RZ ;  /* 0x0000000232437824 */ /* 0x000fe400078e00ff */
[----:B------:R-:W-:Y:S02]  /*eca0*/  IMAD.IADD R52, R57, 0x1, R69 ;  /* 0x0000000139347824 */ /* 0x000fe400078e0245 */
[----:B------:R-:W-:Y:S01]  /*ecb0*/  IMAD.X R51, RZ, RZ, RZ, P0 ;  /* 0x000000ffff337224 */ /* 0x000fe200000e06ff */
[----:B------:R-:W-:Y:S01]  /*ecc0*/  IADD3 R84, P6, PT, R67, R54, RZ ;  /* 0x0000003643547210 */ /* 0x000fe20007fde0ff */
[----:B------:R-:W-:Y:S02]  /*ecd0*/  IMAD.X R33, R52, 0x1, R53, P5 ;  /* 0x0000000134217824 */ /* 0x000fe400028e0635 */
[----:B------:R-:W-:Y:S01]  /*ece0*/  IMAD.MOV.U32 R50, RZ, RZ, R59 ;  /* 0x000000ffff327224 */ /* 0x000fe200078e003b */
[----:B------:R-:W-:Y:S01]  /*ecf0*/  ISETP.GE.U32.AND P0, PT, R84, R67, PT ;  /* 0x000000435400720c */ /* 0x000fe20003f06070 */
[----:B------:R-:W-:Y:S01]  /*ed00*/  IMAD.X R83, R58, 0x1, R55, P6 ;  /* 0x000000013a537824 */ /* 0x000fe200030e0637 */
[----:B------:R-:W-:Y:S01]  /*ed10*/  ISETP.GE.U32.AND.EX P1, PT, R33, R52, PT, P1 ;  /* 0x000000342100720c */ /* 0x000fe20003f26110 */
[-C--:B------:R-:W-:Y:S01]  /*ed20*/  IMAD R52, R78, R8.reuse, RZ ;  /* 0x000000084e347224 */ /* 0x080fe200078e02ff */
[----:B------:R-:W-:Y:S01]  /*ed30*/  SHF.L.W.U32.HI R53, R61, 0x1, R33 ;  /* 0x000000013d357819 */ /* 0x000fe20000010e21 */
[----:B------:R-:W-:Y:S01]  /*ed40*/  IMAD.WIDE.U32 R54, R25, R8, RZ ;  /* 0x0000000819367225 */ /* 0x000fe200078e00ff */
[----:B------:R-:W-:-:S02]  /*ed50*/  ISETP.GE.U32.AND.EX P0, PT, R83, R58, PT, P0 ;  /* 0x0000003a5300720c */ /* 0x000fc40003f06100 */
[----:B------:R-:W-:Y:S01]  /*ed60*/  SEL R57, RZ, 0x1, P1 ;  /* 0x00000001ff397807 */ /* 0x000fe20000800000 */
[-C--:B------:R-:W-:Y:S01]  /*ed70*/  IMAD R67, R25, R74.reuse, R52 ;  /* 0x0000004a19437224 */ /* 0x080fe200078e0234 */
[----:B------:R-:W-:Y:S01]  /*ed80*/  SHF.L.W.U32.HI R52, R60, 0x1, R61 ;  /* 0x000000013c347819 */ /* 0x000fe20000010e3d */
[----:B------:R-:W-:Y:S01]  /*ed90*/  IMAD.WIDE.U32.X R50, R24, R74, R50, P4 ;  /* 0x0000004a18327225 */ /* 0x000fe200020e0432 */
[----:B------:R-:W-:-:S03]  /*eda0*/  SEL R81, RZ, 0x1, P0 ;  /* 0x00000001ff517807 */ /* 0x000fc60000000000 */
[----:B------:R-:W-:Y:S01]  /*edb0*/  IMAD.WIDE.U32 R58, R19, R17, RZ ;  /* 0x00000011133a7225 */ /* 0x000fe200078e00ff */
[----:B------:R-:W-:-:S03]  /*edc0*/  IADD3 R50, P1, P5, R54, R50, R57 ;  /* 0x0000003236327210 */ /* 0x000fc60007d3e039 */
[----:B------:R-:W-:Y:S02]  /*edd0*/  IMAD.IADD R64, R55, 0x1, R67 ;  /* 0x0000000137407824 */ /* 0x000fe400078e0243 */
[----:B------:R-:W-:-:S03]  /*ede0*/  IMAD.WIDE.U32 R56, R17, R17, R52 ;  /* 0x0000001111387225 */ /* 0x000fc600078e0034 */
[----:B------:R-:W-:Y:S01]  /*edf0*/  IADD3.X R51, PT, PT, R64, R51, RZ, P1, P5 ;  /* 0x0000003340337210 */ /* 0x000fe20000fea4ff */
[----:B------:R-:W-:Y:S01]  /*ee00*/  IMAD.WIDE.U32 R58, P4, R17, R19, R58 ;  /* 0x00000013113a7225 */ /* 0x000fe2000788003a */
[----:B------:R-:W-:Y:S02]  /*ee10*/  IADD3 R81, P1, PT, R81, R56, RZ ;  /* 0x0000003851517210 */ /* 0x000fe40007f3e0ff */
[----:B------:R-:W-:Y:S01]  /*ee20*/  ISETP.LT.U32.AND P0, PT, R56, R52, PT ;  /* 0x000000343800720c */ /* 0x000fe20003f01070 */
[----:B------:R-:W-:Y:S01]  /*ee30*/  IMAD.IADD R57, R58, 0x1, R57 ;  /* 0x000000013a397824 */ /* 0x000fe200078e0239 */
[----:B------:R-:W-:Y:S01]  /*ee40*/  ISETP.GE.U32.AND P5, PT, R81, R56, PT ;  /* 0x000000385100720c */ /* 0x000fe20003fa6070 */
[----:B------:R-:W-:Y:S02]  /*ee50*/  IMAD.X R61, RZ, RZ, RZ, P3 ;  /* 0x000000ffff3d7224 */ /* 0x000fe400018e06ff */
[----:B------:R-:W-:Y:S01]  /*ee60*/  IMAD.X R77, RZ, RZ, R57, P1 ;  /* 0x000000ffff4d7224 */ /* 0x000fe200008e0639 */
[----:B------:R-:W-:Y:S01]  /*ee70*/  ISETP.GE.U32.AND P1, PT, R50, R54, PT ;  /* 0x000000363200720c */ /* 0x000fe20003f26070 */
[----:B------:R-:W-:-:S03]  /*ee80*/  IMAD.WIDE.U32 R54, R19, R22, RZ ;  /* 0x0000001613367225 */ /* 0x000fc600078e00ff */
[----:B------:R-:W-:Y:S01]  /*ee90*/  ISETP.GE.U32.AND.EX P3, PT, R77, R57, PT, P5 ;  /* 0x000000394d00720c */ /* 0x000fe20003f66150 */
[----:B------:R-:W-:Y:S01]  /*eea0*/  IMAD.WIDE.U32 R68, R19, R25, RZ ;  /* 0x0000001913447225 */ /* 0x000fe200078e00ff */
[----:B------:R-:W-:Y:S02]  /*eeb0*/  ISETP.GE.U32.AND.EX P1, PT, R51, R64, PT, P1 ;  /* 0x000000403300720c */ /* 0x000fe40003f26110 */
[----:B------:R-:W-:Y:S01]  /*eec0*/  ISETP.LT.U32.OR.EX P0, PT, R57, R53, !P3, P0 ;  /* 0x000000353900720c */ /* 0x000fe20005f01500 */
[----:B------:R-:W-:Y:S01]  /*eed0*/  IMAD.MOV.U32 R60, RZ, RZ, R63 ;  /* 0x000000ffff3c7224 */ /* 0x000fe200078e003f */
[----:B------:R-:W-:Y:S01]  /*eee0*/  SEL R67, RZ, 0x1, P1 ;  /* 0x00000001ff437807 */ /* 0x000fe20000800000 */
[----:B------:R-:W-:-:S04]  /*eef0*/  IMAD.WIDE.U32 R62, P6, R24, R17, R54 ;  /* 0x00000011183e7225 */ /* 0x000fc800078c0036 */
[----:B------:R-:W-:-:S04]  /*ef00*/  IMAD.WIDE.U32 R68, P3, R78, R17, R68 ;  /* 0x000000114e447225 */ /* 0x000fc80007860044 */
[----:B------:R-:W-:-:S04]  /*ef10*/  IMAD.WIDE.U32 R54, R17, R25, RZ ;  /* 0x0000001911367225 */ /* 0x000fc800078e00ff */
[----:B------:R-:W-:Y:S01]  /*ef20*/  IMAD.WIDE.U32.X R60, R78, R74, R60, P2 ;  /* 0x0000004a4e3c7225 */ /* 0x000fe200010e043c */
[----:B------:R-:W-:-:S03]  /*ef30*/  IADD3 RZ, P2, PT, R55, R68, RZ ;  /* 0x0000004437ff7210 */ /* 0x000fc60007f5e0ff */
[----:B------:R-:W-:-:S04]  /*ef40*/  IMAD.WIDE.U32 R54, R17, R17, RZ ;  /* 0x0000001111367225 */ /* 0x000fc800078e00ff */
[----:B------:R-:W-:Y:S01]  /*ef50*/  IMAD.X R57, RZ, RZ, RZ, P4 ;  /* 0x000000ffff397224 */ /* 0x000fe200020e06ff */
[----:B------:R-:W-:Y:S01]  /*ef60*/  IADD3 RZ, P4, PT, R55, R58, RZ ;  /* 0x0000003a37ff7210 */ /* 0x000fe20007f9e0ff */
[----:B------:R-:W-:-:S04]  /*ef70*/  IMAD.WIDE.U32 R54, R22, R17, R50 ;  /* 0x0000001116367225 */ /* 0x000fc800078e0032 */
[----:B------:R-:W-:Y:S01]  /*ef80*/  IMAD.MOV.U32 R56, RZ, RZ, R59 ;  /* 0x000000ffff387224 */ /* 0x000fe200078e003b */
[----:B------:R-:W-:Y:S01]  /*ef90*/  ISETP.GE.U32.AND P1, PT, R54, R50, PT ;  /* 0x000000323600720c */ /* 0x000fe20003f26070 */
[----:B------:R-:W-:Y:S02]  /*efa0*/  IMAD R50, R24, R17, RZ ;  /* 0x0000001118327224 */ /* 0x000fe400078e02ff */
[----:B------:R-:W-:Y:S01]  /*efb0*/  IMAD.WIDE.U32.X R58, R19, R19, R56, P4 ;  /* 0x00000013133a7225 */ /* 0x000fe200020e0438 */
[----:B------:R-:W-:-:S03]  /*efc0*/  IADD3 R56, P4, PT, R67, R60, RZ ;  /* 0x0000003c43387210 */ /* 0x000fc60007f9e0ff */
[----:B------:R-:W-:Y:S02]  /*efd0*/  IMAD R50, R22, R19, R50 ;  /* 0x0000001316327224 */ /* 0x000fe400078e0232 */
[----:B------:R-:W-:-:S04]  /*efe0*/  IMAD.WIDE.U32 R52, R17, R22, RZ ;  /* 0x0000001611347225 */ /* 0x000fc800078e00ff */
[----:B------:R-:W-:Y:S01]  /*eff0*/  IMAD.IADD R50, R55, 0x1, R50 ;  /* 0x0000000137327824 */ /* 0x000fe200078e0232 */
[----:B------:R-:W-:Y:S01]  /*f000*/  SHF.L.W.U32.HI R55, R33, 0x1, R54 ;  /* 0x0000000121377819 */ /* 0x000fe20000010e36 */
[----:B------:R-:W-:Y:S01]  /*f010*/  IMAD.X R57, RZ, RZ, R61, P4 ;  /* 0x000000ffff397224 */ /* 0x000fe200020e063d */
[----:B------:R-:W-:Y:S01]  /*f020*/  IADD3 RZ, P5, PT, R53, R62, RZ ;  /* 0x0000003e35ff7210 */ /* 0x000fe20007fbe0ff */
[----:B------:R-:W-:Y:S01]  /*f030*/  IMAD.X R53, RZ, RZ, RZ, P6 ;  /* 0x000000ffff357224 */ /* 0x000fe200030e06ff */
[----:B------:R-:W-:Y:S01]  /*f040*/  SHF.L.W.U32.HI R33, R54, 0x1, R50 ;  /* 0x0000000136217819 */ /* 0x000fe20000010e32 */
[----:B------:R-:W-:Y:S01]  /*f050*/  IMAD R54, R78, R17, RZ ;  /* 0x000000114e367224 */ /* 0x000fe200078e02ff */
[----:B------:R-:W-:Y:S01]  /*f060*/  IADD3 R60, P4, PT, R55, R58, RZ ;  /* 0x0000003a373c7210 */ /* 0x000fe20007f9e0ff */
[----:B------:R-:W-:Y:S01]  /*f070*/  IMAD.MOV.U32 R52, RZ, RZ, R63 ;  /* 0x000000ffff347224 */ /* 0x000fe200078e003f */
[----:B------:R-:W-:Y:S02]  /*f080*/  ISETP.GE.U32.AND.EX P1, PT, R50, R51, PT, P1 ;  /* 0x000000333200720c */ /* 0x000fe40003f26110 */
[----:B------:R-:W-:Y:S01]  /*f090*/  SEL R51, RZ, 0x1, !P0 ;  /* 0x00000001ff337807 */ /* 0x000fe20004000000 */
[----:B------:R-:W-:Y:S01]  /*f0a0*/  IMAD.X R58, R33, 0x1, R59, P4 ;  /* 0x00000001213a7824 */ /* 0x000fe200020e063b */
[C---:B------:R-:W-:Y:S01]  /*f0b0*/  ISETP.LT.U32.AND P0, PT, R60.reuse, R55, PT ;  /* 0x000000373c00720c */ /* 0x040fe20003f01070 */
[C---:B------:R-:W-:Y:S01]  /*f0c0*/  IMAD R59, R25.reuse, R19, R54 ;  /* 0x00000013193b7224 */ /* 0x040fe200078e0236 */
[----:B------:R-:W-:Y:S01]  /*f0d0*/  IADD3 R76, P6, PT, R60, R51, RZ ;  /* 0x000000333c4c7210 */ /* 0x000fe20007fde0ff */
[----:B------:R-:W-:Y:S01]  /*f0e0*/  IMAD.WIDE.U32 R54, R25, R17, R56 ;  /* 0x0000001119367225 */ /* 0x000fe200078e0038 */
[----:B------:R-:W-:-:S02]  /*f0f0*/  SEL R51, RZ, 0x1, P1 ;  /* 0x00000001ff337807 */ /* 0x000fc40000800000 */
[----:B------:R-:W-:Y:S01]  /*f100*/  ISETP.GE.U32.AND P4, PT, R76, R60, PT ;  /* 0x0000003c4c00720c */ /* 0x000fe20003f86070 */
[----:B------:R-:W-:-:S04]  /*f110*/  IMAD.WIDE.U32.X R52, R24, R19, R52, P5 ;  /* 0x0000001318347225 */ /* 0x000fc800028e0434 */
[----:B------:R-:W-:Y:S01]  /*f120*/  IMAD.IADD R60, R55, 0x1, R59 ;  /* 0x00000001373c7824 */ /* 0x000fe200078e023b */
[----:B------:R-:W-:Y:S01]  /*f130*/  IADD3 R55, P1, P5, R54, R52, R51 ;  /* 0x0000003436377210 */ /* 0x000fe20007d3e033 */
[----:B------:R-:W-:Y:S02]  /*f140*/  IMAD.X R67, RZ, RZ, R58, P6 ;  /* 0x000000ffff437224 */ /* 0x000fe400030e063a */
[----:B------:R-:W-:Y:S01]  /*f150*/  IMAD.MOV.U32 R52, RZ, RZ, R69 ;  /* 0x000000ffff347224 */ /* 0x000fe200078e0045 */
[----:B------:R-:W-:Y:S01]  /*f160*/  IADD3.X R63, PT, PT, R60, R53, RZ, P1, P5 ;  /* 0x000000353c3f7210 */ /* 0x000fe20000fea4ff */
[----:B------:R-:W-:Y:S01]  /*f170*/  IMAD.X R53, RZ, RZ, RZ, P3 ;  /* 0x000000ffff357224 */ /* 0x000fe200018e06ff */
[----:B------:R-:W-:Y:S02]  /*f180*/  ISETP.GE.U32.AND.EX P5, PT, R67, R58, PT, P4 ;  /* 0x0000003a4300720c */ /* 0x000fe40003fa6140 */
[----:B------:R-:W-:Y:S01]  /*f190*/  SHF.L.W.U32.HI R50, R50, 0x1, R55 ;  /* 0x0000000132327819 */ /* 0x000fe20000010e37 */
[----:B------:R-:W-:Y:S01]  /*f1a0*/  IMAD.WIDE.U32.X R52, R78, R19, R52, P2 ;  /* 0x000000134e347225 */ /* 0x000fe200010e0434 */
[----:B------:R-:W-:-:S02]  /*f1b0*/  SHF.L.W.U32.HI R51, R55, 0x1, R63 ;  /* 0x0000000137337819 */ /* 0x000fc40000010e3f */
[----:B------:R-:W-:Y:S02]  /*f1c0*/  ISETP.GE.U32.AND P1, PT, R54, R56, PT ;  /* 0x000000383600720c */ /* 0x000fe40003f26070 */
[----:B------:R-:W-:Y:S01]  /*f1d0*/  ISETP.GE.U32.AND P4, PT, R55, R54, PT ;  /* 0x000000363700720c */ /* 0x000fe20003f86070 */
[-C--:B------:R-:W-:Y:S01]  /*f1e0*/  IMAD.WIDE.U32 R54, R22, R22.reuse, R50 ;  /* 0x0000001616367225 */ /* 0x080fe200078e0032 */
[----:B------:R-:W-:Y:S02]  /*f1f0*/  ISETP.LT.U32.OR.EX P0, PT, R58, R33, !P5, P0 ;  /* 0x000000213a00720c */ /* 0x000fe40006f01500 */
[----:B------:R-:W-:Y:S01]  /*f200*/  ISETP.GE.U32.AND.EX P3, PT, R60, R57, PT, P1 ;  /* 0x000000393c00720c */ /* 0x000fe20003f66110 */
[----:B------:R-:W-:Y:S01]  /*f210*/  IMAD.WIDE.U32 R58, R24, R22, RZ ;  /* 0x00000016183a7225 */ /* 0x000fe200078e00ff */
[----:B------:R-:W-:Y:S02]  /*f220*/  ISETP.GE.U32.AND.EX P5, PT, R63, R60, PT, P4 ;  /* 0x0000003c3f00720c */ /* 0x000fe40003fa6140 */
[----:B------:R-:W-:Y:S01]  /*f230*/  ISETP.LT.U32.AND P1, PT, R54, R50, PT ;  /* 0x000000323600720c */ /* 0x000fe20003f21070 */
[----:B------:R-:W-:Y:S01]  /*f240*/  IMAD.WIDE.U32 R60, R24, R25, RZ ;  /* 0x00000019183c7225 */ /* 0x000fe200078e00ff */
[----:B------:R-:W-:-:S02]  /*f250*/  SEL R33, RZ, 0x1, !P0 ;  /* 0x00000001ff217807 */ /* 0x000fc40004000000 */
[----:B------:R-:W-:Y:S01]  /*f260*/  SEL R50, RZ, 0x1, P3 ;  /* 0x00000001ff327807 */ /* 0x000fe20001800000 */
[----:B------:R-:W-:Y:S01]  /*f270*/  IMAD.WIDE.U32 R56, P4, R22, R24, R58 ;  /* 0x0000001816387225 */ /* 0x000fe2000788003a */
[----:B------:R-:W-:Y:S02]  /*f280*/  SEL R59, RZ, 0x1, P5 ;  /* 0x00000001ff3b7807 */ /* 0x000fe40002800000 */
[----:B------:R-:W-:Y:S01]  /*f290*/  IADD3 R33, P2, PT, R33, R54, RZ ;  /* 0x0000003621217210 */ /* 0x000fe20007f5e0ff */
[----:B------:R-:W-:Y:S01]  /*f2a0*/  IMAD.WIDE.U32 R60, P3, R78, R22, R60 ;  /* 0x000000164e3c7225 */ /* 0x000fe2000786003c */
[----:B------:R-:W-:Y:S02]  /*f2b0*/  IADD3 R52, P5, P6, R59, R52, R50 ;  /* 0x000000343b347210 */ /* 0x000fe40007ebe032 */
[----:B------:R-:W-:Y:S01]  /*f2c0*/  ISETP.GE.U32.AND P0, PT, R33, R54, PT ;  /* 0x000000362100720c */ /* 0x000fe20003f06070 */
[----:B------:R-:W-:Y:S01]  /*f2d0*/  IMAD.IADD R50, R56, 0x1, R55 ;  /* 0x0000000138327824 */ /* 0x000fe200078e0237 */
[----:B------:R-:W-:Y:S01]  /*f2e0*/  IADD3.X R53, PT, PT, RZ, R53, RZ, P5, P6 ;  /* 0x00000035ff357210 */ /* 0x000fe20002fec4ff */
[----:B------:R-:W-:-:S04]  /*f2f0*/  IMAD.WIDE.U32 R54, R22, R25, RZ ;  /* 0x0000001916367225 */ /* 0x000fc800078e00ff */
[----:B------:R-:W-:Y:S01]  /*f300*/  IMAD.X R62, RZ, RZ, R50, P2 ;  /* 0x000000ffff3e7224 */ /* 0x000fe200010e0632 */
[----:B------:R-:W-:Y:S01]  /*f310*/  IADD3 RZ, P2, PT, R55, R60, RZ ;  /* 0x0000003c37ff7210 */ /* 0x000fe20007f5e0ff */
[----:B------:R-:W-:-:S03]  /*f320*/  IMAD.WIDE.U32 R54, R22, R22, RZ ;  /* 0x0000001616367225 */ /* 0x000fc600078e00ff */
[----:B------:R-:W-:Y:S01]  /*f330*/  ISETP.GE.U32.AND.EX P0, PT, R62, R50, PT, P0 ;  /* 0x000000323e00720c */ /* 0x000fe20003f06100 */
[----:B------:R-:W-:Y:S01]  /*f340*/  IMAD R54, R78, R22, RZ ;  /* 0x000000164e367224 */ /* 0x000fe200078e02ff */
[----:B------:R-:W-:Y:S01]  /*f350*/  IADD3 RZ, P5, PT, R55, R56, RZ ;  /* 0x0000003837ff7210 */ /* 0x000fe20007fbe0ff */
[----:B------:R-:W-:Y:S01]  /*f360*/  IMAD.X R55, RZ, RZ, RZ, P4 ;  /* 0x000000ffff377224 */ /* 0x000fe200020e06ff */
[----:B------:R-:W-:Y:S01]  /*f370*/  ISETP.LT.U32.OR.EX P1, PT, R50, R51, !P0, P1 ;  /* 0x000000333200720c */ /* 0x000fe20004721510 */
[----:B------:R-:W-:-:S03]  /*f380*/  IMAD.WIDE.U32 R50, R25, R22, R52 ;  /* 0x0000001619327225 */ /* 0x000fc600078e0034 */
[----:B------:R-:W-:Y:S01]  /*f390*/  SEL R56, RZ, 0x1, !P1 ;  /* 0x00000001ff387807 */ /* 0x000fe20004800000 */
[----:B------:R-:W-:Y:S01]  /*f3a0*/  IMAD R69, R25, R24, R54 ;  /* 0x0000001819457224 */ /* 0x000fe200078e0236 */
[----:B------:R-:W-:Y:S01]  /*f3b0*/  ISETP.GE.U32.AND P0, PT, R50, R52, PT ;  /* 0x000000343200720c */ /* 0x000fe20003f06070 */
[----:B------:R-:W-:Y:S01]  /*f3c0*/  IMAD.MOV.U32 R54, RZ, RZ, R57 ;  /* 0x000000ffff367224 */ /* 0x000fe200078e0039 */
[----:B------:R-:W-:Y:S01]  /*f3d0*/  SHF.L.W.U32.HI R63, R63, 0x1, R50 ;  /* 0x000000013f3f7819 */ /* 0x000fe20000010e32 */
[----:B------:R-:W-:Y:S02]  /*f3e0*/  IMAD.IADD R52, R51, 0x1, R69 ;  /* 0x0000000133347824 */ /* 0x000fe400078e0245 */
[----:B------:R-:W-:-:S03]  /*f3f0*/  IMAD.WIDE.U32.X R54, R24, R24, R54, P5 ;  /* 0x0000001818367225 */ /* 0x000fc600028e0436 */
[----:B------:R-:W-:Y:S01]  /*f400*/  ISETP.GE.U32.AND.EX P0, PT, R52, R53, PT, P0 ;  /* 0x000000353400720c */ /* 0x000fe20003f06100 */
[----:B------:R-:W-:Y:S01]  /*f410*/  IMAD.X R59, RZ, RZ, RZ, P3 ;  /* 0x000000ffff3b7224 */ /* 0x000fe200018e06ff */
[----:B------:R-:W-:Y:S01]  /*f420*/  IADD3 R53, P1, PT, R63, R54, RZ ;  /* 0x000000363f357210 */ /* 0x000fe20007f3e0ff */
[----:B------:R-:W-:Y:S01]  /*f430*/  IMAD.MOV.U32 R58, RZ, RZ, R61 ;  /* 0x000000ffff3a7224 */ /* 0x000fe200078e003d */
[----:B------:R-:W-:Y:S01]  /*f440*/  SHF.L.W.U32.HI R51, R50, 0x1, R52 ;  /* 0x0000000132337819 */ /* 0x000fe20000010e34 */
[----:B------:R-:W-:Y:S01]  /*f450*/  IMAD.WIDE.U32 R72, R33, 0x3d1, RZ ;  /* 0x000003d121487825 */ /* 0x000fe200078e00ff */
[----:B------:R-:W-:-:S03]  /*f460*/  SEL R57, RZ, 0x1, P0 ;  /* 0x00000001ff397807 */ /* 0x000fc60000000000 */
[----:B------:R-:W-:Y:S01]  /*f470*/  IMAD.WIDE.U32.X R58, R78, R24, R58, P2 ;  /* 0x000000184e3a7225 */ /* 0x000fe200010e043a */
[----:B------:R-:W-:-:S03]  /*f480*/  IADD3 R56, P2, PT, R53, R56, RZ ;  /* 0x0000003835387210 */ /* 0x000fc60007f5e0ff */
[----:B------:R-:W-:Y:S01]  /*f490*/  IMAD.X R54, R51, 0x1, R55, P1 ;  /* 0x0000000133367824 */ /* 0x000fe200008e0637 */
[----:B------:R-:W-:Y:S01]  /*f4a0*/  IADD3 R55, P1, PT, R57, R58, RZ ;  /* 0x0000003a39377210 */ /* 0x000fe20007f3e0ff */
[C---:B------:R-:W-:Y:S01]  /*f4b0*/  IMAD.WIDE.U32 R68, R56.reuse, 0x3d1, RZ ;  /* 0x000003d138447825 */ /* 0x040fe200078e00ff */
[----:B------:R-:W-:Y:S02]  /*f4c0*/  ISETP.GE.U32.AND P0, PT, R56, R53, PT ;  /* 0x000000353800720c */ /* 0x000fe40003f06070 */
[----:B------:R-:W-:Y:S01]  /*f4d0*/  SHF.L.W.U32.HI R52, R52, 0x1, R55 ;  /* 0x0000000134347819 */ /* 0x000fe20000010e37 */
[----:B------:R-:W-:Y:S02]  /*f4e0*/  IMAD.X R57, RZ, RZ, R54, P2 ;  /* 0x000000ffff397224 */ /* 0x000fe400010e0636 */
[----:B------:R-:W-:Y:S01]  /*f4f0*/  IMAD.X R60, RZ, RZ, R59, P1 ;  /* 0x000000ffff3c7224 */ /* 0x000fe200008e063b */
[----:B------:R-:W-:Y:S02]  /*f500*/  ISETP.LT.U32.AND P1, PT, R53, R63, PT ;  /* 0x0000003f3500720c */ /* 0x000fe40003f21070 */
[----:B------:R-:W-:-:S02]  /*f510*/  ISETP.GE.U32.AND.EX P0, PT, R57, R54, PT, P0 ;  /* 0x000000363900720c */ /* 0x000fc40003f06100 */
[--C-:B------:R-:W-:Y:S02]  /*f520*/  SHF.L.W.U32.HI R53, R55, 0x1, R60.reuse ;  /* 0x0000000137357819 */ /* 0x100fe40000010e3c */
[----:B------:R-:W-:Y:S01]  /*f530*/  ISETP.LT.U32.OR.EX P0, PT, R54, R51, !P0, P1 ;  /* 0x000000333600720c */ /* 0x000fe20004701510 */
[-C--:B------:R-:W-:Y:S01]  /*f540*/  IMAD.WIDE.U32 R50, R78, R25.reuse, RZ ;  /* 0x000000194e327225 */ /* 0x080fe200078e00ff */
[----:B------:R-:W-:Y:S02]  /*f550*/  SHF.R.U32.HI R60, RZ, 0x1f, R60 ;  /* 0x0000001fff3c7819 */ /* 0x000fe4000001163c */
[----:B------:R-:W-:Y:S01]  /*f560*/  SEL R59, RZ, 0x1, !P0 ;  /* 0x00000001ff3b7807 */ /* 0x000fe20004000000 */
[----:B------:R-:W-:-:S04]  /*f570*/  IMAD.WIDE.U32 R54, R25, R25, R52 ;  /* 0x0000001919367225 */ /* 0x000fc800078e0034 */
[----:B------:R-:W-:Y:S01]  /*f580*/  IMAD.WIDE.U32 R50, P2, R25, R78, R50 ;  /* 0x0000004e19327225 */ /* 0x000fe20007840032 */
[----:B------:R-:W-:Y:S02]  /*f590*/  IADD3 R59, P3, PT, R59, R54, RZ ;  /* 0x000000363b3b7210 */ /* 0x000fe40007f7e0ff */
[----:B------:R-:W-:Y:S01]  /*f5a0*/  ISETP.LT.U32.AND P1, PT, R54, R52, PT ;  /* 0x000000343600720c */ /* 0x000fe20003f21070 */
[----:B------:R-:W-:Y:S01]  /*f5b0*/  IMAD.IADD R61, R50, 0x1, R55 ;  /* 0x00000001323d7824 */ /* 0x000fe200078e0237 */
[----:B------:R-:W-:Y:S01]  /*f5c0*/  ISETP.GE.U32.AND P0, PT, R59, R54, PT ;  /* 0x000000363b00720c */ /* 0x000fe20003f06070 */
[----:B------:R-:W-:-:S04]  /*f5d0*/  IMAD.WIDE.U32 R54, R25, R25, RZ ;  /* 0x0000001919367225 */ /* 0x000fc800078e00ff */
[----:B------:R-:W-:Y:S01]  /*f5e0*/  IMAD.X R58, RZ, RZ, R61, P3 ;  /* 0x000000ffff3a7224 */ /* 0x000fe200018e063d */
[----:B------:R-:W-:Y:S01]  /*f5f0*/  IADD3 RZ, P3, PT, R55, R50, RZ ;  /* 0x0000003237ff7210 */ /* 0x000fe20007f7e0ff */
[----:B------:R-:W-:Y:S02]  /*f600*/  IMAD.X R55, RZ, RZ, RZ, P2 ;  /* 0x000000ffff377224 */ /* 0x000fe400010e06ff */
[----:B------:R-:W-:Y:S01]  /*f610*/  IMAD.MOV.U32 R54, RZ, RZ, R51 ;  /* 0x000000ffff367224 */ /* 0x000fe200078e0033 */
[----:B------:R-:W-:Y:S01]  /*f620*/  ISETP.GE.U32.AND.EX P0, PT, R58, R61, PT, P0 ;  /* 0x0000003d3a00720c */ /* 0x000fe20003f06100 */
[----:B------:R-:W-:-:S03]  /*f630*/  IMAD.WIDE.U32 R50, R57, 0x3d1, RZ ;  /* 0x000003d139327825 */ /* 0x000fc600078e00ff */
[----:B------:R-:W-:Y:S01]  /*f640*/  ISETP.LT.U32.OR.EX P0, PT, R61, R53, !P0, P1 ;  /* 0x000000353d00720c */ /* 0x000fe20004701510 */
[----:B------:R-:W-:-:S03]  /*f650*/  IMAD.WIDE.U32.X R54, R78, R78, R54, P3 ;  /* 0x0000004e4e367225 */ /* 0x000fc600018e0436 */
[----:B------:R-:W-:Y:S01]  /*f660*/  SEL R61, RZ, 0x1, !P0 ;  /* 0x00000001ff3d7807 */ /* 0x000fe20004000000 */
[----:B------:R-:W-:-:S03]  /*f670*/  IMAD.WIDE.U32 R52, R62, 0x3d1, RZ ;  /* 0x000003d13e347825 */ /* 0x000fc600078e00ff */
[----:B------:R-:W-:-:S04]  /*f680*/  IADD3 R61, P0, P1, R61, R60, R54 ;  /* 0x0000003c3d3d7210 */ /* 0x000fc8000791e036 */
[----:B------:R-:W-:Y:S01]  /*f690*/  IADD3.X R60, PT, PT, RZ, RZ, R55, P0, P1 ;  /* 0x000000ffff3c7210 */ /* 0x000fe200007e2437 */
[----:B------:R-:W-:-:S04]  /*f6a0*/  IMAD.WIDE.U32 R52, P0, RZ, R33, R52 ;  /* 0x00000021ff347225 */ /* 0x000fc80007800034 */
[----:B------:R-:W-:Y:S01]  /*f6b0*/  IMAD.X R55, RZ, RZ, RZ, P0 ;  /* 0x000000ffff377224 */ /* 0x000fe200000e06ff */
[----:B------:R-:W-:Y:S01]  /*f6c0*/  IADD3 R64, P0, PT, R73, R52, RZ ;  /* 0x0000003449407210 */ /* 0x000fe20007f1e0ff */
[----:B------:R-:W-:Y:S02]  /*f6d0*/  IMAD.MOV.U32 R54, RZ, RZ, R53 ;  /* 0x000000ffff367224 */ /* 0x000fe400078e0035 */
[----:B------:R-:W-:-:S04]  /*f6e0*/  IMAD.WIDE.U32 R50, P1, RZ, R56, R50 ;  /* 0x00000038ff327225 */ /* 0x000fc80007820032 */
[----:B------:R-:W-:Y:S01]  /*f6f0*/  IMAD.WIDE.U32.X R54, RZ, R62, R54, P0 ;  /* 0x0000003eff367225 */ /* 0x000fe200000e0436 */
[----:B------:R-:W-:-:S03]  /*f700*/  IADD3 R63, P2, PT, R69, R50, RZ ;  /* 0x00000032453f7210 */ /* 0x000fc60007f5e0ff */
[----:B------:R-:W-:Y:S01]  /*f710*/  IMAD.X R53, RZ, RZ, RZ, P1 ;  /* 0x000000ffff357224 */ /* 0x000fe200008e06ff */
[-C--:B------:R-:W-:Y:S01]  /*f720*/  IADD3 R73, P1, PT, R54, R68.reuse, RZ ;  /* 0x0000004436497210 */ /* 0x080fe20007f3e0ff */
[----:B------:R-:W-:Y:S02]  /*f730*/  IMAD.MOV.U32 R52, RZ, RZ, R51 ;  /* 0x000000ffff347224 */ /* 0x000fe400078e0033 */
[----:B------:R-:W-:Y:S01]  /*f740*/  IMAD.WIDE.U32 R50, R58, 0x3d1, RZ ;  /* 0x000003d13a327825 */ /* 0x000fe200078e00ff */
[----:B------:R-:W-:-:S03]  /*f750*/  ISETP.GE.U32.AND P0, PT, R73, R68, PT ;  /* 0x000000444900720c */ /* 0x000fc60003f06070 */
[----:B------:R-:W-:Y:S02]  /*f760*/  IMAD.X R85, R63, 0x1, R55, P1 ;  /* 0x000000013f557824 */ /* 0x000fe400008e0637 */
[----:B------:R-:W-:-:S03]  /*f770*/  IMAD.WIDE.U32 R50, P1, RZ, R59, R50 ;  /* 0x0000003bff327225 */ /* 0x000fc60007820032 */
[----:B------:R-:W-:Y:S01]  /*f780*/  ISETP.GE.U32.AND.EX P0, PT, R85, R63, PT, P0 ;  /* 0x0000003f5500720c */ /* 0x000fe20003f06100 */
[----:B------:R-:W-:-:S04]  /*f790*/  IMAD.WIDE.U32 R68, R59, 0x3d1, RZ ;  /* 0x000003d13b447825 */ /* 0x000fc800078e00ff */
[----:B------:R-:W-:Y:S01]  /*f7a0*/  IMAD.MOV.U32 R54, RZ, RZ, R51 ;  /* 0x000000ffff367224 */ /* 0x000fe200078e0033 */
[----:B------:R-:W-:Y:S01]  /*f7b0*/  SEL R51, RZ, 0x1, P0 ;  /* 0x00000001ff337807 */ /* 0x000fe20000000000 */
[----:B------:R-:W-:Y:S01]  /*f7c0*/  IMAD.WIDE.U32.X R52, RZ, R57, R52, P2 ;  /* 0x00000039ff347225 */ /* 0x000fe200010e0434 */
[----:B------:R-:W-:-:S03]  /*f7d0*/  IADD3 R50, P3, PT, R69, R50, RZ ;  /* 0x0000003245327210 */ /* 0x000fc60007f7e0ff */
[----:B------:R-:W-:Y:S01]  /*f7e0*/  IMAD.X R55, RZ, RZ, RZ, P1 ;  /* 0x000000ffff377224 */ /* 0x000fe200008e06ff */
[----:B------:R-:W-:Y:S01]  /*f7f0*/  IADD3 R51, P1, P2, R68, R52, R51 ;  /* 0x0000003444337210 */ /* 0x000fe20007a3e033 */
[----:B------:R-:W-:-:S03]  /*f800*/  IMAD.WIDE.U32.X R54, RZ, R58, R54, P3 ;  /* 0x0000003aff367225 */ /* 0x000fc600018e0436 */
[----:B------:R-:W-:Y:S02]  /*f810*/  IADD3.X R52, PT, PT, R50, R53, RZ, P1, P2 ;  /* 0x0000003532347210 */ /* 0x000fe40000fe44ff */
[----:B------:R-:W-:Y:S02]  /*f820*/  IADD3 R63, P1, PT, RZ, R72, RZ ;  /* 0x00000048ff3f7210 */ /* 0x000fe40007f3e0ff */
[----:B------:R-:W-:Y:S02]  /*f830*/  IADD3 R53, P4, PT, R73, R62, RZ ;  /* 0x0000003e49357210 */ /* 0x000fe40007f9e0ff */
[----:B------:R-:W-:Y:S01]  /*f840*/  ISETP.GE.U32.AND P2, PT, R63, R72, PT ;  /* 0x000000483f00720c */ /* 0x000fe20003f46070 */
[----:B------:R-:W-:Y:S01]  /*f850*/  IMAD.X R33, R64, 0x1, R33, P1 ;  /* 0x0000000140217824 */ /* 0x000fe200008e0621 */
[----:B------:R-:W-:Y:S01]  /*f860*/  ISETP.LT.U32.AND P1, PT, R53, R73, PT ;  /* 0x000000493500720c */ /* 0x000fe20003f21070 */
[----:B------:R-:W-:Y:S01]  /*f870*/  IMAD.X R56, R85, 0x1, R56, P4 ;  /* 0x0000000155387824 */ /* 0x000fe200020e0638 */
[----:B------:R-:W-:-:S02]  /*f880*/  IADD3 R57, P4, PT, R51, R57, RZ ;  /* 0x0000003933397210 */ /* 0x000fc40007f9e0ff */
[----:B------:R-:W-:Y:S02]  /*f890*/  ISETP.GE.U32.AND.EX P2, PT, R33, R64, PT, P2 ;  /* 0x000000402100720c */ /* 0x000fe40003f46120 */
[----:B------:R-:W-:Y:S01]  /*f8a0*/  ISETP.GE.U32.AND P0, PT, R51, R68, PT ;  /* 0x000000443300720c */ /* 0x000fe20003f06070 */
[----:B------:R-:W-:Y:S01]  /*f8b0*/  IMAD.X R59, R52, 0x1, R59, P4 ;  /* 0x00000001343b7824 */ /* 0x000fe200020e063b */
[----:B------:R-:W-:-:S04]  /*f8c0*/  SEL R62, RZ, 0x1, P2 ;  /* 0x00000001ff3e7807 */ /* 0x000fc80001000000 */
[----:B------:R-:W-:-:S04]  /*f8d0*/  IADD3 R62, P5, PT, R53, R62, RZ ;  /* 0x0000003e353e7210 */ /* 0x000fc80007fbe0ff */
[----:B------:R-:W-:Y:S01]  /*f8e0*/  ISETP.GE.U32.AND P2, PT, R62, R53, PT ;  /* 0x000000353e00720c */ /* 0x000fe20003f46070 */
[----:B------:R-:W-:-:S05]  /*f8f0*/  IMAD.X R64, RZ, RZ, R56, P5 ;  /* 0x000000ffff407224 */ /* 0x000fca00028e0638 */
[----:B------:R-:W-:-:S04]  /*f900*/  ISETP.GE.U32.AND.EX P2, PT, R64, R56, PT, P2 ;  /* 0x000000384000720c */ /* 0x000fc80003f46120 */
[----:B------:R-:W-:Y:S02]  /*f910*/  ISETP.LT.U32.OR.EX P2, PT, R56, R85, !P2, P1 ;  /* 0x000000553800720c */ /* 0x000fe40005741510 */
[----:B------:R-:W-:Y:S02]  /*f920*/  ISETP.LT.U32.AND P1, PT, R57, R51, PT ;  /* 0x000000333900720c */ /* 0x000fe40003f21070 */
[----:B------:R-:W-:-:S04]  /*f930*/  SEL R56, RZ, 0x1, !P2 ;  /* 0x00000001ff387807 */ /* 0x000fc80005000000 */
[----:B------:R-:W-:-:S04]  /*f940*/  IADD3 R56, P2, PT, R57, R56, RZ ;  /* 0x0000003839387210 */ /* 0x000fc80007f5e0ff */
[----:B------:R-:W-:Y:S01]  /*f950*/  ISETP.GE.U32.AND P4, PT, R56, R57, PT ;  /* 0x000000393800720c */ /* 0x000fe20003f86070 */
[----:B------:R-:W-:Y:S01]  /*f960*/  IMAD.X R57, RZ, RZ, R59, P2 ;  /* 0x000000ffff397224 */ /* 0x000fe200010e063b */
[----:B------:R-:W-:Y:S01]  /*f970*/  ISETP.GE.U32.AND.EX P2, PT, R52, R50, PT, P0 ;  /* 0x000000323400720c */ /* 0x000fe20003f46100 */
[----:B------:R-:W-:-:S03]  /*f980*/  IMAD.WIDE.U32 R50, R60, 0x3d1, RZ ;  /* 0x000003d13c327825 */ /* 0x000fc600078e00ff */
[----:B------:R-:W-:-:S04]  /*f990*/  ISETP.GE.U32.AND.EX P4, PT, R57, R59, PT, P4 ;  /* 0x0000003b3900720c */ /* 0x000fc80003f86140 */
[----:B------:R-:W-:Y:S01]  /*f9a0*/  ISETP.LT.U32.OR.EX P0, PT, R59, R52, !P4, P1 ;  /* 0x000000343b00720c */ /* 0x000fe20006701510 */
[----:B------:R-:W-:Y:S01]  /*f9b0*/  IMAD.WIDE.U32 R50, P4, RZ, R61, R50 ;  /* 0x0000003dff327225 */ /* 0x000fe20007880032 */
[----:B------:R-:W-:-:S03]  /*f9c0*/  SEL R59, RZ, 0x1, P2 ;  /* 0x00000001ff3b7807 */ /* 0x000fc60001000000 */
[----:B------:R-:W-:-:S03]  /*f9d0*/  IMAD.WIDE.U32 R52, R61, 0x3d1, RZ ;  /* 0x000003d13d347825 */ /* 0x000fc600078e00ff */
[----:B------:R-:W-:Y:S02]  /*f9e0*/  IADD3 R59, P2, P5, R52, R54, R59 ;  /* 0x00000036343b7210 */ /* 0x000fe40007d5e03b */
[----:B------:R-:W-:Y:S02]  /*f9f0*/  IADD3 R69, P3, PT, R53, R50, RZ ;  /* 0x0000003235457210 */ /* 0x000fe40007f7e0ff */
[----:B------:R-:W-:Y:S01]  /*fa00*/  ISETP.GE.U32.AND P1, PT, R59, R52, PT ;  /* 0x000000343b00720c */ /* 0x000fe20003f26070 */
[----:B------:R-:W-:Y:S01]  /*fa10*/  IMAD.MOV.U32 R52, RZ, RZ, R51 ;  /* 0x000000ffff347224 */ /* 0x000fe200078e0033 */
[----:B------:R-:W-:Y:S02]  /*fa20*/  IADD3.X R54, PT, PT, R69, R55, RZ, P2, P5 ;  /* 0x0000003745367210 */ /* 0x000fe400017ea4ff */
[----:B------:R-:W-:Y:S02]  /*fa30*/  IADD3 R53, P5, PT, R59, R58, RZ ;  /* 0x0000003a3b357210 */ /* 0x000fe40007fbe0ff */
[----:B------:R-:W-:-:S02]  /*fa40*/  SEL R58, RZ, 0x1, !P0 ;  /* 0x00000001ff3a7807 */ /* 0x000fc40004000000 */
[C---:B------:R-:W-:Y:S01]  /*fa50*/  ISETP.LT.U32.AND P2, PT, R53.reuse, R59, PT ;  /* 0x0000003b3500720c */ /* 0x040fe20003f41070 */
[C---:B------:R-:W-:Y:S01]  /*fa60*/  IMAD.X R61, R54.reuse, 0x1, R61, P5 ;  /* 0x00000001363d7824 */ /* 0x040fe200028e063d */
[----:B------:R-:W-:Y:S02]  /*fa70*/  IADD3 R58, P6, PT, R53, R58, RZ ;  /* 0x0000003a353a7210 */ /* 0x000fe40007fde0ff */
[----:B------:R-:W-:Y:S02]  /*fa80*/  ISETP.GE.U32.AND.EX P1, PT, R54, R69, PT, P1 ;  /* 0x000000453600720c */ /* 0x000fe40003f26110 */
[----:B------:R-:W-:Y:S01]  /*fa90*/  ISETP.GE.U32.AND P0, PT, R58, R53, PT ;  /* 0x000000353a00720c */ /* 0x000fe20003f06070 */
[----:B------:R-:W-:Y:S01]  /*faa0*/  IMAD.X R59, RZ, RZ, R61, P6 ;  /* 0x000000ffff3b7224 */ /* 0x000fe200030e063d */
[----:B------:R-:W-:Y:S01]  /*fab0*/  SEL R51, RZ, 0x1, P1 ;  /* 0x00000001ff337807 */ /* 0x000fe20000800000 */
[----:B------:R-:W-:-:S03]  /*fac0*/  IMAD.X R53, RZ, RZ, RZ, P4 ;  /* 0x000000ffff357224 */ /* 0x000fc600020e06ff */
[----:B------:R-:W-:Y:S01]  /*fad0*/  ISETP.GE.U32.AND.EX P0, PT, R59, R61, PT, P0 ;  /* 0x0000003d3b00720c */ /* 0x000fe20003f06100 */
[----:B------:R-:W-:-:S03]  /*fae0*/  IMAD.WIDE.U32.X R52, RZ, R60, R52, P3 ;  /* 0x0000003cff347225 */ /* 0x000fc600018e0434 */
[----:B------:R-:W-:Y:S02]  /*faf0*/  ISETP.LT.U32.OR.EX P2, PT, R61, R54, !P0, P2 ;  /* 0x000000363d00720c */ /* 0x000fe40004741520 */
[----:B------:R-:W-:Y:S01]  /*fb00*/  IADD3 R60, P0, P1, R60, R52, R51 ;  /* 0x000000343c3c7210 */ /* 0x000fe2000791e033 */
[----:B------:R-:W-:Y:S01]  /*fb10*/  IMAD.MOV.U32 R52, RZ, RZ, RZ ;  /* 0x000000ffff347224 */ /* 0x000fe200078e00ff */
[----:B------:R-:W-:Y:S02]  /*fb20*/  SEL R51, RZ, 0x1, !P2 ;  /* 0x00000001ff337807 */ /* 0x000fe40005000000 */
[----:B------:R-:W-:Y:S02]  /*fb30*/  IADD3.X R61, PT, PT, RZ, R53, RZ, P0, P1 ;  /* 0x00000035ff3d7210 */ /* 0x000fe400007e24ff */
        /* <DEDUP_REMOVED lines=8> */
[----:B------:R-:W-:Y:S01]  /*fbc0*/  IMAD.MOV.U32 R52, RZ, RZ, RZ ;  /* 0x000000ffff347224 */ /* 0x000fe200078e00ff */
[----:B------:R-:W-:Y:S01]  /*fbd0*/  IADD3 RZ, P1, PT, R53, R50, RZ ;  /* 0x0000003235ff7210 */ /* 0x000fe20007f3e0ff */
[----:B------:R-:W-:Y:S02]  /*fbe0*/  IMAD.MOV.U32 R53, RZ, RZ, R60 ;  /* 0x000000ffff357224 */ /* 0x000fe400078e003c */
[----:B------:R-:W-:Y:S02]  /*fbf0*/  IMAD.X R55, RZ, RZ, RZ, P0 ;  /* 0x000000ffff377224 */ /* 0x000fe400000e06ff */
[----:B------:R-:W-:-:S04]  /*fc00*/  IMAD.WIDE.U32 R52, R60, 0x3d1, R52 ;  /* 0x000003d13c347825 */ /* 0x000fc800078e0034 */
        /* <DEDUP_REMOVED lines=8> */
[----:B------:R-:W-:-:S04]  /*fc90*/  IADD3 R51, P0, PT, R61, R54, RZ ;  /* 0x000000363d337210 */ /* 0x000fc80007f1e0ff */
[C---:B------:R-:W-:Y:S01]  /*fca0*/  ISETP.GE.U32.AND P1, PT, R51.reuse, R61, PT ;  /* 0x0000003d3300720c */ /* 0x040fe20003f26070 */
[----:B------:R-:W-:Y:S01]  /*fcb0*/  IMAD.X R53, RZ, RZ, R55, P0 ;  /* 0x000000ffff357224 */ /* 0x000fe200000e0637 */
[----:B------:R-:W-:Y:S02]  /*fcc0*/  IADD3 R51, P5, PT, R51, R62, RZ ;  /* 0x0000003e33337210 */ /* 0x000fe40007fbe0ff */
[----:B------:R-:W-:Y:S02]  /*fcd0*/  ISETP.GE.U32.AND.EX P3, PT, R33, R50, PT, P3 ;  /* 0x000000322100720c */ /* 0x000fe40003f66130 */
[----:B------:R-:W-:Y:S01]  /*fce0*/  ISETP.GE.U32.AND P0, PT, R51, R62, PT ;  /* 0x0000003e3300720c */ /* 0x000fe20003f06070 */
[----:B------:R-:W-:Y:S01]  /*fcf0*/  IMAD.X R55, R53, 0x1, R64, P5 ;  /* 0x0000000135377824 */ /* 0x000fe200028e0640 */
[----:B------:R-:W-:Y:S02]  /*fd00*/  SEL R50, RZ, 0x1, P2 ;  /* 0x00000001ff327807 */ /* 0x000fe40001000000 */
[----:B------:R-:W-:-:S02]  /*fd10*/  SEL R62, RZ, 0x1, P3 ;  /* 0x00000001ff3e7807 */ /* 0x000fc40001800000 */
[----:B------:R-:W-:Y:S02]  /*fd20*/  ISETP.GE.U32.AND.EX P1, PT, R53, RZ, PT, P1 ;  /* 0x000000ff3500720c */ /* 0x000fe40003f26110 */
[-C--:B------:R-:W-:Y:S02]  /*fd30*/  IADD3 R62, P3, P4, R62, R51.reuse, R50 ;  /* 0x000000333e3e7210 */ /* 0x080fe40007c7e032 */
        /* <DEDUP_REMOVED lines=23> */
.L_x_65:
[----:B------:R-:W-:Y:S05]  /*feb0*/  BSYNC.RECONVERGENT B2 ;  /* 0x0000000000027941 */ /* 0x000fea0003800200 */
.L_x_64:
        /* <DEDUP_REMOVED lines=20> */
[C---:B------:R-:W-:Y:S01]  /*10000*/  IADD3 R61, P2, PT, R81.reuse, R54, RZ ;  /* 0x00000036513d7210 */ /* 0x040fe20007f5e0ff */
[----:B------:R-:W-:Y:S01]  /*10010*/  IMAD.MOV.U32 R54, RZ, RZ, RZ ;  /* 0x000000ffff367224 */ /* 0x000fe200078e00ff */
        /* <DEDUP_REMOVED lines=36> */
.L_x_68:
[----:B------:R-:W-:Y:S05]  /*10260*/  BSYNC.RELIABLE B3 ;  /* 0x0000000000037941 */ /* 0x000fea0003800100 */
.L_x_67:
        /* <DEDUP_REMOVED lines=23> */
[----:B------:R-:W-:-:S04]  /*103e0*/  ISETP.GE.U32.AND P3, PT, R55, R56, PT ;  /* 0x000000383700720c */ /* 0x000fc80003f66070 */
[----:B------:R-:W-:-:S04]  /*103f0*/  ISETP.GE.U32.AND.EX P3, PT, R57, RZ, PT, P3 ;  /* 0x000000ff3900720c */ /* 0x000fc80003f66130 */
        /* <DEDUP_REMOVED lines=8> */
[C---:B------:R-:W-:Y:S02]  /*10480*/  IADD3 R33, P1, PT, R69.reuse, R58, RZ ;  /* 0x0000003a45217210 */ /* 0x040fe40007f3e0ff */
[----:B------:R-:W-:Y:S02]  /*10490*/  IADD3 R63, P3, PT, R64, R55, RZ ;  /* 0x00000037403f7210 */ /* 0x000fe40007f7e0ff */
[----:B------:R-:W-:Y:S01]  /*104a0*/  ISETP.NE.AND.EX P0, PT, R52, RZ, PT, P0 ;  /* 0x000000ff3400720c */ /* 0x000fe20003f05300 */
[----:B------:R-:W-:Y:S02]  /*104b0*/  IMAD.X R60, R69, 0x1, R54, P1 ;  /* 0x00000001453c7824 */ /* 0x000fe400008e0636 */
[----:B------:R-:W-:-:S10]  /*104c0*/  IMAD.X R64, R64, 0x1, R57, P3 ;  /* 0x0000000140407824 */ /* 0x000fd400018e0639 */
[----:B------:R-:W-:Y:S05]  /*104d0*/  @P0 BRA `(.L_x_71) ;  /* 0x0000000000380947 */ /* 0x000fea0003800000 */
[----:B------:R-:W-:Y:S02]  /*104e0*/  LOP3.LUT R54, R63, R61, RZ, 0xc0, !PT ;  /* 0x0000003d3f367212 */ /* 0x000fe400078ec0ff */
[----:B------:R-:W-:Y:S02]  /*104f0*/  LOP3.LUT R55, R64, R62, RZ, 0xc0, !PT ;  /* 0x0000003e40377212 */ /* 0x000fe400078ec0ff */
[----:B------:R-:W-:Y:S02]  /*10500*/  ISETP.NE.U32.AND P0, PT, R54, -0x1, PT ;  /* 0xffffffff3600780c */ /* 0x000fe40003f05070 */
[----:B------:R-:W-:Y:S02]  /*10510*/  IADD3 R67, P1, PT, R50, 0x3d1, RZ ;  /* 0x000003d132437810 */ /* 0x000fe40007f3e0ff */
[----:B------:R-:W-:Y:S02]  /*10520*/  ISETP.NE.AND.EX P0, PT, R55, -0x1, PT, P0 ;  /* 0xffffffff3700780c */ /* 0x000fe40003f05300 */
[----:B------:R-:W-:-:S11]  /*10530*/  IADD3.X R72, PT, PT, R70, 0x1, RZ, P1, !PT ;  /* 0x0000000146487810 */ /* 0x000fd60000ffe4ff */
        /* <DEDUP_REMOVED lines=8> */
.L_x_71:
[----:B------:R-:W-:Y:S05]  /*105c0*/  BSYNC.RELIABLE B3 ;  /* 0x0000000000037941 */ /* 0x000fea0003800100 */
.L_x_70:
[----:B------:R-:W-:Y:S01]  /*105d0*/  IADD3 R54, P1, PT, R50, 0x3d1, RZ ;  /* 0x000003d132367810 */ /* 0x000fe20007f3e0ff */
[----:B------:R-:W-:Y:S01]  /*105e0*/  BSSY.RELIABLE B3, `(.L_x_72) ;  /* 0x0000033000037945 */ /* 0x000fe20003800100 */
[C---:B------:R-:W-:Y:S02]  /*105f0*/  ISETP.NE.U32.AND P2, PT, R33.reuse, -0x1, PT ;  /* 0xffffffff2100780c */ /* 0x040fe40003f45070 */
[----:B------:R-:W-:Y:S02]  /*10600*/  ISETP.GE.U32.AND P0, PT, R54, -0x3d1, PT ;  /* 0xfffffc2f3600780c */ /* 0x000fe40003f06070 */
[----:B------:R-:W-:Y:S02]  /*10610*/  IADD3.X R54, PT, PT, R70, 0x1, RZ, P1, !PT ;  /* 0x0000000146367810 */ /* 0x000fe40000ffe4ff */
[----:B------:R-:W-:Y:S02]  /*10620*/  IADD3 R55, P1, PT, R33, 0x1, RZ ;  /* 0x0000000121377810 */ /* 0x000fe40007f3e0ff */
[----:B------:R-:W-:-:S02]  /*10630*/  ISETP.GE.U32.AND.EX P0, PT, R54, -0x2, PT, P0 ;  /* 0xfffffffe3600780c */ /* 0x000fc40003f06100 */
[----:B------:R-:W-:Y:S01]  /*10640*/  ISETP.NE.U32.AND P3, PT, R61, -0x1, PT ;  /* 0xffffffff3d00780c */ /* 0x000fe20003f65070 */
[----:B------:R-:W-:Y:S01]  /*10650*/  IMAD.X R57, RZ, RZ, R60, P1 ;  /* 0x000000ffff397224 */ /* 0x000fe200008e063c */
[----:B------:R-:W-:Y:S02]  /*10660*/  SEL R54, RZ, 0x1, P0 ;  /* 0x00000001ff367807 */ /* 0x000fe40000000000 */
[----:B------:R-:W-:Y:S02]  /*10670*/  ISETP.NE.U32.AND P4, PT, R63, -0x1, PT ;  /* 0xffffffff3f00780c */ /* 0x000fe40003f85070 */
[----:B------:R-:W-:-:S04]  /*10680*/  ISETP.GE.U32.AND P1, PT, R55, R54, PT ;  /* 0x000000363700720c */ /* 0x000fc80003f26070 */
        /* <DEDUP_REMOVED lines=40> */
.L_x_73:
[----:B------:R-:W-:Y:S05]  /*10910*/  BSYNC.RELIABLE B3 ;  /* 0x0000000000037941 */ /* 0x000fea0003800100 */
.L_x_72:
        /* <DEDUP_REMOVED lines=26> */
[----:B------:R-:W-:Y:S01]  /*10ac0*/  IADD3.X R64, PT, PT, R64, RZ, R33, P2, P3 ;  /* 0x000000ff40407210 */ /* 0x000fe200017e6421 */
[----:B------:R-:W-:-:S08]  /*10ad0*/  IMAD.MOV.U32 R33, RZ, RZ, R51 ;  /* 0x000000ffff217224 */ /* 0x000fd000078e0033 */
.L_x_69:
[----:B------:R-:W-:Y:S05]  /*10ae0*/  BSYNC.RECONVERGENT B2 ;  /* 0x0000000000027941 */ /* 0x000fea0003800200 */
.L_x_66:
[-C--:B------:R-:W-:Y:S01]  /*10af0*/  IMAD.WIDE.U32 R52, R43, R26.reuse, RZ ;  /* 0x0000001a2b347225 */ /* 0x080fe200078e00ff */
[----:B------:R-:W-:Y:S03]  /*10b00*/  BSSY.RECONVERGENT B2, `(.L_x_74) ;  /* 0x00001a9000027945 */ /* 0x000fe60003800200 */
        /* <DEDUP_REMOVED lines=11> */
[----:B------:R-:W-:Y:S01]  /*10bc0*/  ISETP.GE.U32.AND P0, PT, R52, R54, PT ;  /* 0x000000363400720c */ /* 0x000fe20003f06070 */
[----:B------:R-:W-:-:S04]  /*10bd0*/  IMAD.WIDE.U32 R56, P1, R66, R42, R56 ;  /* 0x0000002a42387225 */ /* 0x000fc80007820038 */
[----:B------:R-:W-:Y:S02]  /*10be0*/  IMAD.IADD R59, R55, 0x1, R59 ;  /* 0x00000001373b7824 */ /* 0x000fe400078e023b */
[----:B------:R-:W-:-:S04]  /*10bf0*/  IMAD.WIDE.U32 R54, R42, R7, RZ ;  /* 0x000000072a367225 */ /* 0x000fc800078e00ff */
[----:B------:R-:W-:Y:S02]  /*10c00*/  IMAD.X R53, R59, 0x1, R53, P2 ;  /* 0x000000013b357824 */ /* 0x000fe400010e0635 */
[----:B------:R-:W-:Y:S01]  /*10c10*/  IMAD.X R51, RZ, RZ, RZ, P1 ;  /* 0x000000ffff337224 */ /* 0x000fe200008e06ff */
[----:B------:R-:W-:Y:S01]  /*10c20*/  IADD3 RZ, P1, PT, R55, R56, RZ ;  /* 0x0000003837ff7210 */ /* 0x000fe20007f3e0ff */
[----:B------:R-:W-:Y:S01]  /*10c30*/  IMAD.MOV.U32 R50, RZ, RZ, R57 ;  /* 0x000000ffff327224 */ /* 0x000fe200078e0039 */
[----:B------:R-:W-:Y:S01]  /*10c40*/  ISETP.GE.U32.AND.EX P0, PT, R53, R59, PT, P0 ;  /* 0x0000003b3500720c */ /* 0x000fe20003f06100 */
[-C--:B------:R-:W-:Y:S02]  /*10c50*/  IMAD R68, R20, R42.reuse, RZ ;  /* 0x0000002a14447224 */ /* 0x080fe400078e02ff */
[----:B------:R-:W-:-:S04]  /*10c60*/  IMAD.WIDE.U32 R56, R18, R42, RZ ;  /* 0x0000002a12387225 */ /* 0x000fc800078e00ff */
[----:B------:R-:W-:Y:S01]  /*10c70*/  IMAD.WIDE.U32.X R54, R66, R43, R50, P1 ;  /* 0x0000002b42367225 */ /* 0x000fe200008e0432 */
[----:B------:R-:W-:-:S03]  /*10c80*/  SEL R51, RZ, 0x1, P0 ;  /* 0x00000001ff337807 */ /* 0x000fc60000000000 */
        /* <DEDUP_REMOVED lines=12> */
[----:B------:R-:W-:-:S03]  /*10d50*/  IMAD.WIDE.U32 R56, R21, R42, RZ ;  /* 0x0000002a15387225 */ /* 0x000fc600078e00ff */
[----:B------:R-:W-:Y:S01]  /*10d60*/  SEL R59, RZ, 0x1, P0 ;  /* 0x00000001ff3b7807 */ /* 0x000fe20000000000 */
[----:B------:R-:W-:-:S04]  /*10d70*/  IMAD.WIDE.U32.X R50, R20, R43, R50, P1 ;  /* 0x0000002b14327225 */ /* 0x000fc800008e0432 */
[----:B------:R-:W-:Y:S01]  /*10d80*/  IMAD R58, R23, R42, RZ ;  /* 0x0000002a173a7224 */ /* 0x000fe200078e02ff */
[----:B------:R-:W-:Y:S01]  /*10d90*/  IADD3 R50, P0, P1, R56, R50, R59 ;  /* 0x0000003238327210 */ /* 0x000fe2000791e03b */
[----:B------:R-:W-:-:S03]  /*10da0*/  IMAD.WIDE.U32 R70, R43, R21, RZ ;  /* 0x000000152b467225 */ /* 0x000fc600078e00ff */
[----:B------:R-:W-:Y:S01]  /*10db0*/  ISETP.GE.U32.AND P2, PT, R50, R56, PT ;  /* 0x000000383200720c */ /* 0x000fe20003f46070 */
[----:B------:R-:W-:Y:S02]  /*10dc0*/  IMAD R73, R21, R43, R58 ;  /* 0x0000002b15497224 */ /* 0x000fe400078e023a */
[----:B------:R-:W-:-:S04]  /*10dd0*/  IMAD.WIDE.U32 R70, P3, R23, R42, R70 ;  /* 0x0000002a17467225 */ /* 0x000fc80007860046 */
[----:B------:R-:W-:Y:S02]  /*10de0*/  IMAD.IADD R73, R57, 0x1, R73 ;  /* 0x0000000139497824 */ /* 0x000fe400078e0249 */
[----:B------:R-:W-:-:S03]  /*10df0*/  IMAD.WIDE.U32 R56, R42, R21, RZ ;  /* 0x000000152a387225 */ /* 0x000fc600078e00ff */
[----:B------:R-:W-:Y:S01]  /*10e00*/  IADD3.X R51, PT, PT, R73, R51, RZ, P0, P1 ;  /* 0x0000003349337210 */ /* 0x000fe200007e24ff */
[----:B------:R-:W-:Y:S01]  /*10e10*/  IMAD.WIDE.U32 R58, R41, R26, RZ ;  /* 0x0000001a293a7225 */ /* 0x000fe200078e00ff */
[----:B------:R-:W-:Y:S02]  /*10e20*/  IADD3 RZ, P4, PT, R57, R70, RZ ;  /* 0x0000004639ff7210 */ /* 0x000fe40007f9e0ff */
[----:B------:R-:W-:Y:S01]  /*10e30*/  ISETP.GE.U32.AND.EX P2, PT, R51, R73, PT, P2 ;  /* 0x000000493300720c */ /* 0x000fe20003f46120 */
[----:B------:R-:W-:-:S04]  /*10e40*/  IMAD.WIDE.U32 R56, R40, R26, RZ ;  /* 0x0000001a28387225 */ /* 0x000fc800078e00ff */
[CC--:B------:R-:W-:Y:S02]  /*10e50*/  IMAD R56, R65.reuse, R40.reuse, RZ ;  /* 0x0000002841387224 */ /* 0x0c0fe400078e02ff */
[----:B------:R-:W-:-:S04]  /*10e60*/  IMAD.WIDE.U32 R58, P5, R65, R40, R58 ;  /* 0x00000028413a7225 */ /* 0x000fc800078a003a */
[----:B------:R-:W-:Y:S01]  /*10e70*/  IMAD.WIDE.U32 R76, R26, R40, R52 ;  /* 0x000000281a4c7225 */ /* 0x000fe200078e0034 */
[----:B------:R-:W-:-:S03]  /*10e80*/  IADD3 RZ, P6, PT, R57, R58, RZ ;  /* 0x0000003a39ff7210 */ /* 0x000fc60007fde0ff */
[----:B------:R-:W-:Y:S01]  /*10e90*/  IMAD R81, R26, R41, R56 ;  /* 0x000000291a517224 */ /* 0x000fe200078e0238 */
[----:B------:R-:W-:Y:S01]  /*10ea0*/  ISETP.GE.U32.AND P0, PT, R76, R52, PT ;  /* 0x000000344c00720c */ /* 0x000fe20003f06070 */
[----:B------:R-:W-:-:S04]  /*10eb0*/  IMAD.WIDE.U32 R56, R7, R40, R54 ;  /* 0x0000002807387225 */ /* 0x000fc800078e0036 */
[----:B------:R-:W-:Y:S01]  /*10ec0*/  IMAD.IADD R81, R77, 0x1, R81 ;  /* 0x000000014d517824 */ /* 0x000fe200078e0251 */
[----:B------:R-:W-:Y:S01]  /*10ed0*/  ISETP.GE.U32.AND P1, PT, R56, R54, PT ;  /* 0x000000363800720c */ /* 0x000fe20003f26070 */
[----:B------:R-:W-:Y:S02]  /*10ee0*/  IMAD.MOV.U32 R52, RZ, RZ, R59 ;  /* 0x000000ffff347224 */ /* 0x000fe400078e003b */
[----:B------:R-:W-:Y:S01]  /*10ef0*/  IMAD R54, R66, R40, RZ ;  /* 0x0000002842367224 */ /* 0x000fe200078e02ff */
[----:B------:R-:W-:Y:S01]  /*10f00*/  ISETP.GE.U32.AND.EX P0, PT, R81, R53, PT, P0 ;  /* 0x000000355100720c */ /* 0x000fe20003f06100 */
[----:B------:R-:W-:Y:S02]  /*10f10*/  IMAD.X R53, RZ, RZ, RZ, P5 ;  /* 0x000000ffff357224 */ /* 0x000fe400028e06ff */
[-C--:B------:R-:W-:Y:S01]  /*10f20*/  IMAD R59, R7, R41.reuse, R54 ;  /* 0x00000029073b7224 */ /* 0x080fe200078e0236 */
[----:B------:R-:W-:Y:S01]  /*10f30*/  SEL R69, RZ, 0x1, P0 ;  /* 0x00000001ff457807 */ /* 0x000fe20000000000 */
[----:B------:R-:W-:-:S04]  /*10f40*/  IMAD.WIDE.U32.X R52, R65, R41, R52, P6 ;  /* 0x0000002941347225 */ /* 0x000fc800030e0434 */
[----:B------:R-:W-:Y:S01]  /*10f50*/  IMAD.IADD R54, R57, 0x1, R59 ;  /* 0x0000000139367824 */ /* 0x000fe200078e023b */
[----:B------:R-:W-:Y:S01]  /*10f60*/  IADD3 R52, P5, P6, R56, R52, R69 ;  /* 0x0000003438347210 */ /* 0x000fe20007ebe045 */
[-C--:B------:R-:W-:Y:S01]  /*10f70*/  IMAD.WIDE.U32 R68, R41, R7.reuse, RZ ;  /* 0x0000000729447225 */ /* 0x080fe200078e00ff */
[----:B------:R-:W-:Y:S02]  /*10f80*/  SEL R59, RZ, 0x1, P2 ;  /* 0x00000001ff3b7807 */ /* 0x000fe40001000000 */
[----:B------:R-:W-:Y:S01]  /*10f90*/  ISETP.GE.U32.AND P0, PT, R52, R56, PT ;  /* 0x000000383400720c */ /* 0x000fe20003f06070 */
[----:B------:R-:W-:Y:S01]  /*10fa0*/  IMAD.WIDE.U32 R56, R40, R7, RZ ;  /* 0x0000000728387225 */ /* 0x000fe200078e00ff */
[C---:B------:R-:W-:Y:S02]  /*10fb0*/  IADD3.X R53, PT, PT, R54.reuse, R53, RZ, P5, P6 ;  /* 0x0000003536357210 */ /* 0x040fe40002fec4ff */
[----:B------:R-:W-:Y:S01]  /*10fc0*/  ISETP.GE.U32.AND.EX P1, PT, R54, R55, PT, P1 ;  /* 0x000000373600720c */ /* 0x000fe20003f26110 */
[----:B------:R-:W-:Y:S01]  /*10fd0*/  IMAD.WIDE.U32 R68, P5, R66, R40, R68 ;  /* 0x0000002842447225 */ /* 0x000fe200078a0044 */
[----:B------:R-:W-:-:S03]  /*10fe0*/  ISETP.GE.U32.AND.EX P0, PT, R53, R54, PT, P0 ;  /* 0x000000363500720c */ /* 0x000fc60003f06100 */
[----:B------:R-:W-:Y:S01]  /*10ff0*/  IMAD.X R55, RZ, RZ, RZ, P3 ;  /* 0x000000ffff377224 */ /* 0x000fe200018e06ff */
[----:B------:R-:W-:Y:S01]  /*11000*/  IADD3 RZ, P6, PT, R57, R68, RZ ;  /* 0x0000004439ff7210 */ /* 0x000fe20007fde0ff */
[----:B------:R-:W-:Y:S02]  /*11010*/  IMAD.MOV.U32 R54, RZ, RZ, R71 ;  /* 0x000000ffff367224 */ /* 0x000fe400078e0047 */
[----:B------:R-:W-:Y:S02]  /*11020*/  IMAD R83, R65, R42, RZ ;  /* 0x0000002a41537224 */ /* 0x000fe400078e02ff */
[----:B------:R-:W-:-:S04]  /*11030*/  IMAD.WIDE.U32.X R56, R23, R43, R54, P4 ;  /* 0x0000002b17387225 */ /* 0x000fc800020e0436 */
[----:B------:R-:W-:Y:S01]  /*11040*/  IMAD.WIDE.U32 R54, R18, R40, R50 ;  /* 0x0000002812367225 */ /* 0x000fe200078e0032 */
[----:B------:R-:W-:-:S03]  /*11050*/  IADD3 R56, P3, PT, R59, R56, RZ ;  /* 0x000000383b387210 */ /* 0x000fc60007f7e0ff */
[----:B------:R-:W-:Y:S01]  /*11060*/  IMAD.X R59, RZ, RZ, RZ, P5 ;  /* 0x000000ffff3b7224 */ /* 0x000fe200028e06ff */
[----:B------:R-:W-:Y:S01]  /*11070*/  ISETP.GE.U32.AND P2, PT, R54, R50, PT ;  /* 0x000000323600720c */ /* 0x000fe20003f46070 */
[----:B------:R-:W-:Y:S01]  /*11080*/  IMAD.MOV.U32 R58, RZ, RZ, R69 ;  /* 0x000000ffff3a7224 */ /* 0x000fe200078e0045 */
[----:B------:R-:W-:Y:S01]  /*11090*/  SEL R50, RZ, 0x1, P1 ;  /* 0x00000001ff327807 */ /* 0x000fe20000800000 */
[----:B------:R-:W-:Y:S01]  /*110a0*/  IMAD R83, R26, R43, R83 ;  /* 0x0000002b1a537224 */ /* 0x000fe200078e0253 */
[----:B------:R-:W-:Y:S01]  /*110b0*/  SEL R43, RZ, 0x1, P0 ;  /* 0x00000001ff2b7807 */ /* 0x000fe20000000000 */
[----:B------:R-:W-:-:S04]  /*110c0*/  IMAD.WIDE.U32.X R58, R66, R41, R58, P6 ;  /* 0x00000029423a7225 */ /* 0x000fc800030e043a */
[----:B------:R-:W-:Y:S01]  /*110d0*/  IMAD.X R57, RZ, RZ, R57, P3 ;  /* 0x000000ffff397224 */ /* 0x000fe200018e0639 */
[----:B------:R-:W-:Y:S01]  /*110e0*/  IADD3 R43, P1, P3, R43, R58, R50 ;  /* 0x0000003a2b2b7210 */ /* 0x000fe20007b3e032 */
[----:B------:R-:W-:-:S03]  /*110f0*/  IMAD R50, R20, R40, RZ ;  /* 0x0000002814327224 */ /* 0x000fc600078e02ff */
[-C--:B------:R-:W-:Y:S01]  /*11100*/  IADD3 R58, P4, PT, R43, R54.reuse, RZ ;  /* 0x000000362b3a7210 */ /* 0x080fe20007f9e0ff */
[----:B------:R-:W-:Y:S01]  /*11110*/  IMAD R69, R18, R41, R50 ;  /* 0x0000002912457224 */ /* 0x000fe200078e0232 */
[----:B------:R-:W-:Y:S02]  /*11120*/  IADD3.X R50, PT, PT, RZ, R59, RZ, P1, P3 ;  /* 0x0000003bff327210 */ /* 0x000fe40000fe64ff */
[----:B------:R-:W-:Y:S01]  /*11130*/  ISETP.GE.U32.AND P0, PT, R58, R54, PT ;  /* 0x000000363a00720c */ /* 0x000fe20003f06070 */
[----:B------:R-:W-:Y:S02]  /*11140*/  IMAD.IADD R43, R55, 0x1, R69 ;  /* 0x00000001372b7824 */ /* 0x000fe400078e0245 */
[----:B------:R-:W-:-:S03]  /*11150*/  IMAD.WIDE.U32 R54, R41, R18, RZ ;  /* 0x0000001229367225 */ /* 0x000fc600078e00ff */
[----:B------:R-:W-:Y:S01]  /*11160*/  ISETP.GE.U32.AND.EX P2, PT, R43, R51, PT, P2 ;  /* 0x000000332b00720c */ /* 0x000fe20003f46120 */
[----:B------:R-:W-:-:S03]  /*11170*/  IMAD.WIDE.U32 R68, R40, R18, RZ ;  /* 0x0000001228447225 */ /* 0x000fc600078e00ff */
[----:B------:R-:W-:Y:S01]  /*11180*/  SEL R70, RZ, 0x1, P2 ;  /* 0x00000001ff467807 */ /* 0x000fe20001000000 */
[----:B------:R-:W-:-:S04]  /*11190*/  IMAD.WIDE.U32 R54, P1, R20, R40, R54 ;  /* 0x0000002814367225 */ /* 0x000fc80007820036 */
[----:B------:R-:W-:Y:S01]  /*111a0*/  IMAD.X R59, R43, 0x1, R50, P4 ;  /* 0x000000012b3b7824 */ /* 0x000fe200020e0632 */
[----:B------:R-:W-:Y:S01]  /*111b0*/  IADD3 RZ, P3, PT, R69, R54, RZ ;  /* 0x0000003645ff7210 */ /* 0x000fe20007f7e0ff */
[----:B------:R-:W-:Y:S02]  /*111c0*/  IMAD.X R51, RZ, RZ, RZ, P1 ;  /* 0x000000ffff337224 */ /* 0x000fe400008e06ff */
[----:B------:R-:W-:Y:S01]  /*111d0*/  IMAD.MOV.U32 R50, RZ, RZ, R55 ;  /* 0x000000ffff327224 */ /* 0x000fe200078e0037 */
[----:B------:R-:W-:Y:S01]  /*111e0*/  ISETP.GE.U32.AND.EX P0, PT, R59, R43, PT, P0 ;  /* 0x0000002b3b00720c */ /* 0x000fe20003f06100 */
[----:B------:R-:W-:-:S03]  /*111f0*/  IMAD.WIDE.U32 R68, R41, R21, RZ ;  /* 0x0000001529447225 */ /* 0x000fc600078e00ff */
[----:B------:R-:W-:Y:S01]  /*11200*/  SEL R43, RZ, 0x1, P0 ;  /* 0x00000001ff2b7807 */ /* 0x000fe20000000000 */
[----:B------:R-:W-:-:S04]  /*11210*/  IMAD.WIDE.U32.X R50, R20, R41, R50, P3 ;  /* 0x0000002914327225 */ /* 0x000fc800018e0432 */
[----:B------:R-:W-:Y:S01]  /*11220*/  IMAD.WIDE.U32 R68, P2, R23, R40, R68 ;  /* 0x0000002817447225 */ /* 0x000fe20007840044 */
[----:B------:R-:W-:-:S03]  /*11230*/  IADD3 R70, P0, P1, R43, R50, R70 ;  /* 0x000000322b467210 */ /* 0x000fc6000791e046 */
[----:B------:R-:W-:Y:S01]  /*11240*/  IMAD.WIDE.U32 R54, R40, R21, RZ ;  /* 0x0000001528367225 */ /* 0x000fe200078e00ff */
[----:B------:R-:W-:-:S03]  /*11250*/  IADD3.X R43, PT, PT, RZ, R51, RZ, P0, P1 ;  /* 0x00000033ff2b7210 */ /* 0x000fc600007e24ff */
[----:B------:R-:W-:Y:S01]  /*11260*/  IMAD.WIDE.U32 R50, R21, R40, R56 ;  /* 0x0000002815327225 */ /* 0x000fe200078e0038 */
[----:B------:R-:W-:-:S03]  /*11270*/  IADD3 RZ, P6, PT, R55, R68, RZ ;  /* 0x0000004437ff7210 */ /* 0x000fc60007fde0ff */
[----:B------:R-:W-:Y:S01]  /*11280*/  IMAD R40, R23, R40, RZ ;  /* 0x0000002817287224 */ /* 0x000fe200078e02ff */
[----:B------:R-:W-:Y:S01]  /*11290*/  ISETP.GE.U32.AND P3, PT, R50, R56, PT ;  /* 0x000000383200720c */ /* 0x000fe20003f66070 */
[----:B------:R-:W-:Y:S02]  /*112a0*/  IMAD.MOV.U32 R54, RZ, RZ, R69 ;  /* 0x000000ffff367224 */ /* 0x000fe400078e0045 */
[-C--:B------:R-:W-:Y:S01]  /*112b0*/  IMAD R69, R21, R41.reuse, R40 ;  /* 0x0000002915457224 */ /* 0x080fe200078e0228 */
[-C--:B------:R-:W-:Y:S01]  /*112c0*/  IADD3 R40, P1, PT, R70, R50.reuse, RZ ;  /* 0x0000003246287210 */ /* 0x080fe20007f3e0ff */
[----:B------:R-:W-:Y:S02]  /*112d0*/  IMAD.X R55, RZ, RZ, RZ, P2 ;  /* 0x000000ffff377224 */ /* 0x000fe400010e06ff */
[----:B------:R-:W-:Y:S01]  /*112e0*/  IMAD.IADD R56, R51, 0x1, R69 ;  /* 0x0000000133387824 */ /* 0x000fe200078e0245 */
[----:B------:R-:W-:Y:S01]  /*112f0*/  ISETP.GE.U32.AND P2, PT, R40, R50, PT ;  /* 0x000000322800720c */ /* 0x000fe20003f46070 */
[----:B------:R-:W-:-:S03]  /*11300*/  IMAD.WIDE.U32.X R54, R23, R41, R54, P6 ;  /* 0x0000002917367225 */ /* 0x000fc600030e0436 */
[C---:B------:R-:W-:Y:S01]  /*11310*/  ISETP.GE.U32.AND.EX P3, PT, R56.reuse, R57, PT, P3 ;  /* 0x000000393800720c */ /* 0x040fe20003f66130 */
[----:B------:R-:W-:Y:S02]  /*11320*/  IMAD.X R41, R56, 0x1, R43, P1 ;  /* 0x0000000138297824 */ /* 0x000fe400008e062b */
[----:B------:R-:W-:-:S03]  /*11330*/  IMAD.WIDE.U32 R50, R44, R26, RZ ;  /* 0x0000001a2c327225 */ /* 0x000fc600078e00ff */
[----:B------:R-:W-:Y:S01]  /*11340*/  ISETP.GE.U32.AND.EX P2, PT, R41, R56, PT, P2 ;  /* 0x000000382900720c */ /* 0x000fe20003f46120 */
[----:B------:R-:W-:Y:S01]  /*11350*/  IMAD.WIDE.U32 R68, R45, R26, RZ ;  /* 0x0000001a2d447225 */ /* 0x000fe200078e00ff */
[----:B------:R-:W-:Y:S02]  /*11360*/  SEL R56, RZ, 0x1, P3 ;  /* 0x00000001ff387807 */ /* 0x000fe40001800000 */
[----:B------:R-:W-:Y:S01]  /*11370*/  SEL R57, RZ, 0x1, P2 ;  /* 0x00000001ff397807 */ /* 0x000fe20001000000 */
[-C--:B------:R-:W-:Y:S02]  /*11380*/  IMAD R50, R65, R44.reuse, RZ ;  /* 0x0000002c41327224 */ /* 0x080fe400078e02ff */
[----:B------:R-:W-:Y:S01]  /*11390*/  IMAD.WIDE.U32 R70, R26, R44, R52 ;  /* 0x0000002c1a467225 */ /* 0x000fe200078e0034 */
[----:B------:R-:W-:-:S03]  /*113a0*/  IADD3 R56, P3, P2, R57, R54, R56 ;  /* 0x0000003639387210 */ /* 0x000fc60007a7e038 */
[----:B------:R-:W-:Y:S01]  /*113b0*/  IMAD R73, R26, R45, R50 ;  /* 0x0000002d1a497224 */ /* 0x000fe200078e0232 */
[----:B------:R-:W-:Y:S01]  /*113c0*/  ISETP.GE.U32.AND P0, PT, R70, R52, PT ;  /* 0x000000344600720c */ /* 0x000fe20003f06070 */
[----:B------:R-:W-:-:S04]  /*113d0*/  IMAD.WIDE.U32 R68, P5, R65, R44, R68 ;  /* 0x0000002c41447225 */ /* 0x000fc800078a0044 */
[----:B------:R-:W-:Y:S01]  /*113e0*/  IMAD.IADD R73, R71, 0x1, R73 ;  /* 0x0000000147497824 */ /* 0x000fe200078e0249 */
[----:B------:R-:W-:Y:S01]  /*113f0*/  IADD3 RZ, P4, PT, R51, R68, RZ ;  /* 0x0000004433ff7210 */ /* 0x000fe20007f9e0ff */
[-C--:B------:R-:W-:Y:S02]  /*11400*/  IMAD R54, R66, R44.reuse, RZ ;  /* 0x0000002c42367224 */ /* 0x080fe400078e02ff */
[----:B------:R-:W-:Y:S01]  /*11410*/  IMAD.WIDE.U32 R50, R7, R44, R58 ;  /* 0x0000002c07327225 */ /* 0x000fe200078e003a */
[----:B------:R-:W-:-:S03]  /*11420*/  ISETP.GE.U32.AND.EX P0, PT, R73, R53, PT, P0 ;  /* 0x000000354900720c */ /* 0x000fc60003f06100 */
[-C--:B------:R-:W-:Y:S01]  /*11430*/  IMAD R43, R7, R45.reuse, R54 ;  /* 0x0000002d072b7224 */ /* 0x080fe200078e0236 */
[----:B------:R-:W-:Y:S01]  /*11440*/  ISETP.GE.U32.AND P1, PT, R50, R58, PT ;  /* 0x0000003a3200720c */ /* 0x000fe20003f26070 */
[----:B------:R-:W-:Y:S01]  /*11450*/  IMAD.X R53, RZ, RZ, RZ, P5 ;  /* 0x000000ffff357224 */ /* 0x000fe200028e06ff */
[----:B------:R-:W-:Y:S01]  /*11460*/  SEL R57, RZ, 0x1, P0 ;  /* 0x00000001ff397807 */ /* 0x000fe20000000000 */
[----:B------:R-:W-:Y:S02]  /*11470*/  IMAD.MOV.U32 R52, RZ, RZ, R69 ;  /* 0x000000ffff347224 */ /* 0x000fe400078e0045 */
[----:B------:R-:W-:Y:S02]  /*11480*/  IMAD.IADD R43, R51, 0x1, R43 ;  /* 0x00000001332b7824 */ /* 0x000fe400078e022b */
[----:B------:R-:W-:-:S03]  /*11490*/  IMAD.WIDE.U32.X R52, R65, R45, R52, P4 ;  /* 0x0000002d41347225 */ /* 0x000fc600020e0434 */
[----:B------:R-:W-:Y:S01]  /*114a0*/  ISETP.GE.U32.AND.EX P1, PT, R43, R59, PT, P1 ;  /* 0x0000003b2b00720c */ /* 0x000fe20003f26110 */
[----:B------:R-:W-:Y:S01]  /*114b0*/  IMAD.WIDE.U32 R58, R45, R7, RZ ;  /* 0x000000072d3a7225 */ /* 0x000fe200078e00ff */
[----:B------:R-:W-:Y:S02]  /*114c0*/  IADD3 R52, P4, P5, R50, R52, R57 ;  /* 0x0000003432347210 */ /* 0x000fe40007d9e039 */
[----:B------:R-:W-:Y:S01]  /*114d0*/  IADD3.X R57, PT, PT, RZ, R55, RZ, P3, P2 ;  /* 0x00000037ff397210 */ /* 0x000fe20001fe44ff */
[----:B------:R-:W-:Y:S01]  /*114e0*/  IMAD R68, R23, R44, RZ ;  /* 0x0000002c17447224 */ /* 0x000fe200078e02ff */
[----:B------:R-:W-:Y:S01]  /*114f0*/  ISETP.GE.U32.AND P0, PT, R52, R50, PT ;  /* 0x000000323400720c */ /* 0x000fe20003f06070 */
[----:B------:R-:W-:Y:S01]  /*11500*/  IMAD.WIDE.U32 R50, R44, R7, RZ ;  /* 0x000000072c327225 */ /* 0x000fe200078e00ff */
[----:B------:R-:W-:-:S03]  /*11510*/  IADD3.X R53, PT, PT, R43, R53, RZ, P4, P5 ;  /* 0x000000352b357210 */ /* 0x000fc600027ea4ff */
[----:B------:R-:W-:Y:S01]  /*11520*/  IMAD.WIDE.U32 R58, P5, R66, R44, R58 ;  /* 0x0000002c423a7225 */ /* 0x000fe200078a003a */
[----:B------:R-:W-:-:S03]  /*11530*/  ISETP.GE.U32.AND.EX P6, PT, R53, R43, PT, P0 ;  /* 0x0000002b3500720c */ /* 0x000fc60003fc6100 */
[----:B------:R-:W-:Y:S01]  /*11540*/  IMAD.X R55, RZ, RZ, RZ, P5 ;  /* 0x000000ffff377224 */ /* 0x000fe200028e06ff */
[----:B------:R-:W-:Y:S01]  /*11550*/  IADD3 RZ, P4, PT, R51, R58, RZ ;  /* 0x0000003a33ff7210 */ /* 0x000fe20007f9e0ff */
[----:B------:R-:W-:Y:S01]  /*11560*/  IMAD.WIDE.U32 R50, R18, R44, R40 ;  /* 0x0000002c12327225 */ /* 0x000fe200078e0028 */
[----:B------:R-:W-:-:S03]  /*11570*/  SEL R43, RZ, 0x1, P6 ;  /* 0x00000001ff2b7807 */ /* 0x000fc60003000000 */
[----:B------:R-:W-:Y:S01]  /*11580*/  IMAD.MOV.U32 R54, RZ, RZ, R59 ;  /* 0x000000ffff367224 */ /* 0x000fe200078e003b */
[----:B------:R-:W-:Y:S02]  /*11590*/  ISETP.GE.U32.AND P0, PT, R50, R40, PT ;  /* 0x000000283200720c */ /* 0x000fe40003f06070 */
[----:B------:R-:W-:Y:S01]  /*115a0*/  SEL R40, RZ, 0x1, P1 ;  /* 0x00000001ff287807 */ /* 0x000fe20000800000 */
[----:B------:R-:W-:-:S03]  /*115b0*/  IMAD.WIDE.U32.X R54, R66, R45, R54, P4 ;  /* 0x0000002d42367225 */ /* 0x000fc600020e0436 */
        /* <DEDUP_REMOVED lines=9> */
[----:B------:R-:W-:-:S04]  /*11650*/  IMAD.WIDE.U32 R58, R44, R18, RZ ;  /* 0x000000122c3a7225 */ /* 0x000fc800078e00ff */
[----:B------:R-:W-:-:S04]  /*11660*/  IMAD.WIDE.U32 R50, P2, R20, R44, R50 ;  /* 0x0000002c14327225 */ /* 0x000fc80007840032 */
[----:B------:R-:W-:Y:S01]  /*11670*/  IMAD.X R55, R40, 0x1, R55, P4 ;  /* 0x0000000128377824 */ /* 0x000fe200020e0637 */
[----:B------:R-:W-:Y:S01]  /*11680*/  IADD3 RZ, P3, PT, R59, R50, RZ ;  /* 0x000000323bff7210 */ /* 0x000fe20007f7e0ff */
[----:B------:R-:W-:Y:S01]  /*11690*/  IMAD.X R41, RZ, RZ, RZ, P2 ;  /* 0x000000ffff297224 */ /* 0x000fe200010e06ff */
[----:B------:R-:W-:Y:S02]  /*116a0*/  SEL R50, RZ, 0x1, P0 ;  /* 0x00000001ff327807 */ /* 0x000fe40000000000 */
[----:B------:R-:W-:Y:S01]  /*116b0*/  ISETP.GE.U32.AND.EX P1, PT, R55, R40, PT, P1 ;  /* 0x000000283700720c */ /* 0x000fe20003f26110 */
[----:B------:R-:W-:-:S03]  /*116c0*/  IMAD.MOV.U32 R40, RZ, RZ, R51 ;  /* 0x000000ffff287224 */ /* 0x000fc600078e0033 */
[----:B------:R-:W-:Y:S01]  /*116d0*/  SEL R43, RZ, 0x1, P1 ;  /* 0x00000001ff2b7807 */ /* 0x000fe20000800000 */
[----:B------:R-:W-:-:S03]  /*116e0*/  IMAD.WIDE.U32.X R40, R20, R45, R40, P3 ;  /* 0x0000002d14287225 */ /* 0x000fc600018e0428 */
[----:B------:R-:W-:Y:S01]  /*116f0*/  IADD3 R43, P0, P1, R43, R40, R50 ;  /* 0x000000282b2b7210 */ /* 0x000fe2000791e032 */
[----:B------:R-:W-:-:S03]  /*11700*/  IMAD.WIDE.U32 R50, R45, R21, RZ ;  /* 0x000000152d327225 */ /* 0x000fc600078e00ff */
[----:B------:R-:W-:Y:S01]  /*11710*/  IADD3.X R58, PT, PT, RZ, R41, RZ, P0, P1 ;  /* 0x00000029ff3a7210 */ /* 0x000fe200007e24ff */
[----:B------:R-:W-:-:S04]  /*11720*/  IMAD.WIDE.U32 R40, R44, R21, RZ ;  /* 0x000000152c287225 */ /* 0x000fc800078e00ff */
[----:B------:R-:W-:-:S04]  /*11730*/  IMAD.WIDE.U32 R50, P0, R23, R44, R50 ;  /* 0x0000002c17327225 */ /* 0x000fc80007800032 */
[----:B------:R-:W-:Y:S01]  /*11740*/  IMAD.MOV.U32 R40, RZ, RZ, R51 ;  /* 0x000000ffff287224 */ /* 0x000fe200078e0033 */
[----:B------:R-:W-:Y:S01]  /*11750*/  IADD3 RZ, P1, PT, R41, R50, RZ ;  /* 0x0000003229ff7210 */ /* 0x000fe20007f3e0ff */
[----:B------:R-:W-:-:S04]  /*11760*/  IMAD.X R41, RZ, RZ, RZ, P0 ;  /* 0x000000ffff297224 */ /* 0x000fc800000e06ff */
[----:B------:R-:W-:-:S04]  /*11770*/  IMAD.WIDE.U32.X R50, R23, R45, R40, P1 ;  /* 0x0000002d17327225 */ /* 0x000fc800008e0428 */
[C---:B------:R-:W-:Y:S02]  /*11780*/  IMAD R41, R21.reuse, R45, R68 ;  /* 0x0000002d15297224 */ /* 0x040fe400078e0244 */
[----:B------:R-:W-:-:S03]  /*11790*/  IMAD.WIDE.U32 R44, R21, R44, R56 ;  /* 0x0000002c152c7225 */ /* 0x000fc600078e0038 */
[----:B------:R-:W-:Y:S01]  /*117a0*/  IADD3 R40, P2, PT, R43, R44, RZ ;  /* 0x0000002c2b287210 */ /* 0x000fe20007f5e0ff */
[----:B------:R-:W-:Y:S01]  /*117b0*/  IMAD.IADD R43, R45, 0x1, R41 ;  /* 0x000000012d2b7824 */ /* 0x000fe200078e0229 */
[----:B------:R-:W-:Y:S02]  /*117c0*/  ISETP.GE.U32.AND P0, PT, R44, R56, PT ;  /* 0x000000382c00720c */ /* 0x000fe40003f06070 */
[----:B------:R-:W-:Y:S01]  /*117d0*/  ISETP.GE.U32.AND P1, PT, R40, R44, PT ;  /* 0x0000002c2800720c */ /* 0x000fe20003f26070 */
[C---:B------:R-:W-:Y:S01]  /*117e0*/  IMAD.X R41, R43.reuse, 0x1, R58, P2 ;  /* 0x000000012b297824 */ /* 0x040fe200010e063a */
[----:B------:R-:W-:Y:S01]  /*117f0*/  ISETP.GE.U32.AND.EX P0, PT, R43, R57, PT, P0 ;  /* 0x000000392b00720c */ /* 0x000fe20003f06100 */
[----:B------:R-:W-:-:S03]  /*11800*/  IMAD.WIDE.U32 R56, R47, R26, RZ ;  /* 0x0000001a2f387225 */ /* 0x000fc600078e00ff */
[----:B------:R-:W-:Y:S01]  /*11810*/  ISETP.GE.U32.AND.EX P1, PT, R41, R43, PT, P1 ;  /* 0x0000002b2900720c */ /* 0x000fe20003f26110 */
[----:B------:R-:W-:Y:S01]  /*11820*/  IMAD.WIDE.U32 R58, R46, R26, RZ ;  /* 0x0000001a2e3a7225 */ /* 0x000fe200078e00ff */
[----:B------:R-:W-:Y:S02]  /*11830*/  SEL R44, RZ, 0x1, P0 ;  /* 0x00000001ff2c7807 */ /* 0x000fe40000000000 */
[----:B------:R-:W-:Y:S01]  /*11840*/  SEL R45, RZ, 0x1, P1 ;  /* 0x00000001ff2d7807 */ /* 0x000fe20000800000 */
[----:B------:R-:W-:-:S03]  /*11850*/  IMAD.WIDE.U32 R56, P2, R65, R46, R56 ;  /* 0x0000002e41387225 */ /* 0x000fc60007840038 */
[----:B------:R-:W-:Y:S01]  /*11860*/  IADD3 R44, P0, P1, R45, R50, R44 ;  /* 0x000000322d2c7210 */ /* 0x000fe2000791e02c */
[----:B------:R-:W-:Y:S01]  /*11870*/  IMAD.MOV.U32 R50, RZ, RZ, R57 ;  /* 0x000000ffff327224 */ /* 0x000fe200078e0039 */
[----:B------:R-:W-:Y:S01]  /*11880*/  IADD3 RZ, P3, PT, R59, R56, RZ ;  /* 0x000000383bff7210 */ /* 0x000fe20007f7e0ff */
[----:B------:R-:W-:Y:S01]  /*11890*/  IMAD.WIDE.U32 R56, R47, R7, RZ ;  /* 0x000000072f387225 */ /* 0x000fe200078e00ff */
[----:B------:R-:W-:-:S03]  /*118a0*/  IADD3.X R45, PT, PT, RZ, R51, RZ, P0, P1 ;  /* 0x00000033ff2d7210 */ /* 0x000fc600007e24ff */
[----:B------:R-:W-:Y:S02]  /*118b0*/  IMAD.X R51, RZ, RZ, RZ, P2 ;  /* 0x000000ffff337224 */ /* 0x000fe400010e06ff */
[----:B------:R-:W-:-:S04]  /*118c0*/  IMAD.WIDE.U32 R56, P0, R66, R46, R56 ;  /* 0x0000002e42387225 */ /* 0x000fc80007800038 */
[----:B------:R-:W-:-:S04]  /*118d0*/  IMAD.WIDE.U32 R58, R46, R7, RZ ;  /* 0x000000072e3a7225 */ /* 0x000fc800078e00ff */
[----:B------:R-:W-:Y:S01]  /*118e0*/  IMAD.WIDE.U32.X R68, R65, R47, R50, P3 ;  /* 0x0000002f41447225 */ /* 0x000fe200018e0432 */
[----:B------:R-:W-:-:S03]  /*118f0*/  IADD3 RZ, P1, PT, R59, R56, RZ ;  /* 0x000000383bff7210 */ /* 0x000fc60007f3e0ff */
[-C--:B------:R-:W-:Y:S02]  /*11900*/  IMAD R65, R65, R46.reuse, RZ ;  /* 0x0000002e41417224 */ /* 0x080fe400078e02ff */
[----:B------:R-:W-:Y:S02]  /*11910*/  IMAD.MOV.U32 R58, RZ, RZ, R57 ;  /* 0x000000ffff3a7224 */ /* 0x000fe400078e0039 */
[----:B------:R-:W-:-:S04]  /*11920*/  IMAD.WIDE.U32 R56, R26, R46, R52 ;  /* 0x0000002e1a387225 */ /* 0x000fc800078e0034 */
[-C--:B------:R-:W-:Y:S02]  /*11930*/  IMAD R65, R26, R47.reuse, R65 ;  /* 0x0000002f1a417224 */ /* 0x080fe400078e0241 */
[----:B------:R-:W-:Y:S01]  /*11940*/  IMAD.X R59, RZ, RZ, RZ, P0 ;  /* 0x000000ffff3b7224 */ /* 0x000fe200000e06ff */
[----:B------:R-:W-:Y:S01]  /*11950*/  ISETP.GE.U32.AND P0, PT, R56, R52, PT ;  /* 0x000000343800720c */ /* 0x000fe20003f06070 */
[----:B------:R-:W-:Y:S02]  /*11960*/  IMAD.IADD R65, R57, 0x1, R65 ;  /* 0x0000000139417824 */ /* 0x000fe400078e0241 */
[----:B------:R-:W-:-:S03]  /*11970*/  IMAD.WIDE.U32.X R58, R66, R47, R58, P1 ;  /* 0x0000002f423a7225 */ /* 0x000fc600008e043a */
[----:B------:R-:W-:Y:S01]  /*11980*/  ISETP.GE.U32.AND.EX P0, PT, R65, R53, PT, P0 ;  /* 0x000000354100720c */ /* 0x000fe20003f06100 */
[-C--:B------:R-:W-:Y:S02]  /*11990*/  IMAD R66, R66, R46.reuse, RZ ;  /* 0x0000002e42427224 */ /* 0x080fe400078e02ff */
[----:B------:R-:W-:-:S04]  /*119a0*/  IMAD.WIDE.U32 R50, R7, R46, R54 ;  /* 0x0000002e07327225 */ /* 0x000fc800078e0036 */
[-C--:B------:R-:W-:Y:S01]  /*119b0*/  IMAD R43, R7, R47.reuse, R66 ;  /* 0x0000002f072b7224 */ /* 0x080fe200078e0242 */
[----:B------:R-:W-:Y:S01]  /*119c0*/  SEL R7, RZ, 0x1, P0 ;  /* 0x00000001ff077807 */ /* 0x000fe20000000000 */
[----:B------:R-:W-:Y:S01]  /*119d0*/  IMAD R52, R20, R46, RZ ;  /* 0x0000002e14347224 */ /* 0x000fe200078e02ff */
[C---:B------:R-:W-:Y:S01]  /*119e0*/  ISETP.GE.U32.AND P1, PT, R50.reuse, R54, PT ;  /* 0x000000363200720c */ /* 0x040fe20003f26070 */
[----:B------:R-:W-:Y:S01]  /*119f0*/  IMAD.IADD R43, R51, 0x1, R43 ;  /* 0x00000001332b7824 */ /* 0x000fe200078e022b */
[----:B------:R-:W-:Y:S01]  /*11a00*/  IADD3 R7, P0, P3, R50, R68, R7 ;  /* 0x0000004432077210 */ /* 0x000fe20007b1e007 */
[----:B------:R-:W-:-:S03]  /*11a10*/  IMAD R53, R18, R47, R52 ;  /* 0x0000002f12357224 */ /* 0x000fc600078e0234 */
[----:B------:R-:W-:Y:S02]  /*11a20*/  IADD3.X R68, PT, PT, R43, R69, RZ, P0, P3 ;  /* 0x000000452b447210 */ /* 0x000fe400007e64ff */
[----:B------:R-:W-:Y:S01]  /*11a30*/  ISETP.GE.U32.AND P2, PT, R7, R50, PT ;  /* 0x000000320700720c */ /* 0x000fe20003f46070 */
[-C--:B------:R-:W-:Y:S01]  /*11a40*/  IMAD.WIDE.U32 R50, R46, R18.reuse, RZ ;  /* 0x000000122e327225 */ /* 0x080fe200078e00ff */
[----:B------:R-:W-:Y:S02]  /*11a50*/  ISETP.GE.U32.AND.EX P0, PT, R43, R55, PT, P1 ;  /* 0x000000372b00720c */ /* 0x000fe40003f06110 */
[----:B------:R-:W-:Y:S01]  /*11a60*/  ISETP.GE.U32.AND.EX P1, PT, R68, R43, PT, P2 ;  /* 0x0000002b4400720c */ /* 0x000fe20003f26120 */
[----:B------:R-:W-:Y:S01]  /*11a70*/  IMAD.WIDE.U32 R54, R47, R18, RZ ;  /* 0x000000122f367225 */ /* 0x000fe200078e00ff */
[----:B------:R-:W-:Y:S02]  /*11a80*/  SEL R50, RZ, 0x1, P0 ;  /* 0x00000001ff327807 */ /* 0x000fe40000000000 */
[----:B------:R-:W-:Y:S01]  /*11a90*/  SEL R43, RZ, 0x1, P1 ;  /* 0x00000001ff2b7807 */ /* 0x000fe20000800000 */
[----:B------:R-:W-:-:S03]  /*11aa0*/  IMAD.WIDE.U32 R54, P2, R20, R46, R54 ;  /* 0x0000002e14367225 */ /* 0x000fc60007840036 */
[----:B------:R-:W-:Y:S02]  /*11ab0*/  IADD3 R43, P4, P5, R43, R58, R50 ;  /* 0x0000003a2b2b7210 */ /* 0x000fe40007d9e032 */
[----:B------:R-:W-:Y:S01]  /*11ac0*/  IADD3 RZ, P3, PT, R51, R54, RZ ;  /* 0x0000003633ff7210 */ /* 0x000fe20007f7e0ff */
[----:B------:R-:W-:-:S03]  /*11ad0*/  IMAD.WIDE.U32 R50, R18, R46, R40 ;  /* 0x0000002e12327225 */ /* 0x000fc600078e0028 */
[----:B------:R-:W-:Y:S01]  /*11ae0*/  ISETP.GE.U32.AND P1, PT, R50, R40, PT ;  /* 0x000000283200720c */ /* 0x000fe20003f26070 */
[----:B------:R-:W-:Y:S01]  /*11af0*/  IMAD.IADD R40, R51, 0x1, R53 ;  /* 0x0000000133287824 */ /* 0x000fe200078e0235 */
[-C--:B------:R-:W-:Y:S01]  /*11b00*/  IADD3 R18, P6, PT, R43, R50.reuse, RZ ;  /* 0x000000322b127210 */ /* 0x080fe20007fde0ff */
[----:B------:R-:W-:Y:S01]  /*11b10*/  IMAD.WIDE.U32 R52, R47, R21, RZ ;  /* 0x000000152f347225 */ /* 0x000fe200078e00ff */
[----:B------:R-:W-:Y:S02]  /*11b20*/  IADD3.X R43, PT, PT, RZ, R59, RZ, P4, P5 ;  /* 0x0000003bff2b7210 */ /* 0x000fe400027ea4ff */
[----:B------:R-:W-:Y:S01]  /*11b30*/  ISETP.GE.U32.AND P0, PT, R18, R50, PT ;  /* 0x000000321200720c */ /* 0x000fe20003f06070 */
[----:B------:R-:W-:Y:S01]  /*11b40*/  IMAD.WIDE.U32 R50, R46, R21, RZ ;  /* 0x000000152e327225 */ /* 0x000fe200078e00ff */
[----:B------:R-:W-:-:S03]  /*11b50*/  ISETP.GE.U32.AND.EX P1, PT, R40, R41, PT, P1 ;  /* 0x000000292800720c */ /* 0x000fc60003f26110 */
[----:B------:R-:W-:-:S04]  /*11b60*/  IMAD.WIDE.U32 R52, P5, R23, R46, R52 ;  /* 0x0000002e17347225 */ /* 0x000fc800078a0034 */
[----:B------:R-:W-:Y:S01]  /*11b70*/  IMAD.X R43, R40, 0x1, R43, P6 ;  /* 0x00000001282b7824 */ /* 0x000fe200030e062b */
[----:B------:R-:W-:Y:S01]  /*11b80*/  IADD3 RZ, P4, PT, R51, R52, RZ ;  /* 0x0000003433ff7210 */ /* 0x000fe20007f9e0ff */
[----:B------:R-:W-:Y:S02]  /*11b90*/  IMAD.X R51, RZ, RZ, RZ, P2 ;  /* 0x000000ffff337224 */ /* 0x000fe400010e06ff */
[----:B------:R-:W-:Y:S01]  /*11ba0*/  IMAD.MOV.U32 R50, RZ, RZ, R55 ;  /* 0x000000ffff327224 */ /* 0x000fe200078e0037 */
[----:B------:R-:W-:Y:S01]  /*11bb0*/  ISETP.GE.U32.AND.EX P0, PT, R43, R40, PT, P0 ;  /* 0x000000282b00720c */ /* 0x000fe20003f06100 */
[----:B------:R-:W-:-:S03]  /*11bc0*/  IMAD.WIDE.U32 R40, R21, R46, R44 ;  /* 0x0000002e15287225 */ /* 0x000fc600078e002c */
[----:B------:R-:W-:Y:S01]  /*11bd0*/  SEL R55, RZ, 0x1, P0 ;  /* 0x00000001ff377807 */ /* 0x000fe20000000000 */
[-C--:B------:R-:W-:Y:S01]  /*11be0*/  IMAD.WIDE.U32.X R50, R20, R47.reuse, R50, P3 ;  /* 0x0000002f14327225 */ /* 0x080fe200018e0432 */
[----:B------:R-:W-:Y:S02]  /*11bf0*/  SEL R20, RZ, 0x1, P1 ;  /* 0x00000001ff147807 */ /* 0x000fe40000800000 */
[----:B------:R-:W-:Y:S01]  /*11c00*/  ISETP.GE.U32.AND P0, PT, R40, R44, PT ;  /* 0x0000002c2800720c */ /* 0x000fe20003f06070 */
[----:B------:R-:W-:Y:S01]  /*11c10*/  IMAD R46, R23, R46, RZ ;  /* 0x0000002e172e7224 */ /* 0x000fe200078e02ff */
[----:B------:R-:W-:Y:S01]  /*11c20*/  IADD3 R55, P1, P2, R55, R50, R20 ;  /* 0x0000003237377210 */ /* 0x000fe20007a3e014 */
[----:B------:R-:W-:Y:S02]  /*11c30*/  IMAD.MOV.U32 R20, RZ, RZ, R53 ;  /* 0x000000ffff147224 */ /* 0x000fe400078e0035 */
[----:B------:R-:W-:Y:S01]  /*11c40*/  IMAD R21, R21, R47, R46 ;  /* 0x0000002f15157224 */ /* 0x000fe200078e022e */
[----:B------:R-:W-:Y:S01]  /*11c50*/  IADD3 R50, P3, PT, R55, R40, RZ ;  /* 0x0000002837327210 */ /* 0x000fe20007f7e0ff */
[----:B------:R-:W-:Y:S01]  /*11c60*/  IMAD.WIDE.U32 R58, R7, 0x3d1, RZ ;  /* 0x000003d1073a7825 */ /* 0x000fe200078e00ff */
[----:B------:R-:W-:-:S02]  /*11c70*/  IADD3.X R46, PT, PT, RZ, R51, RZ, P1, P2 ;  /* 0x00000033ff2e7210 */ /* 0x000fc40000fe44ff */
[----:B------:R-:W-:Y:S01]  /*11c80*/  ISETP.GE.U32.AND P1, PT, R50, R40, PT ;  /* 0x000000283200720c */ /* 0x000fe20003f26070 */
[----:B------:R-:W-:Y:S02]  /*11c90*/  IMAD.IADD R51, R41, 0x1, R21 ;  /* 0x0000000129337824 */ /* 0x000fe400078e0215 */
[----:B------:R-:W-:-:S03]  /*11ca0*/  IMAD.WIDE.U32 R40, R68, 0x3d1, RZ ;  /* 0x000003d144287825 */ /* 0x000fc600078e00ff */
[C---:B------:R-:W-:Y:S01]  /*11cb0*/  ISETP.GE.U32.AND.EX P0, PT, R51.reuse, R45, PT, P0 ;  /* 0x0000002d3300720c */ /* 0x040fe20003f06100 */
[----:B------:R-:W-:Y:S02]  /*11cc0*/  IMAD.X R21, RZ, RZ, RZ, P5 ;  /* 0x000000ffff157224 */ /* 0x000fe400028e06ff */
[----:B------:R-:W-:Y:S02]  /*11cd0*/  IMAD.X R46, R51, 0x1, R46, P3 ;  /* 0x00000001332e7824 */ /* 0x000fe400018e062e */
[----:B------:R-:W-:-:S03]  /*11ce0*/  IMAD.WIDE.U32 R40, P2, RZ, R7, R40 ;  /* 0x00000007ff287225 */ /* 0x000fc60007840028 */
[----:B------:R-:W-:Y:S01]  /*11cf0*/  ISETP.GE.U32.AND.EX P1, PT, R46, R51, PT, P1 ;  /* 0x000000332e00720c */ /* 0x000fe20003f26110 */
[----:B------:R-:W-:Y:S01]  /*11d00*/  IMAD.WIDE.U32.X R20, R23, R47, R20, P4 ;  /* 0x0000002f17147225 */ /* 0x000fe200020e0414 */
[----:B------:R-:W-:Y:S02]  /*11d10*/  SEL R47, RZ, 0x1, P0 ;  /* 0x00000001ff2f7807 */ /* 0x000fe40000000000 */
[----:B------:R-:W-:Y:S01]  /*11d20*/  IADD3 R51, P0, PT, R59, R40, RZ ;  /* 0x000000283b337210 */ /* 0x000fe20007f1e0ff */
[----:B------:R-:W-:Y:S01]  /*11d30*/  IMAD.MOV.U32 R44, RZ, RZ, R41 ;  /* 0x000000ffff2c7224 */ /* 0x000fe200078e0029 */
[----:B------:R-:W-:Y:S01]  /*11d40*/  SEL R23, RZ, 0x1, P1 ;  /* 0x00000001ff177807 */ /* 0x000fe20000800000 */
[----:B------:R-:W-:-:S04]  /*11d50*/  IMAD.WIDE.U32 R40, R43, 0x3d1, RZ ;  /* 0x000003d12b287825 */ /* 0x000fc800078e00ff */
[----:B------:R-:W-:Y:S01]  /*11d60*/  IMAD.X R45, RZ, RZ, RZ, P2 ;  /* 0x000000ffff2d7224 */ /* 0x000fe200010e06ff */
[----:B------:R-:W-:Y:S01]  /*11d70*/  IADD3 R23, P2, P3, R23, R20, R47 ;  /* 0x0000001417177210 */ /* 0x000fe20007b5e02f */
[----:B------:R-:W-:-:S03]  /*11d80*/  IMAD.WIDE.U32 R52, R18, 0x3d1, RZ ;  /* 0x000003d112347825 */ /* 0x000fc600078e00ff */
[----:B------:R-:W-:Y:S01]  /*11d90*/  IADD3.X R54, PT, PT, RZ, R21, RZ, P2, P3 ;  /* 0x00000015ff367210 */ /* 0x000fe200017e64ff */
[----:B------:R-:W-:-:S04]  /*11da0*/  IMAD.WIDE.U32.X R44, RZ, R68, R44, P0 ;  /* 0x00000044ff2c7225 */ /* 0x000fc800000e042c */
[----:B------:R-:W-:Y:S01]  /*11db0*/  IMAD.WIDE.U32 R40, P4, RZ, R18, R40 ;  /* 0x00000012ff287225 */ /* 0x000fe20007880028 */
[----:B------:R-:W-:-:S03]  /*11dc0*/  IADD3 R55, P5, PT, R44, R52, RZ ;  /* 0x000000342c377210 */ /* 0x000fc60007fbe0ff */
[----:B------:R-:W-:Y:S01]  /*11dd0*/  IMAD.X R21, RZ, RZ, RZ, P4 ;  /* 0x000000ffff157224 */ /* 0x000fe200020e06ff */
[----:B------:R-:W-:Y:S01]  /*11de0*/  IADD3 R44, P1, PT, R53, R40, RZ ;  /* 0x00000028352c7210 */ /* 0x000fe20007f3e0ff */
[----:B------:R-:W-:Y:S01]  /*11df0*/  IMAD.MOV.U32 R20, RZ, RZ, R41 ;  /* 0x000000ffff147224 */ /* 0x000fe200078e0029 */
[C---:B------:R-:W-:Y:S01]  /*11e00*/  ISETP.GE.U32.AND P0, PT, R55.reuse, R52, PT ;  /* 0x000000343700720c */ /* 0x040fe20003f06070 */
[----:B------:R-:W-:Y:S01]  /*11e10*/  IMAD.WIDE.U32 R52, R50, 0x3d1, RZ ;  /* 0x000003d132347825 */ /* 0x000fe200078e00ff */
[----:B------:R-:W-:-:S03]  /*11e20*/  IADD3 R68, P6, PT, R55, R68, RZ ;  /* 0x0000004437447210 */ /* 0x000fc60007fde0ff */
[----:B------:R-:W-:Y:S02]  /*11e30*/  IMAD.X R59, R44, 0x1, R45, P5 ;  /* 0x000000012c3b7824 */ /* 0x000fe400028e062d */
[----:B------:R-:W-:Y:S01]  /*11e40*/  IMAD.WIDE.U32.X R20, RZ, R43, R20, P1 ;  /* 0x0000002bff147225 */ /* 0x000fe200008e0414 */
[----:B------:R-:W-:Y:S02]  /*11e50*/  IADD3 R47, P1, PT, RZ, R58, RZ ;  /* 0x0000003aff2f7210 */ /* 0x000fe40007f3e0ff */
[----:B------:R-:W-:Y:S01]  /*11e60*/  ISETP.GE.U32.AND.EX P0, PT, R59, R44, PT, P0 ;  /* 0x0000002c3b00720c */ /* 0x000fe20003f06100 */
[----:B------:R-:W-:Y:S01]  /*11e70*/  IMAD.WIDE.U32 R44, R46, 0x3d1, RZ ;  /* 0x000003d12e2c7825 */ /* 0x000fe200078e00ff */
[----:B------:R-:W-:-:S03]  /*11e80*/  ISETP.GE.U32.AND P3, PT, R47, R58, PT ;  /* 0x0000003a2f00720c */ /* 0x000fc60003f66070 */
[----:B------:R-:W-:Y:S01]  /*11e90*/  IMAD.X R7, R51, 0x1, R7, P1 ;  /* 0x0000000133077824 */ /* 0x000fe200008e0607 */
[----:B------:R-:W-:Y:S01]  /*11ea0*/  ISETP.LT.U32.AND P1, PT, R68, R55, PT ;  /* 0x000000374400720c */ /* 0x000fe20003f21070 */
[----:B------:R-:W-:-:S03]  /*11eb0*/  IMAD.WIDE.U32 R44, P2, RZ, R50, R44 ;  /* 0x00000032ff2c7225 */ /* 0x000fc6000784002c */
[----:B------:R-:W-:Y:S01]  /*11ec0*/  ISETP.GE.U32.AND.EX P3, PT, R7, R51, PT, P3 ;  /* 0x000000330700720c */ /* 0x000fe20003f66130 */
[----:B------:R-:W-:Y:S01]  /*11ed0*/  IMAD.MOV.U32 R40, RZ, RZ, R45 ;  /* 0x000000ffff287224 */ /* 0x000fe200078e002d */
[----:B------:R-:W-:Y:S01]  /*11ee0*/  SEL R45, RZ, 0x1, P0 ;  /* 0x00000001ff2d7807 */ /* 0x000fe20000000000 */
[----:B------:R-:W-:Y:S01]  /*11ef0*/  IMAD.X R41, RZ, RZ, RZ, P2 ;  /* 0x000000ffff297224 */ /* 0x000fe200010e06ff */
[----:B------:R-:W-:Y:S02]  /*11f00*/  SEL R51, RZ, 0x1, P3 ;  /* 0x00000001ff337807 */ /* 0x000fe40001800000 */
[----:B------:R-:W-:Y:S01]  /*11f10*/  IADD3 R20, P5, P4, R52, R20, R45 ;  /* 0x0000001434147210 */ /* 0x000fe20007cbe02d */
[----:B------:R-:W-:Y:S01]  /*11f20*/  IMAD.X R45, R59, 0x1, R18, P6 ;  /* 0x000000013b2d7824 */ /* 0x000fe200030e0612 */
[----:B------:R-:W-:Y:S02]  /*11f30*/  IADD3 R51, P3, PT, R68, R51, RZ ;  /* 0x0000003344337210 */ /* 0x000fe40007f7e0ff */
[----:B------:R-:W-:-:S02]  /*11f40*/  IADD3 R44, P2, PT, R53, R44, RZ ;  /* 0x0000002c352c7210 */ /* 0x000fc40007f5e0ff */
[----:B------:R-:W-:Y:S01]  /*11f50*/  ISETP.GE.U32.AND P6, PT, R51, R68, PT ;  /* 0x000000443300720c */ /* 0x000fe20003fc6070 */
[----:B------:R-:W-:Y:S01]  /*11f60*/  IMAD.X R18, RZ, RZ, R45, P3 ;  /* 0x000000ffff127224 */ /* 0x000fe200018e062d */
[----:B------:R-:W-:Y:S01]  /*11f70*/  ISETP.GE.U32.AND P0, PT, R20, R52, PT ;  /* 0x000000341400720c */ /* 0x000fe20003f06070 */
[----:B------:R-:W-:Y:S01]  /*11f80*/  IMAD.WIDE.U32.X R40, RZ, R46, R40, P2 ;  /* 0x0000002eff287225 */ /* 0x000fe200010e0428 */
[----:B------:R-:W-:Y:S02]  /*11f90*/  IADD3.X R53, PT, PT, R44, R21, RZ, P5, P4 ;  /* 0x000000152c357210 */ /* 0x000fe40002fe84ff */
[----:B------:R-:W-:-:S04]  /*11fa0*/  ISETP.GE.U32.AND.EX P3, PT, R18, R45, PT, P6 ;  /* 0x0000002d1200720c */ /* 0x000fc80003f66160 */
[----:B------:R-:W-:Y:S02]  /*11fb0*/  ISETP.LT.U32.OR.EX P1, PT, R45, R59, !P3, P1 ;  /* 0x0000003b2d00720c */ /* 0x000fe40005f21510 */
[----:B------:R-:W-:Y:S02]  /*11fc0*/  IADD3 R43, P3, PT, R20, R43, RZ ;  /* 0x0000002b142b7210 */ /* 0x000fe40007f7e0ff */
[----:B------:R-:W-:Y:S02]  /*11fd0*/  SEL R52, RZ, 0x1, !P1 ;  /* 0x00000001ff347807 */ /* 0x000fe40004800000 */
[----:B------:R-:W-:Y:S01]  /*11fe0*/  ISETP.LT.U32.AND P4, PT, R43, R20, PT ;  /* 0x000000142b00720c */ /* 0x000fe20003f81070 */
[----:B------:R-:W-:Y:S01]  /*11ff0*/  IMAD.X R45, R53, 0x1, R50, P3 ;  /* 0x00000001352d7824 */ /* 0x000fe200018e0632 */
[----:B------:R-:W-:Y:S01]  /*12000*/  IADD3 R52, P1, PT, R43, R52, RZ ;  /* 0x000000342b347210 */ /* 0x000fe20007f3e0ff */
[----:B------:R-:W-:-:S03]  /*12010*/  IMAD.WIDE.U32 R20, R54, 0x3d1, RZ ;  /* 0x000003d136147825 */ /* 0x000fc600078e00ff */
[----:B------:R-:W-:Y:S01]  /*12020*/  ISETP.GE.U32.AND P3, PT, R52, R43, PT ;  /* 0x0000002b3400720c */ /* 0x000fe20003f66070 */
[----:B------:R-:W-:Y:S01]  /*12030*/  IMAD.X R50, RZ, RZ, R45, P1 ;  /* 0x000000ffff327224 */ /* 0x000fe200008e062d */
[----:B------:R-:W-:-:S04]  /*12040*/  ISETP.GE.U32.AND.EX P1, PT, R53, R44, PT, P0 ;  /* 0x0000002c3500720c */ /* 0x000fc80003f26100 */
[----:B------:R-:W-:Y:S02]  /*12050*/  ISETP.GE.U32.AND.EX P0, PT, R50, R45, PT, P3 ;  /* 0x0000002d3200720c */ /* 0x000fe40003f06130 */
[----:B------:R-:W-:Y:S02]  /*12060*/  SEL R43, RZ, 0x1, P1 ;  /* 0x00000001ff2b7807 */ /* 0x000fe40000800000 */
[----:B------:R-:W-:Y:S01]  /*12070*/  ISETP.LT.U32.OR.EX P0, PT, R45, R53, !P0, P4 ;  /* 0x000000352d00720c */ /* 0x000fe20004701540 */
[----:B------:R-:W-:-:S04]  /*12080*/  IMAD.WIDE.U32 R44, R23, 0x3d1, RZ ;  /* 0x000003d1172c7825 */ /* 0x000fc800078e00ff */
[----:B------:R-:W-:Y:S01]  /*12090*/  IMAD.WIDE.U32 R20, P4, RZ, R23, R20 ;  /* 0x00000017ff147225 */ /* 0x000fe20007880014 */
[----:B------:R-:W-:Y:S02]  /*120a0*/  IADD3 R43, P2, P5, R44, R40, R43 ;  /* 0x000000282c2b7210 */ /* 0x000fe40007d5e02b */
[----:B------:R-:W-:Y:S02]  /*120b0*/  IADD3 R40, P3, PT, R45, R20, RZ ;  /* 0x000000142d287210 */ /* 0x000fe40007f7e0ff */
[C---:B------:R-:W-:Y:S02]  /*120c0*/  ISETP.GE.U32.AND P1, PT, R43.reuse, R44, PT ;  /* 0x0000002c2b00720c */ /* 0x040fe40003f26070 */
[----:B------:R-:W-:Y:S02]  /*120d0*/  IADD3.X R20, PT, PT, R40, R41, RZ, P2, P5 ;  /* 0x0000002928147210 */ /* 0x000fe400017ea4ff */
[----:B------:R-:W-:Y:S02]  /*120e0*/  IADD3 R41, P2, PT, R43, R46, RZ ;  /* 0x0000002e2b297210 */ /* 0x000fe40007f5e0ff */
[----:B------:R-:W-:-:S02]  /*120f0*/  SEL R46, RZ, 0x1, !P0 ;  /* 0x00000001ff2e7807 */ /* 0x000fc40004000000 */
[C---:B------:R-:W-:Y:S01]  /*12100*/  ISETP.LT.U32.AND P0, PT, R41.reuse, R43, PT ;  /* 0x0000002b2900720c */ /* 0x040fe20003f01070 */
[C---:B------:R-:W-:Y:S01]  /*12110*/  IMAD.X R43, R20.reuse, 0x1, R23, P2 ;  /* 0x00000001142b7824 */ /* 0x040fe200010e0617 */
[----:B------:R-:W-:Y:S02]  /*12120*/  IADD3 R46, P5, PT, R41, R46, RZ ;  /* 0x0000002e292e7210 */ /* 0x000fe40007fbe0ff */
[----:B------:R-:W-:Y:S01]  /*12130*/  ISETP.GE.U32.AND.EX P1, PT, R20, R40, PT, P1 ;  /* 0x000000281400720c */ /* 0x000fe20003f26110 */
[----:B------:R-:W-:Y:S01]  /*12140*/  IMAD.MOV.U32 R40, RZ, RZ, R21 ;  /* 0x000000ffff287224 */ /* 0x000fe200078e0015 */
[----:B------:R-:W-:Y:S01]  /*12150*/  ISETP.GE.U32.AND P2, PT, R46, R41, PT ;  /* 0x000000292e00720c */ /* 0x000fe20003f46070 */
[----:B------:R-:W-:Y:S01]  /*12160*/  IMAD.X R23, RZ, RZ, R43, P5 ;  /* 0x000000ffff177224 */ /* 0x000fe200028e062b */
[----:B------:R-:W-:Y:S01]  /*12170*/  SEL R53, RZ, 0x1, P1 ;  /* 0x00000001ff357807 */ /* 0x000fe20000800000 */
[----:B------:R-:W-:-:S03]  /*12180*/  IMAD.X R41, RZ, RZ, RZ, P4 ;  /* 0x000000ffff297224 */ /* 0x000fc600020e06ff */
[----:B------:R-:W-:Y:S01]  /*12190*/  ISETP.GE.U32.AND.EX P2, PT, R23, R43, PT, P2 ;  /* 0x0000002b1700720c */ /* 0x000fe20003f46120 */
[----:B------:R-:W-:-:S03]  /*121a0*/  IMAD.WIDE.U32.X R40, RZ, R54, R40, P3 ;  /* 0x00000036ff287225 */ /* 0x000fc600018e0428 */
[----:B------:R-:W-:Y:S01]  /*121b0*/  ISETP.LT.U32.OR.EX P0, PT, R43, R20, !P2, P0 ;  /* 0x000000142b00720c */ /* 0x000fe20005701500 */
[----:B------:R-:W-:Y:S01]  /*121c0*/  IMAD.WIDE.U32 R42, R26, R42, RZ ;  /* 0x0000002a1a2a7225 */ /* 0x000fe200078e00ff */
[----:B------:R-:W-:Y:S02]  /*121d0*/  IADD3 R53, P1, P2, R54, R40, R53 ;  /* 0x0000002836357210 */ /* 0x000fe40007a3e035 */
[----:B------:R-:W-:Y:S01]  /*121e0*/  SEL R20, RZ, 0x1, !P0 ;  /* 0x00000001ff147807 */ /* 0x000fe20004000000 */
[----:B------:R-:W-:Y:S01]  /*121f0*/  IMAD.IADD R83, R43, 0x1, R83 ;  /* 0x000000012b537824 */ /* 0x000fe200078e0253 */
        /* <DEDUP_REMOVED lines=16> */
[----:B------:R-:W-:Y:S01]  /*12300*/  IADD3 R47, P2, PT, R47, R40, RZ ;  /* 0x000000282f2f7210 */ /* 0x000fe20007f5e0ff */
[----:B------:R-:W-:Y:S01]  /*12310*/  IMAD.IADD R20, R20, 0x1, R41 ;  /* 0x0000000114147824 */ /* 0x000fe200078e0229 */
[----:B------:R-:W-:Y:S01]  /*12320*/  ISETP.GE.U32.AND P0, PT, R40, RZ, PT ;  /* 0x000000ff2800720c */ /* 0x000fe20003f06070 */
[----:B------:R-:W-:Y:S01]  /*12330*/  IMAD.WIDE.U32.X R44, RZ, R54, R44, P1 ;  /* 0x00000036ff2c7225 */ /* 0x000fe200008e042c */
[----:B------:R-:W-:Y:S02]  /*12340*/  ISETP.GE.U32.AND P1, PT, R47, R40, PT ;  /* 0x000000282f00720c */ /* 0x000fe40003f26070 */
[C---:B------:R-:W-:Y:S01]  /*12350*/  ISETP.GE.U32.AND.EX P0, PT, R20.reuse, R53, PT, P0 ;  /* 0x000000351400720c */ /* 0x040fe20003f06100 */
[----:B------:R-:W-:Y:S01]  /*12360*/  IMAD.X R7, R20, 0x1, R7, P2 ;  /* 0x0000000114077824 */ /* 0x000fe200010e0607 */
[----:B------:R-:W-:Y:S02]  /*12370*/  IADD3 R21, P2, PT, R54, R44, RZ ;  /* 0x0000002c36157210 */ /* 0x000fe40007f5e0ff */
[----:B------:R-:W-:-:S02]  /*12380*/  SEL R26, RZ, 0x1, P0 ;  /* 0x00000001ff1a7807 */ /* 0x000fc40000000000 */
[----:B------:R-:W-:Y:S01]  /*12390*/  ISETP.GE.U32.AND.EX P1, PT, R7, R20, PT, P1 ;  /* 0x000000140700720c */ /* 0x000fe20003f26110 */
[----:B------:R-:W-:Y:S01]  /*123a0*/  IMAD.X R45, RZ, RZ, R45, P2 ;  /* 0x000000ffff2d7224 */ /* 0x000fe200010e062d */
[CC--:B------:R-:W-:Y:S02]  /*123b0*/  IADD3 R20, P2, PT, R21.reuse, R51.reuse, RZ ;  /* 0x0000003315147210 */ /* 0x0c0fe40007f5e0ff */
[----:B------:R-:W-:Y:S02]  /*123c0*/  SEL R41, RZ, 0x1, P1 ;  /* 0x00000001ff297807 */ /* 0x000fe40000800000 */
[----:B------:R-:W-:Y:S01]  /*123d0*/  ISETP.GE.U32.AND P0, PT, R21, R54, PT ;  /* 0x000000361500720c */ /* 0x000fe20003f06070 */
[----:B------:R-:W-:Y:S01]  /*123e0*/  IMAD.X R21, R45, 0x1, R18, P2 ;  /* 0x000000012d157824 */ /* 0x000fe200010e0612 */
[----:B------:R-:W-:Y:S02]  /*123f0*/  ISETP.GE.U32.AND P1, PT, R20, R51, PT ;  /* 0x000000331400720c */ /* 0x000fe40003f26070 */
[----:B------:R-:W-:-:S02]  /*12400*/  IADD3 R51, P3, P4, R41, R20, R26 ;  /* 0x0000001429337210 */ /* 0x000fc40007c7e01a */
[----:B------:R-:W-:Y:S02]  /*12410*/  ISETP.GE.U32.AND.EX P0, PT, R45, RZ, PT, P0 ;  /* 0x000000ff2d00720c */ /* 0x000fe40003f06100 */
[----:B------:R-:W-:Y:S02]  /*12420*/  ISETP.GE.U32.AND.EX P1, PT, R21, R18, PT, P1 ;  /* 0x000000121500720c */ /* 0x000fe40003f26110 */
[----:B------:R-:W-:Y:S02]  /*12430*/  ISETP.GE.U32.AND P2, PT, R51, R20, PT ;  /* 0x000000143300720c */ /* 0x000fe40003f46070 */
[----:B------:R-:W-:Y:S02]  /*12440*/  IADD3.X R18, PT, PT, RZ, R21, RZ, P3, P4 ;  /* 0x00000015ff127210 */ /* 0x000fe40001fe84ff */
[----:B------:R-:W-:Y:S02]  /*12450*/  SEL R20, RZ, 0x1, P0 ;  /* 0x00000001ff147807 */ /* 0x000fe40000000000 */
[----:B------:R-:W-:-:S02]  /*12460*/  SEL R41, RZ, 0x1, P1 ;  /* 0x00000001ff297807 */ /* 0x000fc40000800000 */
        /* <DEDUP_REMOVED lines=18> */
.L_x_75:
[----:B------:R-:W-:Y:S05]  /*12590*/  BSYNC.RECONVERGENT B2 ;  /* 0x0000000000027941 */ /* 0x000fea0003800200 */
.L_x_74:
[----:B------:R-:W-:Y:S01]  /*125a0*/  IADD3 R42, P1, PT, R47, R42, RZ ;  /* 0x0000002a2f2a7210 */ /* 0x000fe20007f3e0ff */
        /* <DEDUP_REMOVED lines=31> */
[----:B------:R-:W-:Y:S01]  /*127a0*/  ISETP.LT.U32.OR.EX P0, PT, R44, R23, !P0, P1 ;  /* 0x000000172c00720c */ /* 0x000fe20004701510 */
[----:B------:R-:W-:-:S03]  /*127b0*/  IMAD.MOV.U32 R23, RZ, RZ, RZ ;  /* 0x000000ffff177224 */ /* 0x000fc600078e00ff */
        /* <DEDUP_REMOVED lines=22> */
.L_x_78:
[----:B------:R-:W-:Y:S05]  /*12920*/  BSYNC.RELIABLE B3 ;  /* 0x0000000000037941 */ /* 0x000fea0003800100 */
.L_x_77:
        /* <DEDUP_REMOVED lines=24> */
[----:B------:R-:W-:Y:S02]  /*12ab0*/  ISETP.GE.U32.AND P3, PT, R18, R7, PT ;  /* 0x000000071200720c */ /* 0x000fe40003f66070 */
[----:B------:R-:W-:Y:S02]  /*12ac0*/  SEL R7, RZ, 0xffffffff, !P1 ;  /* 0xffffffffff077807 */ /* 0x000fe40004800000 */
[----:B------:R-:W-:Y:S02]  /*12ad0*/  ISETP.GE.U32.AND.EX P3, PT, R20, RZ, PT, P3 ;  /* 0x000000ff1400720c */ /* 0x000fe40003f66130 */
[----:B------:R-:W-:Y:S02]  /*12ae0*/  IADD3 R23, P1, PT, R42, 0x3d1, RZ ;  /* 0x000003d12a177810 */ /* 0x000fe40007f3e0ff */
[----:B------:R-:W-:Y:S02]  /*12af0*/  ISETP.NE.OR.EX P3, PT, R51, -0x1, !P3, P4 ;  /* 0xffffffff3300780c */ /* 0x000fe40005f65740 */
[----:B------:R-:W-:-:S02]  /*12b00*/  SEL R51, RZ, 0xffffffff, !P2 ;  /* 0xffffffffff337807 */ /* 0x000fc40005000000 */
[----:B------:R-:W-:Y:S02]  /*12b10*/  SEL R41, RZ, 0xffffffff, !P3 ;  /* 0xffffffffff297807 */ /* 0x000fe40005800000 */
[----:B------:R-:W-:Y:S02]  /*12b20*/  IADD3 R21, P2, PT, R7, R44, RZ ;  /* 0x0000002c07157210 */ /* 0x000fe40007f5e0ff */
[----:B------:R-:W-:Y:S02]  /*12b30*/  IADD3 R43, P3, PT, R41, R54, RZ ;  /* 0x00000036292b7210 */ /* 0x000fe40007f7e0ff */
[----:B------:R-:W-:Y:S02]  /*12b40*/  IADD3.X R50, PT, PT, R40, 0x1, RZ, P1, !PT ;  /* 0x0000000128327810 */ /* 0x000fe40000ffe4ff */
[----:B------:R-:W-:Y:S01]  /*12b50*/  ISETP.NE.U32.AND P0, PT, R43, RZ, PT ;  /* 0x000000ff2b00720c */ /* 0x000fe20003f05070 */
[----:B------:R-:W-:Y:S01]  /*12b60*/  IMAD.X R41, R41, 0x1, R56, P3 ;  /* 0x0000000129297824 */ /* 0x000fe200018e0638 */
[----:B------:R-:W-:Y:S01]  /*12b70*/  IADD3 R26, P3, PT, R51, R18, RZ ;  /* 0x00000012331a7210 */ /* 0x000fe20007f7e0ff */
[----:B------:R-:W-:-:S02]  /*12b80*/  IMAD.X R18, R7, 0x1, R46, P2 ;  /* 0x0000000107127824 */ /* 0x000fc400010e062e */
[----:B------:R-:W-:Y:S01]  /*12b90*/  IMAD.MOV.U32 R7, RZ, RZ, R45 ;  /* 0x000000ffff077224 */ /* 0x000fe200078e002d */
        /* <DEDUP_REMOVED lines=15> */
.L_x_81:
[----:B------:R-:W-:Y:S05]  /*12c90*/  BSYNC.RELIABLE B3 ;  /* 0x0000000000037941 */ /* 0x000fea0003800100 */
.L_x_80:
        /* <DEDUP_REMOVED lines=55> */
.L_x_83:
[----:B------:R-:W-:Y:S05]  /*13010*/  BSYNC.RELIABLE B3 ;  /* 0x0000000000037941 */ /* 0x000fea0003800100 */
.L_x_82:
        /* <DEDUP_REMOVED lines=9> */
[----:B------:R-:W-:-:S04]  /*130b0*/  ISETP.GE.U32.AND.EX P1, PT, R46, RZ, PT, P1 ;  /* 0x000000ff2e00720c */ /* 0x000fc80003f26110 */
[----:B------:R-:W-:Y:S02]  /*130c0*/  ISETP.NE.OR.EX P1, PT, R20, -0x1, !P1, P2 ;  /* 0xffffffff1400780c */ /* 0x000fe40004f25720 */
[----:B------:R-:W-:Y:S02]  /*130d0*/  IADD3 R23, P2, PT, R21, 0x1, RZ ;  /* 0x0000000115177810 */ /* 0x000fe40007f5e0ff */
[----:B------:R-:W-:Y:S02]  /*130e0*/  SEL R7, RZ, 0x1, !P1 ;  /* 0x00000001ff077807 */ /* 0x000fe40004800000 */
[----:B------:R-:W-:Y:S01]  /*130f0*/  IADD3 R20, P0, PT, R41, R44, RZ ;  /* 0x0000002c29147210 */ /* 0x000fe20007f1e0ff */
[----:B------:R-:W-:Y:S01]  /*13100*/  IMAD.X R43, RZ, RZ, R18, P2 ;  /* 0x000000ffff2b7224 */ /* 0x000fe200010e0612 */
[----:B------:R-:W-:-:S03]  /*13110*/  ISETP.GE.U32.AND P2, PT, R23, R7, PT ;  /* 0x000000071700720c */ /* 0x000fc60003f46070 */
[----:B------:R-:W-:Y:S01]  /*13120*/  IMAD.X R41, R41, 0x1, R46, P0 ;  /* 0x0000000129297824 */ /* 0x000fe200000e062e */
[----:B------:R-:W-:-:S04]  /*13130*/  ISETP.GE.U32.AND.EX P2, PT, R43, RZ, PT, P2 ;  /* 0x000000ff2b00720c */ /* 0x000fc80003f46120 */
[----:B------:R-:W-:Y:S02]  /*13140*/  ISETP.NE.OR.EX P2, PT, R18, -0x1, !P2, P3 ;  /* 0xffffffff1200780c */ /* 0x000fe40005745730 */
[----:B------:R-:W-:Y:S02]  /*13150*/  SEL R18, RZ, 0xffffffff, !P1 ;  /* 0xffffffffff127807 */ /* 0x000fe40004800000 */
[----:B------:R-:W-:Y:S02]  /*13160*/  SEL R7, RZ, 0xffffffff, !P2 ;  /* 0xffffffffff077807 */ /* 0x000fe40005000000 */
[----:B------:R-:W-:Y:S02]  /*13170*/  IADD3 R21, P1, PT, R18, R23, RZ ;  /* 0x0000001712157210 */ /* 0x000fe40007f3e0ff */
[----:B------:R-:W-:Y:S02]  /*13180*/  IADD3 R26, P2, P3, R26, 0x1, R7 ;  /* 0x000000011a1a7810 */ /* 0x000fe40007b5e007 */
[----:B------:R-:W-:Y:S01]  /*13190*/  IADD3 R23, P4, PT, R42, 0xb73, RZ ;  /* 0x00000b732a177810 */ /* 0x000fe20007f9e0ff */
[----:B------:R-:W-:Y:S01]  /*131a0*/  IMAD.X R18, R18, 0x1, R43, P1 ;  /* 0x0000000112127824 */ /* 0x000fe200008e062b */
[----:B------:R-:W-:Y:S01]  /*131b0*/  IADD3.X R51, PT, PT, R51, RZ, R7, P2, P3 ;  /* 0x000000ff33337210 */ /* 0x000fe200017e6407 */
[----:B------:R-:W-:Y:S01]  /*131c0*/  IMAD.MOV.U32 R7, RZ, RZ, R20 ;  /* 0x000000ffff077224 */ /* 0x000fe200078e0014 */
[----:B------:R-:W-:Y:S01]  /*131d0*/  IADD3.X R50, PT, PT, R40, 0x3, RZ, P4, !PT ;  /* 0x0000000328327810 */ /* 0x000fe200027fe4ff */
[----:B------:R-:W-:-:S08]  /*131e0*/  IMAD.MOV.U32 R20, RZ, RZ, R41 ;  /* 0x000000ffff147224 */ /* 0x000fd000078e0029 */
.L_x_79:
[----:B------:R-:W-:Y:S05]  /*131f0*/  BSYNC.RECONVERGENT B2 ;  /* 0x0000000000027941 */ /* 0x000fea0003800200 */
.L_x_76:
[----:B------:R-:W-:Y:S01]  /*13200*/  ISETP.GE.U32.AND P2, PT, R67, R75, PT ;  /* 0x0000004b4300720c */ /* 0x000fe20003f46070 */
[----:B------:R-:W-:Y:S01]  /*13210*/  IMAD.SHL.U32 R55, R23, 0x2, RZ ;  /* 0x0000000217377824 */ /* 0x000fe200078e00ff */
[----:B------:R-:W-:Y:S01]  /*13220*/  IADD3 R40, P0, PT, -R27, R33, RZ ;  /* 0x000000211b287210 */ /* 0x000fe20007f1e1ff */
[----:B------:R-:W-:Y:S01]  /*13230*/  BSSY.RECONVERGENT B2, `(.L_x_84) ;  /* 0x00002c6000027945 */ /* 0x000fe20003800200 */
[----:B------:R-:W-:Y:S02]  /*13240*/  ISETP.GE.U32.AND.EX P2, PT, R72, R80, PT, P2 ;  /* 0x000000504800720c */ /* 0x000fe40003f46120 */
[----:B------:R-:W-:Y:S01]  /*13250*/  IADD3 R42, P4, PT, -R29, R61, RZ ;  /* 0x0000003d1d2a7210 */ /* 0x000fe20007f9e1ff */
[----:B------:R-:W-:Y:S01]  /*13260*/  IMAD.X R46, R60, 0x1, ~R28, P0 ;  /* 0x000000013c2e7824 */ /* 0x000fe200000e0e1c */
[----:B------:R-:W-:Y:S02]  /*13270*/  SEL R41, RZ, 0x1, P2 ;  /* 0x00000001ff297807 */ /* 0x000fe40001000000 */
[----:B------:R-:W-:Y:S01]  /*13280*/  ISETP.LT.U32.AND P0, PT, R33, R27, PT ;  /* 0x0000001b2100720c */ /* 0x000fe20003f01070 */
[----:B------:R-:W-:Y:S01]  /*13290*/  IMAD.X R44, R62, 0x1, ~R30, P4 ;  /* 0x000000013e2c7824 */ /* 0x000fe200020e0e1e */
[----:B------:R-:W-:-:S02]  /*132a0*/  ISETP.GE.U32.AND P6, PT, R40, R41, PT ;  /* 0x000000292800720c */ /* 0x000fc40003fc6070 */
[----:B------:R-:W-:Y:S02]  /*132b0*/  LEA.HI R52, P1, R50, R7, RZ, 0x1 ;  /* 0x0000000732347211 */ /* 0x000fe400078308ff */
[----:B------:R-:W-:Y:S02]  /*132c0*/  ISETP.GE.U32.AND.EX P6, PT, R46, RZ, PT, P6 ;  /* 0x000000ff2e00720c */ /* 0x000fe40003fc6160 */
[----:B------:R-:W-:Y:S01]  /*132d0*/  IADD3 R57, P3, PT, R7, R52, RZ ;  /* 0x0000003407397210 */ /* 0x000fe20007f7e0ff */
[----:B------:R-:W-:Y:S01]  /*132e0*/  IMAD.X R41, RZ, RZ, R20, P1 ;  /* 0x000000ffff297224 */ /* 0x000fe200008e0614 */
[----:B------:R-:W-:Y:S02]  /*132f0*/  ISETP.LT.U32.OR.EX P6, PT, R60, R28, !P6, P0 ;  /* 0x0000001c3c00720c */ /* 0x000fe400077c1500 */
[----:B------:R-:W-:Y:S01]  /*13300*/  ISETP.LT.U32.AND P0, PT, R61, R29, PT ;  /* 0x0000001d3d00720c */ /* 0x000fe20003f01070 */
[----:B------:R-:W-:Y:S01]  /*13310*/  IMAD.X R66, R20, 0x1, R41, P3 ;  /* 0x0000000114427824 */ /* 0x000fe200018e0629 */
[----:B------:R-:W-:-:S02]  /*13320*/  SEL R33, RZ, 0x1, !P6 ;  /* 0x00000001ff217807 */ /* 0x000fc40007000000 */
[----:B------:R-:W-:Y:S02]  /*13330*/  SEL R61, RZ, 0xffffffff, P2 ;  /* 0xffffffffff3d7807 */ /* 0x000fe40001000000 */
[----:B------:R-:W-:Y:S02]  /*13340*/  ISETP.GE.U32.AND P1, PT, R42, R33, PT ;  /* 0x000000212a00720c */ /* 0x000fe40003f26070 */
[----:B------:R-:W-:Y:S02]  /*13350*/  ISETP.GE.U32.AND P5, PT, R52, R7, PT ;  /* 0x000000073400720c */ /* 0x000fe40003fa6070 */
[----:B------:R-:W-:Y:S02]  /*13360*/  ISETP.GE.U32.AND.EX P1, PT, R44, RZ, PT, P1 ;  /* 0x000000ff2c00720c */ /* 0x000fe40003f26110 */
[----:B------:R-:W-:Y:S02]  /*13370*/  ISETP.GE.U32.AND P4, PT, R57, R52, PT ;  /* 0x000000343900720c */ /* 0x000fe40003f86070 */
[----:B------:R-:W-:-:S02]  /*13380*/  ISETP.LT.U32.OR.EX P0, PT, R62, R30, !P1, P0 ;  /* 0x0000001e3e00720c */ /* 0x000fc40004f01500 */
[----:B------:R-:W-:Y:S02]  /*13390*/  ISETP.LT.U32.AND P1, PT, R63, R31, PT ;  /* 0x0000001f3f00720c */ /* 0x000fe40003f21070 */
[----:B------:R-:W-:Y:S02]  /*133a0*/  IADD3 R45, P2, PT, R61, R40, RZ ;  /* 0x000000283d2d7210 */ /* 0x000fe40007f5e0ff */
[----:B------:R-:W-:Y:S02]  /*133b0*/  ISETP.GE.U32.AND.EX P5, PT, R41, R20, PT, P5 ;  /* 0x000000142900720c */ /* 0x000fe40003fa6150 */
[----:B------:R-:W-:Y:S01]  /*133c0*/  IADD3 R63, P3, PT, -R31, R63, RZ ;  /* 0x0000003f1f3f7210 */ /* 0x000fe20007f7e1ff */
[----:B------:R-:W-:Y:S01]  /*133d0*/  IMAD.X R61, R61, 0x1, R46, P2 ;  /* 0x000000013d3d7824 */ /* 0x000fe200010e062e */
[----:B------:R-:W-:Y:S02]  /*133e0*/  SEL R43, RZ, 0xffffffff, !P6 ;  /* 0xffffffffff2b7807 */ /* 0x000fe40007000000 */
[----:B------:R-:W-:Y:S01]  /*133f0*/  SEL R40, RZ, 0x1, !P0 ;  /* 0x00000001ff287807 */ /* 0x000fe20004000000 */
[----:B------:R-:W-:Y:S01]  /*13400*/  IMAD.X R33, R64, 0x1, ~R32, P3 ;  /* 0x0000000140217824 */ /* 0x000fe200018e0e20 */
[----:B------:R-:W-:-:S02]  /*13410*/  ISETP.GE.U32.AND.EX P4, PT, R66, R41, PT, P4 ;  /* 0x000000294200720c */ /* 0x000fc40003f86140 */
[----:B------:R-:W-:Y:S02]  /*13420*/  SEL R41, RZ, 0x1, P5 ;  /* 0x00000001ff297807 */ /* 0x000fe40002800000 */
[----:B------:R-:W-:Y:S02]  /*13430*/  IADD3 R42, P5, PT, R43, R42, RZ ;  /* 0x0000002a2b2a7210 */ /* 0x000fe40007fbe0ff */
[----:B------:R-:W-:Y:S02]  /*13440*/  SHF.L.U64.HI R58, R23, 0x1, R50 ;  /* 0x00000001173a7819 */ /* 0x000fe40000010232 */
[----:B------:R-:W-:Y:S01]  /*13450*/  ISETP.GE.U32.AND P2, PT, R55, -0x3d1, PT ;  /* 0xfffffc2f3700780c */ /* 0x000fe20003f46070 */
[----:B------:R-:W-:Y:S01]  /*13460*/  IMAD.X R43, R43, 0x1, R44, P5 ;  /* 0x000000012b2b7824 */ /* 0x000fe200028e062c */
[----:B------:R-:W-:Y:S02]  /*13470*/  ISETP.GE.U32.AND P6, PT, R63, R40, PT ;  /* 0x000000283f00720c */ /* 0x000fe40003fc6070 */
[----:B------:R-:W-:-:S02]  /*13480*/  SEL R46, RZ, 0x1, P4 ;  /* 0x00000001ff2e7807 */ /* 0x000fc40002000000 */
[----:B------:R-:W-:Y:S02]  /*13490*/  ISETP.GE.U32.AND.EX P2, PT, R58, -0x2, PT, P2 ;  /* 0xfffffffe3a00780c */ /* 0x000fe40003f46120 */
[----:B------:R-:W-:Y:S02]  /*134a0*/  ISETP.GE.U32.AND.EX P4, PT, R33, RZ, PT, P6 ;  /* 0x000000ff2100720c */ /* 0x000fe40003f86160 */
[----:B------:R-:W-:Y:S02]  /*134b0*/  IADD3 R44, P5, P6, R21, R46, R41 ;  /* 0x0000002e152c7210 */ /* 0x000fe40007ebe029 */
[----:B------:R-:W-:Y:S02]  /*134c0*/  IADD3 R59, P3, PT, R57, 0x1, RZ ;  /* 0x00000001393b7810 */ /* 0x000fe40007f7e0ff */
[----:B------:R-:W-:Y:S02]  /*134d0*/  SEL R40, RZ, 0x1, P2 ;  /* 0x00000001ff287807 */ /* 0x000fe40001000000 */
[----:B------:R-:W-:Y:S01]  /*134e0*/  SEL R62, RZ, 0xffffffff, P2 ;  /* 0xffffffffff3e7807 */ /* 0x000fe20001000000 */
[----:B------:R-:W-:Y:S01]  /*134f0*/  IMAD.X R41, RZ, RZ, R66, P3 ;  /* 0x000000ffff297224 */ /* 0x000fe200018e0642 */
[----:B------:R-:W-:-:S02]  /*13500*/  IADD3 R65, P2, PT, R21, R44, RZ ;  /* 0x0000002c15417210 */ /* 0x000fc40007f5e0ff */
[----:B------:R-:W-:Y:S02]  /*13510*/  IADD3.X R47, PT, PT, R18, RZ, RZ, P5, P6 ;  /* 0x000000ff122f7210 */ /* 0x000fe40002fec4ff */
[----:B------:R-:W-:Y:S02]  /*13520*/  ISETP.LT.U32.OR.EX P1, PT, R64, R32, !P4, P1 ;  /* 0x000000204000720c */ /* 0x000fe40006721510 */
[----:B------:R-:W-:Y:S02]  /*13530*/  ISETP.GE.U32.AND P5, PT, R44, R21, PT ;  /* 0x000000152c00720c */ /* 0x000fe40003fa6070 */
[----:B------:R-:W-:Y:S01]  /*13540*/  ISETP.GE.U32.AND P3, PT, R65, R44, PT ;  /* 0x0000002c4100720c */ /* 0x000fe20003f66070 */
[----:B------:R-:W-:Y:S01]  /*13550*/  IMAD.X R44, R18, 0x1, R47, P2 ;  /* 0x00000001122c7824 */ /* 0x000fe200010e062f */
[----:B------:R-:W-:Y:S02]  /*13560*/  ISETP.GE.U32.AND P4, PT, R59, R40, PT ;  /* 0x000000283b00720c */ /* 0x000fe40003f86070 */
[----:B------:R-:W-:-:S02]  /*13570*/  ISETP.NE.U32.AND P2, PT, R57, -0x1, PT ;  /* 0xffffffff3900780c */ /* 0x000fc40003f45070 */
[----:B------:R-:W-:Y:S02]  /*13580*/  ISETP.GE.U32.AND.EX P4, PT, R41, RZ, PT, P4 ;  /* 0x000000ff2900720c */ /* 0x000fe40003f86140 */
[----:B------:R-:W-:Y:S02]  /*13590*/  ISETP.GE.U32.AND.EX P5, PT, R47, R18, PT, P5 ;  /* 0x000000122f00720c */ /* 0x000fe40003fa6150 */
[----:B------:R-:W-:Y:S02]  /*135a0*/  ISETP.GE.U32.AND.EX P3, PT, R44, R47, PT, P3 ;  /* 0x0000002f2c00720c */ /* 0x000fe40003f66130 */
[----:B------:R-:W-:Y:S02]  /*135b0*/  IADD3 R47, P6, PT, -R75, R67, RZ ;  /* 0x000000434b2f7210 */ /* 0x000fe40007fde1ff */
[----:B------:R-:W-:Y:S02]  /*135c0*/  ISETP.NE.OR.EX P2, PT, R66, -0x1, !P4, P2 ;  /* 0xffffffff4200780c */ /* 0x000fe40006745720 */
[----:B------:R-:W-:Y:S01]  /*135d0*/  SEL R46, RZ, 0x1, P5 ;  /* 0x00000001ff2e7807 */ /* 0x000fe20002800000 */
[----:B------:R-:W-:Y:S01]  /*135e0*/  IMAD.X R72, R72, 0x1, ~R80, P6 ;  /* 0x0000000148487824 */ /* 0x000fe200030e0e50 */
[----:B------:R-:W-:-:S02]  /*135f0*/  SEL R69, RZ, 0x1, P3 ;  /* 0x00000001ff457807 */ /* 0x000fc40001800000 */
[C---:B------:R-:W-:Y:S02]  /*13600*/  IADD3 R59, P4, PT, R62.reuse, R59, RZ ;  /* 0x0000003b3e3b7210 */ /* 0x040fe40007f9e0ff */
[----:B------:R-:W-:Y:S02]  /*13610*/  SEL R40, RZ, 0x1, !P2 ;  /* 0x00000001ff287807 */ /* 0x000fe40005000000 */
[----:B------:R-:W-:Y:S01]  /*13620*/  IADD3 R67, P3, PT, R65, 0x1, RZ ;  /* 0x0000000141437810 */ /* 0x000fe20007f7e0ff */
[----:B------:R-:W-:Y:S01]  /*13630*/  IMAD.X R62, R62, 0x1, R41, P4 ;  /* 0x000000013e3e7824 */ /* 0x000fe200020e0629 */
[----:B------:R-:W-:Y:S02]  /*13640*/  IADD3 R69, P5, P6, R26, R69, R46 ;  /* 0x000000451a457210 */ /* 0x000fe40007ebe02e */
[----:B------:R-:W-:Y:S01]  /*13650*/  ISETP.GE.U32.AND P4, PT, R67, R40, PT ;  /* 0x000000284300720c */ /* 0x000fe20003f86070 */
[----:B------:R-:W-:Y:S01]  /*13660*/  IMAD.X R60, RZ, RZ, R44, P3 ;  /* 0x000000ffff3c7224 */ /* 0x000fe200018e062c */
[----:B------:R-:W-:-:S02]  /*13670*/  IADD3.X R40, PT, PT, R51, RZ, RZ, P5, P6 ;  /* 0x000000ff33287210 */ /* 0x000fc40002fec4ff */
[-C--:B------:R-:W-:Y:S02]  /*13680*/  IADD3 R53, P5, PT, R26, R69.reuse, RZ ;  /* 0x000000451a357210 */ /* 0x080fe40007fbe0ff */
[----:B------:R-:W-:Y:S02]  /*13690*/  ISETP.NE.U32.AND P3, PT, R65, -0x1, PT ;  /* 0xffffffff4100780c */ /* 0x000fe40003f65070 */
[----:B------:R-:W-:Y:S01]  /*136a0*/  ISETP.GE.U32.AND.EX P6, PT, R60, RZ, PT, P4 ;  /* 0x000000ff3c00720c */ /* 0x000fe20003fc6140 */
[----:B------:R-:W-:Y:S01]  /*136b0*/  IMAD.X R46, R51, 0x1, R40, P5 ;  /* 0x00000001332e7824 */ /* 0x000fe200028e0628 */
[----:B------:R-:W-:Y:S02]  /*136c0*/  ISETP.GE.U32.AND P5, PT, R53, R69, PT ;  /* 0x000000453500720c */ /* 0x000fe40003fa6070 */
[----:B------:R-:W-:Y:S02]  /*136d0*/  ISETP.GE.U32.AND P4, PT, R69, R26, PT ;  /* 0x0000001a4500720c */ /* 0x000fe40003f86070 */
[----:B------:R-:W-:-:S02]  /*136e0*/  ISETP.NE.OR.EX P3, PT, R44, -0x1, !P6, P3 ;  /* 0xffffffff2c00780c */ /* 0x000fc40007765730 */
[----:B------:R-:W-:Y:S02]  /*136f0*/  ISETP.GE.U32.AND.EX P6, PT, R46, R40, PT, P5 ;  /* 0x000000282e00720c */ /* 0x000fe40003fc6150 */
[----:B------:R-:W-:Y:S02]  /*13700*/  IADD3 R69, P5, PT, R53, 0x1, RZ ;  /* 0x0000000135457810 */ /* 0x000fe40007fbe0ff */
[----:B------:R-:W-:Y:S02]  /*13710*/  ISETP.GE.U32.AND.EX P4, PT, R40, R51, PT, P4 ;  /* 0x000000332800720c */ /* 0x000fe40003f86140 */
[----:B------:R-:W-:Y:S01]  /*13720*/  SEL R52, RZ, 0x1, !P3 ;  /* 0x00000001ff347807 */ /* 0x000fe20005800000 */
[----:B------:R-:W-:Y:S01]  /*13730*/  IMAD.X R71, RZ, RZ, R46, P5 ;  /* 0x000000ffff477224 */ /* 0x000fe200028e062e */
[----:B------:R-:W-:Y:S02]  /*13740*/  SEL R54, RZ, 0x1, P4 ;  /* 0x00000001ff367807 */ /* 0x000fe40002000000 */
[----:B------:R-:W-:-:S02]  /*13750*/  ISETP.GE.U32.AND P4, PT, R69, R52, PT ;  /* 0x000000344500720c */ /* 0x000fc40003f86070 */
[----:B------:R-:W-:Y:S02]  /*13760*/  SEL R40, RZ, 0xfffffc2f, !P1 ;  /* 0xfffffc2fff287807 */ /* 0x000fe40004800000 */
[----:B------:R-:W-:Y:S02]  /*13770*/  SEL R73, RZ, 0x1, P6 ;  /* 0x00000001ff497807 */ /* 0x000fe40003000000 */
[----:B------:R-:W-:Y:S02]  /*13780*/  ISETP.EQ.U32.AND P5, PT, R69, RZ, PT ;  /* 0x000000ff4500720c */ /* 0x000fe40003fa2070 */
[----:B------:R-:W-:Y:S02]  /*13790*/  ISETP.GE.U32.AND.EX P4, PT, R71, RZ, PT, P4 ;  /* 0x000000ff4700720c */ /* 0x000fe40003f86140 */
[----:B------:R-:W-:Y:S02]  /*137a0*/  SEL R41, RZ, 0xfffffffe, !P1 ;  /* 0xfffffffeff297807 */ /* 0x000fe40004800000 */
[----:B------:R-:W-:-:S02]  /*137b0*/  IADD3 R40, P6, PT, R40, R47, RZ ;  /* 0x0000002f28287210 */ /* 0x000fc40007fde0ff */
[----:B------:R-:W-:Y:S02]  /*137c0*/  ISETP.EQ.AND.EX P4, PT, R71, RZ, P4, P5 ;  /* 0x000000ff4700720c */ /* 0x000fe40002782350 */
[----:B------:R-:W-:Y:S01]  /*137d0*/  SEL R56, RZ, 0xffffffff, !P2 ;  /* 0xffffffffff387807 */ /* 0x000fe20005000000 */
[----:B------:R-:W-:Y:S01]  /*137e0*/  IMAD.X R41, R41, 0x1, R72, P6 ;  /* 0x0000000129297824 */ /* 0x000fe200030e0648 */
[----:B------:R-:W-:Y:S02]  /*137f0*/  ISETP.GE.U32.AND P2, PT, R40, R47, PT ;  /* 0x0000002f2800720c */ /* 0x000fe40003f46070 */
[----:B------:R-:W-:Y:S02]  /*13800*/  IADD3 R73, P6, PT, R73, R54, RZ ;  /* 0x0000003649497210 */ /* 0x000fe40007fde0ff */
[----:B------:R-:W-:Y:S02]  /*13810*/  SEL R54, RZ, 0x1, !P4 ;  /* 0x00000001ff367807 */ /* 0x000fe40006000000 */
[----:B------:R-:W-:-:S02]  /*13820*/  SEL R52, RZ, 0xffffffff, !P3 ;  /* 0xffffffffff347807 */ /* 0x000fc40005800000 */
[C---:B------:R-:W-:Y:S02]  /*13830*/  IADD3 R67, P3, PT, R56.reuse, R67, RZ ;  /* 0x0000004338437210 */ /* 0x040fe40007f7e0ff */
[----:B------:R-:W-:Y:S02]  /*13840*/  ISETP.GE.U32.AND.EX P2, PT, R41, R72, PT, P2 ;  /* 0x000000482900720c */ /* 0x000fe40003f46120 */
[----:B------:R-:W-:Y:S01]  /*13850*/  LOP3.LUT R54, R73, R54, RZ, 0xfc, !PT ;  /* 0x0000003649367212 */ /* 0x000fe200078efcff */
[----:B------:R-:W-:Y:S01]  /*13860*/  IMAD.X R60, R56, 0x1, R60, P3 ;  /* 0x00000001383c7824 */ /* 0x000fe200018e063c */
[----:B------:R-:W-:Y:S02]  /*13870*/  SEL R64, RZ, 0x1, P2 ;  /* 0x00000001ff407807 */ /* 0x000fe40001000000 */
[----:B------:R-:W-:Y:S02]  /*13880*/  IADD3 R56, P3, PT, R54, -0x1, RZ ;  /* 0xffffffff36387810 */ /* 0x000fe40007f7e0ff */
[----:B------:R-:W-:Y:S01]  /*13890*/  IADD3 R47, P4, PT, R52, R69, RZ ;  /* 0x00000045342f7210 */ /* 0x000fe20007f9e0ff */
[----:B------:R-:W-:Y:S01]  /*138a0*/  IMAD.X R69, RZ, RZ, RZ, P6 ;  /* 0x000000ffff457224 */ /* 0x000fe200030e06ff */
[----:B------:R-:W-:-:S02]  /*138b0*/  IADD3 R64, P6, PT, R64, R45, RZ ;  /* 0x0000002d40407210 */ /* 0x000fc40007fde0ff */
[C---:B------:R-:W-:Y:S01]  /*138c0*/  IADD3 R68, P2, PT, R55.reuse, 0x3d1, RZ ;  /* 0x000003d137447810 */ /* 0x040fe20007f5e0ff */
[----:B------:R-:W-:Y:S01]  /*138d0*/  IMAD.X R52, R52, 0x1, R71, P4 ;  /* 0x0000000134347824 */ /* 0x000fe200020e0647 */
[----:B------:R-:W-:Y:S02]  /*138e0*/  IADD3 R54, P5, PT, RZ, -R54, RZ ;  /* 0x80000036ff367210 */ /* 0x000fe40007fbe0ff */
[----:B------:R-:W-:Y:S02]  /*138f0*/  LOP3.LUT R55, R55, R56, RZ, 0xc0, !PT ;  /* 0x0000003837377212 */ /* 0x000fe400078ec0ff */
[----:B------:R-:W-:Y:S02]  /*13900*/  ISETP.GE.U32.AND P4, PT, R64, R45, PT ;  /* 0x0000002d4000720c */ /* 0x000fe40003f86070 */
[----:B------:R-:W-:Y:S02]  /*13910*/  LOP3.LUT R45, R55, R68, R54, 0xf8, !PT ;  /* 0x00000044372d7212 */ /* 0x000fe400078ef836 */
[----:B------:R-:W-:-:S02]  /*13920*/  IADD3.X R55, PT, PT, R69, -0x1, RZ, P3, !PT ;  /* 0xffffffff45377810 */ /* 0x000fc40001ffe4ff */
[----:B------:R-:W-:Y:S01]  /*13930*/  LOP3.LUT R70, R57, R56, RZ, 0xc0, !PT ;  /* 0x0000003839467212 */ /* 0x000fe200078ec0ff */
[----:B------:R-:W-:Y:S01]  /*13940*/  IMAD.X R57, RZ, RZ, ~R69, P5 ;  /* 0x000000ffff397224 */ /* 0x000fe200028e0e45 */
[C---:B------:R-:W-:Y:S02]  /*13950*/  IADD3.X R68, PT, PT, R58.reuse, 0x1, RZ, P2, !PT ;  /* 0x000000013a447810 */ /* 0x040fe400017fe4ff */
[----:B------:R-:W-:Y:S02]  /*13960*/  LOP3.LUT R58, R58, R55, RZ, 0xc0, !PT ;  /* 0x000000373a3a7212 */ /* 0x000fe400078ec0ff */
[----:B------:R-:W-:Y:S02]  /*13970*/  LOP3.LUT R70, R70, R59, R54, 0xf8, !PT ;  /* 0x0000003b46467212 */ /* 0x000fe400078ef836 */
[----:B------:R-:W-:Y:S01]  /*13980*/  LOP3.LUT R58, R58, R68, R57, 0xf8, !PT ;  /* 0x000000443a3a7212 */ /* 0x000fe200078ef839 */
[----:B------:R-:W-:Y:S01]  /*13990*/  IMAD.X R68, RZ, RZ, R61, P6 ;  /* 0x000000ffff447224 */ /* 0x000fe200030e063d */
[----:B------:R-:W-:-:S02]  /*139a0*/  SEL R59, RZ, 0xffffffff, !P1 ;  /* 0xffffffffff3b7807 */ /* 0x000fc40004800000 */
[----:B------:R-:W-:Y:S02]  /*139b0*/  LOP3.LUT R69, R66, R55, RZ, 0xc0, !PT ;  /* 0x0000003742457212 */ /* 0x000fe400078ec0ff */
[----:B------:R-:W-:Y:S02]  /*139c0*/  ISETP.GE.U32.AND.EX P4, PT, R68, R61, PT, P4 ;  /* 0x0000003d4400720c */ /* 0x000fe40003f86140 */
[----:B------:R-:W-:Y:S02]  /*139d0*/  IADD3 R61, P1, PT, R64, R59, RZ ;  /* 0x0000003b403d7210 */ /* 0x000fe40007f3e0ff */
[----:B------:R-:W-:Y:S02]  /*139e0*/  SEL R66, RZ, 0x1, P4 ;  /* 0x00000001ff427807 */ /* 0x000fe40002000000 */
[----:B------:R-:W-:Y:S01]  /*139f0*/  ISETP.GE.U32.AND P5, PT, R61, R64, PT ;  /* 0x000000403d00720c */ /* 0x000fe20003fa6070 */
[----:B------:R-:W-:Y:S01]  /*13a00*/  IMAD.X R64, R68, 0x1, R59, P1 ;  /* 0x0000000144407824 */ /* 0x000fe200008e063b */
[----:B------:R-:W-:-:S02]  /*13a10*/  ISETP.GE.U32.AND P1, PT, R40, R45, PT ;  /* 0x0000002d2800720c */ /* 0x000fc40003f26070 */
[----:B------:R-:W-:Y:S02]  /*13a20*/  LOP3.LUT R69, R69, R62, R57, 0xf8, !PT ;  /* 0x0000003e45457212 */ /* 0x000fe400078ef839 */
[----:B------:R-:W-:Y:S02]  /*13a30*/  ISETP.GE.U32.AND.EX P5, PT, R64, R68, PT, P5 ;  /* 0x000000444000720c */ /* 0x000fe40003fa6150 */
[----:B------:R-:W-:Y:S02]  /*13a40*/  ISETP.GE.U32.AND.EX P1, PT, R41, R58, PT, P1 ;  /* 0x0000003a2900720c */ /* 0x000fe40003f26110 */
[----:B------:R-:W-:Y:S02]  /*13a50*/  SEL R71, RZ, 0x1, P5 ;  /* 0x00000001ff477807 */ /* 0x000fe40002800000 */
[CC--:B------:R-:W-:Y:S02]  /*13a60*/  ISETP.LT.U32.AND P3, PT, R61.reuse, R70.reuse, PT ;  /* 0x000000463d00720c */ /* 0x0c0fe40003f61070 */
[----:B------:R-:W-:-:S02]  /*13a70*/  IADD3 R62, P2, PT, R61, -R70, RZ ;  /* 0x800000463d3e7210 */ /* 0x000fc40007f5e0ff */
[----:B------:R-:W-:Y:S02]  /*13a80*/  LOP3.LUT R68, R65, R56, RZ, 0xc0, !PT ;  /* 0x0000003841447212 */ /* 0x000fe400078ec0ff */
[----:B------:R-:W-:Y:S02]  /*13a90*/  SEL R61, RZ, 0x1, P1 ;  /* 0x00000001ff3d7807 */ /* 0x000fe40000800000 */
[----:B------:R-:W-:Y:S02]  /*13aa0*/  IADD3 R65, P5, P6, R42, R71, R66 ;  /* 0x000000472a417210 */ /* 0x000fe40007ebe042 */
[----:B------:R-:W-:Y:S02]  /*13ab0*/  LOP3.LUT R67, R68, R67, R54, 0xf8, !PT ;  /* 0x0000004344437212 */ /* 0x000fe400078ef836 */
[----:B------:R-:W-:Y:S01]  /*13ac0*/  ISETP.GE.U32.AND P4, PT, R62, R61, PT ;  /* 0x0000003d3e00720c */ /* 0x000fe20003f86070 */
[----:B------:R-:W-:Y:S01]  /*13ad0*/  IMAD.X R61, R64, 0x1, ~R69, P2 ;  /* 0x00000001403d7824 */ /* 0x000fe200010e0e45 */
[----:B------:R-:W-:-:S02]  /*13ae0*/  IADD3.X R68, PT, PT, R43, RZ, RZ, P5, P6 ;  /* 0x000000ff2b447210 */ /* 0x000fc40002fec4ff */
[C---:B------:R-:W-:Y:S02]  /*13af0*/  IADD3 R66, P6, PT, R65.reuse, R59, RZ ;  /* 0x0000003b41427210 */ /* 0x040fe40007fde0ff */
[----:B------:R-:W-:Y:S02]  /*13b00*/  ISETP.GE.U32.AND P2, PT, R65, R42, PT ;  /* 0x0000002a4100720c */ /* 0x000fe40003f46070 */
[----:B------:R-:W-:Y:S01]  /*13b10*/  ISETP.GE.U32.AND.EX P5, PT, R61, RZ, PT, P4 ;  /* 0x000000ff3d00720c */ /* 0x000fe20003fa6140 */
[----:B------:R-:W-:Y:S01]  /*13b20*/  IMAD.X R42, R68, 0x1, R59, P6 ;  /* 0x00000001442a7824 */ /* 0x000fe200030e063b */
[----:B------:R-:W-:Y:S02]  /*13b30*/  ISETP.GE.U32.AND P4, PT, R66, R65, PT ;  /* 0x000000414200720c */ /* 0x000fe40003f86070 */
[----:B------:R-:W-:Y:S02]  /*13b40*/  LOP3.LUT R44, R44, R55, RZ, 0xc0, !PT ;  /* 0x000000372c2c7212 */ /* 0x000fe400078ec0ff */
[----:B------:R-:W-:-:S02]  /*13b50*/  ISETP.GE.U32.AND.EX P2, PT, R68, R43, PT, P2 ;  /* 0x0000002b4400720c */ /* 0x000fc40003f46120 */
[----:B------:R-:W-:Y:S02]  /*13b60*/  ISETP.GE.U32.AND.EX P4, PT, R42, R68, PT, P4 ;  /* 0x000000442a00720c */ /* 0x000fe40003f86140 */
[----:B------:R-:W-:Y:S02]  /*13b70*/  ISETP.LT.U32.OR.EX P3, PT, R64, R69, !P5, P3 ;  /* 0x000000454000720c */ /* 0x000fe40006f61530 */
[----:B------:R-:W-:Y:S02]  /*13b80*/  LOP3.LUT R65, R44, R60, R57, 0xf8, !PT ;  /* 0x0000003c2c417212 */ /* 0x000fe400078ef839 */
[----:B------:R-:W-:Y:S02]  /*13b90*/  IADD3 R60, P5, PT, R66, -R67, RZ ;  /* 0x80000043423c7210 */ /* 0x000fe40007fbe0ff */
[----:B------:R-:W-:Y:S02]  /*13ba0*/  SEL R69, RZ, 0x1, P2 ;  /* 0x00000001ff457807 */ /* 0x000fe40001000000 */
[----:B------:R-:W-:Y:S01]  /*13bb0*/  SEL R64, RZ, 0x1, P4 ;  /* 0x00000001ff407807 */ /* 0x000fe20002000000 */
[----:B------:R-:W-:Y:S01]  /*13bc0*/  IMAD.X R44, R42, 0x1, ~R65, P5 ;  /* 0x000000012a2c7824 */ /* 0x000fe200028e0e41 */
[----:B------:R-:W-:-:S02]  /*13bd0*/  SEL R43, RZ, 0x1, !P3 ;  /* 0x00000001ff2b7807 */ /* 0x000fc40005800000 */
[----:B------:R-:W-:Y:S02]  /*13be0*/  LOP3.LUT R53, R53, R56, RZ, 0xc0, !PT ;  /* 0x0000003835357212 */ /* 0x000fe400078ec0ff */
[----:B------:R-:W-:Y:S02]  /*13bf0*/  IADD3 R56, P4, PT, R64, R69, RZ ;  /* 0x0000004540387210 */ /* 0x000fe40007f9e0ff */
[----:B------:R-:W-:Y:S02]  /*13c00*/  ISETP.GE.U32.AND P2, PT, R60, R43, PT ;  /* 0x0000002b3c00720c */ /* 0x000fe40003f46070 */
[----:B------:R-:W-:Y:S01]  /*13c10*/  SEL R43, RZ, 0xffffffff, !P0 ;  /* 0xffffffffff2b7807 */ /* 0x000fe20004000000 */
[----:B------:R-:W-:Y:S01]  /*13c20*/  IMAD.X R64, RZ, RZ, RZ, P4 ;  /* 0x000000ffff407224 */ /* 0x000fe200020e06ff */
[----:B------:R-:W-:Y:S02]  /*13c30*/  ISETP.LT.U32.AND P0, PT, R66, R67, PT ;  /* 0x000000434200720c */ /* 0x000fe40003f01070 */
[----:B------:R-:W-:-:S02]  /*13c40*/  ISETP.GE.U32.AND.EX P2, PT, R44, RZ, PT, P2 ;  /* 0x000000ff2c00720c */ /* 0x000fc40003f46120 */
[--C-:B------:R-:W-:Y:S02]  /*13c50*/  IADD3 R56, P4, P5, R56, R63, R43.reuse ;  /* 0x0000003f38387210 */ /* 0x100fe40007d9e02b */
[----:B------:R-:W-:Y:S02]  /*13c60*/  LOP3.LUT R53, R53, R47, R54, 0xf8, !PT ;  /* 0x0000002f35357212 */ /* 0x000fe400078ef836 */
[----:B------:R-:W-:Y:S02]  /*13c70*/  LOP3.LUT R46, R46, R55, RZ, 0xc0, !PT ;  /* 0x000000372e2e7212 */ /* 0x000fe400078ec0ff */
[----:B------:R-:W-:Y:S02]  /*13c80*/  ISETP.LT.U32.OR.EX P0, PT, R42, R65, !P2, P0 ;  /* 0x000000412a00720c */ /* 0x000fe40005701500 */
[----:B------:R-:W-:Y:S02]  /*13c90*/  IADD3 R42, P2, PT, R56, R59, RZ ;  /* 0x0000003b382a7210 */ /* 0x000fe40007f5e0ff */
[----:B------:R-:W-:-:S02]  /*13ca0*/  IADD3.X R54, PT, PT, R64, R33, R43, P4, P5 ;  /* 0x0000002140367210 */ /* 0x000fc400027ea42b */
[----:B------:R-:W-:Y:S02]  /*13cb0*/  LOP3.LUT R52, R46, R52, R57, 0xf8, !PT ;  /* 0x000000342e347212 */ /* 0x000fe400078ef839 */
[----:B------:R-:W-:Y:S01]  /*13cc0*/  IADD3 R46, P4, PT, R42, -R53, RZ ;  /* 0x800000352a2e7210 */ /* 0x000fe20007f9e0ff */
[----:B------:R-:W-:Y:S01]  /*13cd0*/  IMAD.X R59, R54, 0x1, R59, P2 ;  /* 0x00000001363b7824 */ /* 0x000fe200010e063b */
[----:B------:R-:W-:-:S03]  /*13ce0*/  SEL R33, RZ, 0x1, !P0 ;  /* 0x00000001ff217807 */ /* 0x000fc60004000000 */
[----:B------:R-:W-:Y:S01]  /*13cf0*/  IMAD.X R47, R59, 0x1, ~R52, P4 ;  /* 0x000000013b2f7824 */ /* 0x000fe200020e0e34 */
[----:B------:R-:W-:Y:S02]  /*13d00*/  ISETP.GE.U32.AND P2, PT, R46, R33, PT ;  /* 0x000000212e00720c */ /* 0x000fe40003f46070 */
[----:B------:R-:W-:Y:S02]  /*13d10*/  ISETP.LT.U32.AND P4, PT, R42, R53, PT ;  /* 0x000000352a00720c */ /* 0x000fe40003f81070 */
[----:B------:R-:W-:-:S04]  /*13d20*/  ISETP.GE.U32.AND.EX P2, PT, R47, RZ, PT, P2 ;  /* 0x000000ff2f00720c */ /* 0x000fc80003f46120 */
[----:B------:R-:W-:Y:S02]  /*13d30*/  ISETP.LT.U32.OR.EX P2, PT, R59, R52, !P2, P4 ;  /* 0x000000343b00720c */ /* 0x000fe40005741540 */
[----:B------:R-:W-:Y:S02]  /*13d40*/  IADD3 R45, P4, PT, R40, -R45, RZ ;  /* 0x8000002d282d7210 */ /* 0x000fe40007f9e0ff */
[----:B------:R-:W-:Y:S02]  /*13d50*/  SEL R42, RZ, 0xfffffc2f, !P2 ;  /* 0xfffffc2fff2a7807 */ /* 0x000fe40005000000 */
[----:B------:R-:W-:Y:S01]  /*13d60*/  SEL R43, RZ, 0xfffffffe, !P2 ;  /* 0xfffffffeff2b7807 */ /* 0x000fe20005000000 */
[----:B------:R-:W-:Y:S01]  /*13d70*/  IMAD.X R58, R41, 0x1, ~R58, P4 ;  /* 0x00000001293a7824 */ /* 0x000fe200020e0e3a */
[----:B------:R-:W-:Y:S02]  /*13d80*/  IADD3 R42, P5, PT, R42, R45, RZ ;  /* 0x0000002d2a2a7210 */ /* 0x000fe40007fbe0ff */
[----:B------:R-:W-:-:S02]  /*13d90*/  SEL R52, RZ, 0xffffffff, P1 ;  /* 0xffffffffff347807 */ /* 0x000fc40000800000 */
[----:B------:R-:W-:Y:S01]  /*13da0*/  ISETP.GE.U32.AND P4, PT, R42, R45, PT ;  /* 0x0000002d2a00720c */ /* 0x000fe20003f86070 */
[----:B------:R-:W-:Y:S01]  /*13db0*/  IMAD.X R43, R43, 0x1, R58, P5 ;  /* 0x000000012b2b7824 */ /* 0x000fe200028e063a */
[----:B------:R-:W-:-:S04]  /*13dc0*/  SEL R54, RZ, 0xffffffff, !P2 ;  /* 0xffffffffff367807 */ /* 0x000fc80005000000 */
        /* <DEDUP_REMOVED lines=9> */
[----:B------:R-:W-:Y:S01]  /*13e60*/  IMAD.X R41, R45, 0x1, R54, P5 ;  /* 0x000000012d297824 */ /* 0x000fe200028e0636 */
[----:B------:R-:W-:Y:S02]  /*13e70*/  SEL R33, RZ, 0xffffffff, !P3 ;  /* 0xffffffffff217807 */ /* 0x000fe40005800000 */
[----:B------:R-:W-:Y:S02]  /*13e80*/  ISETP.GE.U32.AND P1, PT, R23, R42, PT ;  /* 0x0000002a1700720c */ /* 0x000fe40003f26070 */
[----:B------:R-:W-:-:S02]  /*13e90*/  ISETP.GE.U32.AND.EX P3, PT, R45, R52, PT, P4 ;  /* 0x000000342d00720c */ /* 0x000fc40003f66140 */
[----:B------:R-:W-:Y:S02]  /*13ea0*/  ISETP.GE.U32.AND.EX P2, PT, R41, R45, PT, P2 ;  /* 0x0000002d2900720c */ /* 0x000fe40003f46120 */
[C---:B------:R-:W-:Y:S02]  /*13eb0*/  IADD3 R60, P4, PT, R33.reuse, R60, RZ ;  /* 0x0000003c213c7210 */ /* 0x040fe40007f9e0ff */
[----:B------:R-:W-:Y:S02]  /*13ec0*/  ISETP.GE.U32.AND.EX P1, PT, R50, R43, PT, P1 ;  /* 0x0000002b3200720c */ /* 0x000fe40003f26110 */
[----:B------:R-:W-:Y:S01]  /*13ed0*/  SEL R56, RZ, 0x1, P3 ;  /* 0x00000001ff387807 */ /* 0x000fe20001800000 */
[----:B------:R-:W-:Y:S01]  /*13ee0*/  IMAD.X R58, R33, 0x1, R44, P4 ;  /* 0x00000001213a7824 */ /* 0x000fe200020e062c */
[----:B------:R-:W-:Y:S02]  /*13ef0*/  SEL R45, RZ, 0x1, P2 ;  /* 0x00000001ff2d7807 */ /* 0x000fe40001000000 */
[----:B------:R-:W-:-:S02]  /*13f00*/  IADD3 R53, P2, PT, R7, -R40, RZ ;  /* 0x8000002807357210 */ /* 0x000fc40007f5e0ff */
[----:B------:R-:W-:Y:S02]  /*13f10*/  SEL R52, RZ, 0x1, P1 ;  /* 0x00000001ff347807 */ /* 0x000fe40000800000 */
[----:B------:R-:W-:Y:S01]  /*13f20*/  IADD3 R45, P4, P6, R60, R45, R56 ;  /* 0x0000002d3c2d7210 */ /* 0x000fe20007e9e038 */
[----:B------:R-:W-:Y:S01]  /*13f30*/  IMAD.X R33, R20, 0x1, ~R41, P2 ;  /* 0x0000000114217824 */ /* 0x000fe200010e0e29 */
[----:B------:R-:W-:Y:S02]  /*13f40*/  ISETP.GE.U32.AND P3, PT, R53, R52, PT ;  /* 0x000000343500720c */ /* 0x000fe40003f66070 */
[----:B------:R-:W-:Y:S02]  /*13f50*/  ISETP.LT.U32.AND P2, PT, R7, R40, PT ;  /* 0x000000280700720c */ /* 0x000fe40003f41070 */
[----:B------:R-:W-:Y:S02]  /*13f60*/  IADD3 R44, P5, PT, R45, R54, RZ ;  /* 0x000000362d2c7210 */ /* 0x000fe40007fbe0ff */
[----:B------:R-:W-:-:S02]  /*13f70*/  IADD3.X R7, PT, PT, R58, RZ, RZ, P4, P6 ;  /* 0x000000ff3a077210 */ /* 0x000fc400027ec4ff */
[----:B------:R-:W-:Y:S02]  /*13f80*/  ISETP.GE.U32.AND.EX P6, PT, R33, RZ, PT, P3 ;  /* 0x000000ff2100720c */ /* 0x000fe40003fc6130 */
[----:B------:R-:W-:Y:S02]  /*13f90*/  ISETP.GE.U32.AND P4, PT, R45, R60, PT ;  /* 0x0000003c2d00720c */ /* 0x000fe40003f86070 */
[----:B------:R-:W-:Y:S01]  /*13fa0*/  ISETP.GE.U32.AND P3, PT, R44, R45, PT ;  /* 0x0000002d2c00720c */ /* 0x000fe20003f66070 */
[C---:B------:R-:W-:Y:S01]  /*13fb0*/  IMAD.X R45, R7.reuse, 0x1, R54, P5 ;  /* 0x00000001072d7824 */ /* 0x040fe200028e0636 */
[----:B------:R-:W-:Y:S02]  /*13fc0*/  ISETP.GE.U32.AND.EX P4, PT, R7, R58, PT, P4 ;  /* 0x0000003a0700720c */ /* 0x000fe40003f86140 */
[----:B------:R-:W-:Y:S02]  /*13fd0*/  ISETP.LT.U32.OR.EX P2, PT, R20, R41, !P6, P2 ;  /* 0x000000291400720c */ /* 0x000fe40007741520 */
[----:B------:R-:W-:-:S02]  /*13fe0*/  ISETP.GE.U32.AND.EX P3, PT, R45, R7, PT, P3 ;  /* 0x000000072d00720c */ /* 0x000fc40003f66130 */
[----:B------:R-:W-:Y:S02]  /*13ff0*/  SEL R20, RZ, 0x1, P4 ;  /* 0x00000001ff147807 */ /* 0x000fe40002000000 */
[----:B------:R-:W-:Y:S02]  /*14000*/  SEL R55, RZ, 0x1, P3 ;  /* 0x00000001ff377807 */ /* 0x000fe40001800000 */
[----:B------:R-:W-:Y:S02]  /*14010*/  SEL R7, RZ, 0x1, !P2 ;  /* 0x00000001ff077807 */ /* 0x000fe40005000000 */
[----:B------:R-:W-:Y:S02]  /*14020*/  IADD3 R52, P5, PT, R21, -R44, RZ ;  /* 0x8000002c15347210 */ /* 0x000fe40007fbe0ff */
[----:B------:R-:W-:Y:S02]  /*14030*/  IADD3 R55, P3, PT, R55, R20, RZ ;  /* 0x0000001437377210 */ /* 0x000fe40007f7e0ff */
[----:B------:R-:W-:Y:S01]  /*14040*/  ISETP.GE.U32.AND P6, PT, R52, R7, PT ;  /* 0x000000073400720c */ /* 0x000fe20003fc6070 */
[----:B------:R-:W-:Y:S01]  /*14050*/  IMAD.X R7, R18, 0x1, ~R45, P5 ;  /* 0x0000000112077824 */ /* 0x000fe200028e0e2d */
[----:B------:R-:W-:Y:S01]  /*14060*/  SEL R56, RZ, 0xffffffff, !P0 ;  /* 0xffffffffff387807 */ /* 0x000fe20004000000 */
[----:B------:R-:W-:Y:S01]  /*14070*/  IMAD.X R20, RZ, RZ, RZ, P3 ;  /* 0x000000ffff147224 */ /* 0x000fe200018e06ff */
[----:B------:R-:W-:-:S02]  /*14080*/  ISETP.LT.U32.AND P0, PT, R21, R44, PT ;  /* 0x0000002c1500720c */ /* 0x000fc40003f01070 */
[--C-:B------:R-:W-:Y:S02]  /*14090*/  IADD3 R21, P4, P5, R55, R46, R56.reuse ;  /* 0x0000002e37157210 */ /* 0x100fe40007d9e038 */
[----:B------:R-:W-:Y:S02]  /*140a0*/  ISETP.GE.U32.AND.EX P6, PT, R7, RZ, PT, P6 ;  /* 0x000000ff0700720c */ /* 0x000fe40003fc6160 */
[----:B------:R-:W-:Y:S02]  /*140b0*/  IADD3 R46, P3, PT, R21, R54, RZ ;  /* 0x00000036152e7210 */ /* 0x000fe40007f7e0ff */
[----:B------:R-:W-:Y:S02]  /*140c0*/  IADD3.X R47, PT, PT, R20, R47, R56, P4, P5 ;  /* 0x0000002f142f7210 */ /* 0x000fe400027ea438 */
[----:B------:R-:W-:Y:S02]  /*140d0*/  ISETP.LT.U32.OR.EX P0, PT, R18, R45, !P6, P0 ;  /* 0x0000002d1200720c */ /* 0x000fe40007701500 */
[----:B------:R-:W-:Y:S01]  /*140e0*/  IADD3 R58, P4, PT, R26, -R46, RZ ;  /* 0x8000002e1a3a7210 */ /* 0x000fe20007f9e0ff */
[----:B------:R-:W-:Y:S01]  /*140f0*/  IMAD.X R47, R47, 0x1, R54, P3 ;  /* 0x000000012f2f7824 */ /* 0x000fe200018e0636 */
[----:B------:R-:W-:-:S02]  /*14100*/  SEL R21, RZ, 0x1, !P0 ;  /* 0x00000001ff157807 */ /* 0x000fc40004000000 */
[----:B------:R-:W-:Y:S01]  /*14110*/  SEL R54, RZ, 0xffffffff, P1 ;  /* 0xffffffffff367807 */ /* 0x000fe20000800000 */
[C---:B------:R-:W-:Y:S01]  /*14120*/  IMAD.X R62, R51.reuse, 0x1, ~R47, P4 ;  /* 0x00000001333e7824 */ /* 0x040fe200020e0e2f */
[----:B------:R-:W-:Y:S02]  /*14130*/  ISETP.GE.U32.AND P3, PT, R58, R21, PT ;  /* 0x000000153a00720c */ /* 0x000fe40003f66070 */
[----:B------:R-:W-:Y:S02]  /*14140*/  ISETP.LT.U32.AND P4, PT, R26, R46, PT ;  /* 0x0000002e1a00720c */ /* 0x000fe40003f81070 */
[----:B------:R-:W-:Y:S02]  /*14150*/  ISETP.GE.U32.AND.EX P3, PT, R62, RZ, PT, P3 ;  /* 0x000000ff3e00720c */ /* 0x000fe40003f66130 */
[----:B------:R-:W-:Y:S02]  /*14160*/  SEL R59, RZ, 0xffffffff, !P2 ;  /* 0xffffffffff3b7807 */ /* 0x000fe40005000000 */
[----:B------:R-:W-:-:S02]  /*14170*/  ISETP.LT.U32.OR.EX P3, PT, R51, R47, !P3, P4 ;  /* 0x0000002f3300720c */ /* 0x000fc40005f61540 */
[----:B------:R-:W-:Y:S02]  /*14180*/  IADD3 R21, P4, PT, R23, -R42, RZ ;  /* 0x8000002a17157210 */ /* 0x000fe40007f9e0ff */
[----:B------:R-:W-:Y:S02]  /*14190*/  SEL R26, RZ, 0xfffffc2f, !P3 ;  /* 0xfffffc2fff1a7807 */ /* 0x000fe40005800000 */
[----:B------:R-:W-:Y:S01]  /*141a0*/  SEL R23, RZ, 0xfffffffe, !P3 ;  /* 0xfffffffeff177807 */ /* 0x000fe20005800000 */
[----:B------:R-:W-:Y:S01]  /*141b0*/  IMAD.X R50, R50, 0x1, ~R43, P4 ;  /* 0x0000000132327824 */ /* 0x000fe200020e0e2b */
[-C--:B------:R-:W-:Y:S02]  /*141c0*/  IADD3 R26, P5, PT, R26, R21.reuse, RZ ;  /* 0x000000151a1a7210 */ /* 0x080fe40007fbe0ff */
[----:B------:R-:W-:Y:S02]  /*141d0*/  SEL R66, RZ, 0xffffffff, !P0 ;  /* 0xffffffffff427807 */ /* 0x000fe40004000000 */
[----:B------:R-:W-:Y:S01]  /*141e0*/  ISETP.GE.U32.AND P4, PT, R26, R21, PT ;  /* 0x000000151a00720c */ /* 0x000fe20003f86070 */
[----:B------:R-:W-:Y:S01]  /*141f0*/  IMAD.X R23, R23, 0x1, R50, P5 ;  /* 0x0000000117177824 */ /* 0x000fe200028e0632 */
[----:B------:R-:W-:Y:S01]  /*14200*/  SEL R21, RZ, 0xffffffff, !P3 ;  /* 0xffffffffff157807 */ /* 0x000fe20005800000 */
[----:B------:R-:W-:-:S03]  /*14210*/  IMAD.WIDE.U32 R60, R19, R26, RZ ;  /* 0x0000001a133c7225 */ /* 0x000fc600078e00ff */
[----:B------:R-:W-:Y:S01]  /*14220*/  ISETP.GE.U32.AND.EX P1, PT, R23, R50, PT, P4 ;  /* 0x000000321700720c */ /* 0x000fe20003f26140 */
[----:B------:R-:W-:Y:S01]  /*14230*/  IMAD.WIDE.U32 R64, R24, R26, RZ ;  /* 0x0000001a18407225 */ /* 0x000fe200078e00ff */
[----:B------:R-:W-:Y:S02]  /*14240*/  IADD3 R51, P4, PT, R54, R53, RZ ;  /* 0x0000003536337210 */ /* 0x000fe40007f9e0ff */
[----:B------:R-:W-:-:S03]  /*14250*/  SEL R18, RZ, 0x1, P1 ;  /* 0x00000001ff127807 */ /* 0x000fc60000800000 */
[----:B------:R-:W-:Y:S01]  /*14260*/  IMAD.X R54, R54, 0x1, R33, P4 ;  /* 0x0000000136367824 */ /* 0x000fe200020e0621 */
[----:B------:R-:W-:-:S04]  /*14270*/  IADD3 R18, P1, PT, R18, R51, RZ ;  /* 0x0000003312127210 */ /* 0x000fc80007f3e0ff */
[C---:B------:R-:W-:Y:S01]  /*14280*/  IADD3 R33, P4, PT, R18.reuse, R21, RZ ;  /* 0x0000001512217210 */ /* 0x040fe20007f9e0ff */
[----:B------:R-:W-:Y:S01]  /*14290*/  IMAD.X R53, RZ, RZ, R54, P1 ;  /* 0x000000ffff357224 */ /* 0x000fe200008e0636 */
[----:B------:R-:W-:Y:S01]  /*142a0*/  ISETP.GE.U32.AND P1, PT, R18, R51, PT ;  /* 0x000000331200720c */ /* 0x000fe20003f26070 */
[----:B------:R-:W-:Y:S01]  /*142b0*/  IMAD.WIDE.U32 R50, R74, R26, RZ ;  /* 0x0000001a4a327225 */ /* 0x000fe200078e00ff */
[----:B------:R-:W-:Y:S02]  /*142c0*/  ISETP.GE.U32.AND P3, PT, R33, R18, PT ;  /* 0x000000122100720c */ /* 0x000fe40003f66070 */
[C---:B------:R-:W-:Y:S01]  /*142d0*/  ISETP.GE.U32.AND.EX P1, PT, R53.reuse, R54, PT, P1 ;  /* 0x000000363500720c */ /* 0x040fe20003f26110 */
[----:B------:R-:W-:Y:S02]  /*142e0*/  IMAD.X R20, R53, 0x1, R21, P4 ;  /* 0x0000000135147824 */ /* 0x000fe400020e0615 */
[----:B------:R-:W-:-:S03]  /*142f0*/  IMAD.WIDE.U32 R50, P5, R23, R8, R50 ;  /* 0x0000000817327225 */ /* 0x000fc600078a0032 */
[----:B------:R-:W-:Y:S01]  /*14300*/  ISETP.GE.U32.AND.EX P2, PT, R20, R53, PT, P3 ;  /* 0x000000351400720c */ /* 0x000fe20003f46130 */
[----:B------:R-:W-:Y:S01]  /*14310*/  IMAD.WIDE.U32 R54, R8, R26, RZ ;  /* 0x0000001a08367225 */ /* 0x000fe200078e00ff */
[C---:B------:R-:W-:Y:S02]  /*14320*/  IADD3 R57, P3, PT, R59.reuse, R52, RZ ;  /* 0x000000343b397210 */ /* 0x040fe40007f7e0ff */
[----:B------:R-:W-:Y:S01]  /*14330*/  SEL R53, RZ, 0x1, P1 ;  /* 0x00000001ff357807 */ /* 0x000fe20000800000 */
[----:B------:R-:W-:Y:S01]  /*14340*/  IMAD.MOV.U32 R52, RZ, RZ, R51 ;  /* 0x000000ffff347224 */ /* 0x000fe200078e0033 */
[----:B------:R-:W-:Y:S01]  /*14350*/  SEL R18, RZ, 0x1, P2 ;  /* 0x00000001ff127807 */ /* 0x000fe20001000000 */
[----:B------:R-:W-:Y:S01]  /*14360*/  IMAD.X R59, R59, 0x1, R7, P3 ;  /* 0x000000013b3b7824 */ /* 0x000fe200018e0607 */
[----:B------:R-:W-:Y:S01]  /*14370*/  IADD3 RZ, P3, PT, R55, R50, RZ ;  /* 0x0000003237ff7210 */ /* 0x000fe20007f7e0ff */
[----:B------:R-:W-:Y:S01]  /*14380*/  IMAD R56, R20, R8, RZ ;  /* 0x0000000814387224 */ /* 0x000fe200078e02ff */
[----:B------:R-:W-:Y:S01]  /*14390*/  IADD3 R54, P4, P6, R57, R18, R53 ;  /* 0x0000001239367210 */ /* 0x000fe20007e9e035 */
[----:B------:R-:W-:-:S02]  /*143a0*/  IMAD.X R53, RZ, RZ, RZ, P5 ;  /* 0x000000ffff357224 */ /* 0x000fc400028e06ff */
[----:B------:R-:W-:Y:S01]  /*143b0*/  IMAD.WIDE.U32 R50, R33, R8, RZ ;  /* 0x0000000821327225 */ /* 0x000fe200078e00ff */
[C---:B------:R-:W-:Y:S02]  /*143c0*/  IADD3 R18, P5, PT, R54.reuse, R21, RZ ;  /* 0x0000001536127210 */ /* 0x040fe40007fbe0ff */
[----:B------:R-:W-:Y:S01]  /*143d0*/  ISETP.GE.U32.AND P2, PT, R54, R57, PT ;  /* 0x000000393600720c */ /* 0x000fe20003f46070 */
[----:B------:R-:W-:Y:S01]  /*143e0*/  IMAD.WIDE.U32.X R52, R23, R74, R52, P3 ;  /* 0x0000004a17347225 */ /* 0x000fe200018e0434 */
[----:B------:R-:W-:-:S03]  /*143f0*/  ISETP.GE.U32.AND P1, PT, R18, R54, PT ;  /* 0x000000361200720c */ /* 0x000fc60003f26070 */
[----:B------:R-:W-:Y:S01]  /*14400*/  IMAD.WIDE.U32 R54, R17, R26, RZ ;  /* 0x0000001a11367225 */ /* 0x000fe200078e00ff */
[----:B------:R-:W-:-:S03]  /*14410*/  IADD3.X R54, PT, PT, R59, RZ, RZ, P4, P6 ;  /* 0x000000ff3b367210 */ /* 0x000fc600027ec4ff */
[----:B------:R-:W-:Y:S01]  /*14420*/  IMAD R63, R33, R74, R56 ;  /* 0x0000004a213f7224 */ /* 0x000fe200078e0238 */
[C---:B------:R-:W-:Y:S01]  /*14430*/  ISETP.GE.U32.AND.EX P2, PT, R54.reuse, R59, PT, P2 ;  /* 0x0000003b3600720c */ /* 0x040fe20003f46120 */
[----:B------:R-:W-:Y:S02]  /*14440*/  IMAD.X R7, R54, 0x1, R21, P5 ;  /* 0x0000000136077824 */ /* 0x000fe400028e0615 */
[----:B------:R-:W-:Y:S02]  /*14450*/  IMAD.IADD R63, R51, 0x1, R63 ;  /* 0x00000001333f7824 */ /* 0x000fe400078e023f */
[----:B------:R-:W-:Y:S01]  /*14460*/  IMAD.WIDE.U32 R56, R74, R33, RZ ;  /* 0x000000214a387225 */ /* 0x000fe200078e00ff */
[----:B------:R-:W-:Y:S02]  /*14470*/  ISETP.GE.U32.AND.EX P1, PT, R7, R54, PT, P1 ;  /* 0x000000360700720c */ /* 0x000fe40003f26110 */
[----:B------:R-:W-:Y:S01]  /*14480*/  IADD3 R54, P3, PT, R52, R50, RZ ;  /* 0x0000003234367210 */ /* 0x000fe20007f7e0ff */
[----:B------:R-:W-:Y:S01]  /*14490*/  IMAD.WIDE.U32 R60, P4, R23, R17, R60 ;  /* 0x00000011173c7225 */ /* 0x000fe2000788003c */
[----:B------:R-:W-:-:S02]  /*144a0*/  SEL R52, RZ, 0x1, P2 ;  /* 0x00000001ff347807 */ /* 0x000fc40001000000 */
[----:B------:R-:W-:Y:S01]  /*144b0*/  SEL R51, RZ, 0x1, P1 ;  /* 0x00000001ff337807 */ /* 0x000fe20000800000 */
[----:B------:R-:W-:Y:S01]  /*144c0*/  IMAD.WIDE.U32 R56, P0, R20, R8, R56 ;  /* 0x0000000814387225 */ /* 0x000fe20007800038 */
[----:B------:R-:W-:Y:S02]  /*144d0*/  IADD3 RZ, P5, PT, R55, R60, RZ ;  /* 0x0000003c37ff7210 */ /* 0x000fe40007fbe0ff */
[----:B------:R-:W-:Y:S01]  /*144e0*/  IADD3 R51, P1, PT, R51, R52, RZ ;  /* 0x0000003433337210 */ /* 0x000fe20007f3e0ff */
[----:B------:R-:W-:Y:S02]  /*144f0*/  IMAD.X R55, R63, 0x1, R53, P3 ;  /* 0x000000013f377824 */ /* 0x000fe400018e0635 */
[----:B------:R-:W-:Y:S01]  /*14500*/  IMAD.WIDE.U32 R52, R22, R26, RZ ;  /* 0x0000001a16347225 */ /* 0x000fe200078e00ff */
[----:B------:R-:W-:-:S03]  /*14510*/  IADD3 R60, P2, P6, R51, R58, R66 ;  /* 0x0000003a333c7210 */ /* 0x000fc60007e5e042 */
[----:B------:R-:W-:Y:S02]  /*14520*/  IMAD.X R67, RZ, RZ, RZ, P1 ;  /* 0x000000ffff437224 */ /* 0x000fe400008e06ff */
[----:B------:R-:W-:-:S03]  /*14530*/  IMAD.WIDE.U32 R58, R8, R33, RZ ;  /* 0x00000021083a7225 */ /* 0x000fc600078e00ff */
[----:B------:R-:W-:Y:S01]  /*14540*/  IADD3.X R66, PT, PT, R67, R62, R66, P2, P6 ;  /* 0x0000003e43427210 */ /* 0x000fe200017ec442 */
[----:B------:R-:W-:Y:S01]  /*14550*/  IMAD.X R51, RZ, RZ, RZ, P0 ;  /* 0x000000ffff337224 */ /* 0x000fe200000e06ff */
[----:B------:R-:W-:Y:S01]  /*14560*/  ISETP.GE.U32.AND P0, PT, R54, R50, PT ;  /* 0x000000323600720c */ /* 0x000fe20003f06070 */
[----:B------:R-:W-:Y:S01]  /*14570*/  IMAD.WIDE.U32 R64, P3, R23, R22, R64 ;  /* 0x0000001617407225 */ /* 0x000fe20007860040 */
[----:B------:R-:W-:Y:S02]  /*14580*/  IADD3 RZ, P2, PT, R59, R56, RZ ;  /* 0x000000383bff7210 */ /* 0x000fe40007f5e0ff */
[----:B------:R-:W-:Y:S01]  /*14590*/  ISETP.GE.U32.AND.EX P0, PT, R55, R63, PT, P0 ;  /* 0x0000003f3700720c */ /* 0x000fe20003f06100 */
[----:B------:R-:W-:Y:S01]  /*145a0*/  IMAD.MOV.U32 R50, RZ, RZ, R57 ;  /* 0x000000ffff327224 */ /* 0x000fe200078e0039 */
[----:B------:R-:W-:Y:S01]  /*145b0*/  IADD3 RZ, P1, PT, R53, R64, RZ ;  /* 0x0000004035ff7210 */ /* 0x000fe20007f3e0ff */
[----:B------:R-:W-:Y:S01]  /*145c0*/  IMAD R59, R7, R8, RZ ;  /* 0x00000008073b7224 */ /* 0x000fe200078e02ff */
[----:B------:R-:W-:Y:S01]  /*145d0*/  SEL R67, RZ, 0x1, P0 ;  /* 0x00000001ff437807 */ /* 0x000fe20000000000 */
[----:B------:R-:W-:Y:S01]  /*145e0*/  IMAD.WIDE.U32.X R50, R20, R74, R50, P2 ;  /* 0x0000004a14327225 */ /* 0x000fe200010e0432 */
[----:B------:R-:W-:-:S03]  /*145f0*/  IADD3 R60, P6, PT, R60, R21, RZ ;  /* 0x000000153c3c7210 */ /* 0x000fc60007fde0ff */
[----:B------:R-:W-:-:S04]  /*14600*/  IMAD.WIDE.U32 R52, R18, R8, RZ ;  /* 0x0000000812347225 */ /* 0x000fc800078e00ff */
[----:B------:R-:W-:Y:S01]  /*14610*/  IMAD R69, R18, R74, R59 ;  /* 0x0000004a12457224 */ /* 0x000fe200078e023b */
[----:B------:R-:W-:Y:S01]  /*14620*/  IADD3 R50, P0, P2, R52, R50, R67 ;  /* 0x0000003234327210 */ /* 0x000fe20007a1e043 */
[----:B------:R-:W-:-:S04]  /*14630*/  IMAD.WIDE.U32 R56, R19, R33, RZ ;  /* 0x0000002113387225 */ /* 0x000fc800078e00ff */
[----:B------:R-:W-:Y:S02]  /*14640*/  IMAD.IADD R64, R53, 0x1, R69 ;  /* 0x0000000135407824 */ /* 0x000fe400078e0245 */
[----:B------:R-:W-:Y:S02]  /*14650*/  IMAD.X R59, RZ, RZ, RZ, P4 ;  /* 0x000000ffff3b7224 */ /* 0x000fe400020e06ff */
[----:B------:R-:W-:Y:S01]  /*14660*/  IMAD.WIDE.U32 R62, R17, R33, RZ ;  /* 0x00000021113e7225 */ /* 0x000fe200078e00ff */
[----:B------:R-:W-:Y:S02]  /*14670*/  IADD3.X R51, PT, PT, R64, R51, RZ, P0, P2 ;  /* 0x0000003340337210 */ /* 0x000fe400007e44ff */
[----:B------:R-:W-:Y:S01]  /*14680*/  ISETP.GE.U32.AND P0, PT, R50, R52, PT ;  /* 0x000000343200720c */ /* 0x000fe20003f06070 */
[----:B------:R-:W-:-:S03]  /*14690*/  IMAD.WIDE.U32 R56, P4, R20, R17, R56 ;  /* 0x0000001114387225 */ /* 0x000fc60007880038 */
[----:B------:R-:W-:Y:S01]  /*146a0*/  ISETP.GE.U32.AND.EX P0, PT, R51, R64, PT, P0 ;  /* 0x000000403300720c */ /* 0x000fe20003f06100 */
[----:B------:R-:W-:Y:S01]  /*146b0*/  IMAD R52, R23, R17, RZ ;  /* 0x0000001117347224 */ /* 0x000fe200078e02ff */
[----:B------:R-:W-:Y:S01]  /*146c0*/  IADD3 RZ, P2, PT, R63, R56, RZ ;  /* 0x000000383fff7210 */ /* 0x000fe20007f5e0ff */
[----:B------:R-:W-:Y:S02]  /*146d0*/  IMAD.MOV.U32 R58, RZ, RZ, R61 ;  /* 0x000000ffff3a7224 */ /* 0x000fe400078e003d */
[----:B------:R-:W-:-:S04]  /*146e0*/  IMAD.WIDE.U32 R62, R74, R18, RZ ;  /* 0x000000124a3e7225 */ /* 0x000fc800078e00ff */
[----:B------:R-:W-:-:S04]  /*146f0*/  IMAD.WIDE.U32 R76, R26, R17, R54 ;  /* 0x000000111a4c7225 */ /* 0x000fc800078e0036 */
[-C--:B------:R-:W-:Y:S02]  /*14700*/  IMAD R81, R26, R19.reuse, R52 ;  /* 0x000000131a517224 */ /* 0x080fe400078e0234 */
[----:B------:R-:W-:Y:S01]  /*14710*/  IMAD.WIDE.U32.X R58, R23, R19, R58, P5 ;  /* 0x00000013173a7225 */ /* 0x000fe200028e043a */
[----:B------:R-:W-:-:S03]  /*14720*/  ISETP.GE.U32.AND P5, PT, R76, R54, PT ;  /* 0x000000364c00720c */ /* 0x000fc60003fa6070 */
[----:B------:R-:W-:Y:S02]  /*14730*/  IMAD.IADD R81, R77, 0x1, R81 ;  /* 0x000000014d517824 */ /* 0x000fe400078e0251 */
[----:B------:R-:W-:Y:S02]  /*14740*/  IMAD.X R21, R66, 0x1, R21, P6 ;  /* 0x0000000142157824 */ /* 0x000fe400030e0615 */
[----:B------:R-:W-:Y:S01]  /*14750*/  IMAD.WIDE.U32 R66, R8, R18, RZ ;  /* 0x0000001208427225 */ /* 0x000fe200078e00ff */
[----:B------:R-:W-:-:S03]  /*14760*/  ISETP.GE.U32.AND.EX P5, PT, R81, R55, PT, P5 ;  /* 0x000000375100720c */ /* 0x000fc60003fa6150 */
[----:B------:R-:W-:Y:S01]  /*14770*/  IMAD.WIDE.U32 R62, P6, R7, R8, R62 ;  /* 0x00000008073e7225 */ /* 0x000fe200078c003e */
[----:B------:R-:W-:-:S03]  /*14780*/  SEL R61, RZ, 0x1, P5 ;  /* 0x00000001ff3d7807 */ /* 0x000fc60002800000 */
[----:B------:R-:W-:Y:S02]  /*14790*/  IMAD R52, R20, R17, RZ ;  /* 0x0000001114347224 */ /* 0x000fe400078e02ff */
[----:B------:R-:W-:Y:S01]  /*147a0*/  IMAD.X R53, RZ, RZ, RZ, P4 ;  /* 0x000000ffff357224 */ /* 0x000fe200020e06ff */
[----:B------:R-:W-:Y:S01]  /*147b0*/  IADD3 RZ, P4, PT, R67, R62, RZ ;  /* 0x0000003e43ff7210 */ /* 0x000fe20007f9e0ff */
[C---:B------:R-:W-:Y:S02]  /*147c0*/  IMAD R67, R33.reuse, R19, R52 ;  /* 0x0000001321437224 */ /* 0x040fe400078e0234 */
[----:B------:R-:W-:-:S04]  /*147d0*/  IMAD.WIDE.U32 R54, R33, R17, R50 ;  /* 0x0000001121367225 */ /* 0x000fc800078e0032 */
[----:B------:R-:W-:Y:S02]  /*147e0*/  IMAD.MOV.U32 R52, RZ, RZ, R57 ;  /* 0x000000ffff347224 */ /* 0x000fe400078e0039 */
[----:B------:R-:W-:Y:S01]  /*147f0*/  IMAD.X R57, RZ, RZ, RZ, P6 ;  /* 0x000000ffff397224 */ /* 0x000fe200030e06ff */
[C---:B------:R-:W-:Y:S01]  /*14800*/  IADD3 R58, P5, P6, R54.reuse, R58, R61 ;  /* 0x0000003a363a7210 */ /* 0x040fe20007ebe03d */
[----:B------:R-:W-:Y:S01]  /*14810*/  IMAD.IADD R55, R55, 0x1, R67 ;  /* 0x0000000137377824 */ /* 0x000fe200078e0243 */
[----:B------:R-:W-:Y:S01]  /*14820*/  SEL R61, RZ, 0x1, P0 ;  /* 0x00000001ff3d7807 */ /* 0x000fe20000000000 */
[----:B------:R-:W-:Y:S02]  /*14830*/  IMAD.MOV.U32 R56, RZ, RZ, R63 ;  /* 0x000000ffff387224 */ /* 0x000fe400078e003f */
[----:B------:R-:W-:Y:S01]  /*14840*/  IMAD R67, R21, R8, RZ ;  /* 0x0000000815437224 */ /* 0x000fe200078e02ff */
[----:B------:R-:W-:Y:S01]  /*14850*/  IADD3.X R59, PT, PT, R55, R59, RZ, P5, P6 ;  /* 0x0000003b373b7210 */ /* 0x000fe20002fec4ff */
[----:B------:R-:W-:Y:S01]  /*14860*/  IMAD.WIDE.U32.X R56, R7, R74, R56, P4 ;  /* 0x0000004a07387225 */ /* 0x000fe200020e0438 */
[----:B------:R-:W-:-:S02]  /*14870*/  ISETP.GE.U32.AND P6, PT, R54, R50, PT ;  /* 0x000000323600720c */ /* 0x000fc40003fc6070 */
[----:B------:R-:W-:Y:S01]  /*14880*/  ISETP.GE.U32.AND P5, PT, R58, R54, PT ;  /* 0x000000363a00720c */ /* 0x000fe20003fa6070 */
[C---:B------:R-:W-:Y:S01]  /*14890*/  IMAD.WIDE.U32 R62, R60.reuse, R8, RZ ;  /* 0x000000083c3e7225 */ /* 0x040fe200078e00ff */
[----:B------:R-:W-:Y:S02]  /*148a0*/  ISETP.GE.U32.AND.EX P0, PT, R55, R51, PT, P6 ;  /* 0x000000333700720c */ /* 0x000fe40003f06160 */
[----:B------:R-:W-:Y:S01]  /*148b0*/  ISETP.GE.U32.AND.EX P5, PT, R59, R55, PT, P5 ;  /* 0x000000373b00720c */ /* 0x000fe20003fa6150 */
[----:B------:R-:W-:Y:S02]  /*148c0*/  IMAD R67, R60, R74, R67 ;  /* 0x0000004a3c437224 */ /* 0x000fe400078e0243 */
[----:B------:R-:W-:Y:S01]  /*148d0*/  IMAD.WIDE.U32.X R54, R20, R19, R52, P2 ;  /* 0x0000001314367225 */ /* 0x000fe200010e0434 */
[----:B------:R-:W-:Y:S02]  /*148e0*/  IADD3 R50, P2, P4, R62, R56, R61 ;  /* 0x000000383e327210 */ /* 0x000fe40007c5e03d */
[----:B------:R-:W-:Y:S01]  /*148f0*/  SEL R52, RZ, 0x1, P0 ;  /* 0x00000001ff347807 */ /* 0x000fe20000000000 */
[----:B------:R-:W-:Y:S01]  /*14900*/  IMAD.IADD R66, R63, 0x1, R67 ;  /* 0x000000013f427824 */ /* 0x000fe200078e0243 */
[----:B------:R-:W-:Y:S01]  /*14910*/  SEL R53, RZ, 0x1, P5 ;  /* 0x00000001ff357807 */ /* 0x000fe20002800000 */
[----:B------:R-:W-:Y:S01]  /*14920*/  IMAD R56, R7, R17, RZ ;  /* 0x0000001107387224 */ /* 0x000fe200078e02ff */
[----:B------:R-:W-:Y:S01]  /*14930*/  ISETP.GE.U32.AND P5, PT, R50, R62, PT ;  /* 0x0000003e3200720c */ /* 0x000fe20003fa6070 */
[----:B------:R-:W-:Y:S01]  /*14940*/  IMAD R63, R23, R22, RZ ;  /* 0x00000016173f7224 */ /* 0x000fe200078e02ff */
[----:B------:R-:W-:Y:S01]  /*14950*/  IADD3.X R51, PT, PT, R66, R57, RZ, P2, P4 ;  /* 0x0000003942337210 */ /* 0x000fe200017e84ff */
[----:B------:R-:W-:Y:S01]  /*14960*/  IMAD R61, R18, R19, R56 ;  /* 0x00000013123d7224 */ /* 0x000fe200078e0238 */
[----:B------:R-:W-:Y:S01]  /*14970*/  IADD3 R57, P0, P4, R53, R54, R52 ;  /* 0x0000003635397210 */ /* 0x000fe20007c1e034 */
[----:B------:R-:W-:-:S03]  /*14980*/  IMAD.WIDE.U32 R72, R26, R22, R58 ;  /* 0x000000161a487225 */ /* 0x000fc600078e003a */
[----:B------:R-:W-:Y:S01]  /*14990*/  IADD3.X R56, PT, PT, RZ, R55, RZ, P0, P4 ;  /* 0x00000037ff387210 */ /* 0x000fe200007e84ff */
[----:B------:R-:W-:Y:S01]  /*149a0*/  IMAD.WIDE.U32 R52, R18, R17, R50 ;  /* 0x0000001112347225 */ /* 0x000fe200078e0032 */
[----:B------:R-:W-:-:S03]  /*149b0*/  ISETP.GE.U32.AND P2, PT, R72, R58, PT ;  /* 0x0000003a4800720c */ /* 0x000fc60003f46070 */
[----:B------:R-:W-:Y:S01]  /*149c0*/  IMAD R63, R26, R24, R63 ;  /* 0x000000181a3f7224 */ /* 0x000fe200078e023f */
[-C--:B------:R-:W-:Y:S01]  /*149d0*/  IADD3 R54, P0, PT, R57, R52.reuse, RZ ;  /* 0x0000003439367210 */ /* 0x080fe20007f1e0ff */
[----:B------:R-:W-:Y:S02]  /*149e0*/  IMAD.IADD R61, R53, 0x1, R61 ;  /* 0x00000001353d7824 */ /* 0x000fe400078e023d */
[----:B------:R-:W-:Y:S01]  /*149f0*/  IMAD.IADD R71, R73, 0x1, R63 ;  /* 0x0000000149477824 */ /* 0x000fe200078e023f */
[----:B------:R-:W-:Y:S01]  /*14a00*/  ISETP.GE.U32.AND P4, PT, R54, R52, PT ;  /* 0x000000343600720c */ /* 0x000fe20003f86070 */
[----:B------:R-:W-:Y:S01]  /*14a10*/  IMAD.X R55, R61, 0x1, R56, P0 ;  /* 0x000000013d377824 */ /* 0x000fe200000e0638 */
[----:B------:R-:W-:Y:S01]  /*14a20*/  ISETP.GE.U32.AND P0, PT, R52, R50, PT ;  /* 0x000000323400720c */ /* 0x000fe20003f06070 */
[----:B------:R-:W-:Y:S01]  /*14a30*/  IMAD R53, R20, R22, RZ ;  /* 0x0000001614357224 */ /* 0x000fe200078e02ff */
[----:B------:R-:W-:Y:S01]  /*14a40*/  ISETP.GE.U32.AND.EX P2, PT, R71, R59, PT, P2 ;  /* 0x0000003b4700720c */ /* 0x000fe20003f46120 */
[----:B------:R-:W-:Y:S01]  /*14a50*/  IMAD.X R57, RZ, RZ, RZ, P3 ;  /* 0x000000ffff397224 */ /* 0x000fe200018e06ff */
[----:B------:R-:W-:Y:S01]  /*14a60*/  ISETP.GE.U32.AND.EX P0, PT, R61, R51, PT, P0 ;  /* 0x000000333d00720c */ /* 0x000fe20003f06100 */
[----:B------:R-:W-:Y:S01]  /*14a70*/  IMAD.MOV.U32 R56, RZ, RZ, R65 ;  /* 0x000000ffff387224 */ /* 0x000fe200078e0041 */
[----:B------:R-:W-:Y:S01]  /*14a80*/  ISETP.GE.U32.AND.EX P4, PT, R55, R61, PT, P4 ;  /* 0x0000003d3700720c */ /* 0x000fe20003f86140 */
[C---:B------:R-:W-:Y:S01]  /*14a90*/  IMAD R63, R33.reuse, R24, R53 ;  /* 0x00000018213f7224 */ /* 0x040fe200078e0235 */
[----:B------:R-:W-:Y:S01]  /*14aa0*/  SEL R53, RZ, 0x1, P2 ;  /* 0x00000001ff357807 */ /* 0x000fe20001000000 */
[----:B------:R-:W-:-:S04]  /*14ab0*/  IMAD.WIDE.U32 R58, R33, R22, R54 ;  /* 0x00000016213a7225 */ /* 0x000fc800078e0036 */
[----:B------:R-:W-:Y:S01]  /*14ac0*/  IMAD.WIDE.U32.X R56, R23, R24, R56, P1 ;  /* 0x0000001817387225 */ /* 0x000fe200008e0438 */
[----:B------:R-:W-:-:S03]  /*14ad0*/  ISETP.GE.U32.AND P2, PT, R58, R54, PT ;  /* 0x000000363a00720c */ /* 0x000fc60003f46070 */
[----:B------:R-:W-:Y:S01]  /*14ae0*/  IMAD.IADD R70, R59, 0x1, R63 ;  /* 0x000000013b467824 */ /* 0x000fe200078e023f */
[----:B------:R-:W-:Y:S01]  /*14af0*/  IADD3 R52, P1, P3, R58, R56, R53 ;  /* 0x000000383a347210 */ /* 0x000fe20007b3e035 */
[----:B------:R-:W-:-:S03]  /*14b00*/  IMAD.WIDE.U32 R62, R74, R60, RZ ;  /* 0x0000003c4a3e7225 */ /* 0x000fc600078e00ff */
[----:B------:R-:W-:Y:S01]  /*14b10*/  IADD3.X R53, PT, PT, R70, R57, RZ, P1, P3 ;  /* 0x0000003946357210 */ /* 0x000fe20000fe64ff */
[----:B------:R-:W-:Y:S01]  /*14b20*/  IMAD.WIDE.U32 R64, R19, R18, RZ ;  /* 0x0000001213407225 */ /* 0x000fe200078e00ff */
[----:B------:R-:W-:Y:S02]  /*14b30*/  ISETP.GE.U32.AND P1, PT, R52, R58, PT ;  /* 0x0000003a3400720c */ /* 0x000fe40003f26070 */
[----:B------:R-:W-:Y:S01]  /*14b40*/  ISETP.GE.U32.AND.EX P2, PT, R70, R55, PT, P2 ;  /* 0x000000374600720c */ /* 0x000fe20003f46120 */
[----:B------:R-:W-:Y:S01]  /*14b50*/  IMAD.WIDE.U32 R56, P6, R21, R8, R62 ;  /* 0x0000000815387225 */ /* 0x000fe200078c003e */
[----:B------:R-:W-:-:S03]  /*14b60*/  ISETP.GE.U32.AND.EX P1, PT, R53, R70, PT, P1 ;  /* 0x000000463500720c */ /* 0x000fc60003f26110 */
[----:B------:R-:W-:-:S04]  /*14b70*/  IMAD.WIDE.U32 R62, R8, R60, RZ ;  /* 0x0000003c083e7225 */ /* 0x000fc800078e00ff */
[----:B------:R-:W-:Y:S01]  /*14b80*/  IMAD.X R59, RZ, RZ, RZ, P6 ;  /* 0x000000ffff3b7224 */ /* 0x000fe200030e06ff */
[----:B------:R-:W-:Y:S01]  /*14b90*/  IADD3 RZ, P3, PT, R63, R56, RZ ;  /* 0x000000383fff7210 */ /* 0x000fe20007f7e0ff */
[----:B------:R-:W-:Y:S01]  /*14ba0*/  IMAD.MOV.U32 R58, RZ, RZ, R57 ;  /* 0x000000ffff3a7224 */ /* 0x000fe200078e0039 */
[----:B------:R-:W-:Y:S01]  /*14bb0*/  ISETP.GE.U32.AND.EX P6, PT, R51, R66, PT, P5 ;  /* 0x000000423300720c */ /* 0x000fe20003fc6150 */
[----:B------:R-:W-:-:S03]  /*14bc0*/  IMAD.WIDE.U32 R64, P5, R7, R17, R64 ;  /* 0x0000001107407225 */ /* 0x000fc600078a0040 */
[----:B------:R-:W-:Y:S01]  /*14bd0*/  SEL R57, RZ, 0x1, P6 ;  /* 0x00000001ff397807 */ /* 0x000fe20003000000 */
[----:B------:R-:W-:-:S04]  /*14be0*/  IMAD.WIDE.U32 R62, R17, R18, RZ ;  /* 0x00000012113e7225 */ /* 0x000fc800078e00ff */
[----:B------:R-:W-:Y:S01]  /*14bf0*/  IMAD.WIDE.U32.X R58, R21, R74, R58, P3 ;  /* 0x0000004a153a7225 */ /* 0x000fe200018e043a */
[----:B------:R-:W-:-:S03]  /*14c00*/  IADD3 RZ, P6, PT, R63, R64, RZ ;  /* 0x000000403fff7210 */ /* 0x000fc60007fde0ff */
[----:B------:R-:W-:Y:S01]  /*14c10*/  IMAD.WIDE.U32 R62, R19, R60, RZ ;  /* 0x0000003c133e7225 */ /* 0x000fe200078e00ff */
[----:B------:R-:W-:-:S03]  /*14c20*/  IADD3 R56, P3, PT, R57, R58, RZ ;  /* 0x0000003a39387210 */ /* 0x000fc60007f7e0ff */
[----:B------:R-:W-:-:S04]  /*14c30*/  IMAD.WIDE.U32 R66, R17, R60, RZ ;  /* 0x0000003c11427225 */ /* 0x000fc800078e00ff */
[----:B------:R-:W-:Y:S02]  /*14c40*/  IMAD.X R57, RZ, RZ, R59, P3 ;  /* 0x000000ffff397224 */ /* 0x000fe400018e063b */
[----:B------:R-:W-:-:S04]  /*14c50*/  IMAD.WIDE.U32 R62, P3, R21, R17, R62 ;  /* 0x00000011153e7225 */ /* 0x000fc8000786003e */
[----:B------:R-:W-:Y:S01]  /*14c60*/  IMAD.X R59, RZ, RZ, RZ, P5 ;  /* 0x000000ffff3b7224 */ /* 0x000fe200028e06ff */
[----:B------:R-:W-:Y:S01]  /*14c70*/  IADD3 RZ, P5, PT, R67, R62, RZ ;  /* 0x0000003e43ff7210 */ /* 0x000fe20007fbe0ff */
[----:B------:R-:W-:Y:S02]  /*14c80*/  IMAD.MOV.U32 R58, RZ, RZ, R65 ;  /* 0x000000ffff3a7224 */ /* 0x000fe400078e0041 */
[----:B------:R-:W-:-:S04]  /*14c90*/  IMAD.WIDE.U32 R64, R24, R33, RZ ;  /* 0x0000002118407225 */ /* 0x000fc800078e00ff */
[----:B------:R-:W-:-:S04]  /*14ca0*/  IMAD.WIDE.U32.X R66, R7, R19, R58, P6 ;  /* 0x0000001307427225 */ /* 0x000fc800030e043a */
[----:B------:R-:W-:Y:S02]  /*14cb0*/  IMAD.X R59, RZ, RZ, RZ, P3 ;  /* 0x000000ffff3b7224 */ /* 0x000fe400018e06ff */
[-C--:B------:R-:W-:Y:S02]  /*14cc0*/  IMAD R54, R21, R17.reuse, RZ ;  /* 0x0000001115367224 */ /* 0x080fe400078e02ff */
[----:B------:R-:W-:Y:S02]  /*14cd0*/  IMAD.MOV.U32 R58, RZ, RZ, R63 ;  /* 0x000000ffff3a7224 */ /* 0x000fe400078e003f */
[----:B------:R-:W-:-:S04]  /*14ce0*/  IMAD.WIDE.U32 R50, R60, R17, R56 ;  /* 0x000000113c327225 */ /* 0x000fc800078e0038 */
[-C--:B------:R-:W-:Y:S01]  /*14cf0*/  IMAD R17, R60, R19.reuse, R54 ;  /* 0x000000133c117224 */ /* 0x080fe200078e0236 */
[----:B------:R-:W-:Y:S01]  /*14d00*/  SEL R54, RZ, 0x1, P0 ;  /* 0x00000001ff367807 */ /* 0x000fe20000000000 */
[----:B------:R-:W-:Y:S01]  /*14d10*/  IMAD.WIDE.U32.X R58, R21, R19, R58, P5 ;  /* 0x00000013153a7225 */ /* 0x000fe200028e043a */
[----:B------:R-:W-:Y:S02]  /*14d20*/  SEL R19, RZ, 0x1, P4 ;  /* 0x00000001ff137807 */ /* 0x000fe40002000000 */
[----:B------:R-:W-:Y:S01]  /*14d30*/  ISETP.GE.U32.AND P0, PT, R50, R56, PT ;  /* 0x000000383200720c */ /* 0x000fe20003f06070 */
[----:B------:R-:W-:Y:S01]  /*14d40*/  IMAD.WIDE.U32 R64, P6, R20, R22, R64 ;  /* 0x0000001614407225 */ /* 0x000fe200078c0040 */
[----:B------:R-:W-:-:S03]  /*14d50*/  IADD3 R19, P4, P5, R19, R66, R54 ;  /* 0x0000004213137210 */ /* 0x000fc60007d9e036 */
[----:B------:R-:W-:Y:S01]  /*14d60*/  IMAD.WIDE.U32 R68, R22, R33, RZ ;  /* 0x0000002116447225 */ /* 0x000fe200078e00ff */
[----:B------:R-:W-:-:S03]  /*14d70*/  IADD3.X R66, PT, PT, RZ, R67, RZ, P4, P5 ;  /* 0x00000043ff427210 */ /* 0x000fc600027ea4ff */
[----:B------:R-:W-:Y:S01]  /*14d80*/  IMAD.X R63, RZ, RZ, RZ, P6 ;  /* 0x000000ffff3f7224 */ /* 0x000fe200030e06ff */
[----:B------:R-:W-:Y:S01]  /*14d90*/  IADD3 RZ, P3, PT, R69, R64, RZ ;  /* 0x0000004045ff7210 */ /* 0x000fe20007f7e0ff */
[----:B------:R-:W-:Y:S01]  /*14da0*/  IMAD.MOV.U32 R62, RZ, RZ, R65 ;  /* 0x000000ffff3e7224 */ /* 0x000fe200078e0041 */
[----:B------:R-:W-:Y:S01]  /*14db0*/  IADD3 R54, P6, PT, R19, R50, RZ ;  /* 0x0000003213367210 */ /* 0x000fe20007fde0ff */
[----:B------:R-:W-:Y:S01]  /*14dc0*/  IMAD.IADD R17, R51, 0x1, R17 ;  /* 0x0000000133117824 */ /* 0x000fe200078e0211 */
[----:B------:R-:W-:Y:S01]  /*14dd0*/  SEL R51, RZ, 0x1, P2 ;  /* 0x00000001ff337807 */ /* 0x000fe20001000000 */
[----:B------:R-:W-:Y:S01]  /*14de0*/  IMAD.WIDE.U32 R64, R78, R26, RZ ;  /* 0x0000001a4e407225 */ /* 0x000fe200078e00ff */
[----:B------:R-:W-:Y:S02]  /*14df0*/  SEL R19, RZ, 0x1, P1 ;  /* 0x00000001ff137807 */ /* 0x000fe40000800000 */
[----:B------:R-:W-:Y:S01]  /*14e00*/  ISETP.GE.U32.AND P2, PT, R54, R50, PT ;  /* 0x000000323600720c */ /* 0x000fe20003f46070 */
[----:B------:R-:W-:Y:S01]  /*14e10*/  IMAD.WIDE.U32.X R62, R20, R24, R62, P3 ;  /* 0x00000018143e7225 */ /* 0x000fe200018e043e */
[----:B------:R-:W-:-:S03]  /*14e20*/  ISETP.GE.U32.AND.EX P0, PT, R17, R57, PT, P0 ;  /* 0x000000391100720c */ /* 0x000fc60003f06100 */
[----:B------:R-:W-:Y:S01]  /*14e30*/  IMAD.X R55, R17, 0x1, R66, P6 ;  /* 0x0000000111377824 */ /* 0x000fe200030e0642 */
[----:B------:R-:W-:Y:S01]  /*14e40*/  IADD3 R19, P5, P1, R19, R62, R51 ;  /* 0x0000003e13137210 */ /* 0x000fe200079be033 */
[----:B------:R-:W-:Y:S01]  /*14e50*/  IMAD.WIDE.U32 R64, P3, R23, R25, R64 ;  /* 0x0000001917407225 */ /* 0x000fe20007860040 */
[----:B------:R-:W-:Y:S02]  /*14e60*/  SEL R56, RZ, 0x1, P0 ;  /* 0x00000001ff387807 */ /* 0x000fe40000000000 */
[----:B------:R-:W-:Y:S01]  /*14e70*/  ISETP.GE.U32.AND.EX P2, PT, R55, R17, PT, P2 ;  /* 0x000000113700720c */ /* 0x000fe20003f46120 */
[----:B------:R-:W-:Y:S01]  /*14e80*/  IMAD.WIDE.U32 R50, R25, R26, RZ ;  /* 0x0000001a19327225 */ /* 0x000fe200078e00ff */
[----:B------:R-:W-:Y:S02]  /*14e90*/  IADD3.X R17, PT, PT, RZ, R63, RZ, P5, P1 ;  /* 0x0000003fff117210 */ /* 0x000fe40002fe24ff */
[----:B------:R-:W-:Y:S01]  /*14ea0*/  SEL R57, RZ, 0x1, P2 ;  /* 0x00000001ff397807 */ /* 0x000fe20001000000 */
[----:B------:R-:W-:Y:S01]  /*14eb0*/  IMAD R61, R7, R22, RZ ;  /* 0x00000016073d7224 */ /* 0x000fe200078e02ff */
[----:B------:R-:W-:Y:S01]  /*14ec0*/  IADD3 RZ, P4, PT, R51, R64, RZ ;  /* 0x0000004033ff7210 */ /* 0x000fe20007f9e0ff */
[----:B------:R-:W-:Y:S01]  /*14ed0*/  IMAD.WIDE.U32 R50, R18, R22, R54 ;  /* 0x0000001612327225 */ /* 0x000fe200078e0036 */
[----:B------:R-:W-:-:S03]  /*14ee0*/  IADD3 R56, P1, P2, R57, R58, R56 ;  /* 0x0000003a39387210 */ /* 0x000fc60007a3e038 */
[----:B------:R-:W-:Y:S01]  /*14ef0*/  IMAD R61, R18, R24, R61 ;  /* 0x00000018123d7224 */ /* 0x000fe200078e023d */
[----:B------:R-:W-:Y:S01]  /*14f00*/  IADD3 R58, P5, PT, R19, R50, RZ ;  /* 0x00000032133a7210 */ /* 0x000fe20007fbe0ff */
[----:B------:R-:W-:Y:S01]  /*14f10*/  IMAD R19, R23, R25, RZ ;  /* 0x0000001917137224 */ /* 0x000fe200078e02ff */
[----:B------:R-:W-:Y:S01]  /*14f20*/  IADD3.X R57, PT, PT, RZ, R59, RZ, P1, P2 ;  /* 0x0000003bff397210 */ /* 0x000fe20000fe44ff */
[----:B------:R-:W-:Y:S01]  /*14f30*/  IMAD.IADD R61, R51, 0x1, R61 ;  /* 0x00000001333d7824 */ /* 0x000fe200078e023d */
[----:B------:R-:W-:Y:S01]  /*14f40*/  ISETP.GE.U32.AND P0, PT, R50, R54, PT ;  /* 0x000000363200720c */ /* 0x000fe20003f06070 */
[----:B------:R-:W-:Y:S01]  /*14f50*/  IMAD R19, R26, R78, R19 ;  /* 0x0000004e1a137224 */ /* 0x000fe200078e0213 */
[----:B------:R-:W-:Y:S01]  /*14f60*/  ISETP.GE.U32.AND P1, PT, R58, R50, PT ;  /* 0x000000323a00720c */ /* 0x000fe20003f26070 */
[----:B------:R-:W-:Y:S01]  /*14f70*/  IMAD.WIDE.U32 R50, R26, R25, R52 ;  /* 0x000000191a327225 */ /* 0x000fe200078e0034 */
[----:B------:R-:W-:-:S03]  /*14f80*/  ISETP.GE.U32.AND.EX P0, PT, R61, R55, PT, P0 ;  /* 0x000000373d00720c */ /* 0x000fc60003f06100 */
[----:B------:R-:W-:Y:S01]  /*14f90*/  IMAD.IADD R70, R51, 0x1, R19 ;  /* 0x0000000133467824 */ /* 0x000fe200078e0213 */
[----:B------:R-:W-:Y:S01]  /*14fa0*/  ISETP.GE.U32.AND P2, PT, R50, R52, PT ;  /* 0x000000343200720c */ /* 0x000fe20003f46070 */
[----:B------:R-:W-:Y:S02]  /*14fb0*/  IMAD.X R59, R61, 0x1, R17, P5 ;  /* 0x000000013d3b7824 */ /* 0x000fe400028e0611 */
[----:B------:R-:W-:Y:S01]  /*14fc0*/  IMAD R17, R20, R25, RZ ;  /* 0x0000001914117224 */ /* 0x000fe200078e02ff */
[----:B------:R-:W-:Y:S01]  /*14fd0*/  ISETP.GE.U32.AND.EX P2, PT, R70, R53, PT, P2 ;  /* 0x000000354600720c */ /* 0x000fe20003f46120 */
[----:B------:R-:W-:Y:S01]  /*14fe0*/  IMAD.X R53, RZ, RZ, RZ, P3 ;  /* 0x000000ffff357224 */ /* 0x000fe200018e06ff */
[----:B------:R-:W-:Y:S01]  /*14ff0*/  ISETP.GE.U32.AND.EX P1, PT, R59, R61, PT, P1 ;  /* 0x0000003d3b00720c */ /* 0x000fe20003f26110 */
[----:B------:R-:W-:Y:S02]  /*15000*/  IMAD.MOV.U32 R52, RZ, RZ, R65 ;  /* 0x000000ffff347224 */ /* 0x000fe400078e0041 */
[C---:B------:R-:W-:Y:S01]  /*15010*/  IMAD R19, R33.reuse, R78, R17 ;  /* 0x0000004e21137224 */ /* 0x040fe200078e0211 */
[----:B------:R-:W-:Y:S01]  /*15020*/  SEL R17, RZ, 0x1, P2 ;  /* 0x00000001ff117807 */ /* 0x000fe20001000000 */
[----:B------:R-:W-:-:S04]  /*15030*/  IMAD.WIDE.U32 R64, R33, R25, R58 ;  /* 0x0000001921407225 */ /* 0x000fc800078e003a */
[----:B------:R-:W-:Y:S01]  /*15040*/  IMAD.WIDE.U32.X R52, R23, R78, R52, P4 ;  /* 0x0000004e17347225 */ /* 0x000fe200020e0434 */
[----:B------:R-:W-:-:S03]  /*15050*/  ISETP.GE.U32.AND P3, PT, R64, R58, PT ;  /* 0x0000003a4000720c */ /* 0x000fc60003f66070 */
[----:B------:R-:W-:Y:S01]  /*15060*/  IMAD.WIDE.U32 R62, R78, R33, RZ ;  /* 0x000000214e3e7225 */ /* 0x000fe200078e00ff */
[----:B------:R-:W-:-:S03]  /*15070*/  IADD3 R17, P2, P4, R64, R52, R17 ;  /* 0x0000003440117210 */ /* 0x000fc60007c5e011 */
[----:B------:R-:W-:-:S04]  /*15080*/  IMAD.WIDE.U32 R66, R25, R33, RZ ;  /* 0x0000002119427225 */ /* 0x000fc800078e00ff */
[----:B------:R-:W-:Y:S02]  /*15090*/  IMAD.IADD R33, R65, 0x1, R19 ;  /* 0x0000000141217824 */ /* 0x000fe400078e0213 */
[----:B------:R-:W-:-:S03]  /*150a0*/  IMAD.WIDE.U32 R62, P6, R20, R25, R62 ;  /* 0x00000019143e7225 */ /* 0x000fc600078c003e */
[----:B------:R-:W-:Y:S01]  /*150b0*/  IADD3.X R19, PT, PT, R33, R53, RZ, P2, P4 ;  /* 0x0000003521137210 */ /* 0x000fe200017e84ff */
[----:B------:R-:W-:Y:S01]  /*150c0*/  IMAD.WIDE.U32 R52, R24, R18, RZ ;  /* 0x0000001218347225 */ /* 0x000fe200078e00ff */
[----:B------:R-:W-:Y:S02]  /*150d0*/  IADD3 RZ, P5, PT, R67, R62, RZ ;  /* 0x0000003e43ff7210 */ /* 0x000fe40007fbe0ff */
[----:B------:R-:W-:Y:S01]  /*150e0*/  ISETP.GE.U32.AND P2, PT, R17, R64, PT ;  /* 0x000000401100720c */ /* 0x000fe20003f46070 */
[----:B------:R-:W-:Y:S01]  /*150f0*/  IMAD.WIDE.U32 R66, R22, R18, RZ ;  /* 0x0000001216427225 */ /* 0x000fe200078e00ff */
[----:B------:R-:W-:Y:S02]  /*15100*/  ISETP.GE.U32.AND.EX P3, PT, R33, R59, PT, P3 ;  /* 0x0000003b2100720c */ /* 0x000fe40003f66130 */
[----:B------:R-:W-:Y:S01]  /*15110*/  ISETP.GE.U32.AND.EX P2, PT, R19, R33, PT, P2 ;  /* 0x000000211300720c */ /* 0x000fe20003f46120 */
[----:B------:R-:W-:-:S03]  /*15120*/  IMAD.WIDE.U32 R52, P4, R7, R22, R52 ;  /* 0x0000001607347225 */ /* 0x000fc60007880034 */
[----:B------:R-:W-:Y:S01]  /*15130*/  SEL R33, RZ, 0x1, P2 ;  /* 0x00000001ff217807 */ /* 0x000fe20001000000 */
[----:B------:R-:W-:Y:S01]  /*15140*/  IMAD.X R65, RZ, RZ, RZ, P6 ;  /* 0x000000ffff417224 */ /* 0x000fe200030e06ff */
[----:B------:R-:W-:Y:S01]  /*15150*/  IADD3 RZ, P6, PT, R67, R52, RZ ;  /* 0x0000003443ff7210 */ /* 0x000fe20007fde0ff */
[----:B------:R-:W-:-:S04]  /*15160*/  IMAD.WIDE.U32 R54, R24, R60, RZ ;  /* 0x0000003c18367225 */ /* 0x000fc800078e00ff */
[----:B------:R-:W-:Y:S02]  /*15170*/  IMAD.MOV.U32 R64, RZ, RZ, R63 ;  /* 0x000000ffff407224 */ /* 0x000fe400078e003f */
[----:B------:R-:W-:Y:S02]  /*15180*/  IMAD.X R67, RZ, RZ, RZ, P4 ;  /* 0x000000ffff437224 */ /* 0x000fe400020e06ff */
[----:B------:R-:W-:Y:S01]  /*15190*/  IMAD.MOV.U32 R66, RZ, RZ, R53 ;  /* 0x000000ffff427224 */ /* 0x000fe200078e0035 */
[----:B------:R-:W-:Y:S01]  /*151a0*/  SEL R53, RZ, 0x1, P1 ;  /* 0x00000001ff357807 */ /* 0x000fe20000800000 */
[----:B------:R-:W-:Y:S01]  /*151b0*/  IMAD.WIDE.U32.X R64, R20, R78, R64, P5 ;  /* 0x0000004e14407225 */ /* 0x000fe200028e0440 */
[----:B------:R-:W-:-:S03]  /*151c0*/  SEL R20, RZ, 0x1, P0 ;  /* 0x00000001ff147807 */ /* 0x000fc60000000000 */
[----:B------:R-:W-:-:S04]  /*151d0*/  IMAD.WIDE.U32 R54, P0, R21, R22, R54 ;  /* 0x0000001615367225 */ /* 0x000fc80007800036 */
[----:B------:R-:W-:-:S04]  /*151e0*/  IMAD.WIDE.U32 R62, R22, R60, RZ ;  /* 0x0000003c163e7225 */ /* 0x000fc800078e00ff */
[----:B------:R-:W-:Y:S01]  /*151f0*/  IMAD.WIDE.U32.X R66, R7, R24, R66, P6 ;  /* 0x0000001807427225 */ /* 0x000fe200030e0442 */
[----:B------:R-:W-:-:S03]  /*15200*/  IADD3 RZ, P5, PT, R63, R54, RZ ;  /* 0x000000363fff7210 */ /* 0x000fc60007fbe0ff */
[----:B------:R-:W-:Y:S01]  /*15210*/  IMAD.WIDE.U32 R62, R60, R22, R56 ;  /* 0x000000163c3e7225 */ /* 0x000fe200078e0038 */
[----:B------:R-:W-:-:S03]  /*15220*/  IADD3 R53, P1, P6, R53, R66, R20 ;  /* 0x0000004235357210 */ /* 0x000fc60007e3e014 */
[----:B------:R-:W-:Y:S01]  /*15230*/  IMAD R61, R21, R22, RZ ;  /* 0x00000016153d7224 */ /* 0x000fe200078e02ff */
[----:B------:R-:W-:Y:S01]  /*15240*/  IADD3.X R22, PT, PT, RZ, R67, RZ, P1, P6 ;  /* 0x00000043ff167210 */ /* 0x000fe20000fec4ff */
[----:B------:R-:W-:Y:S01]  /*15250*/  IMAD.X R59, RZ, RZ, RZ, P0 ;  /* 0x000000ffff3b7224 */ /* 0x000fe200000e06ff */
[----:B------:R-:W-:Y:S01]  /*15260*/  IADD3 R54, P6, PT, R53, R62, RZ ;  /* 0x0000003e35367210 */ /* 0x000fe20007fde0ff */
[----:B------:R-:W-:Y:S01]  /*15270*/  IMAD.WIDE.U32 R52, R78, R18, RZ ;  /* 0x000000124e347225 */ /* 0x000fe200078e00ff */
[----:B------:R-:W-:Y:S02]  /*15280*/  ISETP.GE.U32.AND P4, PT, R62, R56, PT ;  /* 0x000000383e00720c */ /* 0x000fe40003f86070 */
[----:B------:R-:W-:Y:S01]  /*15290*/  ISETP.GE.U32.AND P1, PT, R54, R62, PT ;  /* 0x0000003e3600720c */ /* 0x000fe20003f26070 */
[----:B------:R-:W-:Y:S01]  /*152a0*/  IMAD R61, R60, R24, R61 ;  /* 0x000000183c3d7224 */ /* 0x000fe200078e023d */
[----:B------:R-:W-:Y:S01]  /*152b0*/  SEL R56, RZ, 0x1, P3 ;  /* 0x00000001ff387807 */ /* 0x000fe20001800000 */
[----:B------:R-:W-:-:S04]  /*152c0*/  IMAD.WIDE.U32 R52, P3, R7, R25, R52 ;  /* 0x0000001907347225 */ /* 0x000fc80007860034 */
[----:B------:R-:W-:Y:S02]  /*152d0*/  IMAD.IADD R20, R63, 0x1, R61 ;  /* 0x000000013f147824 */ /* 0x000fe400078e023d */
[----:B------:R-:W-:-:S03]  /*152e0*/  IMAD.WIDE.U32 R62, R25, R18, RZ ;  /* 0x00000012193e7225 */ /* 0x000fc600078e00ff */
[----:B------:R-:W-:Y:S01]  /*152f0*/  ISETP.GE.U32.AND.EX P4, PT, R20, R57, PT, P4 ;  /* 0x000000391400720c */ /* 0x000fe20003f86140 */
[----:B------:R-:W-:Y:S01]  /*15300*/  IMAD.MOV.U32 R58, RZ, RZ, R55 ;  /* 0x000000ffff3a7224 */ /* 0x000fe200078e0037 */
[----:B------:R-:W-:Y:S01]  /*15310*/  IADD3 RZ, P0, PT, R63, R52, RZ ;  /* 0x000000343fff7210 */ /* 0x000fe20007f1e0ff */
[----:B------:R-:W-:Y:S02]  /*15320*/  IMAD.X R69, RZ, RZ, RZ, P3 ;  /* 0x000000ffff457224 */ /* 0x000fe400018e06ff */
[----:B------:R-:W-:Y:S02]  /*15330*/  IMAD.MOV.U32 R68, RZ, RZ, R53 ;  /* 0x000000ffff447224 */ /* 0x000fe400078e0035 */
[----:B------:R-:W-:-:S04]  /*15340*/  IMAD.WIDE.U32 R62, R78, R60, RZ ;  /* 0x0000003c4e3e7225 */ /* 0x000fc800078e00ff */
[----:B------:R-:W-:Y:S02]  /*15350*/  IMAD.X R55, R20, 0x1, R22, P6 ;  /* 0x0000000114377824 */ /* 0x000fe400030e0616 */
[C---:B------:R-:W-:Y:S02]  /*15360*/  IMAD R61, R7.reuse, R25, RZ ;  /* 0x00000019073d7224 */ /* 0x040fe400078e02ff */
[----:B------:R-:W-:Y:S01]  /*15370*/  IMAD.WIDE.U32.X R68, R7, R78, R68, P0 ;  /* 0x0000004e07447225 */ /* 0x000fe200000e0444 */
[----:B------:R-:W-:Y:S02]  /*15380*/  IADD3 R7, P0, P2, R33, R64, R56 ;  /* 0x0000004021077210 */ /* 0x000fe40007a1e038 */
[----:B------:R-:W-:Y:S01]  /*15390*/  ISETP.GE.U32.AND.EX P1, PT, R55, R20, PT, P1 ;  /* 0x000000143700720c */ /* 0x000fe20003f26110 */
[C---:B------:R-:W-:Y:S01]  /*153a0*/  IMAD.WIDE.U32.X R58, R21.reuse, R24, R58, P5 ;  /* 0x00000018153a7225 */ /* 0x040fe200028e043a */
[----:B------:R-:W-:Y:S02]  /*153b0*/  IADD3.X R33, PT, PT, RZ, R65, RZ, P0, P2 ;  /* 0x00000041ff217210 */ /* 0x000fe400007e44ff */
[----:B------:R-:W-:Y:S01]  /*153c0*/  SEL R20, RZ, 0x1, P4 ;  /* 0x00000001ff147807 */ /* 0x000fe20002000000 */
[----:B------:R-:W-:Y:S01]  /*153d0*/  IMAD.WIDE.U32 R62, P5, R21, R25, R62 ;  /* 0x00000019153e7225 */ /* 0x000fe200078a003e */
[----:B------:R-:W-:-:S03]  /*153e0*/  SEL R65, RZ, 0x1, P1 ;  /* 0x00000001ff417807 */ /* 0x000fc60000800000 */
[----:B------:R-:W-:-:S04]  /*153f0*/  IMAD.WIDE.U32 R66, R25, R60, RZ ;  /* 0x0000003c19427225 */ /* 0x000fc800078e00ff */
[----:B------:R-:W-:Y:S01]  /*15400*/  IMAD.MOV.U32 R52, RZ, RZ, R63 ;  /* 0x000000ffff347224 */ /* 0x000fe200078e003f */
[----:B------:R-:W-:Y:S01]  /*15410*/  IADD3 RZ, P3, PT, R67, R62, RZ ;  /* 0x0000003e43ff7210 */ /* 0x000fe20007f7e0ff */
[C---:B------:R-:W-:Y:S02]  /*15420*/  IMAD R61, R18.reuse, R78, R61 ;  /* 0x0000004e123d7224 */ /* 0x040fe400078e023d */
[----:B------:R-:W-:Y:S01]  /*15430*/  IMAD.X R53, RZ, RZ, RZ, P5 ;  /* 0x000000ffff357224 */ /* 0x000fe200028e06ff */
[----:B------:R-:W-:Y:S01]  /*15440*/  IADD3 R20, P5, P6, R65, R58, R20 ;  /* 0x0000003a41147210 */ /* 0x000fe20007ebe014 */
[----:B------:R-:W-:-:S04]  /*15450*/  IMAD.WIDE.U32 R56, R18, R25, R54 ;  /* 0x0000001912387225 */ /* 0x000fc800078e0036 */
[----:B------:R-:W-:Y:S01]  /*15460*/  IMAD.WIDE.U32 R62, R19, 0x3d1, RZ ;  /* 0x000003d1133e7825 */ /* 0x000fe200078e00ff */
[----:B------:R-:W-:Y:S02]  /*15470*/  IADD3 R7, P2, PT, R7, R56, RZ ;  /* 0x0000003807077210 */ /* 0x000fe40007f5e0ff */
[----:B------:R-:W-:Y:S01]  /*15480*/  ISETP.GE.U32.AND P1, PT, R56, R54, PT ;  /* 0x000000363800720c */ /* 0x000fe20003f26070 */
[----:B------:R-:W-:Y:S01]  /*15490*/  IMAD.WIDE.U32 R64, R17, 0x3d1, RZ ;  /* 0x000003d111407825 */ /* 0x000fe200078e00ff */
[----:B------:R-:W-:-:S03]  /*154a0*/  ISETP.GE.U32.AND P0, PT, R7, R56, PT ;  /* 0x000000380700720c */ /* 0x000fc60003f06070 */
[----:B------:R-:W-:Y:S02]  /*154b0*/  IMAD.IADD R18, R57, 0x1, R61 ;  /* 0x0000000139127824 */ /* 0x000fe400078e023d */
[----:B------:R-:W-:Y:S02]  /*154c0*/  IMAD R57, R21, R25, RZ ;  /* 0x0000001915397224 */ /* 0x000fe400078e02ff */
[----:B------:R-:W-:Y:S01]  /*154d0*/  IMAD.WIDE.U32 R62, P4, RZ, R17, R62 ;  /* 0x00000011ff3e7225 */ /* 0x000fe2000788003e */
[----:B------:R-:W-:-:S03]  /*154e0*/  ISETP.GE.U32.AND.EX P1, PT, R18, R55, PT, P1 ;  /* 0x000000371200720c */ /* 0x000fc60003f26110 */
[----:B------:R-:W-:Y:S01]  /*154f0*/  IMAD.WIDE.U32.X R52, R21, R78, R52, P3 ;  /* 0x0000004e15347225 */ /* 0x000fe200018e0434 */
[----:B------:R-:W-:Y:S02]  /*15500*/  IADD3 R22, P3, PT, RZ, R64, RZ ;  /* 0x00000040ff167210 */ /* 0x000fe40007f7e0ff */
[----:B------:R-:W-:Y:S01]  /*15510*/  IADD3.X R21, PT, PT, RZ, R59, RZ, P5, P6 ;  /* 0x0000003bff157210 */ /* 0x000fe20002fec4ff */
[----:B------:R-:W-:Y:S02]  /*15520*/  IMAD R78, R60, R78, R57 ;  /* 0x0000004e3c4e7224 */ /* 0x000fe400078e0239 */
[----:B------:R-:W-:Y:S01]  /*15530*/  IMAD.X R57, RZ, RZ, RZ, P4 ;  /* 0x000000ffff397224 */ /* 0x000fe200020e06ff */
[----:B------:R-:W-:Y:S01]  /*15540*/  ISETP.GE.U32.AND P4, PT, R22, R64, PT ;  /* 0x000000401600720c */ /* 0x000fe20003f86070 */
[----:B------:R-:W-:Y:S01]  /*15550*/  IMAD.X R33, R18, 0x1, R33, P2 ;  /* 0x0000000112217824 */ /* 0x000fe200010e0621 */
[----:B------:R-:W-:Y:S01]  /*15560*/  IADD3 R64, P2, PT, R65, R62, RZ ;  /* 0x0000003e41407210 */ /* 0x000fe20007f5e0ff */
[----:B------:R-:W-:-:S02]  /*15570*/  IMAD.MOV.U32 R56, RZ, RZ, R63 ;  /* 0x000000ffff387224 */ /* 0x000fc400078e003f */
[----:B------:R-:W-:Y:S01]  /*15580*/  IMAD.WIDE.U32 R60, R60, R25, R20 ;  /* 0x000000193c3c7225 */ /* 0x000fe200078e0014 */
[----:B------:R-:W-:Y:S02]  /*15590*/  ISETP.GE.U32.AND.EX P0, PT, R33, R18, PT, P0 ;  /* 0x000000122100720c */ /* 0x000fe40003f06100 */
[----:B------:R-:W-:Y:S01]  /*155a0*/  SEL R18, RZ, 0x1, P1 ;  /* 0x00000001ff127807 */ /* 0x000fe20000800000 */
[----:B------:R-:W-:Y:S01]  /*155b0*/  IMAD.X R17, R64, 0x1, R17, P3 ;  /* 0x0000000140117824 */ /* 0x000fe200018e0611 */
[----:B------:R-:W-:Y:S01]  /*155c0*/  SEL R59, RZ, 0x1, P0 ;  /* 0x00000001ff3b7807 */ /* 0x000fe20000000000 */
[----:B------:R-:W-:Y:S01]  /*155d0*/  IMAD.WIDE.U32.X R56, RZ, R19, R56, P2 ;  /* 0x00000013ff387225 */ /* 0x000fe200010e0438 */
[----:B------:R-:W-:Y:S02]  /*155e0*/  ISETP.GE.U32.AND P1, PT, R60, R20, PT ;  /* 0x000000143c00720c */ /* 0x000fe40003f26070 */
[----:B------:R-:W-:Y:S01]  /*155f0*/  ISETP.GE.U32.AND.EX P0, PT, R17, R64, PT, P4 ;  /* 0x000000401100720c */ /* 0x000fe20003f06140 */
[----:B------:R-:W-:Y:S01]  /*15600*/  IMAD.WIDE.U32 R24, R7, 0x3d1, RZ ;  /* 0x000003d107187825 */ /* 0x000fe200078e00ff */
[----:B------:R-:W-:-:S03]  /*15610*/  IADD3 R59, P3, P4, R59, R68, R18 ;  /* 0x000000443b3b7210 */ /* 0x000fc60007c7e012 */
[----:B------:R-:W-:Y:S01]  /*15620*/  IMAD.WIDE.U32 R54, R33, 0x3d1, RZ ;  /* 0x000003d121367825 */ /* 0x000fe200078e00ff */
[----:B------:R-:W-:Y:S02]  /*15630*/  IADD3 R18, P2, PT, R56, R24, RZ ;  /* 0x0000001838127210 */ /* 0x000fe40007f5e0ff */
[----:B------:R-:W-:Y:S01]  /*15640*/  IADD3.X R58, PT, PT, RZ, R69, RZ, P3, P4 ;  /* 0x00000045ff3a7210 */ /* 0x000fe20001fe84ff */
[----:B------:R-:W-:Y:S01]  /*15650*/  IMAD.IADD R61, R61, 0x1, R78 ;  /* 0x000000013d3d7824 */ /* 0x000fe200078e024e */
[C---:B------:R-:W-:Y:S01]  /*15660*/  IADD3 R63, P5, PT, R18.reuse, R19, RZ ;  /* 0x00000013123f7210 */ /* 0x040fe20007fbe0ff */
[----:B------:R-:W-:Y:S01]  /*15670*/  IMAD.WIDE.U32 R54, P3, RZ, R7, R54 ;  /* 0x00000007ff367225 */ /* 0x000fe20007860036 */
[----:B------:R-:W-:Y:S02]  /*15680*/  IADD3 R59, P6, PT, R59, R60, RZ ;  /* 0x0000003c3b3b7210 */ /* 0x000fe40007fde0ff */
[----:B------:R-:W-:Y:S01]  /*15690*/  SEL R56, RZ, 0x1, P0 ;  /* 0x00000001ff387807 */ /* 0x000fe20000000000 */
[----:B------:R-:W-:Y:S01]  /*156a0*/  IMAD.X R19, RZ, RZ, RZ, P3 ;  /* 0x000000ffff137224 */ /* 0x000fe200018e06ff */
[----:B------:R-:W-:Y:S01]  /*156b0*/  IADD3 R25, P3, PT, R25, R54, RZ ;  /* 0x0000003619197210 */ /* 0x000fe20007f7e0ff */
[----:B------:R-:W-:Y:S01]  /*156c0*/  IMAD.X R58, R61, 0x1, R58, P6 ;  /* 0x000000013d3a7824 */ /* 0x000fe200030e063a */
[----:B------:R-:W-:Y:S01]  /*156d0*/  ISETP.GE.U32.AND P4, PT, R18, R24, PT ;  /* 0x000000181200720c */ /* 0x000fe20003f86070 */
[----:B------:R-:W-:Y:S01]  /*156e0*/  IMAD R23, R23, R8, RZ ;  /* 0x0000000817177224 */ /* 0x000fe200078e02ff */
[----:B------:R-:W-:Y:S01]  /*156f0*/  ISETP.LT.U32.AND P0, PT, R63, R18, PT ;  /* 0x000000123f00720c */ /* 0x000fe20003f01070 */
[----:B------:R-:W-:Y:S01]  /*15700*/  IMAD.X R54, R25, 0x1, R57, P2 ;  /* 0x0000000119367824 */ /* 0x000fe200010e0639 */
[----:B------:R-:W-:Y:S01]  /*15710*/  IADD3 R56, P6, PT, R63, R56, RZ ;  /* 0x000000383f387210 */ /* 0x000fe20007fde0ff */
[----:B------:R-:W-:Y:S01]  /*15720*/  IMAD.MOV.U32 R18, RZ, RZ, R55 ;  /* 0x000000ffff127224 */ /* 0x000fe200078e0037 */
[----:B------:R-:W-:Y:S01]  /*15730*/  ISETP.GE.U32.AND.EX P1, PT, R61, R21, PT, P1 ;  /* 0x000000153d00720c */ /* 0x000fe20003f26110 */
[C---:B------:R-:W-:Y:S01]  /*15740*/  IMAD.X R55, R54.reuse, 0x1, R7, P5 ;  /* 0x0000000136377824 */ /* 0x040fe200028e0607 */
[----:B------:R-:W-:Y:S01]  /*15750*/  ISETP.GE.U32.AND.EX P4, PT, R54, R25, PT, P4 ;  /* 0x000000193600720c */ /* 0x000fe20003f86140 */
[----:B------:R-:W-:Y:S01]  /*15760*/  IMAD.WIDE.U32.X R18, RZ, R33, R18, P3 ;  /* 0x00000021ff127225 */ /* 0x000fe200018e0412 */
[----:B------:R-:W-:-:S02]  /*15770*/  ISETP.GE.U32.AND P3, PT, R59, R60, PT ;  /* 0x0000003c3b00720c */ /* 0x000fc40003f66070 */
[----:B------:R-:W-:Y:S01]  /*15780*/  ISETP.GE.U32.AND P2, PT, R56, R63, PT ;  /* 0x0000003f3800720c */ /* 0x000fe20003f46070 */
[----:B------:R-:W-:Y:S01]  /*15790*/  IMAD.X R7, RZ, RZ, R55, P6 ;  /* 0x000000ffff077224 */ /* 0x000fe200030e0637 */
[C---:B------:R-:W-:Y:S01]  /*157a0*/  ISETP.GE.U32.AND.EX P3, PT, R58.reuse, R61, PT, P3 ;  /* 0x0000003d3a00720c */ /* 0x040fe20003f66130 */
[----:B------:R-:W-:Y:S01]  /*157b0*/  IMAD.WIDE.U32 R24, R58, 0x3d1, RZ ;  /* 0x000003d13a187825 */ /* 0x000fe200078e00ff */
[----:B------:R-:W-:Y:S02]  /*157c0*/  SEL R57, RZ, 0x1, P4 ;  /* 0x00000001ff397807 */ /* 0x000fe40002000000 */
[----:B------:R-:W-:Y:S01]  /*157d0*/  ISETP.GE.U32.AND.EX P4, PT, R7, R55, PT, P2 ;  /* 0x000000370700720c */ /* 0x000fe20003f86120 */
[----:B------:R-:W-:Y:S01]  /*157e0*/  IMAD.WIDE.U32 R20, R59, 0x3d1, RZ ;  /* 0x000003d13b147825 */ /* 0x000fe200078e00ff */
[----:B------:R-:W-:Y:S02]  /*157f0*/  SEL R60, RZ, 0x1, P1 ;  /* 0x00000001ff3c7807 */ /* 0x000fe40000800000 */
[----:B------:R-:W-:Y:S01]  /*15800*/  SEL R61, RZ, 0x1, P3 ;  /* 0x00000001ff3d7807 */ /* 0x000fe20001800000 */
[----:B------:R-:W-:Y:S01]  /*15810*/  IMAD.WIDE.U32 R24, P1, RZ, R59, R24 ;  /* 0x0000003bff187225 */ /* 0x000fe20007820018 */
[----:B------:R-:W-:-:S02]  /*15820*/  ISETP.LT.U32.OR.EX P0, PT, R55, R54, !P4, P0 ;  /* 0x000000363700720c */ /* 0x000fc40006701500 */
[----:B------:R-:W-:Y:S01]  /*15830*/  IADD3 R61, P4, P5, R61, R52, R60 ;  /* 0x000000343d3d7210 */ /* 0x000fe20007d9e03c */
[----:B------:R-:W-:Y:S01]  /*15840*/  IMAD.X R55, RZ, RZ, RZ, P1 ;  /* 0x000000ffff377224 */ /* 0x000fe200008e06ff */
[----:B------:R-:W-:Y:S01]  /*15850*/  IADD3 R57, P2, P3, R20, R18, R57 ;  /* 0x0000001214397210 */ /* 0x000fe20007b5e039 */
[----:B------:R-:W-:Y:S01]  /*15860*/  IMAD.MOV.U32 R54, RZ, RZ, R25 ;  /* 0x000000ffff367224 */ /* 0x000fe200078e0019 */
[----:B------:R-:W-:Y:S01]  /*15870*/  IADD3 R63, P6, PT, R21, R24, RZ ;  /* 0x00000018153f7210 */ /* 0x000fe20007fde0ff */
[----:B------:R-:W-:Y:S01]  /*15880*/  IMAD R23, R26, R74, R23 ;  /* 0x0000004a1a177224 */ /* 0x000fe200078e0217 */
[----:B------:R-:W-:Y:S02]  /*15890*/  IADD3.X R53, PT, PT, RZ, R53, RZ, P4, P5 ;  /* 0x00000035ff357210 */ /* 0x000fe400027ea4ff */
[----:B------:R-:W-:Y:S01]  /*158a0*/  IADD3 R18, P4, PT, R57, R33, RZ ;  /* 0x0000002139127210 */ /* 0x000fe20007f9e0ff */
[----:B------:R-:W-:Y:S01]  /*158b0*/  IMAD.WIDE.U32.X R54, RZ, R58, R54, P6 ;  /* 0x0000003aff367225 */ /* 0x000fe200030e0436 */
[----:B------:R-:W-:-:S02]  /*158c0*/  SEL R33, RZ, 0x1, !P0 ;  /* 0x00000001ff217807 */ /* 0x000fc40004000000 */
[----:B------:R-:W-:Y:S02]  /*158d0*/  IADD3.X R52, PT, PT, R63, R19, RZ, P2, P3 ;  /* 0x000000133f347210 */ /* 0x000fe400017e64ff */
[----:B------:R-:W-:Y:S02]  /*158e0*/  IADD3 R33, P3, PT, R18, R33, RZ ;  /* 0x0000002112217210 */ /* 0x000fe40007f7e0ff */
[----:B------:R-:W-:Y:S01]  /*158f0*/  ISETP.GE.U32.AND P1, PT, R57, R20, PT ;  /* 0x000000143900720c */ /* 0x000fe20003f26070 */
[----:B------:R-:W-:Y:S01]  /*15900*/  IMAD.X R24, R52, 0x1, R59, P4 ;  /* 0x0000000134187824 */ /* 0x000fe200020e063b */
[----:B------:R-:W-:Y:S01]  /*15910*/  ISETP.LT.U32.AND P0, PT, R18, R57, PT ;  /* 0x000000391200720c */ /* 0x000fe20003f01070 */
[----:B------:R-:W-:Y:S01]  /*15920*/  IMAD.WIDE.U32 R20, R53, 0x3d1, RZ ;  /* 0x000003d135147825 */ /* 0x000fe200078e00ff */
[----:B------:R-:W-:Y:S02]  /*15930*/  ISETP.GE.U32.AND.EX P1, PT, R52, R63, PT, P1 ;  /* 0x0000003f3400720c */ /* 0x000fe40003f26110 */
[----:B------:R-:W-:Y:S01]  /*15940*/  ISETP.GE.U32.AND P2, PT, R33, R18, PT ;  /* 0x000000122100720c */ /* 0x000fe20003f46070 */
        /* <DEDUP_REMOVED lines=22> */
[----:B------:R-:W-:Y:S01]  /*15ab0*/  ISETP.GE.U32.AND.EX P1, PT, R59, R20, PT, P1 ;  /* 0x000000143b00720c */ /* 0x000fe20003f26110 */
[----:B------:R-:W-:-:S03]  /*15ac0*/  IMAD.MOV.U32 R25, RZ, RZ, RZ ;  /* 0x000000ffff197224 */ /* 0x000fc600078e00ff */
[----:B------:R-:W-:Y:S02]  /*15ad0*/  ISETP.LT.U32.OR.EX P0, PT, R20, R54, !P1, P3 ;  /* 0x000000361400720c */ /* 0x000fe40004f01530 */
[----:B------:R-:W-:Y:S02]  /*15ae0*/  IADD3 R63, P1, P2, R53, R18, R63 ;  /* 0x00000012353f7210 */ /* 0x000fe40007a3e03f */
[----:B------:R-:W-:Y:S02]  /*15af0*/  SEL R18, RZ, 0x1, !P0 ;  /* 0x00000001ff127807 */ /* 0x000fe40004000000 */
[----:B------:R-:W-:Y:S02]  /*15b00*/  IADD3.X R61, PT, PT, RZ, R19, RZ, P1, P2 ;  /* 0x00000013ff3d7210 */ /* 0x000fe40000fe44ff */
[----:B------:R-:W-:Y:S01]  /*15b10*/  IADD3 R63, P0, PT, R63, R18, RZ ;  /* 0x000000123f3f7210 */ /* 0x000fe20007f1e0ff */
[----:B------:R-:W-:-:S04]  /*15b20*/  IMAD.WIDE.U32 R18, R26, R8, RZ ;  /* 0x000000081a127225 */ /* 0x000fc800078e00ff */
        /* <DEDUP_REMOVED lines=54> */
.L_x_85:
[----:B------:R-:W-:Y:S05]  /*15e90*/  BSYNC.RECONVERGENT B2 ;  /* 0x0000000000027941 */ /* 0x000fea0003800200 */
.L_x_84:
        /* <DEDUP_REMOVED lines=57> */
.L_x_88:
[----:B------:R-:W-:Y:S05]  /*16230*/  BSYNC.RELIABLE B3 ;  /* 0x0000000000037941 */ /* 0x000fea0003800100 */
.L_x_87:
        /* <DEDUP_REMOVED lines=15> */
[C---:B------:R-:W-:Y:S01]  /*16330*/  IADD3 R24, P0, PT, R50.reuse, R33, RZ ;  /* 0x0000002132187210 */ /* 0x040fe20007f1e0ff */
[----:B------:R-:W-:Y:S01]  /*16340*/  IMAD.X R51, RZ, RZ, R7, P2 ;  /* 0x000000ffff337224 */ /* 0x000fe200010e0607 */
[----:B------:R-:W-:Y:S02]  /*16350*/  ISETP.GE.U32.AND P2, PT, R25, R18, PT ;  /* 0x000000121900720c */ /* 0x000fe40003f46070 */
[----:B------:R-:W-:Y:S01]  /*16360*/  SEL R18, RZ, 0xffffffff, !P1 ;  /* 0xffffffffff127807 */ /* 0x000fe20004800000 */
[----:B------:R-:W-:Y:S01]  /*16370*/  IMAD.X R50, R50, 0x1, R53, P0 ;  /* 0x0000000132327824 */ /* 0x000fe200000e0635 */
[----:B------:R-:W-:Y:S02]  /*16380*/  ISETP.GE.U32.AND.EX P2, PT, R51, RZ, PT, P2 ;  /* 0x000000ff3300720c */ /* 0x000fe40003f46120 */
[----:B------:R-:W-:-:S02]  /*16390*/  IADD3 R33, P1, PT, R21, 0x3d1, RZ ;  /* 0x000003d115217810 */ /* 0x000fc40007f3e0ff */
[----:B------:R-:W-:Y:S02]  /*163a0*/  ISETP.NE.OR.EX P2, PT, R7, -0x1, !P2, P3 ;  /* 0xffffffff0700780c */ /* 0x000fe40005745730 */
[----:B------:R-:W-:Y:S02]  /*163b0*/  IADD3 R7, P3, PT, R19, 0x1, RZ ;  /* 0x0000000113077810 */ /* 0x000fe40007f7e0ff */
[----:B------:R-:W-:Y:S02]  /*163c0*/  SEL R8, RZ, 0x1, !P2 ;  /* 0x00000001ff087807 */ /* 0x000fe40005000000 */
[----:B------:R-:W-:Y:S01]  /*163d0*/  IADD3.X R74, PT, PT, R20, 0x1, RZ, P1, !PT ;  /* 0x00000001144a7810 */ /* 0x000fe20000ffe4ff */
[----:B------:R-:W-:Y:S01]  /*163e0*/  IMAD.X R17, RZ, RZ, R26, P3 ;  /* 0x000000ffff117224 */ /* 0x000fe200018e061a */
[----:B------:R-:W-:-:S04]  /*163f0*/  ISETP.GE.U32.AND P3, PT, R7, R8, PT ;  /* 0x000000080700720c */ /* 0x000fc80003f66070 */
[----:B------:R-:W-:-:S04]  /*16400*/  ISETP.GE.U32.AND.EX P3, PT, R17, RZ, PT, P3 ;  /* 0x000000ff1100720c */ /* 0x000fc80003f66130 */
[----:B------:R-:W-:Y:S02]  /*16410*/  ISETP.NE.OR.EX P3, PT, R26, -0x1, !P3, P4 ;  /* 0xffffffff1a00780c */ /* 0x000fe40005f65740 */
[----:B------:R-:W-:Y:S02]  /*16420*/  SEL R26, RZ, 0xffffffff, !P2 ;  /* 0xffffffffff1a7807 */ /* 0x000fe40005000000 */
[----:B------:R-:W-:Y:S02]  /*16430*/  SEL R23, RZ, 0xffffffff, !P3 ;  /* 0xffffffffff177807 */ /* 0x000fe40005800000 */
[----:B------:R-:W-:Y:S02]  /*16440*/  IADD3 R8, P2, PT, R18, R25, RZ ;  /* 0x0000001912087210 */ /* 0x000fe40007f5e0ff */
[----:B------:R-:W-:-:S04]  /*16450*/  IADD3 R22, P3, PT, R23, R52, RZ ;  /* 0x0000003417167210 */ /* 0x000fc80007f7e0ff */
[----:B------:R-:W-:Y:S01]  /*16460*/  ISETP.NE.U32.AND P0, PT, R22, RZ, PT ;  /* 0x000000ff1600720c */ /* 0x000fe20003f05070 */
[----:B------:R-:W-:Y:S01]  /*16470*/  IMAD.X R23, R23, 0x1, R54, P3 ;  /* 0x0000000117177824 */ /* 0x000fe200018e0636 */
[----:B------:R-:W-:Y:S01]  /*16480*/  IADD3 R19, P3, PT, R26, R7, RZ ;  /* 0x000000071a137210 */ /* 0x000fe20007f7e0ff */
[----:B------:R-:W-:Y:S02]  /*16490*/  IMAD.X R7, R18, 0x1, R51, P2 ;  /* 0x0000000112077824 */ /* 0x000fe400010e0633 */
        /* <DEDUP_REMOVED lines=16> */
.L_x_91:
[----:B------:R-:W-:Y:S05]  /*165a0*/  BSYNC.RELIABLE B3 ;  /* 0x0000000000037941 */ /* 0x000fea0003800100 */
.L_x_90:
        /* <DEDUP_REMOVED lines=38> */
[----:B------:R-:W-:-:S05]  /*16810*/  IADD3.X R74, PT, PT, R20, 0x2, RZ, P1, !PT ;  /* 0x00000002144a7810 */ /* 0x000fca0000ffe4ff */
        /* <DEDUP_REMOVED lines=13> */
.L_x_93:
[----:B------:R-:W-:Y:S05]  /*168f0*/  BSYNC.RELIABLE B3 ;  /* 0x0000000000037941 */ /* 0x000fea0003800100 */
.L_x_92:
        /* <DEDUP_REMOVED lines=10> */
[----:B------:R-:W-:Y:S02]  /*169a0*/  IADD3 R18, P0, PT, R22, R23, RZ ;  /* 0x0000001716127210 */ /* 0x000fe40007f1e0ff */
[----:B------:R-:W-:Y:S02]  /*169b0*/  ISETP.NE.OR.EX P1, PT, R17, -0x1, !P1, P2 ;  /* 0xffffffff1100780c */ /* 0x000fe40004f25720 */
[----:B------:R-:W-:Y:S01]  /*169c0*/  IADD3 R24, P2, PT, R8, 0x1, RZ ;  /* 0x0000000108187810 */ /* 0x000fe20007f5e0ff */
[----:B------:R-:W-:Y:S01]  /*169d0*/  IMAD.X R22, R22, 0x1, R25, P0 ;  /* 0x0000000116167824 */ /* 0x000fe200000e0619 */
[----:B------:R-:W-:-:S02]  /*169e0*/  SEL R17, RZ, 0x1, !P1 ;  /* 0x00000001ff117807 */ /* 0x000fc40004800000 */
[----:B------:R-:W-:Y:S01]  /*169f0*/  IADD3 R33, P4, PT, R21, 0xb73, RZ ;  /* 0x00000b7315217810 */ /* 0x000fe20007f9e0ff */
[----:B------:R-:W-:Y:S01]  /*16a00*/  IMAD.X R50, RZ, RZ, R7, P2 ;  /* 0x000000ffff327224 */ /* 0x000fe200010e0607 */
[----:B------:R-:W-:Y:S02]  /*16a10*/  ISETP.GE.U32.AND P2, PT, R24, R17, PT ;  /* 0x000000111800720c */ /* 0x000fe40003f46070 */
[----:B------:R-:W-:Y:S02]  /*16a20*/  SEL R17, RZ, 0xffffffff, !P1 ;  /* 0xffffffffff117807 */ /* 0x000fe40004800000 */
[----:B------:R-:W-:Y:S02]  /*16a30*/  ISETP.GE.U32.AND.EX P2, PT, R50, RZ, PT, P2 ;  /* 0x000000ff3200720c */ /* 0x000fe40003f46120 */
[----:B------:R-:W-:Y:S02]  /*16a40*/  IADD3 R8, P1, PT, R17, R24, RZ ;  /* 0x0000001811087210 */ /* 0x000fe40007f3e0ff */
[----:B------:R-:W-:-:S02]  /*16a50*/  ISETP.NE.OR.EX P2, PT, R7, -0x1, !P2, P3 ;  /* 0xffffffff0700780c */ /* 0x000fc40005745730 */
[----:B------:R-:W-:Y:S01]  /*16a60*/  IADD3.X R74, PT, PT, R20, 0x3, RZ, P4, !PT ;  /* 0x00000003144a7810 */ /* 0x000fe200027fe4ff */
[----:B------:R-:W-:Y:S01]  /*16a70*/  IMAD.X R21, R17, 0x1, R50, P1 ;  /* 0x0000000111157824 */ /* 0x000fe200008e0632 */
[----:B------:R-:W-:Y:S01]  /*16a80*/  SEL R7, RZ, 0xffffffff, !P2 ;  /* 0xffffffffff077807 */ /* 0x000fe20005000000 */
[----:B------:R-:W-:-:S03]  /*16a90*/  IMAD.MOV.U32 R17, RZ, RZ, R22 ;  /* 0x000000ffff117224 */ /* 0x000fc600078e0016 */
[----:B------:R-:W-:-:S04]  /*16aa0*/  IADD3 R19, P2, P3, R19, 0x1, R7 ;  /* 0x0000000113137810 */ /* 0x000fc80007b5e007 */
[----:B------:R-:W-:Y:S01]  /*16ab0*/  IADD3.X R26, PT, PT, R26, RZ, R7, P2, P3 ;  /* 0x000000ff1a1a7210 */ /* 0x000fe200017e6407 */
[----:B------:R-:W-:-:S08]  /*16ac0*/  IMAD.MOV.U32 R7, RZ, RZ, R21 ;  /* 0x000000ffff077224 */ /* 0x000fd000078e0015 */
.L_x_89:
[----:B------:R-:W-:Y:S05]  /*16ad0*/  BSYNC.RECONVERGENT B2 ;  /* 0x0000000000027941 */ /* 0x000fea0003800200 */
.L_x_86:
[-C--:B------:R-:W-:Y:S01]  /*16ae0*/  IMAD.WIDE.U32 R20, R49, R75.reuse, RZ ;  /* 0x0000004b31147225 */ /* 0x080fe200078e00ff */
[----:B------:R-:W-:Y:S03]  /*16af0*/  BSSY.RECONVERGENT B2, `(.L_x_94) ;  /* 0x00001a8000027945 */ /* 0x000fe60003800200 */
        /* <DEDUP_REMOVED lines=9> */
[----:B------:R-:W-:-:S04]  /*16b90*/  IMAD.WIDE.U32 R24, R49, R29, RZ ;  /* 0x0000001d31187225 */ /* 0x000fc800078e00ff */
[----:B------:R-:W-:Y:S02]  /*16ba0*/  IMAD R57, R27, R49, R50 ;  /* 0x000000311b397224 */ /* 0x000fe400078e0232 */
[----:B------:R-:W-:Y:S01]  /*16bb0*/  IMAD.WIDE.U32 R20, R48, R27, RZ ;  /* 0x0000001b30147225 */ /* 0x000fe200078e00ff */
[----:B------:R-:W-:-:S03]  /*16bc0*/  IADD3 R20, P2, PT, R54, R52, RZ ;  /* 0x0000003436147210 */ /* 0x000fc60007f5e0ff */
[----:B------:R-:W-:-:S04]  /*16bd0*/  IMAD.WIDE.U32 R22, P0, R28, R48, R22 ;  /* 0x000000301c167225 */ /* 0x000fc80007800016 */
[----:B------:R-:W-:Y:S01]  /*16be0*/  IMAD.IADD R57, R53, 0x1, R57 ;  /* 0x0000000135397824 */ /* 0x000fe200078e0239 */
[----:B------:R-:W-:Y:S01]  /*16bf0*/  IADD3 RZ, P3, PT, R21, R22, RZ ;  /* 0x0000001615ff7210 */ /* 0x000fe20007f7e0ff */
[----:B------:R-:W-:Y:S01]  /*16c00*/  IMAD.X R53, RZ, RZ, RZ, P0 ;  /* 0x000000ffff357224 */ /* 0x000fe200000e06ff */
[----:B------:R-:W-:Y:S01]  /*16c10*/  ISETP.GE.U32.AND P0, PT, R20, R52, PT ;  /* 0x000000341400720c */ /* 0x000fe20003f06070 */
[----:B------:R-:W-:-:S04]  /*16c20*/  IMAD.WIDE.U32 R50, R48, R29, RZ ;  /* 0x0000001d30327225 */ /* 0x000fc800078e00ff */
[----:B------:R-:W-:-:S04]  /*16c30*/  IMAD.WIDE.U32 R24, P1, R30, R48, R24 ;  /* 0x000000301e187225 */ /* 0x000fc80007820018 */
[----:B------:R-:W-:Y:S02]  /*16c40*/  IMAD.MOV.U32 R52, RZ, RZ, R23 ;  /* 0x000000ffff347224 */ /* 0x000fe400078e0017 */
[----:B------:R-:W-:Y:S01]  /*16c50*/  IMAD.X R21, R57, 0x1, R55, P2 ;  /* 0x0000000139157824 */ /* 0x000fe200010e0637 */
[----:B------:R-:W-:Y:S01]  /*16c60*/  IADD3 RZ, P2, PT, R51, R24, RZ ;  /* 0x0000001833ff7210 */ /* 0x000fe20007f5e0ff */
[----:B------:R-:W-:-:S03]  /*16c70*/  IMAD.WIDE.U32 R22, R39, R75, RZ ;  /* 0x0000004b27167225 */ /* 0x000fc600078e00ff */
[----:B------:R-:W-:Y:S01]  /*16c80*/  ISETP.GE.U32.AND.EX P0, PT, R21, R57, PT, P0 ;  /* 0x000000391500720c */ /* 0x000fe20003f06100 */
[----:B------:R-:W-:Y:S02]  /*16c90*/  IMAD R24, R30, R48, RZ ;  /* 0x000000301e187224 */ /* 0x000fe400078e02ff */
[----:B------:R-:W-:Y:S01]  /*16ca0*/  IMAD.WIDE.U32 R54, R38, R75, RZ ;  /* 0x0000004b26367225 */ /* 0x000fe200078e00ff */
[----:B------:R-:W-:-:S03]  /*16cb0*/  SEL R57, RZ, 0x1, P0 ;  /* 0x00000001ff397807 */ /* 0x000fc60000000000 */
[----:B------:R-:W-:-:S04]  /*16cc0*/  IMAD.WIDE.U32 R22, P4, R80, R38, R22 ;  /* 0x0000002650167225 */ /* 0x000fc80007880016 */
[----:B------:R-:W-:Y:S02]  /*16cd0*/  IMAD R56, R80, R38, RZ ;  /* 0x0000002650387224 */ /* 0x000fe400078e02ff */
[----:B------:R-:W-:-:S04]  /*16ce0*/  IMAD.WIDE.U32 R50, R29, R48, RZ ;  /* 0x000000301d327225 */ /* 0x000fc800078e00ff */
[-C--:B------:R-:W-:Y:S02]  /*16cf0*/  IMAD R59, R29, R49.reuse, R24 ;  /* 0x000000311d3b7224 */ /* 0x080fe400078e0218 */
[----:B------:R-:W-:Y:S01]  /*16d00*/  IMAD.WIDE.U32.X R52, R28, R49, R52, P3 ;  /* 0x000000311c347225 */ /* 0x000fe200018e0434 */
[----:B------:R-:W-:-:S03]  /*16d10*/  IADD3 RZ, P3, PT, R55, R22, RZ ;  /* 0x0000001637ff7210 */ /* 0x000fc60007f7e0ff */
[----:B------:R-:W-:Y:S01]  /*16d20*/  IMAD.WIDE.U32 R70, R75, R38, R20 ;  /* 0x000000264b467225 */ /* 0x000fe200078e0014 */
[----:B------:R-:W-:-:S03]  /*16d30*/  IADD3 R52, P5, P6, R50, R52, R57 ;  /* 0x0000003432347210 */ /* 0x000fc60007ebe039 */
[----:B------:R-:W-:Y:S01]  /*16d40*/  IMAD R61, R75, R39, R56 ;  /* 0x000000274b3d7224 */ /* 0x000fe200078e0238 */
[----:B------:R-:W-:Y:S01]  /*16d50*/  ISETP.GE.U32.AND P0, PT, R70, R20, PT ;  /* 0x000000144600720c */ /* 0x000fe20003f06070 */
[----:B------:R-:W-:Y:S02]  /*16d60*/  IMAD.IADD R55, R51, 0x1, R59 ;  /* 0x0000000133377824 */ /* 0x000fe400078e023b */
[----:B------:R-:W-:Y:S02]  /*16d70*/  IMAD.IADD R78, R71, 0x1, R61 ;  /* 0x00000001474e7824 */ /* 0x000fe400078e023d */
[----:B------:R-:W-:Y:S01]  /*16d80*/  IMAD.X R51, RZ, RZ, RZ, P4 ;  /* 0x000000ffff337224 */ /* 0x000fe200020e06ff */
[----:B------:R-:W-:Y:S01]  /*16d90*/  ISETP.GE.U32.AND P4, PT, R52, R50, PT ;  /* 0x000000323400720c */ /* 0x000fe20003f86070 */
[----:B------:R-:W-:Y:S01]  /*16da0*/  IMAD R24, R32, R48, RZ ;  /* 0x0000003020187224 */ /* 0x000fe200078e02ff */
[----:B------:R-:W-:Y:S01]  /*16db0*/  IADD3.X R53, PT, PT, R55, R53, RZ, P5, P6 ;  /* 0x0000003537357210 */ /* 0x000fe20002fec4ff */
[----:B------:R-:W-:Y:S01]  /*16dc0*/  IMAD.X R59, RZ, RZ, RZ, P1 ;  /* 0x000000ffff3b7224 */ /* 0x000fe200008e06ff */
[----:B------:R-:W-:Y:S01]  /*16dd0*/  ISETP.GE.U32.AND.EX P1, PT, R78, R21, PT, P0 ;  /* 0x000000154e00720c */ /* 0x000fe20003f26100 */
[----:B------:R-:W-:Y:S01]  /*16de0*/  IMAD.MOV.U32 R58, RZ, RZ, R25 ;  /* 0x000000ffff3a7224 */ /* 0x000fe200078e0019 */
[----:B------:R-:W-:Y:S01]  /*16df0*/  ISETP.GE.U32.AND.EX P0, PT, R53, R55, PT, P4 ;  /* 0x000000373500720c */ /* 0x000fe20003f06140 */
[----:B------:R-:W-:Y:S01]  /*16e00*/  IMAD R54, R28, R38, RZ ;  /* 0x000000261c367224 */ /* 0x000fe200078e02ff */
[----:B------:R-:W-:Y:S01]  /*16e10*/  SEL R61, RZ, 0x1, P1 ;  /* 0x00000001ff3d7807 */ /* 0x000fe20000800000 */
[----:B------:R-:W-:Y:S01]  /*16e20*/  IMAD.WIDE.U32 R20, R49, R31, RZ ;  /* 0x0000001f31147225 */ /* 0x000fe200078e00ff */
[----:B------:R-:W-:-:S03]  /*16e30*/  SEL R63, RZ, 0x1, P0 ;  /* 0x00000001ff3f7807 */ /* 0x000fc60000000000 */
[----:B------:R-:W-:-:S04]  /*16e40*/  IMAD.WIDE.U32 R64, R31, R48, RZ ;  /* 0x000000301f407225 */ /* 0x000fc800078e00ff */
[----:B------:R-:W-:Y:S02]  /*16e50*/  IMAD R55, R31, R49, R24 ;  /* 0x000000311f377224 */ /* 0x000fe400078e0218 */
[----:B------:R-:W-:Y:S02]  /*16e60*/  IMAD.MOV.U32 R50, RZ, RZ, R23 ;  /* 0x000000ffff327224 */ /* 0x000fe400078e0017 */
[----:B------:R-:W-:-:S04]  /*16e70*/  IMAD.WIDE.U32 R56, R39, R27, RZ ;  /* 0x0000001b27387225 */ /* 0x000fc800078e00ff */
[----:B------:R-:W-:-:S04]  /*16e80*/  IMAD.WIDE.U32.X R58, R30, R49, R58, P2 ;  /* 0x000000311e3a7225 */ /* 0x000fc800010e043a */
[----:B------:R-:W-:Y:S02]  /*16e90*/  IMAD R67, R27, R39, R54 ;  /* 0x000000271b437224 */ /* 0x000fe400078e0236 */
[----:B------:R-:W-:Y:S02]  /*16ea0*/  IMAD.IADD R72, R65, 0x1, R55 ;  /* 0x0000000141487824 */ /* 0x000fe400078e0237 */
[----:B------:R-:W-:-:S04]  /*16eb0*/  IMAD.WIDE.U32 R54, R27, R38, R52 ;  /* 0x000000261b367225 */ /* 0x000fc800078e0034 */
[----:B------:R-:W-:-:S04]  /*16ec0*/  IMAD.WIDE.U32.X R50, R80, R39, R50, P3 ;  /* 0x0000002750327225 */ /* 0x000fc800018e0432 */
[----:B------:R-:W-:Y:S01]  /*16ed0*/  IMAD.WIDE.U32 R22, R48, R31, RZ ;  /* 0x0000001f30167225 */ /* 0x000fe200078e00ff */
[----:B------:R-:W-:-:S03]  /*16ee0*/  IADD3 R22, P1, P5, R64, R58, R63 ;  /* 0x0000003a40167210 */ /* 0x000fc60007d3e03f */
[----:B------:R-:W-:-:S04]  /*16ef0*/  IMAD.WIDE.U32 R20, P4, R32, R48, R20 ;  /* 0x0000003020147225 */ /* 0x000fc80007880014 */
[----:B------:R-:W-:Y:S01]  /*16f00*/  IMAD.WIDE.U32 R24, R38, R27, RZ ;  /* 0x0000001b26187225 */ /* 0x000fe200078e00ff */
[----:B------:R-:W-:Y:S02]  /*16f10*/  IADD3 R24, P0, P2, R54, R50, R61 ;  /* 0x0000003236187210 */ /* 0x000fe40007a1e03d */
[----:B------:R-:W-:Y:S01]  /*16f20*/  IADD3 RZ, P3, PT, R23, R20, RZ ;  /* 0x0000001417ff7210 */ /* 0x000fe20007f7e0ff */
[----:B------:R-:W-:Y:S01]  /*16f30*/  IMAD.WIDE.U32 R56, P6, R28, R38, R56 ;  /* 0x000000261c387225 */ /* 0x000fe200078c0038 */
[----:B------:R-:W-:Y:S02]  /*16f40*/  IADD3.X R23, PT, PT, R72, R59, RZ, P1, P5 ;  /* 0x0000003b48177210 */ /* 0x000fe40000fea4ff */
[----:B------:R-:W-:Y:S01]  /*16f50*/  ISETP.GE.U32.AND P1, PT, R54, R52, PT ;  /* 0x000000343600720c */ /* 0x000fe20003f26070 */
[----:B------:R-:W-:Y:S01]  /*16f60*/  IMAD.IADD R58, R55, 0x1, R67 ;  /* 0x00000001373a7824 */ /* 0x000fe200078e0243 */
[----:B------:R-:W-:Y:S01]  /*16f70*/  IADD3 RZ, P5, PT, R25, R56, RZ ;  /* 0x0000003819ff7210 */ /* 0x000fe20007fbe0ff */
[----:B------:R-:W-:-:S03]  /*16f80*/  IMAD.WIDE.U32 R60, R38, R29, RZ ;  /* 0x0000001d263c7225 */ /* 0x000fc600078e00ff */
[----:B------:R-:W-:Y:S01]  /*16f90*/  IADD3.X R25, PT, PT, R58, R51, RZ, P0, P2 ;  /* 0x000000333a197210 */ /* 0x000fe200007e44ff */
[C---:B------:R-:W-:Y:S01]  /*16fa0*/  IMAD.WIDE.U32 R50, R39.reuse, R29, RZ ;  /* 0x0000001d27327225 */ /* 0x040fe200078e00ff */
[----:B------:R-:W-:Y:S02]  /*16fb0*/  ISETP.GE.U32.AND P0, PT, R24, R54, PT ;  /* 0x000000361800720c */ /* 0x000fe40003f06070 */
[----:B------:R-:W-:Y:S01]  /*16fc0*/  ISETP.GE.U32.AND.EX P1, PT, R58, R53, PT, P1 ;  /* 0x000000353a00720c */ /* 0x000fe20003f26110 */
[----:B------:R-:W-:Y:S01]  /*16fd0*/  IMAD.WIDE.U32 R54, R39, R31, RZ ;  /* 0x0000001f27367225 */ /* 0x000fe200078e00ff */
[----:B------:R-:W-:Y:S02]  /*16fe0*/  ISETP.GE.U32.AND.EX P0, PT, R25, R58, PT, P0 ;  /* 0x0000003a1900720c */ /* 0x000fe40003f06100 */
[----:B------:R-:W-:Y:S01]  /*16ff0*/  SEL R20, RZ, 0x1, P1 ;  /* 0x00000001ff147807 */ /* 0x000fe20000800000 */
[----:B------:R-:W-:-:S04]  /*17000*/  IMAD.WIDE.U32 R50, P2, R30, R38, R50 ;  /* 0x000000261e327225 */ /* 0x000fc80007840032 */
[----:B------:R-:W-:Y:S01]  /*17010*/  IMAD.X R53, RZ, RZ, RZ, P4 ;  /* 0x000000ffff357224 */ /* 0x000fe200020e06ff */
[----:B------:R-:W-:Y:S01]  /*17020*/  IADD3 RZ, P1, PT, R61, R50, RZ ;  /* 0x000000323dff7210 */ /* 0x000fe20007f3e0ff */
[----:B------:R-:W-:Y:S01]  /*17030*/  IMAD.WIDE.U32 R62, R38, R31, RZ ;  /* 0x0000001f263e7225 */ /* 0x000fe200078e00ff */
[----:B------:R-:W-:-:S03]  /*17040*/  SEL R50, RZ, 0x1, P0 ;  /* 0x00000001ff327807 */ /* 0x000fc60000000000 */
[----:B------:R-:W-:-:S04]  /*17050*/  IMAD.WIDE.U32 R54, P4, R32, R38, R54 ;  /* 0x0000002620367225 */ /* 0x000fc80007880036 */
[----:B------:R-:W-:-:S04]  /*17060*/  IMAD.WIDE.U32 R60, R37, R75, RZ ;  /* 0x0000004b253c7225 */ /* 0x000fc800078e00ff */
[----:B------:R-:W-:Y:S01]  /*17070*/  IMAD.X R59, RZ, RZ, RZ, P6 ;  /* 0x000000ffff3b7224 */ /* 0x000fe200030e06ff */
[----:B------:R-:W-:Y:S01]  /*17080*/  IADD3 RZ, P6, PT, R63, R54, RZ ;  /* 0x000000363fff7210 */ /* 0x000fe20007fde0ff */
[----:B------:R-:W-:Y:S02]  /*17090*/  IMAD.MOV.U32 R58, RZ, RZ, R57 ;  /* 0x000000ffff3a7224 */ /* 0x000fe400078e0039 */
[----:B------:R-:W-:-:S04]  /*170a0*/  IMAD.WIDE.U32 R66, R36, R75, RZ ;  /* 0x0000004b24427225 */ /* 0x000fc800078e00ff */
[----:B------:R-:W-:-:S04]  /*170b0*/  IMAD.WIDE.U32 R56, P0, R80, R36, R60 ;  /* 0x0000002450387225 */ /* 0x000fc8000780003c */
[----:B------:R-:W-:-:S04]  /*170c0*/  IMAD.WIDE.U32 R62, R37, R27, RZ ;  /* 0x0000001b253e7225 */ /* 0x000fc800078e00ff */
[----:B------:R-:W-:Y:S01]  /*170d0*/  IMAD.WIDE.U32.X R58, R28, R39, R58, P5 ;  /* 0x000000271c3a7225 */ /* 0x000fe200028e043a */
[----:B------:R-:W-:-:S03]  /*170e0*/  IADD3 RZ, P5, PT, R67, R56, RZ ;  /* 0x0000003843ff7210 */ /* 0x000fc60007fbe0ff */
[----:B------:R-:W-:Y:S02]  /*170f0*/  IMAD.X R61, RZ, RZ, RZ, P2 ;  /* 0x000000ffff3d7224 */ /* 0x000fe400010e06ff */
[----:B------:R-:W-:-:S04]  /*17100*/  IMAD.WIDE.U32 R62, P2, R28, R36, R62 ;  /* 0x000000241c3e7225 */ /* 0x000fc8000784003e */
[----:B------:R-:W-:-:S04]  /*17110*/  IMAD.WIDE.U32 R66, R36, R27, RZ ;  /* 0x0000001b24427225 */ /* 0x000fc800078e00ff */
[----:B------:R-:W-:Y:S01]  /*17120*/  IMAD.X R65, RZ, RZ, RZ, P4 ;  /* 0x000000ffff417224 */ /* 0x000fe200020e06ff */
[----:B------:R-:W-:Y:S01]  /*17130*/  IADD3 RZ, P4, PT, R67, R62, RZ ;  /* 0x0000003e43ff7210 */ /* 0x000fe20007f9e0ff */
[----:B------:R-:W-:Y:S02]  /*17140*/  IMAD.X R67, RZ, RZ, RZ, P0 ;  /* 0x000000ffff437224 */ /* 0x000fe400000e06ff */
[----:B------:R-:W-:Y:S01]  /*17150*/  IMAD.X R69, RZ, RZ, RZ, P2 ;  /* 0x000000ffff457224 */ /* 0x000fe200010e06ff */
[----:B------:R-:W-:Y:S01]  /*17160*/  IADD3 R50, P0, P2, R50, R58, R20 ;  /* 0x0000003a32327210 */ /* 0x000fe20007a1e014 */
[----:B------:R-:W-:Y:S02]  /*17170*/  IMAD.MOV.U32 R52, RZ, RZ, R21 ;  /* 0x000000ffff347224 */ /* 0x000fe400078e0015 */
[----:B------:R-:W-:Y:S01]  /*17180*/  IMAD R20, R30, R38, RZ ;  /* 0x000000261e147224 */ /* 0x000fe200078e02ff */
[----:B------:R-:W-:Y:S01]  /*17190*/  IADD3.X R58, PT, PT, RZ, R59, RZ, P0, P2 ;  /* 0x0000003bff3a7210 */ /* 0x000fe200007e44ff */
[----:B------:R-:W-:Y:S01]  /*171a0*/  IMAD.MOV.U32 R66, RZ, RZ, R57 ;  /* 0x000000ffff427224 */ /* 0x000fe200078e0039 */
[----:B------:R-:W-:Y:S01]  /*171b0*/  ISETP.GE.U32.AND P0, PT, R22, R64, PT ;  /* 0x000000401600720c */ /* 0x000fe20003f06070 */
[----:B------:R-:W-:-:S02]  /*171c0*/  IMAD.MOV.U32 R64, RZ, RZ, R55 ;  /* 0x000000ffff407224 */ /* 0x000fc400078e0037 */
[----:B------:R-:W-:Y:S01]  /*171d0*/  IMAD.WIDE.U32 R54, R29, R38, R22 ;  /* 0x000000261d367225 */ /* 0x000fe200078e0016 */
[----:B------:R-:W-:-:S03]  /*171e0*/  ISETP.GE.U32.AND.EX P0, PT, R23, R72, PT, P0 ;  /* 0x000000481700720c */ /* 0x000fc60003f06100 */
[----:B------:R-:W-:Y:S01]  /*171f0*/  IMAD.MOV.U32 R60, RZ, RZ, R51 ;  /* 0x000000ffff3c7224 */ /* 0x000fe200078e0033 */
[----:B------:R-:W-:Y:S01]  /*17200*/  SEL R51, RZ, 0x1, P0 ;  /* 0x00000001ff337807 */ /* 0x000fe20000000000 */
[----:B------:R-:W-:Y:S01]  /*17210*/  IMAD.WIDE.U32.X R52, R32, R49, R52, P3 ;  /* 0x0000003120347225 */ /* 0x000fe200018e0434 */
[----:B------:R-:W-:Y:S02]  /*17220*/  IADD3 R50, P2, PT, R50, R54, RZ ;  /* 0x0000003632327210 */ /* 0x000fe40007f5e0ff */
[----:B------:R-:W-:Y:S01]  /*17230*/  ISETP.GE.U32.AND P3, PT, R54, R22, PT ;  /* 0x000000163600720c */ /* 0x000fe20003f66070 */
[----:B------:R-:W-:Y:S01]  /*17240*/  IMAD R57, R29, R39, R20 ;  /* 0x000000271d397224 */ /* 0x000fe200078e0214 */
[----:B------:R-:W-:Y:S01]  /*17250*/  IADD3 R52, P0, PT, R51, R52, RZ ;  /* 0x0000003433347210 */ /* 0x000fe20007f1e0ff */
[----:B------:R-:W-:-:S04]  /*17260*/  IMAD.WIDE.U32 R20, R75, R36, R24 ;  /* 0x000000244b147225 */ /* 0x000fc800078e0018 */
[----:B------:R-:W-:Y:S02]  /*17270*/  IMAD.IADD R55, R55, 0x1, R57 ;  /* 0x0000000137377824 */ /* 0x000fe400078e0239 */
[----:B------:R-:W-:Y:S01]  /*17280*/  IMAD.X R53, RZ, RZ, R53, P0 ;  /* 0x000000ffff357224 */ /* 0x000fe200000e0635 */
[----:B------:R-:W-:Y:S01]  /*17290*/  ISETP.GE.U32.AND P0, PT, R50, R54, PT ;  /* 0x000000363200720c */ /* 0x000fe20003f06070 */
[C---:B------:R-:W-:Y:S01]  /*172a0*/  IMAD.X R51, R55.reuse, 0x1, R58, P2 ;  /* 0x0000000137337824 */ /* 0x040fe200010e063a */
[----:B------:R-:W-:Y:S01]  /*172b0*/  ISETP.GE.U32.AND P2, PT, R20, R24, PT ;  /* 0x000000181400720c */ /* 0x000fe20003f46070 */
[----:B------:R-:W-:Y:S01]  /*172c0*/  IMAD R24, R80, R36, RZ ;  /* 0x0000002450187224 */ /* 0x000fe200078e02ff */
[----:B------:R-:W-:Y:S01]  /*172d0*/  ISETP.GE.U32.AND.EX P3, PT, R55, R23, PT, P3 ;  /* 0x000000173700720c */ /* 0x000fe20003f66130 */
[----:B------:R-:W-:Y:S01]  /*172e0*/  IMAD R22, R32, R38, RZ ;  /* 0x0000002620167224 */ /* 0x000fe200078e02ff */
[----:B------:R-:W-:Y:S01]  /*172f0*/  ISETP.GE.U32.AND.EX P0, PT, R51, R55, PT, P0 ;  /* 0x000000373300720c */ /* 0x000fe20003f06100 */
[----:B------:R-:W-:-:S02]  /*17300*/  IMAD R57, R75, R37, R24 ;  /* 0x000000254b397224 */ /* 0x000fc400078e0218 */
[-C--:B------:R-:W-:Y:S01]  /*17310*/  IMAD R23, R31, R39.reuse, R22 ;  /* 0x000000271f177224 */ /* 0x080fe200078e0216 */
[----:B------:R-:W-:Y:S01]  /*17320*/  SEL R22, RZ, 0x1, P3 ;  /* 0x00000001ff167807 */ /* 0x000fe20001800000 */
[----:B------:R-:W-:-:S04]  /*17330*/  IMAD.WIDE.U32.X R60, R30, R39, R60, P1 ;  /* 0x000000271e3c7225 */ /* 0x000fc800008e043c */
[----:B------:R-:W-:Y:S01]  /*17340*/  IMAD.IADD R76, R21, 0x1, R57 ;  /* 0x00000001154c7824 */ /* 0x000fe200078e0239 */
[----:B------:R-:W-:Y:S01]  /*17350*/  SEL R57, RZ, 0x1, P0 ;  /* 0x00000001ff397807 */ /* 0x000fe20000000000 */
[----:B------:R-:W-:-:S03]  /*17360*/  IMAD.WIDE.U32 R54, R31, R38, R52 ;  /* 0x000000261f367225 */ /* 0x000fc600078e0034 */
[----:B------:R-:W-:Y:S01]  /*17370*/  ISETP.GE.U32.AND.EX P2, PT, R76, R25, PT, P2 ;  /* 0x000000194c00720c */ /* 0x000fe20003f46120 */
[----:B------:R-:W-:Y:S01]  /*17380*/  IMAD.WIDE.U32.X R64, R32, R39, R64, P6 ;  /* 0x0000002720407225 */ /* 0x000fe200030e0440 */
[----:B------:R-:W-:Y:S02]  /*17390*/  IADD3 R57, P0, P3, R57, R60, R22 ;  /* 0x0000003c39397210 */ /* 0x000fe40007b1e016 */
[----:B------:R-:W-:Y:S01]  /*173a0*/  SEL R25, RZ, 0x1, P2 ;  /* 0x00000001ff197807 */ /* 0x000fe20001000000 */
[----:B------:R-:W-:Y:S01]  /*173b0*/  IMAD R22, R28, R36, RZ ;  /* 0x000000241c167224 */ /* 0x000fe200078e02ff */
[----:B------:R-:W-:Y:S01]  /*173c0*/  IADD3.X R60, PT, PT, RZ, R61, RZ, P0, P3 ;  /* 0x0000003dff3c7210 */ /* 0x000fe200007e64ff */
[----:B------:R-:W-:Y:S01]  /*173d0*/  IMAD.WIDE.U32.X R66, R80, R37, R66, P5 ;  /* 0x0000002550427225 */ /* 0x000fe200028e0442 */
[----:B------:R-:W-:Y:S02]  /*173e0*/  IADD3 R24, P2, PT, R57, R54, RZ ;  /* 0x0000003639187210 */ /* 0x000fe40007f5e0ff */
[----:B------:R-:W-:Y:S01]  /*173f0*/  ISETP.GE.U32.AND P1, PT, R54, R52, PT ;  /* 0x000000343600720c */ /* 0x000fe20003f26070 */
[----:B------:R-:W-:-:S04]  /*17400*/  IMAD.WIDE.U32 R38, R27, R36, R50 ;  /* 0x000000241b267225 */ /* 0x000fc800078e0032 */
[----:B------:R-:W-:Y:S01]  /*17410*/  IMAD R59, R27, R37, R22 ;  /* 0x000000251b3b7224 */ /* 0x000fe200078e0216 */
[C---:B------:R-:W-:Y:S01]  /*17420*/  IADD3 R22, P6, P5, R38.reuse, R66, R25 ;  /* 0x0000004226167210 */ /* 0x040fe20007dde019 */
[----:B------:R-:W-:Y:S01]  /*17430*/  IMAD.IADD R55, R55, 0x1, R23 ;  /* 0x0000000137377824 */ /* 0x000fe200078e0217 */
[----:B------:R-:W-:Y:S01]  /*17440*/  ISETP.GE.U32.AND P3, PT, R38, R50, PT ;  /* 0x000000322600720c */ /* 0x000fe20003f66070 */
[----:B------:R-:W-:Y:S01]  /*17450*/  IMAD.IADD R39, R39, 0x1, R59 ;  /* 0x0000000127277824 */ /* 0x000fe200078e023b */
[----:B------:R-:W-:Y:S01]  /*17460*/  ISETP.GE.U32.AND P0, PT, R22, R38, PT ;  /* 0x000000261600720c */ /* 0x000fe20003f06070 */
[----:B------:R-:W-:Y:S01]  /*17470*/  IMAD.X R25, R55, 0x1, R60, P2 ;  /* 0x0000000137197824 */ /* 0x000fe200010e063c */
[----:B------:R-:W-:Y:S01]  /*17480*/  ISETP.GE.U32.AND P2, PT, R24, R54, PT ;  /* 0x000000361800720c */ /* 0x000fe20003f46070 */
[----:B------:R-:W-:Y:S01]  /*17490*/  IMAD.MOV.U32 R68, RZ, RZ, R63 ;  /* 0x000000ffff447224 */ /* 0x000fe200078e003f */
[----:B------:R-:W-:Y:S01]  /*174a0*/  IADD3.X R23, PT, PT, R39, R67, RZ, P6, P5 ;  /* 0x0000004327177210 */ /* 0x000fe200037ea4ff */
[----:B------:R-:W-:Y:S01]  /*174b0*/  IMAD.WIDE.U32 R58, R36, R29, RZ ;  /* 0x0000001d243a7225 */ /* 0x000fe200078e00ff */
[----:B------:R-:W-:-:S02]  /*174c0*/  ISETP.GE.U32.AND.EX P1, PT, R55, R53, PT, P1 ;  /* 0x000000353700720c */ /* 0x000fc40003f26110 */
[----:B------:R-:W-:Y:S01]  /*174d0*/  ISETP.GE.U32.AND.EX P2, PT, R25, R55, PT, P2 ;  /* 0x000000371900720c */ /* 0x000fe20003f46120 */
[----:B------:R-:W-:Y:S01]  /*174e0*/  IMAD.WIDE.U32.X R68, R28, R37, R68, P4 ;  /* 0x000000251c447225 */ /* 0x000fe200020e0444 */
[----:B------:R-:W-:Y:S02]  /*174f0*/  ISETP.GE.U32.AND.EX P3, PT, R39, R51, PT, P3 ;  /* 0x000000332700720c */ /* 0x000fe40003f66130 */
[----:B------:R-:W-:Y:S01]  /*17500*/  ISETP.GE.U32.AND.EX P0, PT, R23, R39, PT, P0 ;  /* 0x000000271700720c */ /* 0x000fe20003f06100 */
[C---:B------:R-:W-:Y:S01]  /*17510*/  IMAD.WIDE.U32 R52, R37.reuse, R29, RZ ;  /* 0x0000001d25347225 */ /* 0x040fe200078e00ff */
[----:B------:R-:W-:Y:S02]  /*17520*/  SEL R38, RZ, 0x1, P1 ;  /* 0x00000001ff267807 */ /* 0x000fe40000800000 */
[----:B------:R-:W-:Y:S01]  /*17530*/  SEL R51, RZ, 0x1, P2 ;  /* 0x00000001ff337807 */ /* 0x000fe20001000000 */
[----:B------:R-:W-:Y:S01]  /*17540*/  IMAD.WIDE.U32 R54, R37, R31, RZ ;  /* 0x0000001f25367225 */ /* 0x000fe200078e00ff */
[----:B------:R-:W-:-:S02]  /*17550*/  SEL R60, RZ, 0x1, P3 ;  /* 0x00000001ff3c7807 */ /* 0x000fc40001800000 */
[----:B------:R-:W-:Y:S01]  /*17560*/  SEL R39, RZ, 0x1, P0 ;  /* 0x00000001ff277807 */ /* 0x000fe20000000000 */
[----:B------:R-:W-:Y:S01]  /*17570*/  IMAD.WIDE.U32 R56, R34, R75, RZ ;  /* 0x0000004b22387225 */ /* 0x000fe200078e00ff */
[----:B------:R-:W-:Y:S02]  /*17580*/  IADD3 R38, P0, P1, R51, R64, R38 ;  /* 0x0000004033267210 */ /* 0x000fe4000791e026 */
[----:B------:R-:W-:Y:S01]  /*17590*/  IADD3 R60, P3, P5, R39, R68, R60 ;  /* 0x00000044273c7210 */ /* 0x000fe20007d7e03c */
[C---:B------:R-:W-:Y:S01]  /*175a0*/  IMAD.WIDE.U32 R62, R35.reuse, R27, RZ ;  /* 0x0000001b233e7225 */ /* 0x040fe200078e00ff */
[----:B------:R-:W-:Y:S02]  /*175b0*/  IADD3.X R39, PT, PT, RZ, R65, RZ, P0, P1 ;  /* 0x00000041ff277210 */ /* 0x000fe400007e24ff */
[----:B------:R-:W-:Y:S01]  /*175c0*/  IADD3.X R77, PT, PT, RZ, R69, RZ, P3, P5 ;  /* 0x00000045ff4d7210 */ /* 0x000fe20001fea4ff */
[----:B------:R-:W-:-:S04]  /*175d0*/  IMAD.WIDE.U32 R64, R35, R75, RZ ;  /* 0x0000004b23407225 */ /* 0x000fc800078e00ff */
[----:B------:R-:W-:-:S04]  /*175e0*/  IMAD.WIDE.U32 R52, P1, R30, R36, R52 ;  /* 0x000000241e347225 */ /* 0x000fc80007820034 */
[----:B------:R-:W-:Y:S01]  /*175f0*/  IMAD.WIDE.U32 R64, P6, R80, R34, R64 ;  /* 0x0000002250407225 */ /* 0x000fe200078c0040 */
[----:B------:R-:W-:-:S03]  /*17600*/  IADD3 RZ, P4, PT, R59, R52, RZ ;  /* 0x000000343bff7210 */ /* 0x000fc60007f9e0ff */
[----:B------:R-:W-:Y:S01]  /*17610*/  IMAD.WIDE.U32 R50, R36, R31, RZ ;  /* 0x0000001f24327225 */ /* 0x000fe200078e00ff */
[----:B------:R-:W-:-:S03]  /*17620*/  IADD3 RZ, P3, PT, R57, R64, RZ ;  /* 0x0000004039ff7210 */ /* 0x000fc60007f7e0ff */
[----:B------:R-:W-:-:S04]  /*17630*/  IMAD.WIDE.U32 R54, P2, R32, R36, R54 ;  /* 0x0000002420367225 */ /* 0x000fc80007840036 */
[----:B------:R-:W-:Y:S01]  /*17640*/  IMAD R52, R30, R36, RZ ;  /* 0x000000241e347224 */ /* 0x000fe200078e02ff */
[----:B------:R-:W-:Y:S01]  /*17650*/  IADD3 RZ, P0, PT, R51, R54, RZ ;  /* 0x0000003633ff7210 */ /* 0x000fe20007f1e0ff */
[----:B------:R-:W-:-:S04]  /*17660*/  IMAD.WIDE.U32 R56, R34, R27, RZ ;  /* 0x0000001b22387225 */ /* 0x000fc800078e00ff */
[----:B------:R-:W-:-:S04]  /*17670*/  IMAD.WIDE.U32 R62, P5, R28, R34, R62 ;  /* 0x000000221c3e7225 */ /* 0x000fc800078a003e */
[----:B------:R-:W-:Y:S02]  /*17680*/  IMAD.X R69, RZ, RZ, RZ, P1 ;  /* 0x000000ffff457224 */ /* 0x000fe400008e06ff */
[----:B------:R-:W-:-:S04]  /*17690*/  IMAD.WIDE.U32 R50, R29, R36, R24 ;  /* 0x000000241d327225 */ /* 0x000fc800078e0018 */
[----:B------:R-:W-:Y:S01]  /*176a0*/  IMAD.MOV.U32 R68, RZ, RZ, R53 ;  /* 0x000000ffff447224 */ /* 0x000fe200078e0035 */
[----:B------:R-:W-:Y:S01]  /*176b0*/  ISETP.GE.U32.AND P1, PT, R50, R24, PT ;  /* 0x000000183200720c */ /* 0x000fe20003f26070 */
[----:B------:R-:W-:Y:S02]  /*176c0*/  IMAD.MOV.U32 R66, RZ, RZ, R55 ;  /* 0x000000ffff427224 */ /* 0x000fe400078e0037 */
[----:B------:R-:W-:Y:S02]  /*176d0*/  IMAD R55, R29, R37, R52 ;  /* 0x000000251d377224 */ /* 0x000fe400078e0234 */
[----:B------:R-:W-:Y:S01]  /*176e0*/  IMAD.X R67, RZ, RZ, RZ, P2 ;  /* 0x000000ffff437224 */ /* 0x000fe200010e06ff */
[----:B------:R-:W-:Y:S01]  /*176f0*/  IADD3 RZ, P2, PT, R57, R62, RZ ;  /* 0x0000003e39ff7210 */ /* 0x000fe20007f5e0ff */
[----:B------:R-:W-:-:S04]  /*17700*/  IMAD.WIDE.U32 R52, R35, R29, RZ ;  /* 0x0000001d23347225 */ /* 0x000fc800078e00ff */
[----:B------:R-:W-:Y:S01]  /*17710*/  IMAD.WIDE.U32.X R68, R30, R37, R68, P4 ;  /* 0x000000251e447225 */ /* 0x000fe200020e0444 */
[----:B------:R-:W-:-:S03]  /*17720*/  IADD3 R62, P4, PT, R60, R50, RZ ;  /* 0x000000323c3e7210 */ /* 0x000fc60007f9e0ff */
[----:B------:R-:W-:Y:S02]  /*17730*/  IMAD.IADD R24, R51, 0x1, R55 ;  /* 0x0000000133187824 */ /* 0x000fe400078e0237 */
[----:B------:R-:W-:Y:S01]  /*17740*/  IMAD.WIDE.U32.X R66, R32, R37, R66, P0 ;  /* 0x0000002520427225 */ /* 0x000fe200000e0442 */
[----:B------:R-:W-:Y:S02]  /*17750*/  ISETP.GE.U32.AND P0, PT, R62, R50, PT ;  /* 0x000000323e00720c */ /* 0x000fe40003f06070 */
[----:B------:R-:W-:Y:S01]  /*17760*/  ISETP.GE.U32.AND.EX P1, PT, R24, R25, PT, P1 ;  /* 0x000000191800720c */ /* 0x000fe20003f26110 */
[----:B------:R-:W-:Y:S02]  /*17770*/  IMAD.X R51, RZ, RZ, RZ, P6 ;  /* 0x000000ffff337224 */ /* 0x000fe400030e06ff */
[----:B------:R-:W-:-:S04]  /*17780*/  IMAD.WIDE.U32 R56, R34, R29, RZ ;  /* 0x0000001d22387225 */ /* 0x000fc800078e00ff */
[----:B------:R-:W-:-:S04]  /*17790*/  IMAD.WIDE.U32 R52, P6, R30, R34, R52 ;  /* 0x000000221e347225 */ /* 0x000fc800078c0034 */
[----:B------:R-:W-:Y:S02]  /*177a0*/  IMAD.MOV.U32 R50, RZ, RZ, R65 ;  /* 0x000000ffff327224 */ /* 0x000fe400078e0041 */
[----:B------:R-:W-:Y:S01]  /*177b0*/  IMAD.X R55, RZ, RZ, RZ, P5 ;  /* 0x000000ffff377224 */ /* 0x000fe200028e06ff */
[----:B------:R-:W-:Y:S01]  /*177c0*/  IADD3 RZ, P5, PT, R57, R52, RZ ;  /* 0x0000003439ff7210 */ /* 0x000fe20007fbe0ff */
[----:B------:R-:W-:Y:S02]  /*177d0*/  IMAD.MOV.U32 R54, RZ, RZ, R63 ;  /* 0x000000ffff367224 */ /* 0x000fe400078e003f */
[----:B------:R-:W-:-:S04]  /*177e0*/  IMAD.WIDE.U32 R64, R75, R34, R22 ;  /* 0x000000224b407225 */ /* 0x000fc800078e0016 */
[----:B------:R-:W-:Y:S02]  /*177f0*/  IMAD.X R57, RZ, RZ, RZ, P6 ;  /* 0x000000ffff397224 */ /* 0x000fe400030e06ff */
[----:B------:R-:W-:Y:S02]  /*17800*/  IMAD.MOV.U32 R56, RZ, RZ, R53 ;  /* 0x000000ffff387224 */ /* 0x000fe400078e0035 */
[----:B------:R-:W-:Y:S01]  /*17810*/  IMAD.WIDE.U32.X R54, R28, R35, R54, P2 ;  /* 0x000000231c367225 */ /* 0x000fe200010e0436 */
[----:B------:R-:W-:-:S03]  /*17820*/  ISETP.GE.U32.AND P2, PT, R64, R22, PT ;  /* 0x000000164000720c */ /* 0x000fc60003f46070 */
[----:B------:R-:W-:Y:S02]  /*17830*/  IMAD R52, R32, R36, RZ ;  /* 0x0000002420347224 */ /* 0x000fe400078e02ff */
[----:B------:R-:W-:Y:S02]  /*17840*/  IMAD R22, R80, R34, RZ ;  /* 0x0000002250167224 */ /* 0x000fe400078e02ff */
[----:B------:R-:W-:-:S04]  /*17850*/  IMAD.WIDE.U32.X R56, R30, R35, R56, P5 ;  /* 0x000000231e387225 */ /* 0x000fc800028e0438 */
[----:B------:R-:W-:Y:S02]  /*17860*/  IMAD R52, R31, R37, R52 ;  /* 0x000000251f347224 */ /* 0x000fe400078e0234 */
[----:B------:R-:W-:Y:S02]  /*17870*/  IMAD R30, R30, R34, RZ ;  /* 0x000000221e1e7224 */ /* 0x000fe400078e02ff */
[----:B------:R-:W-:-:S04]  /*17880*/  IMAD.WIDE.U32 R58, R35, R31, RZ ;  /* 0x0000001f233a7225 */ /* 0x000fc800078e00ff */
[-C--:B------:R-:W-:Y:S02]  /*17890*/  IMAD R37, R75, R35.reuse, R22 ;  /* 0x000000234b257224 */ /* 0x080fe400078e0216 */
[----:B------:R-:W-:Y:S02]  /*178a0*/  IMAD R53, R29, R35, R30 ;  /* 0x000000231d357224 */ /* 0x000fe400078e021e */
[----:B------:R-:W-:Y:S02]  /*178b0*/  IMAD.IADD R30, R65, 0x1, R37 ;  /* 0x00000001411e7824 */ /* 0x000fe400078e0225 */
[----:B------:R-:W-:-:S03]  /*178c0*/  IMAD.WIDE.U32 R58, P6, R32, R34, R58 ;  /* 0x00000022203a7225 */ /* 0x000fc600078c003a */
[----:B------:R-:W-:Y:S01]  /*178d0*/  ISETP.GE.U32.AND.EX P2, PT, R30, R23, PT, P2 ;  /* 0x000000171e00720c */ /* 0x000fe20003f46120 */
[----:B------:R-:W-:-:S04]  /*178e0*/  IMAD.WIDE.U32 R72, R34, R31, RZ ;  /* 0x0000001f22487225 */ /* 0x000fc800078e00ff */
[----:B------:R-:W-:Y:S02]  /*178f0*/  IMAD.X R63, R24, 0x1, R77, P4 ;  /* 0x00000001183f7824 */ /* 0x000fe400020e064d */
[----:B------:R-:W-:Y:S02]  /*17900*/  IMAD R28, R28, R34, RZ ;  /* 0x000000221c1c7224 */ /* 0x000fe400078e02ff */
[----:B------:R-:W-:Y:S01]  /*17910*/  IMAD.X R61, RZ, RZ, RZ, P6 ;  /* 0x000000ffff3d7224 */ /* 0x000fe200030e06ff */
[----:B------:R-:W-:Y:S01]  /*17920*/  IADD3 RZ, P6, PT, R73, R58, RZ ;  /* 0x0000003a49ff7210 */ /* 0x000fe20007fde0ff */
[----:B------:R-:W-:Y:S01]  /*17930*/  IMAD.MOV.U32 R60, RZ, RZ, R59 ;  /* 0x000000ffff3c7224 */ /* 0x000fe200078e003b */
[----:B------:R-:W-:Y:S01]  /*17940*/  ISETP.GE.U32.AND.EX P0, PT, R63, R24, PT, P0 ;  /* 0x000000183f00720c */ /* 0x000fe20003f06100 */
[-C--:B------:R-:W-:Y:S01]  /*17950*/  IMAD R28, R27, R35.reuse, R28 ;  /* 0x000000231b1c7224 */ /* 0x080fe200078e021c */
[----:B------:R-:W-:Y:S01]  /*17960*/  SEL R24, RZ, 0x1, P1 ;  /* 0x00000001ff187807 */ /* 0x000fe20000800000 */
[----:B------:R-:W-:Y:S01]  /*17970*/  IMAD.WIDE.U32.X R50, R80, R35, R50, P3 ;  /* 0x0000002350327225 */ /* 0x000fe200018e0432 */
[----:B------:R-:W-:-:S03]  /*17980*/  SEL R25, RZ, 0x1, P0 ;  /* 0x00000001ff197807 */ /* 0x000fc60000000000 */
[----:B------:R-:W-:Y:S01]  /*17990*/  IMAD.WIDE.U32 R22, R27, R34, R62 ;  /* 0x000000221b167225 */ /* 0x000fe200078e003e */
[----:B------:R-:W-:Y:S02]  /*179a0*/  SEL R27, RZ, 0x1, P2 ;  /* 0x00000001ff1b7807 */ /* 0x000fe40001000000 */
[----:B------:R-:W-:Y:S01]  /*179b0*/  IADD3 R25, P3, P4, R25, R68, R24 ;  /* 0x0000004419197210 */ /* 0x000fe20007c7e018 */
[----:B------:R-:W-:Y:S01]  /*179c0*/  IMAD.WIDE.U32.X R60, R32, R35, R60, P6 ;  /* 0x00000023203c7225 */ /* 0x000fe200030e043c */
[C---:B------:R-:W-:Y:S02]  /*179d0*/  IADD3 R27, P5, P6, R22.reuse, R50, R27 ;  /* 0x00000032161b7210 */ /* 0x040fe40007ebe01b */
[----:B------:R-:W-:Y:S01]  /*179e0*/  ISETP.GE.U32.AND P2, PT, R22, R62, PT ;  /* 0x0000003e1600720c */ /* 0x000fe20003f46070 */
[----:B------:R-:W-:Y:S01]  /*179f0*/  IMAD.IADD R23, R23, 0x1, R28 ;  /* 0x0000000117177824 */ /* 0x000fe200078e021c */
[----:B------:R-:W-:Y:S01]  /*17a00*/  ISETP.GE.U32.AND P1, PT, R27, R22, PT ;  /* 0x000000161b00720c */ /* 0x000fe20003f26070 */
[----:B------:R-:W-:Y:S01]  /*17a10*/  IMAD.WIDE.U32 R36, R31, R36, R38 ;  /* 0x000000241f247225 */ /* 0x000fe200078e0026 */
[----:B------:R-:W-:-:S02]  /*17a20*/  IADD3.X R68, PT, PT, RZ, R69, RZ, P3, P4 ;  /* 0x00000045ff447210 */ /* 0x000fc40001fe84ff */
[----:B------:R-:W-:Y:S01]  /*17a30*/  IADD3.X R50, PT, PT, R23, R51, RZ, P5, P6 ;  /* 0x0000003317327210 */ /* 0x000fe20002fec4ff */
[----:B------:R-:W-:Y:S01]  /*17a40*/  IMAD R32, R32, R34, RZ ;  /* 0x0000002220207224 */ /* 0x000fe200078e02ff */
[----:B------:R-:W-:Y:S01]  /*17a50*/  IADD3 R22, P4, PT, R25, R36, RZ ;  /* 0x0000002419167210 */ /* 0x000fe20007f9e0ff */
[----:B------:R-:W-:Y:S01]  /*17a60*/  IMAD.IADD R25, R37, 0x1, R52 ;  /* 0x0000000125197824 */ /* 0x000fe200078e0234 */
[----:B------:R-:W-:Y:S01]  /*17a70*/  ISETP.GE.U32.AND.EX P2, PT, R23, R63, PT, P2 ;  /* 0x0000003f1700720c */ /* 0x000fe20003f46120 */
[----:B------:R-:W-:Y:S01]  /*17a80*/  IMAD R32, R31, R35, R32 ;  /* 0x000000231f207224 */ /* 0x000fe200078e0220 */
[----:B------:R-:W-:Y:S01]  /*17a90*/  ISETP.GE.U32.AND.EX P1, PT, R50, R23, PT, P1 ;  /* 0x000000173200720c */ /* 0x000fe20003f26110 */
[----:B------:R-:W-:Y:S01]  /*17aa0*/  IMAD.X R23, R25, 0x1, R68, P4 ;  /* 0x0000000119177824 */ /* 0x000fe200020e0644 */
[----:B------:R-:W-:Y:S01]  /*17ab0*/  SEL R28, RZ, 0x1, P2 ;  /* 0x00000001ff1c7807 */ /* 0x000fe20001000000 */
[----:B------:R-:W-:Y:S01]  /*17ac0*/  IMAD R80, R80, R48, RZ ;  /* 0x0000003050507224 */ /* 0x000fe200078e02ff */
[----:B------:R-:W-:-:S02]  /*17ad0*/  SEL R35, RZ, 0x1, P1 ;  /* 0x00000001ff237807 */ /* 0x000fc40000800000 */
[----:B------:R-:W-:Y:S01]  /*17ae0*/  ISETP.GE.U32.AND P3, PT, R22, R36, PT ;  /* 0x000000241600720c */ /* 0x000fe20003f66070 */
[----:B------:R-:W-:Y:S01]  /*17af0*/  IMAD R49, R75, R49, R80 ;  /* 0x000000314b317224 */ /* 0x000fe200078e0250 */
[----:B------:R-:W-:Y:S01]  /*17b00*/  ISETP.GE.U32.AND P0, PT, R36, R38, PT ;  /* 0x000000262400720c */ /* 0x000fe20003f06070 */
[----:B------:R-:W-:Y:S01]  /*17b10*/  IMAD.WIDE.U32 R36, R50, 0x3d1, RZ ;  /* 0x000003d132247825 */ /* 0x000fe200078e00ff */
[----:B------:R-:W-:Y:S02]  /*17b20*/  IADD3 R35, P2, P4, R35, R54, R28 ;  /* 0x0000003623237210 */ /* 0x000fe40007c5e01c */
[----:B------:R-:W-:Y:S01]  /*17b30*/  ISETP.GE.U32.AND.EX P1, PT, R23, R25, PT, P3 ;  /* 0x000000191700720c */ /* 0x000fe20003f26130 */
[----:B------:R-:W-:Y:S01]  /*17b40*/  IMAD.WIDE.U32 R28, R29, R34, R22 ;  /* 0x000000221d1c7225 */ /* 0x000fe200078e0016 */
[----:B------:R-:W-:Y:S02]  /*17b50*/  ISETP.GE.U32.AND.EX P0, PT, R25, R39, PT, P0 ;  /* 0x000000271900720c */ /* 0x000fe40003f06100 */
[----:B------:R-:W-:Y:S01]  /*17b60*/  IADD3.X R52, PT, PT, RZ, R55, RZ, P2, P4 ;  /* 0x00000037ff347210 */ /* 0x000fe200017e84ff */
[----:B------:R-:W-:Y:S01]  /*17b70*/  IMAD.WIDE.U32 R24, R27, 0x3d1, RZ ;  /* 0x000003d11b187825 */ /* 0x000fe200078e00ff */
[----:B------:R-:W-:-:S02]  /*17b80*/  SEL R39, RZ, 0x1, P1 ;  /* 0x00000001ff277807 */ /* 0x000fc40000800000 */
[----:B------:R-:W-:Y:S01]  /*17b90*/  SEL R54, RZ, 0x1, P0 ;  /* 0x00000001ff367807 */ /* 0x000fe20000000000 */
[----:B------:R-:W-:Y:S01]  /*17ba0*/  IMAD.WIDE.U32 R36, P2, RZ, R27, R36 ;  /* 0x0000001bff247225 */ /* 0x000fe20007840024 */
[----:B------:R-:W-:-:S03]  /*17bb0*/  IADD3 R51, P3, PT, RZ, R24, RZ ;  /* 0x00000018ff337210 */ /* 0x000fc60007f7e0ff */
[----:B------:R-:W-:Y:S01]  /*17bc0*/  IMAD.IADD R29, R29, 0x1, R53 ;  /* 0x000000011d1d7824 */ /* 0x000fe200078e0235 */
[----:B------:R-:W-:Y:S02]  /*17bd0*/  IADD3 R53, P1, PT, R35, R28, RZ ;  /* 0x0000001c23357210 */ /* 0x000fe40007f3e0ff */
[----:B------:R-:W-:Y:S01]  /*17be0*/  IADD3 R38, P4, PT, R25, R36, RZ ;  /* 0x0000002419267210 */ /* 0x000fe20007f9e0ff */
[----:B------:R-:W-:Y:S01]  /*17bf0*/  IMAD.X R25, RZ, RZ, RZ, P2 ;  /* 0x000000ffff197224 */ /* 0x000fe200010e06ff */
[----:B------:R-:W-:Y:S01]  /*17c00*/  ISETP.GE.U32.AND P2, PT, R28, R22, PT ;  /* 0x000000161c00720c */ /* 0x000fe20003f46070 */
[----:B------:R-:W-:Y:S01]  /*17c10*/  IMAD.X R52, R29, 0x1, R52, P1 ;  /* 0x000000011d347824 */ /* 0x000fe200008e0634 */
[----:B------:R-:W-:Y:S01]  /*17c20*/  ISETP.GE.U32.AND P1, PT, R53, R28, PT ;  /* 0x0000001c3500720c */ /* 0x000fe20003f26070 */
[----:B------:R-:W-:Y:S01]  /*17c30*/  IMAD.X R27, R38, 0x1, R27, P3 ;  /* 0x00000001261b7824 */ /* 0x000fe200018e061b */
[----:B------:R-:W-:Y:S01]  /*17c40*/  ISETP.GE.U32.AND.EX P2, PT, R29, R23, PT, P2 ;  /* 0x000000171d00720c */ /* 0x000fe20003f46120 */
[----:B------:R-:W-:Y:S01]  /*17c50*/  IMAD.WIDE.U32 R22, R53, 0x3d1, RZ ;  /* 0x000003d135167825 */ /* 0x000fe200078e00ff */
[----:B------:R-:W-:-:S02]  /*17c60*/  ISETP.GE.U32.AND.EX P1, PT, R52, R29, PT, P1 ;  /* 0x0000001d3400720c */ /* 0x000fc40003f26110 */
[----:B------:R-:W-:Y:S01]  /*17c70*/  ISETP.GE.U32.AND P0, PT, R51, R24, PT ;  /* 0x000000183300720c */ /* 0x000fe20003f06070 */
[----:B------:R-:W-:Y:S01]  /*17c80*/  IMAD.MOV.U32 R24, RZ, RZ, R37 ;  /* 0x000000ffff187224 */ /* 0x000fe200078e0025 */
[----:B------:R-:W-:Y:S01]  /*17c90*/  IADD3 R36, P5, P6, R39, R66, R54 ;  /* 0x0000004227247210 */ /* 0x000fe20007ebe036 */
[----:B------:R-:W-:Y:S01]  /*17ca0*/  IMAD.WIDE.U32 R28, R52, 0x3d1, RZ ;  /* 0x000003d1341c7825 */ /* 0x000fe200078e00ff */
[----:B------:R-:W-:Y:S02]  /*17cb0*/  SEL R39, RZ, 0x1, P2 ;  /* 0x00000001ff277807 */ /* 0x000fe40001000000 */
[----:B------:R-:W-:Y:S01]  /*17cc0*/  SEL R55, RZ, 0x1, P1 ;  /* 0x00000001ff377807 */ /* 0x000fe20000800000 */
[----:B------:R-:W-:Y:S01]  /*17cd0*/  IMAD.WIDE.U32.X R24, RZ, R50, R24, P4 ;  /* 0x00000032ff187225 */ /* 0x000fe200020e0418 */
[----:B------:R-:W-:Y:S02]  /*17ce0*/  IADD3.X R37, PT, PT, RZ, R67, RZ, P5, P6 ;  /* 0x00000043ff257210 */ /* 0x000fe40002fec4ff */
[----:B------:R-:W-:-:S02]  /*17cf0*/  IADD3 R55, P3, P4, R55, R56, R39 ;  /* 0x0000003837377210 */ /* 0x000fc40007c7e027 */
[----:B------:R-:W-:Y:S01]  /*17d00*/  ISETP.GE.U32.AND.EX P0, PT, R27, R38, PT, P0 ;  /* 0x000000261b00720c */ /* 0x000fe20003f06100 */
[----:B------:R-:W-:Y:S01]  /*17d10*/  IMAD.WIDE.U32 R34, R31, R34, R36 ;  /* 0x000000221f227225 */ /* 0x000fe200078e0024 */
[----:B------:R-:W-:Y:S02]  /*17d20*/  IADD3.X R57, PT, PT, RZ, R57, RZ, P3, P4 ;  /* 0x00000039ff397210 */ /* 0x000fe40001fe84ff */
[----:B------:R-:W-:Y:S01]  /*17d30*/  IADD3 R59, P2, PT, R24, R22, RZ ;  /* 0x00000016183b7210 */ /* 0x000fe20007f5e0ff */
[----:B------:R-:W-:Y:S01]  /*17d40*/  IMAD.WIDE.U32 R28, P3, RZ, R53, R28 ;  /* 0x00000035ff1c7225 */ /* 0x000fe2000786001c */
[----:B------:R-:W-:Y:S02]  /*17d50*/  ISETP.GE.U32.AND P1, PT, R34, R36, PT ;  /* 0x000000242200720c */ /* 0x000fe40003f26070 */
[----:B------:R-:W-:Y:S01]  /*17d60*/  IADD3 R55, P6, PT, R55, R34, RZ ;  /* 0x0000002237377210 */ /* 0x000fe20007fde0ff */
[----:B------:R-:W-:Y:S01]  /*17d70*/  IMAD.X R39, RZ, RZ, RZ, P3 ;  /* 0x000000ffff277224 */ /* 0x000fe200018e06ff */
[----:B------:R-:W-:Y:S01]  /*17d80*/  IADD3 R23, P3, PT, R23, R28, RZ ;  /* 0x0000001c17177210 */ /* 0x000fe20007f7e0ff */
[----:B------:R-:W-:Y:S01]  /*17d90*/  IMAD.IADD R36, R35, 0x1, R32 ;  /* 0x0000000123247824 */ /* 0x000fe200078e0220 */
[----:B------:R-:W-:Y:S01]  /*17da0*/  IADD3 R50, P5, PT, R59, R50, RZ ;  /* 0x000000323b327210 */ /* 0x000fe20007fbe0ff */
[----:B------:R-:W-:Y:S01]  /*17db0*/  IMAD.MOV.U32 R38, RZ, RZ, R29 ;  /* 0x000000ffff267224 */ /* 0x000fe200078e001d */
[----:B------:R-:W-:Y:S01]  /*17dc0*/  SEL R31, RZ, 0x1, P0 ;  /* 0x00000001ff1f7807 */ /* 0x000fe20000000000 */
[----:B------:R-:W-:Y:S01]  /*17dd0*/  IMAD.X R28, R23, 0x1, R25, P2 ;  /* 0x00000001171c7824 */ /* 0x000fe200010e0619 */
[----:B------:R-:W-:Y:S01]  /*17de0*/  ISETP.GE.U32.AND P4, PT, R59, R22, PT ;  /* 0x000000163b00720c */ /* 0x000fe20003f86070 */
[----:B------:R-:W-:Y:S01]  /*17df0*/  IMAD.X R35, R36, 0x1, R57, P6 ;  /* 0x0000000124237824 */ /* 0x000fe200030e0639 */
[----:B------:R-:W-:Y:S01]  /*17e00*/  IADD3 R31, P6, PT, R50, R31, RZ ;  /* 0x0000001f321f7210 */ /* 0x000fe20007fde0ff */
[C---:B------:R-:W-:Y:S01]  /*17e10*/  IMAD.X R53, R28.reuse, 0x1, R53, P5 ;  /* 0x000000011c357824 */ /* 0x040fe200028e0635 */
[----:B------:R-:W-:Y:S01]  /*17e20*/  ISETP.GE.U32.AND.EX P4, PT, R28, R23, PT, P4 ;  /* 0x000000171c00720c */ /* 0x000fe20003f86140 */
[----:B------:R-:W-:Y:S01]  /*17e30*/  IMAD.WIDE.U32.X R38, RZ, R52, R38, P3 ;  /* 0x00000034ff267225 */ /* 0x000fe200018e0426 */
[----:B------:R-:W-:-:S02]  /*17e40*/  ISETP.GE.U32.AND P3, PT, R55, R34, PT ;  /* 0x000000223700720c */ /* 0x000fc40003f66070 */
[----:B------:R-:W-:Y:S01]  /*17e50*/  ISETP.GE.U32.AND.EX P1, PT, R36, R37, PT, P1 ;  /* 0x000000252400720c */ /* 0x000fe20003f26110 */
[----:B------:R-:W-:Y:S01]  /*17e60*/  IMAD.WIDE.U32 R24, R35, 0x3d1, RZ ;  /* 0x000003d123187825 */ /* 0x000fe200078e00ff */
[----:B------:R-:W-:Y:S02]  /*17e70*/  ISETP.GE.U32.AND P2, PT, R31, R50, PT ;  /* 0x000000321f00720c */ /* 0x000fe40003f46070 */
[----:B------:R-:W-:Y:S01]  /*17e80*/  ISETP.GE.U32.AND.EX P3, PT, R35, R36, PT, P3 ;  /* 0x000000242300720c */ /* 0x000fe20003f66130 */
[----:B------:R-:W-:Y:S01]  /*17e90*/  IMAD.X R32, RZ, RZ, R53, P6 ;  /* 0x000000ffff207224 */ /* 0x000fe200030e0635 */
[----:B------:R-:W-:Y:S01]  /*17ea0*/  SEL R57, RZ, 0x1, P4 ;  /* 0x00000001ff397807 */ /* 0x000fe20002000000 */
[----:B------:R-:W-:Y:S01]  /*17eb0*/  IMAD.WIDE.U32 R22, R55, 0x3d1, RZ ;  /* 0x000003d137167825 */ /* 0x000fe200078e00ff */
[----:B------:R-:W-:Y:S02]  /*17ec0*/  ISETP.LT.U32.AND P0, PT, R50, R59, PT ;  /* 0x0000003b3200720c */ /* 0x000fe40003f01070 */
[----:B------:R-:W-:Y:S01]  /*17ed0*/  SEL R29, RZ, 0x1, P1 ;  /* 0x00000001ff1d7807 */ /* 0x000fe20000800000 */
[----:B------:R-:W-:Y:S01]  /*17ee0*/  IMAD.WIDE.U32 R24, P1, RZ, R55, R24 ;  /* 0x00000037ff187225 */ /* 0x000fe20007820018 */
[----:B------:R-:W-:-:S02]  /*17ef0*/  ISETP.GE.U32.AND.EX P4, PT, R32, R53, PT, P2 ;  /* 0x000000352000720c */ /* 0x000fc40003f86120 */
[----:B------:R-:W-:Y:S02]  /*17f00*/  SEL R37, RZ, 0x1, P3 ;  /* 0x00000001ff257807 */ /* 0x000fe40001800000 */
[----:B------:R-:W-:Y:S01]  /*17f10*/  ISETP.LT.U32.OR.EX P0, PT, R53, R28, !P4, P0 ;  /* 0x0000001c3500720c */ /* 0x000fe20006701500 */
[----:B------:R-:W-:Y:S01]  /*17f20*/  IMAD.MOV.U32 R28, RZ, RZ, R25 ;  /* 0x000000ffff1c7224 */ /* 0x000fe200078e0019 */
[----:B------:R-:W-:Y:S01]  /*17f30*/  IADD3 R37, P4, P5, R37, R60, R29 ;  /* 0x0000003c25257210 */ /* 0x000fe20007d9e01d */
[----:B------:R-:W-:Y:S01]  /*17f40*/  IMAD.X R29, RZ, RZ, RZ, P1 ;  /* 0x000000ffff1d7224 */ /* 0x000fe200008e06ff */
[----:B------:R-:W-:Y:S02]  /*17f50*/  IADD3 R57, P2, P3, R22, R38, R57 ;  /* 0x0000002616397210 */ /* 0x000fe40007b5e039 */
[----:B------:R-:W-:Y:S02]  /*17f60*/  IADD3 R53, P6, PT, R23, R24, RZ ;  /* 0x0000001817357210 */ /* 0x000fe40007fde0ff */
[----:B------:R-:W-:-:S02]  /*17f70*/  IADD3.X R61, PT, PT, RZ, R61, RZ, P4, P5 ;  /* 0x0000003dff3d7210 */ /* 0x000fc400027ea4ff */
[----:B------:R-:W-:Y:S01]  /*17f80*/  IADD3 R23, P4, PT, R57, R52, RZ ;  /* 0x0000003439177210 */ /* 0x000fe20007f9e0ff */
[----:B------:R-:W-:Y:S01]  /*17f90*/  IMAD.WIDE.U32.X R28, RZ, R35, R28, P6 ;  /* 0x00000023ff1c7225 */ /* 0x000fe200030e041c */
[----:B------:R-:W-:Y:S02]  /*17fa0*/  SEL R38, RZ, 0x1, !P0 ;  /* 0x00000001ff267807 */ /* 0x000fe40004000000 */
[----:B------:R-:W-:Y:S01]  /*17fb0*/  IADD3.X R36, PT, PT, R53, R39, RZ, P2, P3 ;  /* 0x0000002735247210 */ /* 0x000fe200017e64ff */
[----:B------:R-:W-:Y:S01]  /*17fc0*/  IMAD.WIDE.U32 R24, R61, 0x3d1, RZ ;  /* 0x000003d13d187825 */ /* 0x000fe200078e00ff */
[----:B------:R-:W-:Y:S02]  /*17fd0*/  IADD3 R38, P3, PT, R23, R38, RZ ;  /* 0x0000002617267210 */ /* 0x000fe40007f7e0ff */
[----:B------:R-:W-:Y:S01]  /*17fe0*/  ISETP.GE.U32.AND P1, PT, R57, R22, PT ;  /* 0x000000163900720c */ /* 0x000fe20003f26070 */
[----:B------:R-:W-:Y:S01]  /*17ff0*/  IMAD.X R34, R36, 0x1, R55, P4 ;  /* 0x0000000124227824 */ /* 0x000fe200020e0637 */
[----:B------:R-:W-:-:S02]  /*18000*/  ISETP.GE.U32.AND P2, PT, R38, R23, PT ;  /* 0x000000172600720c */ /* 0x000fc40003f46070 */
[----:B------:R-:W-:Y:S01]  /*18010*/  ISETP.GE.U32.AND.EX P1, PT, R36, R53, PT, P1 ;  /* 0x000000352400720c */ /* 0x000fe20003f26110 */
[----:B------:R-:W-:Y:S01]  /*18020*/  IMAD.X R39, RZ, RZ, R34, P3 ;  /* 0x000000ffff277224 */ /* 0x000fe200018e0622 */
[----:B------:R-:W-:Y:S01]  /*18030*/  ISETP.LT.U32.AND P0, PT, R23, R57, PT ;  /* 0x000000391700720c */ /* 0x000fe20003f01070 */
[----:B------:R-:W-:Y:S01]  /*18040*/  IMAD.WIDE.U32 R22, R37, 0x3d1, RZ ;  /* 0x000003d125167825 */ /* 0x000fe200078e00ff */
[----:B------:R-:W-:Y:S02]  /*18050*/  SEL R57, RZ, 0x1, P1 ;  /* 0x00000001ff397807 */ /* 0x000fe40000800000 */
[----:B------:R-:W-:Y:S01]  /*18060*/  ISETP.GE.U32.AND.EX P1, PT, R39, R34, PT, P2 ;  /* 0x000000222700720c */ /* 0x000fe20003f26120 */
[----:B------:R-:W-:Y:S01]  /*18070*/  IMAD.WIDE.U32 R24, P3, RZ, R37, R24 ;  /* 0x00000025ff187225 */ /* 0x000fe20007860018 */
[----:B------:R-:W-:Y:S02]  /*18080*/  IADD3 R57, P4, P5, R22, R28, R57 ;  /* 0x0000001c16397210 */ /* 0x000fe40007d9e039 */
[----:B------:R-:W-:-:S02]  /*18090*/  ISETP.LT.U32.OR.EX P0, PT, R34, R36, !P1, P0 ;  /* 0x000000242200720c */ /* 0x000fc40004f01500 */
[----:B------:R-:W-:Y:S01]  /*180a0*/  IADD3 R34, P2, PT, R23, R24, RZ ;  /* 0x0000001817227210 */ /* 0x000fe20007f5e0ff */
[----:B------:R-:W-:Y:S01]  /*180b0*/  IMAD.X R23, RZ, RZ, RZ, P3 ;  /* 0x000000ffff177224 */ /* 0x000fe200018e06ff */
[C---:B------:R-:W-:Y:S02]  /*180c0*/  IADD3 R24, P1, PT, R57.reuse, R35, RZ ;  /* 0x0000002339187210 */ /* 0x040fe40007f3e0ff */
[----:B------:R-:W-:Y:S02]  /*180d0*/  SEL R53, RZ, 0x1, !P0 ;  /* 0x00000001ff357807 */ /* 0x000fe40004000000 */
[----:B------:R-:W-:Y:S02]  /*180e0*/  IADD3.X R29, PT, PT, R34, R29, RZ, P4, P5 ;  /* 0x0000001d221d7210 */ /* 0x000fe400027ea4ff */
[C---:B------:R-:W-:Y:S02]  /*180f0*/  IADD3 R53, P4, PT, R24.reuse, R53, RZ ;  /* 0x0000003518357210 */ /* 0x040fe40007f9e0ff */
        /* <DEDUP_REMOVED lines=10> */
[----:B------:R-:W-:Y:S01]  /*181a0*/  ISETP.LT.U32.OR.EX P0, PT, R28, R29, !P1, P3 ;  /* 0x0000001d1c00720c */ /* 0x000fe20004f01530 */
[----:B------:R-:W-:Y:S01]  /*181b0*/  IMAD.MOV.U32 R29, RZ, RZ, RZ ;  /* 0x000000ffff1d7224 */ /* 0x000fe200078e00ff */
        /* <DEDUP_REMOVED lines=59> */
.L_x_95:
[----:B------:R-:W-:Y:S05]  /*18570*/  BSYNC.RECONVERGENT B2 ;  /* 0x0000000000027941 */ /* 0x000fea0003800200 */
.L_x_94:
        /* <DEDUP_REMOVED lines=9> */
[----:B------:R-:W-:Y:S01]  /*18610*/  ISETP.LT.U32.AND P1, PT, R70, R31, PT ;  /* 0x0000001f4600720c */ /* 0x000fe20003f21070 */
[----:B------:R-:W-:Y:S01]  /*18620*/  IMAD.MOV.U32 R27, RZ, RZ, RZ ;  /* 0x000000ffff1b7224 */ /* 0x000fe200078e00ff */
        /* <DEDUP_REMOVED lines=46> */
.L_x_98:
[----:B------:R-:W-:Y:S05]  /*18910*/  BSYNC.RELIABLE B3 ;  /* 0x0000000000037941 */ /* 0x000fea0003800100 */
.L_x_97:
        /* <DEDUP_REMOVED lines=35> */
[----:B------:R-:W-:Y:S01]  /*18b50*/  IADD3 R25, P3, PT, R32, R21, RZ ;  /* 0x0000001520197210 */ /* 0x000fe20007f7e0ff */
[----:B------:R-:W-:Y:S01]  /*18b60*/  IMAD.MOV.U32 R21, RZ, RZ, R30 ;  /* 0x000000ffff157224 */ /* 0x000fe200078e001e */
[----:B------:R-:W-:Y:S01]  /*18b70*/  ISETP.NE.AND.EX P0, PT, R35, RZ, PT, P0 ;  /* 0x000000ff2300720c */ /* 0x000fe20003f05300 */
[----:B------:R-:W-:Y:S01]  /*18b80*/  IMAD.X R29, R29, 0x1, R24, P2 ;  /* 0x000000011d1d7824 */ /* 0x000fe200010e0618 */
[----:B------:R-:W-:Y:S01]  /*18b90*/  IADD3 R27, P1, PT, R28, 0x3d1, RZ ;  /* 0x000003d11c1b7810 */ /* 0x000fe20007f3e0ff */
[----:B------:R-:W-:-:S02]  /*18ba0*/  IMAD.X R32, R32, 0x1, R23, P3 ;  /* 0x0000000120207824 */ /* 0x000fc400018e0617 */
[----:B------:R-:W-:Y:S01]  /*18bb0*/  IMAD.MOV.U32 R23, RZ, RZ, R29 ;  /* 0x000000ffff177224 */ /* 0x000fe200078e001d */
[----:B------:R-:W-:-:S07]  /*18bc0*/  IADD3.X R24, PT, PT, R34, 0x1, RZ, P1, !PT ;  /* 0x0000000122187810 */ /* 0x000fce0000ffe4ff */
        /* <DEDUP_REMOVED lines=12> */
.L_x_101:
[----:B------:R-:W-:Y:S05]  /*18c90*/  BSYNC.RELIABLE B3 ;  /* 0x0000000000037941 */ /* 0x000fea0003800100 */
.L_x_100:
        /* <DEDUP_REMOVED lines=55> */
.L_x_103:
[----:B------:R-:W-:Y:S05]  /*19010*/  BSYNC.RELIABLE B3 ;  /* 0x0000000000037941 */ /* 0x000fea0003800100 */
.L_x_102:
        /* <DEDUP_REMOVED lines=13> */
[C---:B------:R-:W-:Y:S01]  /*190f0*/  IADD3 R22, P0, PT, R29.reuse, R27, RZ ;  /* 0x0000001b1d167210 */ /* 0x040fe20007f1e0ff */
[----:B------:R-:W-:Y:S01]  /*19100*/  IMAD.X R36, RZ, RZ, R23, P2 ;  /* 0x000000ffff247224 */ /* 0x000fe200010e0617 */
[----:B------:R-:W-:Y:S02]  /*19110*/  ISETP.GE.U32.AND P2, PT, R24, R21, PT ;  /* 0x000000151800720c */ /* 0x000fe40003f46070 */
[----:B------:R-:W-:Y:S01]  /*19120*/  SEL R21, RZ, 0xffffffff, !P1 ;  /* 0xffffffffff157807 */ /* 0x000fe20004800000 */
[----:B------:R-:W-:Y:S01]  /*19130*/  IMAD.X R29, R29, 0x1, R30, P0 ;  /* 0x000000011d1d7824 */ /* 0x000fe200000e061e */
[----:B------:R-:W-:-:S02]  /*19140*/  ISETP.GE.U32.AND.EX P2, PT, R36, RZ, PT, P2 ;  /* 0x000000ff2400720c */ /* 0x000fc40003f46120 */
[----:B------:R-:W-:Y:S02]  /*19150*/  IADD3 R27, P4, PT, R28, 0xb73, RZ ;  /* 0x00000b731c1b7810 */ /* 0x000fe40007f9e0ff */
[----:B------:R-:W-:Y:S02]  /*19160*/  ISETP.NE.OR.EX P2, PT, R23, -0x1, !P2, P3 ;  /* 0xffffffff1700780c */ /* 0x000fe40005745730 */
[C---:B------:R-:W-:Y:S02]  /*19170*/  IADD3 R23, P1, PT, R21.reuse, R24, RZ ;  /* 0x0000001815177210 */ /* 0x040fe40007f3e0ff */
[----:B------:R-:W-:Y:S02]  /*19180*/  SEL R20, RZ, 0xffffffff, !P2 ;  /* 0xffffffffff147807 */ /* 0x000fe40005000000 */
[----:B------:R-:W-:Y:S01]  /*19190*/  IADD3.X R24, PT, PT, R34, 0x3, RZ, P4, !PT ;  /* 0x0000000322187810 */ /* 0x000fe200027fe4ff */
[----:B------:R-:W-:Y:S01]  /*191a0*/  IMAD.X R28, R21, 0x1, R36, P1 ;  /* 0x00000001151c7824 */ /* 0x000fe200008e0624 */
[----:B------:R-:W-:Y:S01]  /*191b0*/  IADD3 R25, P2, P3, R25, 0x1, R20 ;  /* 0x0000000119197810 */ /* 0x000fe20007b5e014 */
[----:B------:R-:W-:-:S02]  /*191c0*/  IMAD.MOV.U32 R21, RZ, RZ, R22 ;  /* 0x000000ffff157224 */ /* 0x000fc400078e0016 */
[----:B------:R-:W-:Y:S01]  /*191d0*/  IMAD.MOV.U32 R22, RZ, RZ, R29 ;  /* 0x000000ffff167224 */ /* 0x000fe200078e001d */
[----:B------:R-:W-:Y:S01]  /*191e0*/  IADD3.X R32, PT, PT, R32, RZ, R20, P2, P3 ;  /* 0x000000ff20207210 */ /* 0x000fe200017e6414 */
[----:B------:R-:W-:Y:S02]  /*191f0*/  IMAD.MOV.U32 R20, RZ, RZ, R23 ;  /* 0x000000ffff147224 */ /* 0x000fe400078e0017 */
[----:B------:R-:W-:-:S07]  /*19200*/  IMAD.MOV.U32 R23, RZ, RZ, R28 ;  /* 0x000000ffff177224 */ /* 0x000fce00078e001c */
.L_x_99:
[----:B------:R-:W-:Y:S05]  /*19210*/  BSYNC.RECONVERGENT B2 ;  /* 0x0000000000027941 */ /* 0x000fea0003800200 */
.L_x_96:
[-C--:B------:R-:W-:Y:S01]  /*19220*/  IMAD.WIDE.U32 R30, R82, R16.reuse, RZ ;  /* 0x00000010521e7225 */ /* 0x080fe200078e00ff */
[----:B------:R-:W-:Y:S03]  /*19230*/  BSSY.RECONVERGENT B2, `(.L_x_104) ;  /* 0x00001c2000027945 */ /* 0x000fe60003800200 */
[----:B------:R-:W-:-:S04]  /*19240*/  IMAD.WIDE.U32 R34, R0, R16, RZ ;  /* 0x0000001000227225 */ /* 0x000fc800078e00ff */
[----:B------:R-:W-:-:S04]  /*19250*/  IMAD.WIDE.U32 R30, P0, R15, R0, R30 ;  /* 0x000000000f1e7225 */ /* 0x000fc8000780001e */
[----:B------:R-:W-:-:S04]  /*19260*/  IMAD.WIDE.U32 R28, R82, R14, RZ ;  /* 0x0000000e521c7225 */ /* 0x000fc800078e00ff */
[----:B------:R-:W-:Y:S01]  /*19270*/  IMAD.X R39, RZ, RZ, RZ, P0 ;  /* 0x000000ffff277224 */ /* 0x000fe200000e06ff */
[----:B------:R-:W-:Y:S01]  /*19280*/  IADD3 RZ, P0, PT, R35, R30, RZ ;  /* 0x0000001e23ff7210 */ /* 0x000fe20007f1e0ff */
[----:B------:R-:W-:Y:S02]  /*19290*/  IMAD.MOV.U32 R38, RZ, RZ, R31 ;  /* 0x000000ffff267224 */ /* 0x000fe400078e001f */
[----:B------:R-:W-:-:S04]  /*192a0*/  IMAD.WIDE.U32 R36, R0, R14, RZ ;  /* 0x0000000e00247225 */ /* 0x000fc800078e00ff */
[----:B------:R-:W-:-:S04]  /*192b0*/  IMAD.WIDE.U32 R28, P2, R13, R0, R28 ;  /* 0x000000000d1c7225 */ /* 0x000fc8000784001c */
[----:B------:R-:W-:Y:S01]  /*192c0*/  IMAD R35, R13, R0, RZ ;  /* 0x000000000d237224 */ /* 0x000fe200078e02ff */
[----:B------:R-:W-:Y:S01]  /*192d0*/  IADD3 RZ, P3, PT, R37, R28, RZ ;  /* 0x0000001c25ff7210 */ /* 0x000fe20007f7e0ff */
[----:B------:R-:W-:-:S04]  /*192e0*/  IMAD.WIDE.U32 R52, R82, R12, RZ ;  /* 0x0000000c52347225 */ /* 0x000fc800078e00ff */
[----:B------:R-:W-:-:S04]  /*192f0*/  IMAD.WIDE.U32 R30, R14, R0, RZ ;  /* 0x000000000e1e7225 */ /* 0x000fc800078e00ff */
[----:B------:R-:W-:-:S04]  /*19300*/  IMAD.WIDE.U32.X R38, R15, R82, R38, P0 ;  /* 0x000000520f267225 */ /* 0x000fc800000e0426 */
        /* <DEDUP_REMOVED lines=8> */
[----:B------:R-:W-:Y:S02]  /*19390*/  IMAD.X R37, R51, 0x1, R39, P6 ;  /* 0x0000000133257824 */ /* 0x000fe400030e0627 */
[----:B------:R-:W-:Y:S02]  /*193a0*/  IMAD.MOV.U32 R30, RZ, RZ, R29 ;  /* 0x000000ffff1e7224 */ /* 0x000fe400078e001d */
[----:B------:R-:W-:Y:S01]  /*193b0*/  IMAD.X R31, RZ, RZ, RZ, P2 ;  /* 0x000000ffff1f7224 */ /* 0x000fe200010e06ff */
[----:B------:R-:W-:Y:S01]  /*193c0*/  ISETP.GE.U32.AND.EX P0, PT, R37, R51, PT, P0 ;  /* 0x000000332500720c */ /* 0x000fe20003f06100 */
[----:B------:R-:W-:Y:S02]  /*193d0*/  IMAD R29, R11, R0, RZ ;  /* 0x000000000b1d7224 */ /* 0x000fe400078e02ff */
[----:B------:R-:W-:Y:S02]  /*193e0*/  IMAD R51, R15, R5, RZ ;  /* 0x000000050f337224 */ /* 0x000fe400078e02ff */
[----:B------:R-:W-:-:S04]  /*193f0*/  IMAD.WIDE.U32 R34, R5, R16, RZ ;  /* 0x0000001005227225 */ /* 0x000fc800078e00ff */
[----:B------:R-:W-:-:S04]  /*19400*/  IMAD.WIDE.U32 R48, P4, R15, R5, R48 ;  /* 0x000000050f307225 */ /* 0x000fc80007880030 */
[----:B------:R-:W-:Y:S01]  /*19410*/  IMAD.WIDE.U32 R38, R12, R0, RZ ;  /* 0x000000000c267225 */ /* 0x000fe200078e00ff */
[----:B------:R-:W-:-:S03]  /*19420*/  IADD3 RZ, P2, PT, R35, R48, RZ ;  /* 0x0000003023ff7210 */ /* 0x000fc60007f5e0ff */
[----:B------:R-:W-:Y:S02]  /*19430*/  IMAD R59, R12, R82, R29 ;  /* 0x000000520c3b7224 */ /* 0x000fe400078e021d */
[----:B------:R-:W-:Y:S01]  /*19440*/  IMAD R73, R16, R6, R51 ;  /* 0x0000000610497224 */ /* 0x000fe200078e0233 */
[----:B------:R-:W-:Y:S01]  /*19450*/  SEL R51, RZ, 0x1, P0 ;  /* 0x00000001ff337807 */ /* 0x000fe20000000000 */
[----:B------:R-:W-:-:S04]  /*19460*/  IMAD.WIDE.U32.X R30, R13, R82, R30, P3 ;  /* 0x000000520d1e7225 */ /* 0x000fc800018e041e */
        /* <DEDUP_REMOVED lines=10> */
[CC--:B------:R-:W-:Y:S01]  /*19510*/  IMAD R39, R13.reuse, R5.reuse, RZ ;  /* 0x000000050d277224 */ /* 0x0c0fe200078e02ff */
[----:B------:R-:W-:Y:S01]  /*19520*/  SEL R57, RZ, 0x1, P0 ;  /* 0x00000001ff397807 */ /* 0x000fe20000000000 */
[----:B------:R-:W-:Y:S01]  /*19530*/  IMAD.WIDE.U32 R48, P3, R13, R5, R48 ;  /* 0x000000050d307225 */ /* 0x000fe20007860030 */
[----:B------:R-:W-:-:S03]  /*19540*/  ISETP.GE.U32.AND P0, PT, R30, R38, PT ;  /* 0x000000261e00720c */ /* 0x000fc60003f06070 */
[-C--:B------:R-:W-:Y:S01]  /*19550*/  IMAD R61, R14, R6.reuse, R39 ;  /* 0x000000060e3d7224 */ /* 0x080fe200078e0227 */
[----:B------:R-:W-:Y:S01]  /*19560*/  ISETP.GE.U32.AND.EX P0, PT, R31, R59, PT, P0 ;  /* 0x0000003b1f00720c */ /* 0x000fe20003f06100 */
[----:B------:R-:W-:-:S04]  /*19570*/  IMAD.WIDE.U32.X R34, R15, R6, R34, P2 ;  /* 0x000000060f227225 */ /* 0x000fc800010e0422 */
[----:B------:R-:W-:-:S04]  /*19580*/  IMAD.WIDE.U32 R50, R14, R5, R30 ;  /* 0x000000050e327225 */ /* 0x000fc800078e001e */
[----:B------:R-:W-:Y:S01]  /*19590*/  IMAD.X R39, RZ, RZ, RZ, P3 ;  /* 0x000000ffff277224 */ /* 0x000fe200018e06ff */
[----:B------:R-:W-:Y:S01]  /*195a0*/  IADD3 R34, P3, P4, R50, R34, R57 ;  /* 0x0000002232227210 */ /* 0x000fe20007c7e039 */
[----:B------:R-:W-:Y:S01]  /*195b0*/  IMAD.IADD R51, R51, 0x1, R61 ;  /* 0x0000000133337824 */ /* 0x000fe200078e023d */
[----:B------:R-:W-:Y:S01]  /*195c0*/  SEL R57, RZ, 0x1, P0 ;  /* 0x00000001ff397807 */ /* 0x000fe20000000000 */
        /* <DEDUP_REMOVED lines=9> */
[----:B------:R-:W-:Y:S01]  /*19660*/  IMAD.WIDE.U32 R30, R10, R0, RZ ;  /* 0x000000000a1e7225 */ /* 0x000fe200078e00ff */
[----:B------:R-:W-:-:S03]  /*19670*/  ISETP.GE.U32.AND.EX P2, PT, R35, R51, PT, P2 ;  /* 0x000000332300720c */ /* 0x000fc60003f46120 */
[----:B------:R-:W-:Y:S02]  /*19680*/  IMAD R67, R10, R82, R49 ;  /* 0x000000520a437224 */ /* 0x000fe400078e0231 */
[----:B------:R-:W-:-:S04]  /*19690*/  IMAD.WIDE.U32 R50, R82, R10, RZ ;  /* 0x0000000a52327225 */ /* 0x000fc800078e00ff */
[----:B------:R-:W-:Y:S01]  /*196a0*/  IMAD.WIDE.U32 R48, R5, R12, RZ ;  /* 0x0000000c05307225 */ /* 0x000fe200078e00ff */
[----:B------:R-:W-:-:S03]  /*196b0*/  SEL R48, RZ, 0x1, P1 ;  /* 0x00000001ff307807 */ /* 0x000fc60000800000 */
[----:B------:R-:W-:Y:S01]  /*196c0*/  IMAD.IADD R67, R31, 0x1, R67 ;  /* 0x000000011f437824 */ /* 0x000fe200078e0243 */
[----:B------:R-:W-:Y:S01]  /*196d0*/  SEL R31, RZ, 0x1, P2 ;  /* 0x00000001ff1f7807 */ /* 0x000fe20001000000 */
[----:B------:R-:W-:-:S04]  /*196e0*/  IMAD.WIDE.U32.X R38, R13, R6, R38, P6 ;  /* 0x000000060d267225 */ /* 0x000fc800030e0426 */
[----:B------:R-:W-:Y:S01]  /*196f0*/  IMAD.MOV.U32 R36, RZ, RZ, R53 ;  /* 0x000000ffff247224 */ /* 0x000fe200078e0035 */
[----:B------:R-:W-:Y:S01]  /*19700*/  IADD3 R31, P0, P2, R31, R38, R48 ;  /* 0x000000261f1f7210 */ /* 0x000fe20007a1e030 */
[----:B------:R-:W-:-:S03]  /*19710*/  IMAD.WIDE.U32 R54, R0, R10, RZ ;  /* 0x0000000a00367225 */ /* 0x000fc600078e00ff */
[----:B------:R-:W-:Y:S01]  /*19720*/  IADD3.X R66, PT, PT, RZ, R39, RZ, P0, P2 ;  /* 0x00000027ff427210 */ /* 0x000fe200007e44ff */
[----:B------:R-:W-:-:S04]  /*19730*/  IMAD.WIDE.U32 R50, P3, R9, R0, R50 ;  /* 0x0000000009327225 */ /* 0x000fc80007860032 */
[----:B------:R-:W-:Y:S01]  /*19740*/  IMAD.WIDE.U32 R60, R4, R14, RZ ;  /* 0x0000000e043c7225 */ /* 0x000fe200078e00ff */
[----:B------:R-:W-:-:S03]  /*19750*/  IADD3 RZ, P1, PT, R55, R50, RZ ;  /* 0x0000003237ff7210 */ /* 0x000fc60007f3e0ff */
[----:B------:R-:W-:-:S04]  /*19760*/  IMAD.WIDE.U32.X R36, R11, R82, R36, P5 ;  /* 0x000000520b247225 */ /* 0x000fc800028e0424 */
[----:B------:R-:W-:Y:S01]  /*19770*/  IMAD.WIDE.U32 R52, R6, R12, RZ ;  /* 0x0000000c06347225 */ /* 0x000fe200078e00ff */
[----:B------:R-:W-:-:S03]  /*19780*/  IADD3 R36, P5, P6, R30, R36, R57 ;  /* 0x000000241e247210 */ /* 0x000fc60007ebe039 */
[----:B------:R-:W-:Y:S01]  /*19790*/  IMAD.WIDE.U32 R58, R4, R16, RZ ;  /* 0x00000010043a7225 */ /* 0x000fe200078e00ff */
[----:B------:R-:W-:-:S03]  /*197a0*/  IADD3.X R37, PT, PT, R67, R37, RZ, P5, P6 ;  /* 0x0000002543257210 */ /* 0x000fc60002fec4ff */
[----:B------:R-:W-:-:S04]  /*197b0*/  IMAD.WIDE.U32 R54, R6, R10, RZ ;  /* 0x0000000a06367225 */ /* 0x000fc800078e00ff */
[----:B------:R-:W-:-:S04]  /*197c0*/  IMAD.WIDE.U32 R60, P2, R13, R3, R60 ;  /* 0x000000030d3c7225 */ /* 0x000fc8000784003c */
[----:B------:R-:W-:-:S04]  /*197d0*/  IMAD.WIDE.U32 R52, P4, R11, R5, R52 ;  /* 0x000000050b347225 */ /* 0x000fc80007880034 */
[----:B------:R-:W-:Y:S01]  /*197e0*/  IMAD.MOV.U32 R62, RZ, RZ, R51 ;  /* 0x000000ffff3e7224 */ /* 0x000fe200078e0033 */
[----:B------:R-:W-:Y:S01]  /*197f0*/  IADD3 RZ, P5, PT, R49, R52, RZ ;  /* 0x0000003431ff7210 */ /* 0x000fe20007fbe0ff */
[----:B------:R-:W-:Y:S01]  /*19800*/  IMAD.X R51, RZ, RZ, RZ, P2 ;  /* 0x000000ffff337224 */ /* 0x000fe200010e06ff */
[----:B------:R-:W-:Y:S01]  /*19810*/  ISETP.GE.U32.AND P2, PT, R36, R30, PT ;  /* 0x0000001e2400720c */ /* 0x000fe20003f46070 */
[----:B------:R-:W-:-:S03]  /*19820*/  IMAD.WIDE.U32 R58, P0, R15, R3, R58 ;  /* 0x000000030f3a7225 */ /* 0x000fc6000780003a */
[----:B------:R-:W-:Y:S01]  /*19830*/  ISETP.GE.U32.AND.EX P2, PT, R37, R67, PT, P2 ;  /* 0x000000432500720c */ /* 0x000fe20003f46120 */
[----:B------:R-:W-:-:S04]  /*19840*/  IMAD.WIDE.U32 R38, R5, R10, RZ ;  /* 0x0000000a05267225 */ /* 0x000fc800078e00ff */
[----:B------:R-:W-:-:S04]  /*19850*/  IMAD.WIDE.U32 R54, P6, R9, R5, R54 ;  /* 0x0000000509367225 */ /* 0x000fc800078c0036 */
[----:B------:R-:W-:-:S04]  /*19860*/  IMAD.WIDE.U32 R56, R3, R14, RZ ;  /* 0x0000000e03387225 */ /* 0x000fc800078e00ff */
[----:B------:R-:W-:Y:S01]  /*19870*/  IMAD.X R63, RZ, RZ, RZ, P3 ;  /* 0x000000ffff3f7224 */ /* 0x000fe200018e06ff */
[----:B------:R-:W-:Y:S01]  /*19880*/  IADD3 RZ, P3, PT, R39, R54, RZ ;  /* 0x0000003627ff7210 */ /* 0x000fe20007f7e0ff */
[----:B------:R-:W-:Y:S02]  /*19890*/  IMAD.MOV.U32 R52, RZ, RZ, R59 ;  /* 0x000000ffff347224 */ /* 0x000fe400078e003b */
[----:B------:R-:W-:Y:S02]  /*198a0*/  IMAD R59, R11, R5, RZ ;  /* 0x000000050b3b7224 */ /* 0x000fe400078e02ff */
[----:B------:R-:W-:-:S04]  /*198b0*/  IMAD.WIDE.U32 R64, R3, R16, RZ ;  /* 0x0000001003407225 */ /* 0x000fc800078e00ff */
[----:B------:R-:W-:Y:S01]  /*198c0*/  IMAD.X R49, RZ, RZ, RZ, P4 ;  /* 0x000000ffff317224 */ /* 0x000fe200020e06ff */
[----:B------:R-:W-:Y:S01]  /*198d0*/  IADD3 RZ, P4, PT, R57, R60, RZ ;  /* 0x0000003c39ff7210 */ /* 0x000fe20007f9e0ff */
[----:B------:R-:W-:Y:S01]  /*198e0*/  IMAD.MOV.U32 R38, RZ, RZ, R55 ;  /* 0x000000ffff267224 */ /* 0x000fe200078e0037 */
[----:B------:R-:W-:Y:S01]  /*198f0*/  SEL R57, RZ, 0x1, P2 ;  /* 0x00000001ff397807 */ /* 0x000fe20001000000 */
[----:B------:R-:W-:-:S04]  /*19900*/  IMAD.WIDE.U32 R54, R12, R5, R36 ;  /* 0x000000050c367225 */ /* 0x000fc800078e0024 */
[----:B------:R-:W-:-:S04]  /*19910*/  IMAD.WIDE.U32.X R62, R9, R82, R62, P1 ;  /* 0x00000052093e7225 */ /* 0x000fc800008e043e */
[----:B------:R-:W-:Y:S01]  /*19920*/  IMAD R59, R12, R6, R59 ;  /* 0x000000060c3b7224 */ /* 0x000fe200078e023b */
[----:B------:R-:W-:Y:S01]  /*19930*/  IADD3 R56, P2, PT, R57, R62, RZ ;  /* 0x0000003e39387210 */ /* 0x000fe20007f5e0ff */
[----:B------:R-:W-:Y:S01]  /*19940*/  IMAD.X R39, RZ, RZ, RZ, P6 ;  /* 0x000000ffff277224 */ /* 0x000fe200030e06ff */
[----:B------:R-:W-:Y:S01]  /*19950*/  IADD3 RZ, P6, PT, R65, R58, RZ ;  /* 0x0000003a41ff7210 */ /* 0x000fe20007fde0ff */
[----:B------:R-:W-:Y:S01]  /*19960*/  IMAD.IADD R55, R55, 0x1, R59 ;  /* 0x0000000137377824 */ /* 0x000fe200078e023b */
[----:B------:R-:W-:Y:S01]  /*19970*/  IADD3 R58, P1, PT, R31, R54, RZ ;  /* 0x000000361f3a7210 */ /* 0x000fe20007f3e0ff */
[----:B------:R-:W-:Y:S02]  /*19980*/  IMAD.MOV.U32 R50, RZ, RZ, R61 ;  /* 0x000000ffff327224 */ /* 0x000fe400078e003d */
[----:B------:R-:W-:Y:S02]  /*19990*/  IMAD.MOV.U32 R48, RZ, RZ, R53 ;  /* 0x000000ffff307224 */ /* 0x000fe400078e0035 */
[----:B------:R-:W-:-:S02]  /*199a0*/  IMAD R61, R15, R3, RZ ;  /* 0x000000030f3d7224 */ /* 0x000fc400078e02ff */
[----:B------:R-:W-:Y:S01]  /*199b0*/  IMAD.X R53, RZ, RZ, RZ, P0 ;  /* 0x000000ffff357224 */ /* 0x000fe200000e06ff */
[----:B------:R-:W-:Y:S01]  /*199c0*/  ISETP.GE.U32.AND P0, PT, R54, R36, PT ;  /* 0x000000243600720c */ /* 0x000fe20003f06070 */
[----:B------:R-:W-:Y:S01]  /*199d0*/  IMAD.X R57, RZ, RZ, R63, P2 ;  /* 0x000000ffff397224 */ /* 0x000fe200010e063f */
[----:B------:R-:W-:Y:S01]  /*199e0*/  ISETP.GE.U32.AND P2, PT, R58, R54, PT ;  /* 0x000000363a00720c */ /* 0x000fe20003f46070 */
[C---:B------:R-:W-:Y:S01]  /*199f0*/  IMAD.X R59, R55.reuse, 0x1, R66, P1 ;  /* 0x00000001373b7824 */ /* 0x040fe200008e0642 */
[----:B------:R-:W-:Y:S01]  /*19a00*/  ISETP.GE.U32.AND.EX P0, PT, R55, R37, PT, P0 ;  /* 0x000000253700720c */ /* 0x000fe20003f06100 */
[----:B------:R-:W-:-:S03]  /*19a10*/  IMAD.WIDE.U32 R30, R16, R3, R34 ;  /* 0x00000003101e7225 */ /* 0x000fc600078e0022 */
[----:B------:R-:W-:Y:S01]  /*19a20*/  ISETP.GE.U32.AND.EX P2, PT, R59, R55, PT, P2 ;  /* 0x000000373b00720c */ /* 0x000fe20003f46120 */
[----:B------:R-:W-:Y:S01]  /*19a30*/  IMAD R61, R16, R4, R61 ;  /* 0x00000004103d7224 */ /* 0x000fe200078e023d */
[----:B------:R-:W-:Y:S01]  /*19a40*/  ISETP.GE.U32.AND P1, PT, R30, R34, PT ;  /* 0x000000221e00720c */ /* 0x000fe20003f26070 */
[----:B------:R-:W-:Y:S01]  /*19a50*/  IMAD.WIDE.U32.X R36, R11, R6, R48, P5 ;  /* 0x000000060b247225 */ /* 0x000fe200028e0430 */
[----:B------:R-:W-:-:S03]  /*19a60*/  SEL R34, RZ, 0x1, P0 ;  /* 0x00000001ff227807 */ /* 0x000fc60000000000 */
[----:B------:R-:W-:Y:S01]  /*19a70*/  IMAD.IADD R72, R31, 0x1, R61 ;  /* 0x000000011f487824 */ /* 0x000fe200078e023d */
[----:B------:R-:W-:Y:S01]  /*19a80*/  SEL R61, RZ, 0x1, P2 ;  /* 0x00000001ff3d7807 */ /* 0x000fe20001000000 */
[----:B------:R-:W-:-:S03]  /*19a90*/  IMAD.WIDE.U32 R48, R10, R5, R56 ;  /* 0x000000050a307225 */ /* 0x000fc600078e0038 */
[----:B------:R-:W-:Y:S01]  /*19aa0*/  ISETP.GE.U32.AND.EX P1, PT, R72, R35, PT, P1 ;  /* 0x000000234800720c */ /* 0x000fe20003f26110 */
[----:B------:R-:W-:Y:S01]  /*19ab0*/  IMAD R35, R13, R3, RZ ;  /* 0x000000030d237224 */ /* 0x000fe200078e02ff */
[----:B------:R-:W-:Y:S01]  /*19ac0*/  IADD3 R61, P0, P5, R61, R36, R34 ;  /* 0x000000243d3d7210 */ /* 0x000fe20007d1e022 */
[----:B------:R-:W-:Y:S01]  /*19ad0*/  IMAD R5, R9, R5, RZ ;  /* 0x0000000509057224 */ /* 0x000fe200078e02ff */
[----:B------:R-:W-:Y:S01]  /*19ae0*/  ISETP.GE.U32.AND P2, PT, R48, R56, PT ;  /* 0x000000383000720c */ /* 0x000fe20003f46070 */
[C---:B------:R-:W-:Y:S01]  /*19af0*/  IMAD R63, R14.reuse, R4, R35 ;  /* 0x000000040e3f7224 */ /* 0x040fe200078e0223 */
[----:B------:R-:W-:Y:S01]  /*19b00*/  IADD3.X R56, PT, PT, RZ, R37, RZ, P0, P5 ;  /* 0x00000025ff387210 */ /* 0x000fe200007ea4ff */
[----:B------:R-:W-:Y:S01]  /*19b10*/  IMAD.WIDE.U32 R54, R14, R3, R58 ;  /* 0x000000030e367225 */ /* 0x000fe200078e003a */
[----:B------:R-:W-:-:S03]  /*19b20*/  SEL R35, RZ, 0x1, P1 ;  /* 0x00000001ff237807 */ /* 0x000fc60000800000 */
[----:B------:R-:W-:Y:S01]  /*19b30*/  IMAD.WIDE.U32.X R52, R15, R4, R52, P6 ;  /* 0x000000040f347225 */ /* 0x000fe200030e0434 */
[----:B------:R-:W-:Y:S02]  /*19b40*/  IADD3 R36, P6, PT, R61, R48, RZ ;  /* 0x000000303d247210 */ /* 0x000fe40007fde0ff */
[----:B------:R-:W-:Y:S01]  /*19b50*/  ISETP.GE.U32.AND P5, PT, R54, R58, PT ;  /* 0x0000003a3600720c */ /* 0x000fe20003fa6070 */
[----:B------:R-:W-:Y:S01]  /*19b60*/  IMAD R37, R10, R6, R5 ;  /* 0x000000060a257224 */ /* 0x000fe200078e0205 */
[----:B------:R-:W-:Y:S01]  /*19b70*/  IADD3 R34, P0, P1, R54, R52, R35 ;  /* 0x0000003436227210 */ /* 0x000fe2000791e023 */
[----:B------:R-:W-:Y:S02]  /*19b80*/  IMAD.IADD R5, R55, 0x1, R63 ;  /* 0x0000000137057824 */ /* 0x000fe400078e023f */
[----:B------:R-:W-:Y:S02]  /*19b90*/  IMAD.IADD R49, R49, 0x1, R37 ;  /* 0x0000000131317824 */ /* 0x000fe400078e0225 */
[----:B------:R-:W-:Y:S01]  /*19ba0*/  IMAD.WIDE.U32 R64, R79, R16, RZ ;  /* 0x000000104f407225 */ /* 0x000fe200078e00ff */
[----:B------:R-:W-:-:S02]  /*19bb0*/  IADD3.X R35, PT, PT, R5, R53, RZ, P0, P1 ;  /* 0x0000003505237210 */ /* 0x000fc400007e24ff */
[----:B------:R-:W-:Y:S01]  /*19bc0*/  ISETP.GE.U32.AND P0, PT, R34, R54, PT ;  /* 0x000000362200720c */ /* 0x000fe20003f06070 */
[----:B------:R-:W-:Y:S01]  /*19bd0*/  IMAD.X R37, R49, 0x1, R56, P6 ;  /* 0x0000000131257824 */ /* 0x000fe200030e0638 */
[----:B------:R-:W-:Y:S01]  /*19be0*/  ISETP.GE.U32.AND P1, PT, R36, R48, PT ;  /* 0x000000302400720c */ /* 0x000fe20003f26070 */
[----:B------:R-:W-:Y:S01]  /*19bf0*/  IMAD.WIDE.U32.X R50, R13, R4, R50, P4 ;  /* 0x000000040d327225 */ /* 0x000fe200020e0432 */
[----:B------:R-:W-:Y:S02]  /*19c00*/  ISETP.GE.U32.AND.EX P2, PT, R49, R57, PT, P2 ;  /* 0x000000393100720c */ /* 0x000fe40003f46120 */
[----:B------:R-:W-:Y:S01]  /*19c10*/  ISETP.GE.U32.AND.EX P5, PT, R5, R59, PT, P5 ;  /* 0x0000003b0500720c */ /* 0x000fe20003fa6150 */
[----:B------:R-:W-:Y:S01]  /*19c20*/  IMAD.WIDE.U32.X R38, R9, R6, R38, P3 ;  /* 0x0000000609267225 */ /* 0x000fe200018e0426 */
[----:B------:R-:W-:Y:S02]  /*19c30*/  ISETP.GE.U32.AND.EX P0, PT, R35, R5, PT, P0 ;  /* 0x000000052300720c */ /* 0x000fe40003f06100 */
[----:B------:R-:W-:Y:S01]  /*19c40*/  ISETP.GE.U32.AND.EX P1, PT, R37, R49, PT, P1 ;  /* 0x000000312500720c */ /* 0x000fe20003f26110 */
[----:B------:R-:W-:Y:S01]  /*19c50*/  IMAD.WIDE.U32 R66, R4, R12, RZ ;  /* 0x0000000c04427225 */ /* 0x000fe200078e00ff */
[----:B------:R-:W-:-:S02]  /*19c60*/  SEL R48, RZ, 0x1, P5 ;  /* 0x00000001ff307807 */ /* 0x000fc40002800000 */
[----:B------:R-:W-:Y:S01]  /*19c70*/  SEL R5, RZ, 0x1, P0 ;  /* 0x00000001ff057807 */ /* 0x000fe20000000000 */
[----:B------:R-:W-:Y:S01]  /*19c80*/  IMAD.WIDE.U32 R68, R4, R10, RZ ;  /* 0x0000000a04447225 */ /* 0x000fe200078e00ff */
[----:B------:R-:W-:Y:S02]  /*19c90*/  SEL R6, RZ, 0x1, P2 ;  /* 0x00000001ff067807 */ /* 0x000fe40001000000 */
[----:B------:R-:W-:Y:S01]  /*19ca0*/  SEL R49, RZ, 0x1, P1 ;  /* 0x00000001ff317807 */ /* 0x000fe20000800000 */
[----:B------:R-:W-:Y:S01]  /*19cb0*/  IMAD.WIDE.U32 R54, R2, R16, RZ ;  /* 0x0000001002367225 */ /* 0x000fe200078e00ff */
[----:B------:R-:W-:Y:S02]  /*19cc0*/  IADD3 R5, P5, P4, R5, R50, R48 ;  /* 0x0000003205057210 */ /* 0x000fe40007cbe030 */
[----:B------:R-:W-:Y:S01]  /*19cd0*/  IADD3 R38, P1, P2, R49, R38, R6 ;  /* 0x0000002631267210 */ /* 0x000fe20007a3e006 */
[----:B------:R-:W-:Y:S01]  /*19ce0*/  IMAD.WIDE.U32 R64, P6, R15, R2, R64 ;  /* 0x000000020f407225 */ /* 0x000fe200078c0040 */
[----:B------:R-:W-:-:S02]  /*19cf0*/  IADD3.X R6, PT, PT, RZ, R51, RZ, P5, P4 ;  /* 0x00000033ff067210 */ /* 0x000fc40002fe84ff */
[----:B------:R-:W-:Y:S01]  /*19d00*/  IADD3.X R39, PT, PT, RZ, R39, RZ, P1, P2 ;  /* 0x00000027ff277210 */ /* 0x000fe20000fe44ff */
[----:B------:R-:W-:Y:S01]  /*19d10*/  IMAD.WIDE.U32 R62, R79, R14, RZ ;  /* 0x0000000e4f3e7225 */ /* 0x000fe200078e00ff */
[----:B------:R-:W-:-:S03]  /*19d20*/  IADD3 RZ, P5, PT, R55, R64, RZ ;  /* 0x0000004037ff7210 */ /* 0x000fc60007fbe0ff */
[----:B------:R-:W-:-:S04]  /*19d30*/  IMAD.WIDE.U32 R48, R3, R12, RZ ;  /* 0x0000000c03307225 */ /* 0x000fc800078e00ff */
[----:B------:R-:W-:-:S04]  /*19d40*/  IMAD.WIDE.U32 R66, P3, R11, R3, R66 ;  /* 0x000000030b427225 */ /* 0x000fc80007860042 */
        /* <DEDUP_REMOVED lines=8> */
[----:B------:R-:W-:Y:S02]  /*19dd0*/  IMAD.X R49, RZ, RZ, RZ, P3 ;  /* 0x000000ffff317224 */ /* 0x000fe400018e06ff */
[----:B------:R-:W-:-:S04]  /*19de0*/  IMAD.WIDE.U32 R56, R2, R12, RZ ;  /* 0x0000000c02387225 */ /* 0x000fc800078e00ff */
[----:B------:R-:W-:-:S04]  /*19df0*/  IMAD.WIDE.U32 R60, P3, R11, R2, R60 ;  /* 0x000000020b3c7225 */ /* 0x000fc8000786003c */
[----:B------:R-:W-:Y:S02]  /*19e00*/  IMAD.X R51, RZ, RZ, RZ, P0 ;  /* 0x000000ffff337224 */ /* 0x000fe400000e06ff */
[----:B------:R-:W-:-:S04]  /*19e10*/  IMAD.WIDE.U32 R70, R2, R10, RZ ;  /* 0x0000000a02467225 */ /* 0x000fc800078e00ff */
[----:B------:R-:W-:-:S04]  /*19e20*/  IMAD.WIDE.U32 R58, P0, R9, R2, R58 ;  /* 0x00000002093a7225 */ /* 0x000fc8000780003a */
[----:B------:R-:W-:Y:S01]  /*19e30*/  IMAD.X R53, RZ, RZ, RZ, P6 ;  /* 0x000000ffff357224 */ /* 0x000fe200030e06ff */
[----:B------:R-:W-:Y:S01]  /*19e40*/  IADD3 RZ, P6, PT, R55, R62, RZ ;  /* 0x0000003e37ff7210 */ /* 0x000fe20007fde0ff */
[----:B------:R-:W-:Y:S01]  /*19e50*/  IMAD.X R55, RZ, RZ, RZ, P4 ;  /* 0x000000ffff377224 */ /* 0x000fe200020e06ff */
[----:B------:R-:W-:Y:S01]  /*19e60*/  IADD3 RZ, P4, PT, R57, R60, RZ ;  /* 0x0000003c39ff7210 */ /* 0x000fe20007f9e0ff */
[----:B------:R-:W-:Y:S01]  /*19e70*/  IMAD.X R57, RZ, RZ, RZ, P3 ;  /* 0x000000ffff397224 */ /* 0x000fe200018e06ff */
[----:B------:R-:W-:Y:S01]  /*19e80*/  IADD3 RZ, P3, PT, R71, R58, RZ ;  /* 0x0000003a47ff7210 */ /* 0x000fe20007f7e0ff */
[----:B------:R-:W-:Y:S02]  /*19e90*/  IMAD.MOV.U32 R66, RZ, RZ, R59 ;  /* 0x000000ffff427224 */ /* 0x000fe400078e003b */
[----:B------:R-:W-:Y:S02]  /*19ea0*/  IMAD.MOV.U32 R56, RZ, RZ, R61 ;  /* 0x000000ffff387224 */ /* 0x000fe400078e003d */
[----:B------:R-:W-:-:S02]  /*19eb0*/  IMAD R59, R9, R3, RZ ;  /* 0x00000003093b7224 */ /* 0x000fc400078e02ff */
[----:B------:R-:W-:Y:S02]  /*19ec0*/  IMAD R58, R15, R2, RZ ;  /* 0x000000020f3a7224 */ /* 0x000fe400078e02ff */
[----:B------:R-:W-:Y:S02]  /*19ed0*/  IMAD.MOV.U32 R54, RZ, RZ, R63 ;  /* 0x000000ffff367224 */ /* 0x000fe400078e003f */
[-C--:B------:R-:W-:Y:S02]  /*19ee0*/  IMAD R61, R11, R3.reuse, RZ ;  /* 0x000000030b3d7224 */ /* 0x080fe400078e02ff */
[----:B------:R-:W-:-:S04]  /*19ef0*/  IMAD.WIDE.U32 R62, R12, R3, R36 ;  /* 0x000000030c3e7225 */ /* 0x000fc800078e0024 */
[----:B------:R-:W-:Y:S02]  /*19f00*/  IMAD.MOV.U32 R48, RZ, RZ, R67 ;  /* 0x000000ffff307224 */ /* 0x000fe400078e0043 */
[----:B------:R-:W-:Y:S02]  /*19f10*/  IMAD.MOV.U32 R52, RZ, RZ, R65 ;  /* 0x000000ffff347224 */ /* 0x000fe400078e0041 */
[----:B------:R-:W-:Y:S02]  /*19f20*/  IMAD.MOV.U32 R50, RZ, RZ, R69 ;  /* 0x000000ffff327224 */ /* 0x000fe400078e0045 */
[-C--:B------:R-:W-:Y:S02]  /*19f30*/  IMAD R64, R10, R4.reuse, R59 ;  /* 0x000000040a407224 */ /* 0x080fe400078e023b */
[----:B------:R-:W-:Y:S02]  /*19f40*/  IMAD R65, R16, R79, R58 ;  /* 0x0000004f10417224 */ /* 0x000fe400078e023a */
[----:B------:R-:W-:-:S02]  /*19f50*/  IMAD R61, R12, R4, R61 ;  /* 0x000000040c3d7224 */ /* 0x000fc400078e023d */
[----:B------:R-:W-:-:S04]  /*19f60*/  IMAD.WIDE.U32 R58, R16, R2, R34 ;  /* 0x00000002103a7225 */ /* 0x000fc800078e0022 */
[----:B------:R-:W-:Y:S01]  /*19f70*/  IMAD.X R67, RZ, RZ, RZ, P0 ;  /* 0x000000ffff437224 */ /* 0x000fe200000e06ff */
[----:B------:R-:W-:Y:S01]  /*19f80*/  IADD3 R60, P0, PT, R5, R62, RZ ;  /* 0x0000003e053c7210 */ /* 0x000fe20007f1e0ff */
[----:B------:R-:W-:Y:S01]  /*19f90*/  IMAD.WIDE.U32.X R48, R11, R4, R48, P1 ;  /* 0x000000040b307225 */ /* 0x000fe200008e0430 */
[----:B------:R-:W-:-:S03]  /*19fa0*/  ISETP.GE.U32.AND P1, PT, R58, R34, PT ;  /* 0x000000223a00720c */ /* 0x000fc60003f26070 */
[----:B------:R-:W-:Y:S01]  /*19fb0*/  IMAD.WIDE.U32.X R4, R9, R4, R50, P2 ;  /* 0x0000000409047225 */ /* 0x000fe200010e0432 */
[----:B------:R-:W-:-:S03]  /*19fc0*/  ISETP.GE.U32.AND P2, PT, R62, R36, PT ;  /* 0x000000243e00720c */ /* 0x000fc60003f46070 */
[----:B------:R-:W-:Y:S02]  /*19fd0*/  IMAD.IADD R63, R63, 0x1, R61 ;  /* 0x000000013f3f7824 */ /* 0x000fe400078e023d */
[----:B------:R-:W-:Y:S02]  /*19fe0*/  IMAD.IADD R50, R59, 0x1, R65 ;  /* 0x000000013b327824 */ /* 0x000fe400078e0241 */
[----:B------:R-:W-:Y:S01]  /*19ff0*/  IMAD.WIDE.U32.X R54, R13, R79, R54, P6 ;  /* 0x0000004f0d367225 */ /* 0x000fe200030e0436 */
[C---:B------:R-:W-:Y:S02]  /*1a000*/  ISETP.GE.U32.AND.EX P2, PT, R63.reuse, R37, PT, P2 ;  /* 0x000000253f00720c */ /* 0x040fe40003f46120 */
[----:B------:R-:W-:Y:S01]  /*1a010*/  ISETP.GE.U32.AND.EX P1, PT, R50, R35, PT, P1 ;  /* 0x000000233200720c */ /* 0x000fe20003f26110 */
[----:B------:R-:W-:Y:S01]  /*1a020*/  IMAD.X R61, R63, 0x1, R6, P0 ;  /* 0x000000013f3d7824 */ /* 0x000fe200000e0606 */
[----:B------:R-:W-:Y:S01]  /*1a030*/  ISETP.GE.U32.AND P0, PT, R60, R62, PT ;  /* 0x0000003e3c00720c */ /* 0x000fe20003f06070 */
[-C--:B------:R-:W-:Y:S01]  /*1a040*/  IMAD R13, R13, R2.reuse, RZ ;  /* 0x000000020d0d7224 */ /* 0x080fe200078e02ff */
[----:B------:R-:W-:Y:S01]  /*1a050*/  SEL R37, RZ, 0x1, P1 ;  /* 0x00000001ff257807 */ /* 0x000fe20000800000 */
[----:B------:R-:W-:Y:S01]  /*1a060*/  IMAD.WIDE.U32 R34, R14, R2, R60 ;  /* 0x000000020e227225 */ /* 0x000fe200078e003c */
[----:B------:R-:W-:-:S03]  /*1a070*/  ISETP.GE.U32.AND.EX P0, PT, R61, R63, PT, P0 ;  /* 0x0000003f3d00720c */ /* 0x000fc60003f06100 */
[-C--:B------:R-:W-:Y:S01]  /*1a080*/  IMAD R13, R14, R79.reuse, R13 ;  /* 0x0000004f0e0d7224 */ /* 0x080fe200078e020d */
[----:B------:R-:W-:Y:S01]  /*1a090*/  SEL R14, RZ, 0x1, P2 ;  /* 0x00000001ff0e7807 */ /* 0x000fe20001000000 */
[----:B------:R-:W-:Y:S01]  /*1a0a0*/  IMAD.WIDE.U32.X R52, R15, R79, R52, P5 ;  /* 0x0000004f0f347225 */ /* 0x000fe200028e0434 */
[----:B------:R-:W-:Y:S02]  /*1a0b0*/  SEL R51, RZ, 0x1, P0 ;  /* 0x00000001ff337807 */ /* 0x000fe40000000000 */
[C---:B------:R-:W-:Y:S01]  /*1a0c0*/  ISETP.GE.U32.AND P2, PT, R34.reuse, R60, PT ;  /* 0x0000003c2200720c */ /* 0x040fe20003f46070 */
[----:B------:R-:W-:Y:S01]  /*1a0d0*/  IMAD.IADD R13, R35, 0x1, R13 ;  /* 0x00000001230d7824 */ /* 0x000fe200078e020d */
[----:B------:R-:W-:Y:S01]  /*1a0e0*/  IADD3 R6, P1, P6, R34, R52, R37 ;  /* 0x0000003422067210 */ /* 0x000fe20007e3e025 */
[----:B------:R-:W-:Y:S01]  /*1a0f0*/  IMAD.WIDE.U32 R36, R10, R3, R38 ;  /* 0x000000030a247225 */ /* 0x000fe200078e0026 */
[----:B------:R-:W-:Y:S02]  /*1a100*/  IADD3 R35, P0, P5, R51, R48, R14 ;  /* 0x0000003033237210 */ /* 0x000fe40007d1e00e */
[----:B------:R-:W-:Y:S01]  /*1a110*/  IADD3.X R52, PT, PT, R13, R53, RZ, P1, P6 ;  /* 0x000000350d347210 */ /* 0x000fe20000fec4ff */
[----:B------:R-:W-:Y:S01]  /*1a120*/  IMAD.WIDE.U32.X R56, R11, R79, R56, P4 ;  /* 0x0000004f0b387225 */ /* 0x000fe200020e0438 */
[----:B------:R-:W-:-:S02]  /*1a130*/  ISETP.GE.U32.AND P1, PT, R6, R34, PT ;  /* 0x000000220600720c */ /* 0x000fc40003f26070 */
[----:B------:R-:W-:Y:S01]  /*1a140*/  IADD3.X R48, PT, PT, RZ, R49, RZ, P0, P5 ;  /* 0x00000031ff307210 */ /* 0x000fe200007ea4ff */
[----:B------:R-:W-:Y:S01]  /*1a150*/  IMAD.IADD R37, R37, 0x1, R64 ;  /* 0x0000000125257824 */ /* 0x000fe200078e0240 */
[----:B------:R-:W-:Y:S01]  /*1a160*/  ISETP.GE.U32.AND.EX P2, PT, R13, R61, PT, P2 ;  /* 0x0000003d0d00720c */ /* 0x000fe20003f46120 */
[-C--:B------:R-:W-:Y:S01]  /*1a170*/  IMAD R11, R11, R2.reuse, RZ ;  /* 0x000000020b0b7224 */ /* 0x080fe200078e02ff */
[----:B------:R-:W-:Y:S01]  /*1a180*/  ISETP.GE.U32.AND.EX P1, PT, R52, R13, PT, P1 ;  /* 0x0000000d3400720c */ /* 0x000fe20003f26110 */
[----:B------:R-:W-:Y:S01]  /*1a190*/  IMAD R51, R9, R2, RZ ;  /* 0x0000000209337224 */ /* 0x000fe200078e02ff */
[----:B------:R-:W-:Y:S01]  /*1a1a0*/  IADD3 R34, P4, PT, R35, R36, RZ ;  /* 0x0000002423227210 */ /* 0x000fe20007f9e0ff */
[-C--:B------:R-:W-:Y:S01]  /*1a1b0*/  IMAD R53, R12, R79.reuse, R11 ;  /* 0x0000004f0c357224 */ /* 0x080fe200078e020b */
[----:B------:R-:W-:Y:S01]  /*1a1c0*/  SEL R13, RZ, 0x1, P2 ;  /* 0x00000001ff0d7807 */ /* 0x000fe20001000000 */
[----:B------:R-:W-:Y:S01]  /*1a1d0*/  IMAD.WIDE.U32.X R66, R9, R79, R66, P3 ;  /* 0x0000004f09427225 */ /* 0x000fe200018e0442 */
[----:B------:R-:W-:-:S02]  /*1a1e0*/  SEL R3, RZ, 0x1, P1 ;  /* 0x00000001ff037807 */ /* 0x000fc40000800000 */
[----:B------:R-:W-:Y:S01]  /*1a1f0*/  ISETP.GE.U32.AND P0, PT, R36, R38, PT ;  /* 0x000000262400720c */ /* 0x000fe20003f06070 */
[----:B------:R-:W-:Y:S01]  /*1a200*/  IMAD.X R35, R37, 0x1, R48, P4 ;  /* 0x0000000125237824 */ /* 0x000fe200020e0630 */
[----:B------:R-:W-:Y:S01]  /*1a210*/  IADD3 R3, P2, P4, R3, R54, R13 ;  /* 0x0000003603037210 */ /* 0x000fe20007c5e00d */
[----:B------:R-:W-:Y:S01]  /*1a220*/  IMAD R51, R10, R79, R51 ;  /* 0x0000004f0a337224 */ /* 0x000fe200078e0233 */
[----:B------:R-:W-:Y:S01]  /*1a230*/  ISETP.GE.U32.AND P1, PT, R34, R36, PT ;  /* 0x000000242200720c */ /* 0x000fe20003f26070 */
[----:B------:R-:W-:Y:S01]  /*1a240*/  IMAD.WIDE.U32 R12, R12, R2, R34 ;  /* 0x000000020c0c7225 */ /* 0x000fe200078e0022 */
[----:B------:R-:W-:Y:S02]  /*1a250*/  IADD3.X R49, PT, PT, RZ, R55, RZ, P2, P4 ;  /* 0x00000037ff317210 */ /* 0x000fe400017e84ff */
[----:B------:R-:W-:Y:S01]  /*1a260*/  ISETP.GE.U32.AND.EX P0, PT, R37, R39, PT, P0 ;  /* 0x000000272500720c */ /* 0x000fe20003f06100 */
[----:B------:R-:W-:Y:S01]  /*1a270*/  IMAD R15, R15, R0, RZ ;  /* 0x000000000f0f7224 */ /* 0x000fe200078e02ff */
[----:B------:R-:W-:Y:S01]  /*1a280*/  ISETP.GE.U32.AND P2, PT, R12, R34, PT ;  /* 0x000000220c00720c */ /* 0x000fe20003f46070 */
[----:B------:R-:W-:Y:S01]  /*1a290*/  IMAD.IADD R34, R13, 0x1, R53 ;  /* 0x000000010d227824 */ /* 0x000fe200078e0235 */
[----:B------:R-:W-:-:S02]  /*1a2a0*/  IADD3 R9, P3, PT, R3, R12, RZ ;  /* 0x0000000c03097210 */ /* 0x000fc40007f7e0ff */
[----:B------:R-:W-:Y:S01]  /*1a2b0*/  ISETP.GE.U32.AND.EX P1, PT, R35, R37, PT, P1 ;  /* 0x000000252300720c */ /* 0x000fe20003f26110 */
[----:B------:R-:W-:Y:S01]  /*1a2c0*/  IMAD.WIDE.U32 R36, R6, 0x3d1, RZ ;  /* 0x000003d106247825 */ /* 0x000fe200078e00ff */
[----:B------:R-:W-:Y:S02]  /*1a2d0*/  SEL R11, RZ, 0x1, P0 ;  /* 0x00000001ff0b7807 */ /* 0x000fe40000000000 */
[----:B------:R-:W-:Y:S01]  /*1a2e0*/  SEL R3, RZ, 0x1, P1 ;  /* 0x00000001ff037807 */ /* 0x000fe20000800000 */
[----:B------:R-:W-:Y:S01]  /*1a2f0*/  IMAD.X R49, R34, 0x1, R49, P3 ;  /* 0x0000000122317824 */ /* 0x000fe200018e0631 */
[----:B------:R-:W-:Y:S01]  /*1a300*/  ISETP.GE.U32.AND P1, PT, R9, R12, PT ;  /* 0x0000000c0900720c */ /* 0x000fe20003f26070 */
[----:B------:R-:W-:Y:S01]  /*1a310*/  IMAD.WIDE.U32 R12, R52, 0x3d1, RZ ;  /* 0x000003d1340c7825 */ /* 0x000fe200078e00ff */
[----:B------:R-:W-:Y:S02]  /*1a320*/  IADD3 R4, P3, P4, R3, R4, R11 ;  /* 0x0000000403047210 */ /* 0x000fe40007c7e00b */
[----:B------:R-:W-:-:S02]  /*1a330*/  ISETP.GE.U32.AND.EX P0, PT, R34, R35, PT, P2 ;  /* 0x000000232200720c */ /* 0x000fc40003f06120 */
[----:B------:R-:W-:Y:S01]  /*1a340*/  ISETP.GE.U32.AND.EX P1, PT, R49, R34, PT, P1 ;  /* 0x000000223100720c */ /* 0x000fe20003f26110 */
[----:B------:R-:W-:Y:S01]  /*1a350*/  IMAD.WIDE.U32 R12, P2, RZ, R6, R12 ;  /* 0x00000006ff0c7225 */ /* 0x000fe2000784000c */
[----:B------:R-:W-:Y:S02]  /*1a360*/  IADD3.X R5, PT, PT, RZ, R5, RZ, P3, P4 ;  /* 0x00000005ff057210 */ /* 0x000fe40001fe84ff */
[----:B------:R-:W-:Y:S01]  /*1a370*/  SEL R14, RZ, 0x1, P0 ;  /* 0x00000001ff0e7807 */ /* 0x000fe20000000000 */
[----:B------:R-:W-:Y:S01]  /*1a380*/  IMAD.X R3, RZ, RZ, RZ, P2 ;  /* 0x000000ffff037224 */ /* 0x000fe200010e06ff */
[----:B------:R-:W-:Y:S01]  /*1a390*/  SEL R53, RZ, 0x1, P1 ;  /* 0x00000001ff357807 */ /* 0x000fe20000800000 */
[----:B------:R-:W-:Y:S01]  /*1a3a0*/  IMAD.WIDE.U32 R10, R10, R2, R4 ;  /* 0x000000020a0a7225 */ /* 0x000fe200078e0004 */
[----:B------:R-:W-:Y:S02]  /*1a3b0*/  IADD3 R55, P5, PT, R37, R12, RZ ;  /* 0x0000000c25377210 */ /* 0x000fe40007fbe0ff */
[----:B------:R-:W-:Y:S01]  /*1a3c0*/  IADD3 R53, P2, P4, R53, R56, R14 ;  /* 0x0000003835357210 */ /* 0x000fe20007c5e00e */
[----:B------:R-:W-:Y:S01]  /*1a3d0*/  IMAD.WIDE.U32 R34, R49, 0x3d1, RZ ;  /* 0x000003d131227825 */ /* 0x000fe200078e00ff */
[----:B------:R-:W-:-:S02]  /*1a3e0*/  ISETP.GE.U32.AND P1, PT, R10, R4, PT ;  /* 0x000000040a00720c */ /* 0x000fc40003f26070 */
[----:B------:R-:W-:Y:S01]  /*1a3f0*/  IADD3.X R37, PT, PT, RZ, R57, RZ, P2, P4 ;  /* 0x00000039ff257210 */ /* 0x000fe200017e84ff */
[----:B------:R-:W-:Y:S01]  /*1a400*/  IMAD.MOV.U32 R2, RZ, RZ, R13 ;  /* 0x000000ffff027224 */ /* 0x000fe200078e000d */
[----:B------:R-:W-:Y:S01]  /*1a410*/  IADD3 R53, P4, PT, R53, R10, RZ ;  /* 0x0000000a35357210 */ /* 0x000fe20007f9e0ff */
[----:B------:R-:W-:Y:S01]  /*1a420*/  IMAD.IADD R4, R11, 0x1, R51 ;  /* 0x000000010b047824 */ /* 0x000fe200078e0233 */
[----:B------:R-:W-:Y:S01]  /*1a430*/  IADD3 R39, P3, PT, RZ, R36, RZ ;  /* 0x00000024ff277210 */ /* 0x000fe20007f7e0ff */
[----:B------:R-:W-:Y:S01]  /*1a440*/  IMAD.WIDE.U32.X R2, RZ, R52, R2, P5 ;  /* 0x00000034ff027225 */ /* 0x000fe200028e0402 */
[----:B------:R-:W-:Y:S02]  /*1a450*/  ISETP.GE.U32.AND P2, PT, R53, R10, PT ;  /* 0x0000000a3500720c */ /* 0x000fe40003f46070 */
[----:B------:R-:W-:Y:S01]  /*1a460*/  ISETP.GE.U32.AND.EX P1, PT, R4, R5, PT, P1 ;  /* 0x000000050400720c */ /* 0x000fe20003f26110 */
[----:B------:R-:W-:Y:S01]  /*1a470*/  IMAD.WIDE.U32 R12, R9, 0x3d1, RZ ;  /* 0x000003d1090c7825 */ /* 0x000fe200078e00ff */
[----:B------:R-:W-:-:S03]  /*1a480*/  ISETP.GE.U32.AND P0, PT, R39, R36, PT ;  /* 0x000000242700720c */ /* 0x000fc60003f06070 */
[----:B------:R-:W-:-:S04]  /*1a490*/  IMAD.WIDE.U32 R34, P5, RZ, R9, R34 ;  /* 0x00000009ff227225 */ /* 0x000fc800078a0022 */
[----:B------:R-:W-:Y:S02]  /*1a4a0*/  IMAD.X R37, R4, 0x1, R37, P4 ;  /* 0x0000000104257824 */ /* 0x000fe400020e0625 */
[----:B------:R-:W-:Y:S01]  /*1a4b0*/  IMAD.X R6, R55, 0x1, R6, P3 ;  /* 0x0000000137067824 */ /* 0x000fe200018e0606 */
[----:B------:R-:W-:Y:S01]  /*1a4c0*/  IADD3 R11, P3, PT, R2, R12, RZ ;  /* 0x0000000c020b7210 */ /* 0x000fe20007f7e0ff */
[----:B------:R-:W-:Y:S01]  /*1a4d0*/  IMAD.X R5, RZ, RZ, RZ, P5 ;  /* 0x000000ffff057224 */ /* 0x000fe200028e06ff */
[----:B------:R-:W-:Y:S02]  /*1a4e0*/  IADD3 R13, P5, PT, R13, R34, RZ ;  /* 0x000000220d0d7210 */ /* 0x000fe40007fbe0ff */
[----:B------:R-:W-:Y:S01]  /*1a4f0*/  ISETP.GE.U32.AND.EX P2, PT, R37, R4, PT, P2 ;  /* 0x000000042500720c */ /* 0x000fe20003f46120 */
[----:B------:R-:W-:Y:S01]  /*1a500*/  IMAD.MOV.U32 R4, RZ, RZ, R35 ;  /* 0x000000ffff047224 */ /* 0x000fe200078e0023 */
[----:B------:R-:W-:Y:S01]  /*1a510*/  SEL R2, RZ, 0x1, P1 ;  /* 0x00000001ff027807 */ /* 0x000fe20000800000 */
[----:B------:R-:W-:Y:S01]  /*1a520*/  IMAD.X R14, R13, 0x1, R3, P3 ;  /* 0x000000010d0e7824 */ /* 0x000fe200018e0603 */
[----:B------:R-:W-:Y:S01]  /*1a530*/  SEL R51, RZ, 0x1, P2 ;  /* 0x00000001ff337807 */ /* 0x000fe20001000000 */
[----:B------:R-:W-:Y:S01]  /*1a540*/  IMAD.WIDE.U32.X R4, RZ, R49, R4, P5 ;  /* 0x00000031ff047225 */ /* 0x000fe200028e0404 */
[----:B------:R-:W-:-:S02]  /*1a550*/  ISETP.GE.U32.AND P1, PT, R11, R12, PT ;  /* 0x0000000c0b00720c */ /* 0x000fc40003f26070 */
[----:B------:R-:W-:Y:S02]  /*1a560*/  ISETP.GE.U32.AND.EX P0, PT, R6, R55, PT, P0 ;  /* 0x000000370600720c */ /* 0x000fe40003f06100 */
[----:B------:R-:W-:Y:S01]  /*1a570*/  IADD3 R51, P3, P6, R51, R66, R2 ;  /* 0x0000004233337210 */ /* 0x000fe20007e7e002 */
[----:B------:R-:W-:Y:S01]  /*1a580*/  IMAD.WIDE.U32 R2, R37, 0x3d1, RZ ;  /* 0x000003d125027825 */ /* 0x000fe200078e00ff */
[C---:B------:R-:W-:Y:S02]  /*1a590*/  ISETP.GE.U32.AND.EX P1, PT, R14.reuse, R13, PT, P1 ;  /* 0x0000000d0e00720c */ /* 0x040fe40003f26110 */
[----:B------:R-:W-:Y:S02]  /*1a5a0*/  IADD3 R52, P4, PT, R11, R52, RZ ;  /* 0x000000340b347210 */ /* 0x000fe40007f9e0ff */
[----:B------:R-:W-:Y:S02]  /*1a5b0*/  SEL R13, RZ, 0x1, P0 ;  /* 0x00000001ff0d7807 */ /* 0x000fe40000000000 */
[----:B------:R-:W-:Y:S01]  /*1a5c0*/  IADD3.X R67, PT, PT, RZ, R67, RZ, P3, P6 ;  /* 0x00000043ff437210 */ /* 0x000fe20001fec4ff */
[----:B------:R-:W-:Y:S01]  /*1a5d0*/  IMAD.X R35, R14, 0x1, R9, P4 ;  /* 0x000000010e237824 */ /* 0x000fe200020e0609 */
[C---:B------:R-:W-:Y:S01]  /*1a5e0*/  IADD3 R13, P3, PT, R52.reuse, R13, RZ ;  /* 0x0000000d340d7210 */ /* 0x040fe20007f7e0ff */
[----:B------:R-:W-:Y:S01]  /*1a5f0*/  IMAD.WIDE.U32 R2, P6, RZ, R53, R2 ;  /* 0x00000035ff027225 */ /* 0x000fe200078c0002 */
[----:B------:R-:W-:-:S02]  /*1a600*/  ISETP.LT.U32.AND P2, PT, R52, R11, PT ;  /* 0x0000000b3400720c */ /* 0x000fc40003f41070 */
[----:B------:R-:W-:Y:S01]  /*1a610*/  SEL R55, RZ, 0x1, P1 ;  /* 0x00000001ff377807 */ /* 0x000fe20000800000 */
[----:B------:R-:W-:Y:S01]  /*1a620*/  IMAD.X R12, RZ, RZ, R35, P3 ;  /* 0x000000ffff0c7224 */ /* 0x000fe200018e0623 */
[----:B------:R-:W-:Y:S01]  /*1a630*/  ISETP.GE.U32.AND P3, PT, R13, R52, PT ;  /* 0x000000340d00720c */ /* 0x000fe20003f66070 */
[----:B------:R-:W-:Y:S01]  /*1a640*/  IMAD.WIDE.U32 R10, R53, 0x3d1, RZ ;  /* 0x000003d1350a7825 */ /* 0x000fe200078e00ff */
[----:B------:R-:W-:Y:S02]  /*1a650*/  ISETP.GE.U32.AND P0, PT, R33, R27, PT ;  /* 0x0000001b2100720c */ /* 0x000fe40003f06070 */
[----:B------:R-:W-:Y:S02]  /*1a660*/  ISETP.GE.U32.AND.EX P3, PT, R12, R35, PT, P3 ;  /* 0x000000230c00720c */ /* 0x000fe40003f66130 */
[----:B------:R-:W-:Y:S01]  /*1a670*/  IADD3 R55, P1, P4, R10, R4, R55 ;  /* 0x000000040a377210 */ /* 0x000fe20007c3e037 */
[----:B------:R-:W-:Y:S01]  /*1a680*/  IMAD.MOV.U32 R4, RZ, RZ, R3 ;  /* 0x000000ffff047224 */ /* 0x000fe200078e0003 */
[----:B------:R-:W-:-:S02]  /*1a690*/  IADD3 R57, P5, PT, R11, R2, RZ ;  /* 0x000000020b397210 */ /* 0x000fc40007fbe0ff */
[----:B------:R-:W-:Y:S02]  /*1a6a0*/  ISETP.GE.U32.AND.EX P0, PT, R74, R24, PT, P0 ;  /* 0x000000184a00720c */ /* 0x000fe40003f06100 */
[----:B------:R-:W-:Y:S02]  /*1a6b0*/  ISETP.LT.U32.OR.EX P2, PT, R35, R14, !P3, P2 ;  /* 0x0000000e2300720c */ /* 0x000fe40005f41520 */
[----:B------:R-:W-:Y:S01]  /*1a6c0*/  IADD3.X R36, PT, PT, R57, R5, RZ, P1, P4 ;  /* 0x0000000539247210 */ /* 0x000fe20000fe84ff */
[----:B------:R-:W-:Y:S01]  /*1a6d0*/  IMAD.X R5, RZ, RZ, RZ, P6 ;  /* 0x000000ffff057224 */ /* 0x000fe200030e06ff */
[CC--:B------:R-:W-:Y:S02]  /*1a6e0*/  IADD3 R9, P1, PT, R18.reuse, -R21.reuse, RZ ;  /* 0x8000001512097210 */ /* 0x0c0fe40007f3e0ff */
[----:B------:R-:W-:Y:S02]  /*1a6f0*/  SEL R2, RZ, 0x1, P0 ;  /* 0x00000001ff027807 */ /* 0x000fe40000000000 */
[----:B------:R-:W-:Y:S01]  /*1a700*/  ISETP.LT.U32.AND P4, PT, R18, R21, PT ;  /* 0x000000151200720c */ /* 0x000fe20003f81070 */
[----:B------:R-:W-:Y:S01]  /*1a710*/  IMAD.X R14, R17, 0x1, ~R22, P1 ;  /* 0x00000001110e7824 */ /* 0x000fe200008e0e16 */
[----:B------:R-:W-:-:S02]  /*1a720*/  IADD3 R18, P3, PT, R55, R49, RZ ;  /* 0x0000003137127210 */ /* 0x000fc40007f7e0ff */
[----:B------:R-:W-:Y:S02]  /*1a730*/  SEL R35, RZ, 0x1, !P2 ;  /* 0x00000001ff237807 */ /* 0x000fe40005000000 */
[----:B------:R-:W-:Y:S01]  /*1a740*/  ISETP.GE.U32.AND P6, PT, R9, R2, PT ;  /* 0x000000020900720c */ /* 0x000fe20003fc6070 */
[----:B------:R-:W-:Y:S01]  /*1a750*/  IMAD.WIDE.U32.X R2, RZ, R37, R4, P5 ;  /* 0x00000025ff027225 */ /* 0x000fe200028e0404 */
[----:B------:R-:W-:Y:S02]  /*1a760*/  IADD3 R35, P5, PT, R18, R35, RZ ;  /* 0x0000002312237210 */ /* 0x000fe40007fbe0ff */
[----:B------:R-:W-:Y:S01]  /*1a770*/  ISETP.GE.U32.AND P1, PT, R55, R10, PT ;  /* 0x0000000a3700720c */ /* 0x000fe20003f26070 */
[C---:B------:R-:W-:Y:S01]  /*1a780*/  IMAD.X R34, R36.reuse, 0x1, R53, P3 ;  /* 0x0000000124227824 */ /* 0x040fe200018e0635 */
[----:B------:R-:W-:Y:S01]  /*1a790*/  ISETP.GE.U32.AND P3, PT, R35, R18, PT ;  /* 0x000000122300720c */ /* 0x000fe20003f66070 */
[----:B------:R-:W-:Y:S01]  /*1a7a0*/  IMAD.WIDE.U32 R10, R67, 0x3d1, RZ ;  /* 0x000003d1430a7825 */ /* 0x000fe200078e00ff */
[----:B------:R-:W-:-:S02]  /*1a7b0*/  ISETP.GE.U32.AND.EX P1, PT, R36, R57, PT, P1 ;  /* 0x000000392400720c */ /* 0x000fc40003f26110 */
[----:B------:R-:W-:Y:S01]  /*1a7c0*/  ISETP.GE.U32.AND.EX P6, PT, R14, RZ, PT, P6 ;  /* 0x000000ff0e00720c */ /* 0x000fe20003fc6160 */
[----:B------:R-:W-:Y:S01]  /*1a7d0*/  IMAD.X R21, RZ, RZ, R34, P5 ;  /* 0x000000ffff157224 */ /* 0x000fe200028e0622 */
[----:B------:R-:W-:Y:S01]  /*1a7e0*/  ISETP.LT.U32.AND P2, PT, R18, R55, PT ;  /* 0x000000371200720c */ /* 0x000fe20003f41070 */
[----:B------:R-:W-:Y:S01]  /*1a7f0*/  IMAD.WIDE.U32 R4, R51, 0x3d1, RZ ;  /* 0x000003d133047825 */ /* 0x000fe200078e00ff */
[----:B------:R-:W-:Y:S02]  /*1a800*/  SEL R49, RZ, 0x1, P1 ;  /* 0x00000001ff317807 */ /* 0x000fe40000800000 */
[----:B------:R-:W-:Y:S01]  /*1a810*/  ISETP.GE.U32.AND.EX P3, PT, R21, R34, PT, P3 ;  /* 0x000000221500720c */ /* 0x000fe20003f66130 */
[----:B------:R-:W-:Y:S01]  /*1a820*/  IMAD.WIDE.U32 R10, P5, RZ, R51, R10 ;  /* 0x00000033ff0a7225 */ /* 0x000fe200078a000a */
[----:B------:R-:W-:Y:S02]  /*1a830*/  ISETP.LT.U32.OR.EX P1, PT, R17, R22, !P6, P4 ;  /* 0x000000161100720c */ /* 0x000fe40007721540 */
[----:B------:R-:W-:-:S02]  /*1a840*/  ISETP.LT.U32.OR.EX P6, PT, R34, R36, !P3, P2 ;  /* 0x000000242200720c */ /* 0x000fc40005fc1520 */
[----:B------:R-:W-:Y:S01]  /*1a850*/  IADD3 R49, P2, P3, R4, R2, R49 ;  /* 0x0000000204317210 */ /* 0x000fe20007b5e031 */
[----:B------:R-:W-:Y:S01]  /*1a860*/  IMAD.MOV.U32 R2, RZ, RZ, R11 ;  /* 0x000000ffff027224 */ /* 0x000fe200078e000b */
[----:B------:R-:W-:Y:S02]  /*1a870*/  IADD3 R53, P4, PT, R5, R10, RZ ;  /* 0x0000000a05357210 */ /* 0x000fe40007f9e0ff */
[----:B------:R-:W-:Y:S02]  /*1a880*/  SEL R5, RZ, 0x1, !P6 ;  /* 0x00000001ff057807 */ /* 0x000fe40007000000 */
[----:B------:R-:W-:Y:S01]  /*1a890*/  IADD3.X R18, PT, PT, R53, R3, RZ, P2, P3 ;  /* 0x0000000335127210 */ /* 0x000fe200017e64ff */
[----:B------:R-:W-:Y:S01]  /*1a8a0*/  IMAD.X R3, RZ, RZ, RZ, P5 ;  /* 0x000000ffff037224 */ /* 0x000fe200028e06ff */
[CC--:B------:R-:W-:Y:S02]  /*1a8b0*/  ISETP.LT.U32.AND P2, PT, R8.reuse, R20.reuse, PT ;  /* 0x000000140800720c */ /* 0x0c0fe40003f41070 */
[----:B------:R-:W-:Y:S01]  /*1a8c0*/  IADD3 R8, P3, PT, R8, -R20, RZ ;  /* 0x8000001408087210 */ /* 0x000fe20007f7e0ff */
[----:B------:R-:W-:Y:S01]  /*1a8d0*/  IMAD.WIDE.U32.X R2, RZ, R67, R2, P4 ;  /* 0x00000043ff027225 */ /* 0x000fe200020e0402 */
[----:B------:R-:W-:-:S03]  /*1a8e0*/  IADD3 R10, P6, PT, R49, R37, RZ ;  /* 0x00000025310a7210 */ /* 0x000fc60007fde0ff */
[----:B------:R-:W-:Y:S01]  /*1a8f0*/  IMAD.X R17, R7, 0x1, ~R23, P3 ;  /* 0x0000000107117824 */ /* 0x000fe200018e0e17 */
[----:B------:R-:W-:Y:S01]  /*1a900*/  ISETP.GE.U32.AND P3, PT, R49, R4, PT ;  /* 0x000000043100720c */ /* 0x000fe20003f66070 */
[----:B------:R-:W-:Y:S01]  /*1a910*/  IMAD.X R4, R18, 0x1, R51, P6 ;  /* 0x0000000112047824 */ /* 0x000fe200030e0633 */
[----:B------:R-:W-:Y:S02]  /*1a920*/  IADD3 R11, P5, PT, R10, R5, RZ ;  /* 0x000000050a0b7210 */ /* 0x000fe40007fbe0ff */
[----:B------:R-:W-:Y:S02]  /*1a930*/  SEL R5, RZ, 0x1, !P1 ;  /* 0x00000001ff057807 */ /* 0x000fe40004800000 */
[----:B------:R-:W-:Y:S01]  /*1a940*/  ISETP.GE.U32.AND P6, PT, R11, R10, PT ;  /* 0x0000000a0b00720c */ /* 0x000fe20003fc6070 */
[----:B------:R-:W-:Y:S01]  /*1a950*/  IMAD.X R51, RZ, RZ, R4, P5 ;  /* 0x000000ffff337224 */ /* 0x000fe200028e0604 */
[----:B------:R-:W-:Y:S02]  /*1a960*/  ISETP.GE.U32.AND P5, PT, R8, R5, PT ;  /* 0x000000050800720c */ /* 0x000fe40003fa6070 */
[----:B------:R-:W-:-:S02]  /*1a970*/  ISETP.GE.U32.AND.EX P3, PT, R18, R53, PT, P3 ;  /* 0x000000351200720c */ /* 0x000fc40003f66130 */
[----:B------:R-:W-:Y:S02]  /*1a980*/  ISETP.LT.U32.AND P4, PT, R10, R49, PT ;  /* 0x000000310a00720c */ /* 0x000fe40003f81070 */
[----:B------:R-:W-:Y:S02]  /*1a990*/  ISETP.GE.U32.AND.EX P6, PT, R51, R4, PT, P6 ;  /* 0x000000043300720c */ /* 0x000fe40003fc6160 */
[----:B------:R-:W-:Y:S02]  /*1a9a0*/  ISETP.GE.U32.AND.EX P5, PT, R17, RZ, PT, P5 ;  /* 0x000000ff1100720c */ /* 0x000fe40003fa6150 */
[----:B------:R-:W-:Y:S02]  /*1a9b0*/  SEL R5, RZ, 0x1, P3 ;  /* 0x00000001ff057807 */ /* 0x000fe40001800000 */
[----:B------:R-:W-:Y:S02]  /*1a9c0*/  ISETP.LT.U32.OR.EX P4, PT, R4, R18, !P6, P4 ;  /* 0x000000120400720c */ /* 0x000fe40007781540 */
[----:B------:R-:W-:-:S02]  /*1a9d0*/  ISETP.LT.U32.OR.EX P2, PT, R7, R23, !P5, P2 ;  /* 0x000000170700720c */ /* 0x000fc40006f41520 */
[----:B------:R-:W-:Y:S02]  /*1a9e0*/  IADD3 R67, P5, P6, R67, R2, R5 ;  /* 0x0000000243437210 */ /* 0x000fe40007ebe005 */
[----:B------:R-:W-:Y:S02]  /*1a9f0*/  SEL R4, RZ, 0x1, !P4 ;  /* 0x00000001ff047807 */ /* 0x000fe40006000000 */
[----:B------:R-:W-:Y:S02]  /*1aa00*/  IADD3 R18, P3, PT, R19, -R25, RZ ;  /* 0x8000001913127210 */ /* 0x000fe40007f7e0ff */
[----:B------:R-:W-:Y:S02]  /*1aa10*/  IADD3.X R2, PT, PT, RZ, R3, RZ, P5, P6 ;  /* 0x00000003ff027210 */ /* 0x000fe40002fec4ff */
[----:B------:R-:W-:Y:S01]  /*1aa20*/  IADD3 R67, P4, PT, R67, R4, RZ ;  /* 0x0000000443437210 */ /* 0x000fe20007f9e0ff */
[----:B------:R-:W-:Y:S01]  /*1aa30*/  IMAD.X R20, R26, 0x1, ~R32, P3 ;  /* 0x000000011a147824 */ /* 0x000fe200018e0e20 */
[----:B------:R-:W-:Y:S01]  /*1aa40*/  ISETP.LT.U32.AND P3, PT, R19, R25, PT ;  /* 0x000000191300720c */ /* 0x000fe20003f61070 */
[C---:B------:R-:W-:Y:S01]  /*1aa50*/  IMAD R19, R16.reuse, R82, R15 ;  /* 0x0000005210137224 */ /* 0x040fe200078e020f */
[----:B------:R-:W-:Y:S01]  /*1aa60*/  ISETP.NE.U32.AND P5, PT, R67, RZ, PT ;  /* 0x000000ff4300720c */ /* 0x000fe20003fa5070 */
[----:B------:R-:W-:Y:S01]  /*1aa70*/  IMAD.X R25, RZ, RZ, R2, P4 ;  /* 0x000000ffff197224 */ /* 0x000fe200020e0602 */
[----:B------:R-:W-:Y:S01]  /*1aa80*/  SEL R5, RZ, 0x1, !P2 ;  /* 0x00000001ff057807 */ /* 0x000fe20005000000 */
[----:B------:R-:W-:Y:S01]  /*1aa90*/  IMAD.WIDE.U32 R2, R16, R0, RZ ;  /* 0x0000000010027225 */ /* 0x000fe200078e00ff */
[----:B------:R-:W-:-:S02]  /*1aaa0*/  IADD3 R27, P4, PT, R33, -R27, RZ ;  /* 0x8000001b211b7210 */ /* 0x000fc40007f9e0ff */
[----:B------:R-:W-:Y:S01]  /*1aab0*/  ISETP.NE.AND.EX P5, PT, R25, RZ, PT, P5 ;  /* 0x000000ff1900720c */ /* 0x000fe20003fa5350 */
[----:B------:R-:W-:Y:S01]  /*1aac0*/  IMAD.MOV.U32 R0, RZ, RZ, RZ ;  /* 0x000000ffff007224 */ /* 0x000fe200078e00ff */
[----:B------:R-:W-:-:S04]  /*1aad0*/  ISETP.GE.U32.AND P6, PT, R18, R5, PT ;  /* 0x000000051200720c */ /* 0x000fc80003fc6070 */
[----:B------:R-:W-:-:S04]  /*1aae0*/  ISETP.GE.U32.AND.EX P6, PT, R20, RZ, PT, P6 ;  /* 0x000000ff1400720c */ /* 0x000fc80003fc6160 */
[----:B------:R-:W-:-:S03]  /*1aaf0*/  ISETP.LT.U32.OR.EX P3, PT, R26, R32, !P6, P3 ;  /* 0x000000201a00720c */ /* 0x000fc60007761530 */
[----:B------:R-:W-:Y:S10]  /*1ab00*/  @!P5 BRA `(.L_x_105) ;  /* 0x0000000000d0d947 */ /* 0x000ff40003800000 */
[----:B------:R-:W-:-:S04]  /*1ab10*/  IMAD.WIDE.U32 R4, R25, 0x3d1, RZ ;  /* 0x000003d119047825 */ /* 0x000fc800078e00ff */
[----:B------:R-:W-:Y:S02]  /*1ab20*/  IMAD.MOV.U32 R32, RZ, RZ, RZ ;  /* 0x000000ffff207224 */ /* 0x000fe400078e00ff */
[----:B------:R-:W-:-:S04]  /*1ab30*/  IMAD.WIDE.U32 R22, P5, RZ, R67, R4 ;  /* 0x00000043ff167225 */ /* 0x000fc800078a0004 */
[----:B------:R-:W-:Y:S02]  /*1ab40*/  IMAD.MOV.U32 R33, RZ, RZ, R67 ;  /* 0x000000ffff217224 */ /* 0x000fe400078e0043 */
[----:B------:R-:W-:-:S04]  /*1ab50*/  IMAD.WIDE.U32 R4, R67, 0x3d1, RZ ;  /* 0x000003d143047825 */ /* 0x000fc800078e00ff */
[----:B------:R-:W-:-:S04]  /*1ab60*/  IMAD.WIDE.U32 R36, R67, 0x3d1, R32 ;  /* 0x000003d143247825 */ /* 0x000fc800078e0020 */
[----:B------:R-:W-:Y:S01]  /*1ab70*/  IMAD.X R33, RZ, RZ, RZ, P5 ;  /* 0x000000ffff217224 */ /* 0x000fe200028e06ff */
[----:B------:R-:W-:Y:S01]  /*1ab80*/  IADD3 RZ, P5, PT, R5, R22, RZ ;  /* 0x0000001605ff7210 */ /* 0x000fe20007fbe0ff */
[----:B------:R-:W-:Y:S01]  /*1ab90*/  IMAD.MOV.U32 R32, RZ, RZ, R23 ;  /* 0x000000ffff207224 */ /* 0x000fe200078e0017 */
[----:B------:R-:W-:Y:S01]  /*1aba0*/  IADD3 R39, P6, PT, R39, R36, RZ ;  /* 0x0000002427277210 */ /* 0x000fe20007fde0ff */
[----:B------:R-:W-:Y:S02]  /*1abb0*/  IMAD.IADD R7, R22, 0x1, R37 ;  /* 0x0000000116077824 */ /* 0x000fe400078e0225 */
[----:B------:R-:W-:Y:S01]  /*1abc0*/  IMAD.WIDE.U32.X R4, RZ, R25, R32, P5 ;  /* 0x00000019ff047225 */ /* 0x000fe200028e0420 */
[----:B------:R-:W-:-:S03]  /*1abd0*/  ISETP.GE.U32.AND P5, PT, R36, RZ, PT ;  /* 0x000000ff2400720c */ /* 0x000fc60003fa6070 */
[----:B------:R-:W-:Y:S01]  /*1abe0*/  IMAD.X R6, R7, 0x1, R6, P6 ;  /* 0x0000000107067824 */ /* 0x000fe200030e0606 */
[----:B------:R-:W-:Y:S02]  /*1abf0*/  ISETP.GE.U32.AND P6, PT, R39, R36, PT ;  /* 0x000000242700720c */ /* 0x000fe40003fc6070 */
[----:B------:R-:W-:Y:S02]  /*1ac00*/  ISETP.GE.U32.AND.EX P5, PT, R7, R67, PT, P5 ;  /* 0x000000430700720c */ /* 0x000fe40003fa6150 */
[----:B------:R-:W-:Y:S02]  /*1ac10*/  ISETP.GE.U32.AND.EX P6, PT, R6, R7, PT, P6 ;  /* 0x000000070600720c */ /* 0x000fe40003fc6160 */
[----:B------:R-:W-:Y:S02]  /*1ac20*/  SEL R10, RZ, 0x1, P5 ;  /* 0x00000001ff0a7807 */ /* 0x000fe40002800000 */
[----:B------:R-:W-:Y:S02]  /*1ac30*/  IADD3 R4, P5, PT, R25, R4, RZ ;  /* 0x0000000419047210 */ /* 0x000fe40007fbe0ff */
[----:B------:R-:W-:-:S02]  /*1ac40*/  SEL R15, RZ, 0x1, P6 ;  /* 0x00000001ff0f7807 */ /* 0x000fc40003000000 */
[----:B------:R-:W-:Y:S01]  /*1ac50*/  IADD3 R0, P6, PT, R4, R13, RZ ;  /* 0x0000000d04007210 */ /* 0x000fe20007fde0ff */
[----:B------:R-:W-:-:S03]  /*1ac60*/  IMAD.X R7, RZ, RZ, R5, P5 ;  /* 0x000000ffff077224 */ /* 0x000fc600028e0605 */
[----:B------:R-:W-:Y:S01]  /*1ac70*/  ISETP.GE.U32.AND P5, PT, R0, R13, PT ;  /* 0x0000000d0000720c */ /* 0x000fe20003fa6070 */
[----:B------:R-:W-:-:S05]  /*1ac80*/  IMAD.X R5, R7, 0x1, R12, P6 ;  /* 0x0000000107057824 */ /* 0x000fca00030e060c */
[----:B------:R-:W-:-:S04]  /*1ac90*/  ISETP.GE.U32.AND.EX P6, PT, R5, R12, PT, P5 ;  /* 0x0000000c0500720c */ /* 0x000fc80003fc6150 */
[----:B------:R-:W-:Y:S02]  /*1aca0*/  P2R R16, PR, RZ, 0x40 ;  /* 0x00000040ff107803 */ /* 0x000fe40000000000 */
[----:B------:R-:W-:-:S04]  /*1acb0*/  IADD3 R13, P5, P6, R15, R0, R10 ;  /* 0x000000000f0d7210 */ /* 0x000fc80007ebe00a */
[----:B------:R-:W-:Y:S02]  /*1acc0*/  IADD3.X R12, PT, PT, RZ, R5, RZ, P5, P6 ;  /* 0x00000005ff0c7210 */ /* 0x000fe40002fec4ff */
[----:B------:R-:W-:Y:S02]  /*1acd0*/  ISETP.GE.U32.AND P5, PT, R4, R25, PT ;  /* 0x000000190400720c */ /* 0x000fe40003fa6070 */
[----:B------:R-:W-:Y:S02]  /*1ace0*/  ISETP.NE.AND P6, PT, R16, RZ, PT ;  /* 0x000000ff1000720c */ /* 0x000fe40003fc5270 */
[----:B------:R-:W-:Y:S02]  /*1acf0*/  ISETP.GE.U32.AND.EX P5, PT, R7, RZ, PT, P5 ;  /* 0x000000ff0700720c */ /* 0x000fe40003fa6150 */
[----:B------:R-:W-:Y:S02]  /*1ad00*/  SEL R10, RZ, 0x1, P6 ;  /* 0x00000001ff0a7807 */ /* 0x000fe40003000000 */
[----:B------:R-:W-:-:S02]  /*1ad10*/  SEL R4, RZ, 0x1, P5 ;  /* 0x00000001ff047807 */ /* 0x000fc40002800000 */
[----:B------:R-:W-:-:S04]  /*1ad20*/  ISETP.GE.U32.AND P5, PT, R13, R0, PT ;  /* 0x000000000d00720c */ /* 0x000fc80003fa6070 */
[----:B------:R-:W-:-:S04]  /*1ad30*/  ISETP.GE.U32.AND.EX P5, PT, R12, R5, PT, P5 ;  /* 0x000000050c00720c */ /* 0x000fc80003fa6150 */
[----:B------:R-:W-:Y:S02]  /*1ad40*/  SEL R5, RZ, 0x1, P5 ;  /* 0x00000001ff057807 */ /* 0x000fe40002800000 */
[----:B------:R-:W-:-:S04]  /*1ad50*/  IADD3 R10, P5, P6, R10, R35, R4 ;  /* 0x000000230a0a7210 */ /* 0x000fc80007ebe004 */
        /* <DEDUP_REMOVED lines=15> */
.L_x_105:
[----:B------:R-:W-:Y:S05]  /*1ae50*/  BSYNC.RECONVERGENT B2 ;  /* 0x0000000000027941 */ /* 0x000fea0003800200 */
.L_x_104:
[----:B------:R-:W-:Y:S01]  /*1ae60*/  IADD3 R10, P5, PT, R39, R2, RZ ;  /* 0x00000002270a7210 */ /* 0x000fe20007fbe0ff */
[----:B------:R-:W-:Y:S01]  /*1ae70*/  IMAD.IADD R7, R3, 0x1, R19 ;  /* 0x0000000103077824 */ /* 0x000fe200078e0213 */
[----:B------:R-:W-:Y:S01]  /*1ae80*/  SEL R48, RZ, 0xfffffc2f, !P3 ;  /* 0xfffffc2fff307807 */ /* 0x000fe20005800000 */
[----:B------:R-:W-:Y:S01]  /*1ae90*/  IMAD.X R24, R74, 0x1, ~R24, P4 ;  /* 0x000000014a187824 */ /* 0x000fe200020e0e18 */
[----:B------:R-:W-:Y:S01]  /*1aea0*/  ISETP.GE.U32.AND P4, PT, R10, R39, PT ;  /* 0x000000270a00720c */ /* 0x000fe20003f86070 */
[----:B------:R-:W-:Y:S01]  /*1aeb0*/  IMAD.X R7, R6, 0x1, R7, P5 ;  /* 0x0000000106077824 */ /* 0x000fe200028e0607 */
[----:B------:R-:W-:Y:S01]  /*1aec0*/  IADD3 R48, P6, PT, R48, R27, RZ ;  /* 0x0000001b30307210 */ /* 0x000fe20007fde0ff */
[----:B------:R-:W-:Y:S01]  /*1aed0*/  BSSY.RELIABLE B2, `(.L_x_106) ;  /* 0x000005b000027945 */ /* 0x000fe20003800100 */
[----:B------:R-:W-:Y:S02]  /*1aee0*/  SEL R49, RZ, 0xfffffffe, !P3 ;  /* 0xfffffffeff317807 */ /* 0x000fe40005800000 */
[----:B------:R-:W-:-:S02]  /*1aef0*/  ISETP.GE.U32.AND.EX P4, PT, R7, R6, PT, P4 ;  /* 0x000000060700720c */ /* 0x000fc40003f86140 */
[----:B------:R-:W-:Y:S01]  /*1af00*/  ISETP.GE.U32.AND P5, PT, R48, R27, PT ;  /* 0x0000001b3000720c */ /* 0x000fe20003fa6070 */
[----:B------:R-:W-:Y:S01]  /*1af10*/  IMAD.X R49, R49, 0x1, R24, P6 ;  /* 0x0000000131317824 */ /* 0x000fe200030e0618 */
[----:B------:R-:W-:Y:S02]  /*1af20*/  IADD3 R28, P6, PT, R13, R28, RZ ;  /* 0x0000001c0d1c7210 */ /* 0x000fe40007fde0ff */
[----:B------:R-:W-:Y:S02]  /*1af30*/  SEL R5, RZ, 0x1, P4 ;  /* 0x00000001ff057807 */ /* 0x000fe40002000000 */
[----:B------:R-:W-:Y:S01]  /*1af40*/  SEL R3, RZ, 0xffffffff, P0 ;  /* 0xffffffffff037807 */ /* 0x000fe20000000000 */
[----:B------:R-:W-:Y:S01]  /*1af50*/  IMAD.X R73, R12, 0x1, R73, P6 ;  /* 0x000000010c497824 */ /* 0x000fe200030e0649 */
[----:B------:R-:W-:Y:S02]  /*1af60*/  IADD3 R5, P0, PT, R28, R5, RZ ;  /* 0x000000051c057210 */ /* 0x000fe40007f1e0ff */
[----:B------:R-:W-:-:S02]  /*1af70*/  ISETP.GE.U32.AND.EX P4, PT, R49, R24, PT, P5 ;  /* 0x000000183100720c */ /* 0x000fc40003f86150 */
[----:B------:R-:W-:Y:S01]  /*1af80*/  IADD3 R2, P5, PT, R3, R9, RZ ;  /* 0x0000000903027210 */ /* 0x000fe20007fbe0ff */
[----:B------:R-:W-:Y:S01]  /*1af90*/  IMAD.X R6, RZ, RZ, R73, P0 ;  /* 0x000000ffff067224 */ /* 0x000fe200000e0649 */
[----:B------:R-:W-:Y:S02]  /*1afa0*/  SEL R9, RZ, 0x1, P4 ;  /* 0x00000001ff097807 */ /* 0x000fe40002000000 */
[----:B------:R-:W-:Y:S02]  /*1afb0*/  ISETP.GE.U32.AND P4, PT, R5, R28, PT ;  /* 0x0000001c0500720c */ /* 0x000fe40003f86070 */
[----:B------:R-:W-:Y:S01]  /*1afc0*/  ISETP.LT.U32.AND P0, PT, R28, R13, PT ;  /* 0x0000000d1c00720c */ /* 0x000fe20003f01070 */
[----:B------:R-:W-:Y:S01]  /*1afd0*/  IMAD.X R13, R3, 0x1, R14, P5 ;  /* 0x00000001030d7824 */ /* 0x000fe200028e060e */
[----:B------:R-:W-:Y:S02]  /*1afe0*/  ISETP.GE.U32.AND.EX P4, PT, R6, R73, PT, P4 ;  /* 0x000000490600720c */ /* 0x000fe40003f86140 */
[----:B------:R-:W-:-:S02]  /*1aff0*/  IADD3 R9, P6, PT, R9, R2, RZ ;  /* 0x0000000209097210 */ /* 0x000fc40007fde0ff */
[----:B------:R-:W-:Y:S02]  /*1b000*/  ISETP.LT.U32.OR.EX P0, PT, R73, R12, !P4, P0 ;  /* 0x0000000c4900720c */ /* 0x000fe40006701500 */
[----:B------:R-:W-:Y:S02]  /*1b010*/  SEL R15, RZ, 0xffffffff, !P3 ;  /* 0xffffffffff0f7807 */ /* 0x000fe40005800000 */
[----:B------:R-:W-:Y:S02]  /*1b020*/  IADD3 R30, P3, PT, R35, R30, RZ ;  /* 0x0000001e231e7210 */ /* 0x000fe40007f7e0ff */
[----:B------:R-:W-:Y:S02]  /*1b030*/  SEL R3, RZ, 0x1, !P0 ;  /* 0x00000001ff037807 */ /* 0x000fe40004000000 */
[C---:B------:R-:W-:Y:S01]  /*1b040*/  ISETP.GE.U32.AND P5, PT, R9.reuse, R2, PT ;  /* 0x000000020900720c */ /* 0x040fe20003fa6070 */
[----:B------:R-:W-:Y:S01]  /*1b050*/  IMAD.X R2, RZ, RZ, R13, P6 ;  /* 0x000000ffff027224 */ /* 0x000fe200030e060d */
[----:B------:R-:W-:Y:S01]  /*1b060*/  IADD3 R38, P4, PT, R9, R15, RZ ;  /* 0x0000000f09267210 */ /* 0x000fe20007f9e0ff */
[----:B------:R-:W-:Y:S01]  /*1b070*/  IMAD.X R72, R21, 0x1, R72, P3 ;  /* 0x0000000115487824 */ /* 0x000fe200018e0648 */
[----:B------:R-:W-:-:S02]  /*1b080*/  IADD3 R3, P6, PT, R30, R3, RZ ;  /* 0x000000031e037210 */ /* 0x000fc40007fde0ff */
[----:B------:R-:W-:Y:S01]  /*1b090*/  ISETP.GE.U32.AND P0, PT, R38, R9, PT ;  /* 0x000000092600720c */ /* 0x000fe20003f06070 */
[----:B------:R-:W-:Y:S01]  /*1b0a0*/  IMAD.X R39, R2, 0x1, R15, P4 ;  /* 0x0000000102277824 */ /* 0x000fe200020e060f */
[----:B------:R-:W-:Y:S01]  /*1b0b0*/  SEL R12, RZ, 0xffffffff, !P1 ;  /* 0xffffffffff0c7807 */ /* 0x000fe20004800000 */
[----:B------:R-:W-:Y:S01]  /*1b0c0*/  IMAD.X R4, RZ, RZ, R72, P6 ;  /* 0x000000ffff047224 */ /* 0x000fe200030e0648 */
[----:B------:R-:W-:Y:S02]  /*1b0d0*/  ISETP.GE.U32.AND P1, PT, R3, R30, PT ;  /* 0x0000001e0300720c */ /* 0x000fe40003f26070 */
[----:B------:R-:W-:Y:S02]  /*1b0e0*/  ISETP.GE.U32.AND.EX P0, PT, R39, R2, PT, P0 ;  /* 0x000000022700720c */ /* 0x000fe40003f06100 */
[----:B------:R-:W-:Y:S02]  /*1b0f0*/  ISETP.LT.U32.AND P4, PT, R30, R35, PT ;  /* 0x000000231e00720c */ /* 0x000fe40003f81070 */
[----:B------:R-:W-:-:S02]  /*1b100*/  ISETP.GE.U32.AND.EX P1, PT, R4, R72, PT, P1 ;  /* 0x000000480400720c */ /* 0x000fc40003f26110 */
[----:B------:R-:W-:Y:S02]  /*1b110*/  ISETP.GE.U32.AND.EX P5, PT, R2, R13, PT, P5 ;  /* 0x0000000d0200720c */ /* 0x000fe40003fa6150 */
[----:B------:R-:W-:Y:S02]  /*1b120*/  SEL R13, RZ, 0x1, P0 ;  /* 0x00000001ff0d7807 */ /* 0x000fe40000000000 */
[----:B------:R-:W-:Y:S02]  /*1b130*/  ISETP.LT.U32.OR.EX P0, PT, R72, R21, !P1, P4 ;  /* 0x000000154800720c */ /* 0x000fe40004f01540 */
[C---:B------:R-:W-:Y:S02]  /*1b140*/  IADD3 R8, P3, PT, R12.reuse, R8, RZ ;  /* 0x000000080c087210 */ /* 0x040fe40007f7e0ff */
[----:B------:R-:W-:Y:S02]  /*1b150*/  SEL R2, RZ, 0x1, P5 ;  /* 0x00000001ff027807 */ /* 0x000fe40002800000 */
[----:B------:R-:W-:Y:S01]  /*1b160*/  IADD3 R58, P5, PT, R11, R58, RZ ;  /* 0x0000003a0b3a7210 */ /* 0x000fe20007fbe0ff */
[----:B------:R-:W-:Y:S01]  /*1b170*/  IMAD.X R17, R12, 0x1, R17, P3 ;  /* 0x000000010c117824 */ /* 0x000fe200018e0611 */
[----:B------:R-:W-:-:S02]  /*1b180*/  SEL R9, RZ, 0x1, !P0 ;  /* 0x00000001ff097807 */ /* 0x000fc40004000000 */
[----:B------:R-:W-:Y:S01]  /*1b190*/  IADD3 R13, P1, P4, R8, R13, R2 ;  /* 0x0000000d080d7210 */ /* 0x000fe20007c3e002 */
[----:B------:R-:W-:Y:S01]  /*1b1a0*/  IMAD.X R50, R51, 0x1, R50, P5 ;  /* 0x0000000133327824 */ /* 0x000fe200028e0632 */
[----:B------:R-:W-:Y:S02]  /*1b1b0*/  IADD3 R2, P3, PT, R58, R9, RZ ;  /* 0x000000093a027210 */ /* 0x000fe40007f7e0ff */
[----:B------:R-:W-:Y:S02]  /*1b1c0*/  ISETP.GE.U32.AND P0, PT, R13, R8, PT ;  /* 0x000000080d00720c */ /* 0x000fe40003f06070 */
[----:B------:R-:W-:Y:S01]  /*1b1d0*/  IADD3.X R8, PT, PT, R17, RZ, RZ, P1, P4 ;  /* 0x000000ff11087210 */ /* 0x000fe20000fe84ff */
[----:B------:R-:W-:Y:S01]  /*1b1e0*/  IMAD.X R79, RZ, RZ, R50, P3 ;  /* 0x000000ffff4f7224 */ /* 0x000fe200018e0632 */
[----:B------:R-:W-:Y:S02]  /*1b1f0*/  ISETP.GE.U32.AND P4, PT, R2, R58, PT ;  /* 0x0000003a0200720c */ /* 0x000fe40003f86070 */
[----:B------:R-:W-:-:S02]  /*1b200*/  IADD3 R36, P5, PT, R13, R15, RZ ;  /* 0x0000000f0d247210 */ /* 0x000fc40007fbe0ff */
[----:B------:R-:W-:Y:S02]  /*1b210*/  ISETP.LT.U32.AND P1, PT, R58, R11, PT ;  /* 0x0000000b3a00720c */ /* 0x000fe40003f21070 */
[----:B------:R-:W-:Y:S01]  /*1b220*/  ISETP.GE.U32.AND.EX P4, PT, R79, R50, PT, P4 ;  /* 0x000000324f00720c */ /* 0x000fe20003f86140 */
[----:B------:R-:W-:Y:S01]  /*1b230*/  IMAD.X R37, R8, 0x1, R15, P5 ;  /* 0x0000000108257824 */ /* 0x000fe200028e060f */
[----:B------:R-:W-:Y:S02]  /*1b240*/  ISETP.GE.U32.AND P3, PT, R36, R13, PT ;  /* 0x0000000d2400720c */ /* 0x000fe40003f66070 */
[----:B------:R-:W-:Y:S02]  /*1b250*/  ISETP.LT.U32.OR.EX P1, PT, R50, R51, !P4, P1 ;  /* 0x000000333200720c */ /* 0x000fe40006721510 */
[----:B------:R-:W-:Y:S02]  /*1b260*/  ISETP.GE.U32.AND.EX P0, PT, R8, R17, PT, P0 ;  /* 0x000000110800720c */ /* 0x000fe40003f06100 */
[----:B------:R-:W-:-:S02]  /*1b270*/  SEL R9, RZ, 0x1, !P1 ;  /* 0x00000001ff097807 */ /* 0x000fc40004800000 */
[----:B------:R-:W-:Y:S02]  /*1b280*/  ISETP.GE.U32.AND.EX P3, PT, R37, R8, PT, P3 ;  /* 0x000000082500720c */ /* 0x000fe40003f66130 */
[----:B------:R-:W-:Y:S02]  /*1b290*/  SEL R8, RZ, 0x1, P0 ;  /* 0x00000001ff087807 */ /* 0x000fe40000000000 */
[----:B------:R-:W-:Y:S01]  /*1b2a0*/  IADD3 R13, P0, PT, R0, R9, RZ ;  /* 0x00000009000d7210 */ /* 0x000fe20007f1e0ff */
[----:B------:R-:W-:Y:S01]  /*1b2b0*/  IMAD.MOV.U32 R0, RZ, RZ, RZ ;  /* 0x000000ffff007224 */ /* 0x000fe200078e00ff */
[----:B------:R-:W-:Y:S02]  /*1b2c0*/  SEL R11, RZ, 0x1, P3 ;  /* 0x00000001ff0b7807 */ /* 0x000fe40001800000 */
[----:B------:R-:W-:Y:S01]  /*1b2d0*/  SEL R12, RZ, 0xffffffff, !P2 ;  /* 0xffffffffff0c7807 */ /* 0x000fe20005000000 */
[----:B------:R-:W-:Y:S01]  /*1b2e0*/  IMAD.X R17, RZ, RZ, R0, P0 ;  /* 0x000000ffff117224 */ /* 0x000fe200000e0600 */
[----:B------:R-:W-:-:S02]  /*1b2f0*/  ISETP.NE.U32.AND P0, PT, R13, RZ, PT ;  /* 0x000000ff0d00720c */ /* 0x000fc40003f05070 */
[----:B------:R-:W-:Y:S02]  /*1b300*/  IADD3 R11, P1, PT, R11, R8, RZ ;  /* 0x000000080b0b7210 */ /* 0x000fe40007f3e0ff */
[----:B------:R-:W-:Y:S02]  /*1b310*/  ISETP.NE.AND.EX P0, PT, R17, RZ, PT, P0 ;  /* 0x000000ff1100720c */ /* 0x000fe40003f05300 */
        /* <DEDUP_REMOVED lines=22> */
.L_x_107:
[----:B------:R-:W-:Y:S05]  /*1b480*/  BSYNC.RELIABLE B2 ;  /* 0x0000000000027941 */ /* 0x000fea0003800100 */
.L_x_106:
        /* <DEDUP_REMOVED lines=35> */
[----:B------:R-:W-:Y:S01]  /*1b6c0*/  IMAD.X R4, R5, 0x1, R12, P2 ;  /* 0x0000000105047824 */ /* 0x000fe200010e060c */
[----:B------:R-:W-:Y:S01]  /*1b6d0*/  IADD3 R0, P1, PT, R10, 0x3d1, RZ ;  /* 0x000003d10a007810 */ /* 0x000fe20007f3e0ff */
[----:B------:R-:W-:Y:S01]  /*1b6e0*/  IMAD.MOV.U32 R5, RZ, RZ, R9 ;  /* 0x000000ffff057224 */ /* 0x000fe200078e0009 */
[----:B------:R-:W-:Y:S01]  /*1b6f0*/  ISETP.NE.AND.EX P0, PT, R17, RZ, PT, P0 ;  /* 0x000000ff1100720c */ /* 0x000fe20003f05300 */
[----:B------:R-:W-:Y:S01]  /*1b700*/  IMAD.X R79, R79, 0x1, R6, P3 ;  /* 0x000000014f4f7824 */ /* 0x000fe200018e0606 */
[----:B------:R-:W-:Y:S01]  /*1b710*/  IADD3.X R82, PT, PT, R7, 0x1, RZ, P1, !PT ;  /* 0x0000000107527810 */ /* 0x000fe20000ffe4ff */
        /* <DEDUP_REMOVED lines=13> */
.L_x_109:
[----:B------:R-:W-:Y:S05]  /*1b7f0*/  BSYNC.RELIABLE B2 ;  /* 0x0000000000027941 */ /* 0x000fea0003800100 */
.L_x_108:
        /* <DEDUP_REMOVED lines=35> */
[----:B------:R-:W-:-:S03]  /*1ba30*/  IADD3 R0, P1, PT, R10, 0x7a2, RZ ;  /* 0x000007a20a007810 */ /* 0x000fc60007f3e0ff */
        /* <DEDUP_REMOVED lines=15> */
.L_x_111:
[----:B------:R-:W-:Y:S05]  /*1bb30*/  BSYNC.RELIABLE B2 ;  /* 0x0000000000027941 */ /* 0x000fea0003800100 */
.L_x_110:
[----:B------:R-:W-:Y:S02]  /*1bb40*/  ISETP.GE.U32.AND P0, PT, R0, -0x3d1, PT ;  /* 0xfffffc2f0000780c */ /* 0x000fe40003f06070 */
[C---:B------:R-:W-:Y:S02]  /*1bb50*/  IADD3 R9, P1, PT, R5.reuse, 0x1, RZ ;  /* 0x0000000105097810 */ /* 0x040fe40007f3e0ff */
        /* <DEDUP_REMOVED lines=17> */
[----:B------:R-:W-:Y:S01]  /*1bc70*/  IADD3 R4, P1, PT, R8, R13, RZ ;  /* 0x0000000d08047210 */ /* 0x000fe20007f3e0ff */
        /* <DEDUP_REMOVED lines=9> */
.L_x_3:
[----:B------:R-:W-:Y:S05]  /*1bd10*/  BSYNC.RECONVERGENT B0 ;  /* 0x0000000000007941 */ /* 0x000fea0003800200 */
.L_x_2:
[----:B------:R-:W-:-:S05]  /*1bd20*/  VIADD R86, R86, 0x1 ;  /* 0x0000000156567836 */ /* 0x000fca0000000000 */
[----:B------:R-:W-:-:S13]  /*1bd30*/  ISETP.NE.AND P0, PT, R86, 0x18, PT ;  /* 0x000000185600780c */ /* 0x000fda0003f05270 */
[----:B------:R-:W-:Y:S05]  /*1bd40*/  @P0 BRA `(.L_x_112) ;  /* 0xfffffe4400ac0947 */ /* 0x000fea000383ffff */
.L_x_1:
[----:B------:R-:W-:Y:S05]  /*1bd50*/  BSYNC.RECONVERGENT B1 ;  /* 0x0000000000017941 */ /* 0x000fea0003800200 */
.L_x_0:
[----:B------:R-:W-:Y:S05]  /*1bd60*/  WARPSYNC.ALL ;  /* 0x0000000000007948 */ /* 0x000fea0003800000 */
[----:B-----5:R-:W-:Y:S01]  /*1bd70*/  IMAD.MOV.U32 R8, RZ, RZ, R42 ;  /* 0x000000ffff087224 */ /* 0x020fe200078e002a */
[----:B------:R-:W-:Y:S01]  /*1bd80*/  UIADD3 UR11, UPT, UPT, UR8, 0xbbb0, URZ ;  /* 0x0000bbb0080b7890 */ /* 0x000fe2000fffe0ff */
[----:B------:R-:W-:Y:S01]  /*1bd90*/  IMAD.MOV.U32 R9, RZ, RZ, R43 ;  /* 0x000000ffff097224 */ /* 0x000fe200078e002b */
[----:B------:R-:W-:Y:S01]  /*1bda0*/  UIADD3 UR9, UPT, UPT, UR8, 0x30, URZ ;  /* 0x0000003008097890 */ /* 0x000fe2000fffe0ff */
[----:B------:R-:W-:Y:S01]  /*1bdb0*/  IMAD.MOV.U32 R10, RZ, RZ, R40 ;  /* 0x000000ffff0a7224 */ /* 0x000fe200078e0028 */
[----:B------:R-:W-:Y:S01]  /*1bdc0*/  UIADD3 UR8, UPT, UPT, UR8, 0x17700, URZ ;  /* 0x0001770008087890 */ /* 0x000fe2000fffe0ff */
[----:B------:R-:W-:Y:S01]  /*1bdd0*/  IMAD.MOV.U32 R11, RZ, RZ, R41 ;  /* 0x000000ffff0b7224 */ /* 0x000fe200078e0029 */
[----:B------:R-:W-:Y:S01]  /*1bde0*/  UMOV UR4, URZ ;  /* 0x000000ff00047c82 */ /* 0x000fe20008000000 */
[----:B------:R-:W-:-:S02]  /*1bdf0*/  IMAD.MOV.U32 R12, RZ, RZ, R44 ;  /* 0x000000ffff0c7224 */ /* 0x000fc400078e002c */
[----:B------:R-:W-:Y:S01]  /*1be00*/  IMAD.MOV.U32 R13, RZ, RZ, R45 ;  /* 0x000000ffff0d7224 */ /* 0x000fe200078e002d */
[----:B------:R0:W-:Y:S01]  /*1be10*/  STL.128 [R1], R8 ;  /* 0x0000000801007387 */ /* 0x0001e20000100c00 */
[----:B------:R-:W-:Y:S02]  /*1be20*/  IMAD.MOV.U32 R14, RZ, RZ, R46 ;  /* 0x000000ffff0e7224 */ /* 0x000fe400078e002e */
[----:B------:R-:W-:Y:S02]  /*1be30*/  IMAD.MOV.U32 R15, RZ, RZ, R47 ;  /* 0x000000ffff0f7224 */ /* 0x000fe400078e002f */
[----:B------:R-:W-:Y:S02]  /*1be40*/  IMAD.MOV.U32 R87, RZ, RZ, R48 ;  /* 0x000000ffff577224 */ /* 0x000fe400078e0030 */
[----:B------:R-:W-:Y:S01]  /*1be50*/  IMAD.MOV.U32 R91, RZ, RZ, R49 ;  /* 0x000000ffff5b7224 */ /* 0x000fe200078e0031 */
[----:B------:R1:W-:Y:S01]  /*1be60*/  STL.128 [R1+0x10], R12 ;  /* 0x0000100c01007387 */ /* 0x0003e20000100c00 */
[----:B------:R-:W-:-:S02]  /*1be70*/  IMAD.MOV.U32 R85, RZ, RZ, R38 ;  /* 0x000000ffff557224 */ /* 0x000fc400078e0026 */
[----:B------:R-:W-:Y:S02]  /*1be80*/  IMAD.MOV.U32 R89, RZ, RZ, R39 ;  /* 0x000000ffff597224 */ /* 0x000fe400078e0027 */
[----:B------:R-:W-:Y:S02]  /*1be90*/  IMAD.MOV.U32 R86, RZ, RZ, R36 ;  /* 0x000000ffff567224 */ /* 0x000fe400078e0024 */
[----:B------:R-:W-:Y:S02]  /*1bea0*/  IMAD.MOV.U32 R90, RZ, RZ, R37 ;  /* 0x000000ffff5a7224 */ /* 0x000fe400078e0025 */
[----:B------:R-:W-:Y:S02]  /*1beb0*/  IMAD.MOV.U32 R88, RZ, RZ, R34 ;  /* 0x000000ffff587224 */ /* 0x000fe400078e0022 */
[----:B------:R-:W-:Y:S02]  /*1bec0*/  IMAD.MOV.U32 R92, RZ, RZ, R35 ;  /* 0x000000ffff5c7224 */ /* 0x000fe400078e0023 */
[----:B------:R-:W-:-:S02]  /*1bed0*/  IMAD.MOV.U32 R7, RZ, RZ, R2 ;  /* 0x000000ffff077224 */ /* 0x000fc400078e0002 */
[----:B0-----:R-:W-:Y:S02]  /*1bee0*/  IMAD.MOV.U32 R8, RZ, RZ, R79 ;  /* 0x000000ffff087224 */ /* 0x001fe400078e004f */
[----:B------:R-:W-:Y:S02]  /*1bef0*/  IMAD.MOV.U32 R9, RZ, RZ, R3 ;  /* 0x000000ffff097224 */ /* 0x000fe400078e0003 */
[----:B------:R-:W-:Y:S02]  /*1bf00*/  IMAD.MOV.U32 R10, RZ, RZ, R4 ;  /* 0x000000ffff0a7224 */ /* 0x000fe400078e0004 */
[----:B------:R-:W-:Y:S02]  /*1bf10*/  IMAD.MOV.U32 R11, RZ, RZ, R5 ;  /* 0x000000ffff0b7224 */ /* 0x000fe400078e0005 */
[----:B-1----:R-:W-:Y:S02]  /*1bf20*/  IMAD.MOV.U32 R12, RZ, RZ, R6 ;  /* 0x000000ffff0c7224 */ /* 0x002fe400078e0006 */
[----:B------:R-:W-:-:S02]  /*1bf30*/  IMAD.MOV.U32 R13, RZ, RZ, R0 ;  /* 0x000000ffff0d7224 */ /* 0x000fc400078e0000 */
[----:B------:R-:W-:-:S07]  /*1bf40*/  IMAD.MOV.U32 R14, RZ, RZ, R82 ;  /* 0x000000ffff0e7224 */ /* 0x000fce00078e0052 */
.L_x_212:
[C---:B0-----:R-:W-:Y:S01]  /*1bf50*/  IMAD.WIDE.U32 R16, R14.reuse, R11, RZ ;  /* 0x0000000b0e107225 */ /* 0x041fe200078e00ff */
        /* <DEDUP_REMOVED lines=11> */
[----:B------:R-:W-:Y:S01]  /*1c010*/  IMAD R15, R9, R14, R15 ;  /* 0x0000000e090f7224 */ /* 0x000fe200078e020f */
[----:B------:R-:W-:Y:S01]  /*1c020*/  IADD3 R32, P5, PT, R24, R18, RZ ;  /* 0x0000001218207210 */ /* 0x000fe20007fbe0ff */
[----:B------:R-:W-:-:S03]  /*1c030*/  IMAD.WIDE.U32 R36, R14, R7, RZ ;  /* 0x000000070e247225 */ /* 0x000fc600078e00ff */
[----:B------:R-:W-:Y:S01]  /*1c040*/  ISETP.GE.U32.AND P0, PT, R32, R18, PT ;  /* 0x000000122000720c */ /* 0x000fe20003f06070 */
[----:B------:R-:W-:Y:S02]  /*1c050*/  IMAD.IADD R24, R19, 0x1, R15 ;  /* 0x0000000113187824 */ /* 0x000fe400078e020f */
[----:B------:R-:W-:-:S04]  /*1c060*/  IMAD.WIDE.U32 R20, R13, R7, RZ ;  /* 0x000000070d147225 */ /* 0x000fc800078e00ff */
[----:B------:R-:W-:-:S04]  /*1c070*/  IMAD.WIDE.U32 R36, P1, R8, R13, R36 ;  /* 0x0000000d08247225 */ /* 0x000fc80007820024 */
[----:B------:R-:W-:Y:S01]  /*1c080*/  IMAD.X R15, R24, 0x1, R25, P5 ;  /* 0x00000001180f7824 */ /* 0x000fe200028e0619 */
[----:B------:R-:W-:Y:S01]  /*1c090*/  IADD3 RZ, P6, PT, R21, R36, RZ ;  /* 0x0000002415ff7210 */ /* 0x000fe20007fde0ff */
[----:B------:R-:W-:-:S03]  /*1c0a0*/  IMAD.WIDE.U32 R22, R13, R9, RZ ;  /* 0x000000090d167225 */ /* 0x000fc600078e00ff */
[----:B------:R-:W-:Y:S01]  /*1c0b0*/  ISETP.GE.U32.AND.EX P0, PT, R15, R24, PT, P0 ;  /* 0x000000180f00720c */ /* 0x000fe20003f06100 */
[----:B------:R-:W-:Y:S01]  /*1c0c0*/  IMAD.WIDE.U32 R34, R12, R9, RZ ;  /* 0x000000090c227225 */ /* 0x000fe200078e00ff */
[----:B------:R-:W-:-:S03]  /*1c0d0*/  IADD3 RZ, P3, PT, R23, R16, RZ ;  /* 0x0000001017ff7210 */ /* 0x000fc60007f7e0ff */
[----:B------:R-:W-:-:S04]  /*1c0e0*/  IMAD.WIDE.U32 R20, R14, R13, RZ ;  /* 0x0000000d0e147225 */ /* 0x000fc800078e00ff */
[-C--:B------:R-:W-:Y:S02]  /*1c0f0*/  IMAD R25, R8, R13.reuse, RZ ;  /* 0x0000000d08197224 */ /* 0x080fe400078e02ff */
[----:B------:R-:W-:Y:S02]  /*1c100*/  IMAD R24, R12, R13, RZ ;  /* 0x0000000d0c187224 */ /* 0x000fe400078e02ff */
[----:B------:R-:W-:Y:S02]  /*1c110*/  IMAD.X R19, RZ, RZ, RZ, P2 ;  /* 0x000000ffff137224 */ /* 0x000fe400010e06ff */
[----:B------:R-:W-:Y:S02]  /*1c120*/  IMAD.MOV.U32 R18, RZ, RZ, R17 ;  /* 0x000000ffff127224 */ /* 0x000fe400078e0011 */
[----:B------:R-:W-:-:S04]  /*1c130*/  IMAD.WIDE.U32 R22, R11, R9, RZ ;  /* 0x000000090b167225 */ /* 0x000fc800078e00ff */
[----:B------:R-:W-:-:S04]  /*1c140*/  IMAD.WIDE.U32 R34, P4, R10, R11, R34 ;  /* 0x0000000b0a227225 */ /* 0x000fc80007880022 */
[----:B------:R-:W-:Y:S01]  /*1c150*/  IMAD R51, R7, R14, R25 ;  /* 0x0000000e07337224 */ /* 0x000fe200078e0219 */
[----:B------:R-:W-:Y:S01]  /*1c160*/  IADD3 RZ, P2, PT, R23, R34, RZ ;  /* 0x0000002217ff7210 */ /* 0x000fe20007f5e0ff */
[----:B------:R-:W-:Y:S02]  /*1c170*/  IMAD R31, R11, R14, R24 ;  /* 0x0000000e0b1f7224 */ /* 0x000fe400078e0218 */
[----:B------:R-:W-:-:S04]  /*1c180*/  IMAD.WIDE.U32 R16, R7, R13, RZ ;  /* 0x0000000d07107225 */ /* 0x000fc800078e00ff */
[----:B------:R-:W-:-:S04]  /*1c190*/  IMAD.WIDE.U32 R26, R13, R13, RZ ;  /* 0x0000000d0d1a7225 */ /* 0x000fc800078e00ff */
[----:B------:R-:W-:-:S04]  /*1c1a0*/  IMAD.WIDE.U32 R20, P5, R13, R14, R20 ;  /* 0x0000000e0d147225 */ /* 0x000fc800078a0014 */
[----:B------:R-:W-:Y:S01]  /*1c1b0*/  IMAD.WIDE.U32.X R24, R10, R14, R18, P3 ;  /* 0x0000000e0a187225 */ /* 0x000fe200018e0412 */
[----:B------:R-:W-:Y:S02]  /*1c1c0*/  SEL R19, RZ, 0x1, P0 ;  /* 0x00000001ff137807 */ /* 0x000fe40000000000 */
[----:B------:R-:W-:Y:S01]  /*1c1d0*/  IADD3 RZ, P0, PT, R27, R20, RZ ;  /* 0x000000141bff7210 */ /* 0x000fe20007f1e0ff */
[----:B------:R-:W-:-:S04]  /*1c1e0*/  IMAD.WIDE.U32 R22, R11, R13, RZ ;  /* 0x0000000d0b167225 */ /* 0x000fc800078e00ff */
[----:B------:R-:W-:Y:S01]  /*1c1f0*/  IMAD.X R39, RZ, RZ, RZ, P5 ;  /* 0x000000ffff277224 */ /* 0x000fe200028e06ff */
[----:B------:R-:W-:Y:S01]  /*1c200*/  IADD3 R24, P3, P5, R16, R24, R19 ;  /* 0x0000001810187210 */ /* 0x000fe20007d7e013 */
[----:B------:R-:W-:-:S04]  /*1c210*/  IMAD.WIDE.U32 R18, R12, R7, RZ ;  /* 0x000000070c127225 */ /* 0x000fc800078e00ff */
[----:B------:R-:W-:Y:S02]  /*1c220*/  IMAD.MOV.U32 R38, RZ, RZ, R21 ;  /* 0x000000ffff267224 */ /* 0x000fe400078e0015 */
[----:B------:R-:W-:Y:S02]  /*1c230*/  IMAD.IADD R51, R17, 0x1, R51 ;  /* 0x0000000111337824 */ /* 0x000fe400078e0233 */
[----:B------:R-:W-:Y:S02]  /*1c240*/  IMAD.IADD R31, R23, 0x1, R31 ;  /* 0x00000001171f7824 */ /* 0x000fe400078e021f */
[----:B------:R-:W-:Y:S01]  /*1c250*/  IMAD.WIDE.U32 R26, R12, R11, RZ ;  /* 0x0000000b0c1a7225 */ /* 0x000fe200078e00ff */
[----:B------:R-:W-:Y:S02]  /*1c260*/  IADD3.X R25, PT, PT, R51, R25, RZ, P3, P5 ;  /* 0x0000001933197210 */ /* 0x000fe40001fea4ff */
[C---:B------:R-:W-:Y:S01]  /*1c270*/  SHF.L.U64.HI R49, R22.reuse, 0x1, R31 ;  /* 0x0000000116317819 */ /* 0x040fe2000001021f */
[----:B------:R-:W-:-:S02]  /*1c280*/  IMAD.SHL.U32 R30, R22, 0x2, RZ ;  /* 0x00000002161e7824 */ /* 0x000fc400078e00ff */
[----:B------:R-:W-:-:S04]  /*1c290*/  IMAD.WIDE.U32.X R38, R14, R14, R38, P0 ;  /* 0x0000000e0e267225 */ /* 0x000fc800000e0426 */
[----:B------:R-:W-:-:S04]  /*1c2a0*/  IMAD.WIDE.U32 R28, R11, R7, RZ ;  /* 0x000000070b1c7225 */ /* 0x000fc800078e00ff */
[----:B------:R-:W-:-:S04]  /*1c2b0*/  IMAD.WIDE.U32 R18, P0, R8, R11, R18 ;  /* 0x0000000b08127225 */ /* 0x000fc80007800012 */
[----:B------:R-:W-:Y:S01]  /*1c2c0*/  IMAD.WIDE.U32 R22, R11, R11, RZ ;  /* 0x0000000b0b167225 */ /* 0x000fe200078e00ff */
[----:B------:R-:W-:-:S03]  /*1c2d0*/  IADD3 RZ, P3, PT, R29, R18, RZ ;  /* 0x000000121dff7210 */ /* 0x000fc60007f7e0ff */
[----:B------:R-:W-:-:S04]  /*1c2e0*/  IMAD.WIDE.U32 R26, P5, R11, R12, R26 ;  /* 0x0000000c0b1a7225 */ /* 0x000fc800078a001a */
[----:B------:R-:W-:Y:S01]  /*1c2f0*/  IMAD.X R33, RZ, RZ, RZ, P1 ;  /* 0x000000ffff217224 */ /* 0x000fe200008e06ff */
[----:B------:R-:W-:Y:S01]  /*1c300*/  IADD3 R17, P1, PT, R30, R38, RZ ;  /* 0x000000261e117210 */ /* 0x000fe20007f3e0ff */
[----:B------:R-:W-:Y:S01]  /*1c310*/  IMAD.X R29, RZ, RZ, RZ, P4 ;  /* 0x000000ffff1d7224 */ /* 0x000fe200020e06ff */
[----:B------:R-:W-:Y:S01]  /*1c320*/  IADD3 RZ, P4, PT, R23, R26, RZ ;  /* 0x0000001a17ff7210 */ /* 0x000fe20007f9e0ff */
[----:B------:R-:W-:Y:S01]  /*1c330*/  IMAD.X R23, RZ, RZ, RZ, P0 ;  /* 0x000000ffff177224 */ /* 0x000fe200000e06ff */
[----:B------:R-:W-:Y:S01]  /*1c340*/  ISETP.GE.U32.AND P0, PT, R17, R30, PT ;  /* 0x0000001e1100720c */ /* 0x000fe20003f06070 */
[----:B------:R-:W-:Y:S01]  /*1c350*/  IMAD.X R38, R49, 0x1, R39, P1 ;  /* 0x0000000131267824 */ /* 0x000fe200008e0627 */
[----:B------:R-:W-:Y:S01]  /*1c360*/  SHF.L.W.U32.HI R30, R31, 0x1, R32 ;  /* 0x000000011f1e7819 */ /* 0x000fe20000010e20 */
[----:B------:R-:W-:Y:S01]  /*1c370*/  IMAD.MOV.U32 R22, RZ, RZ, R19 ;  /* 0x000000ffff167224 */ /* 0x000fe200078e0013 */
[----:B------:R-:W-:Y:S01]  /*1c380*/  SHF.L.W.U32.HI R31, R32, 0x1, R15 ;  /* 0x00000001201f7819 */ /* 0x000fe20000010e0f */
[----:B------:R-:W-:Y:S01]  /*1c390*/  IMAD.MOV.U32 R32, RZ, RZ, R37 ;  /* 0x000000ffff207224 */ /* 0x000fe200078e0025 */
[----:B------:R-:W-:Y:S01]  /*1c3a0*/  ISETP.GE.U32.AND P1, PT, R24, R16, PT ;  /* 0x000000101800720c */ /* 0x000fe20003f26070 */
[----:B------:R-:W-:Y:S01]  /*1c3b0*/  IMAD R16, R10, R11, RZ ;  /* 0x0000000b0a107224 */ /* 0x000fe200078e02ff */
[----:B------:R-:W-:Y:S01]  /*1c3c0*/  ISETP.GE.U32.AND.EX P0, PT, R38, R49, PT, P0 ;  /* 0x000000312600720c */ /* 0x000fe20003f06100 */
[----:B------:R-:W-:Y:S01]  /*1c3d0*/  IMAD.WIDE.U32 R36, R11, R11, R30 ;  /* 0x0000000b0b247225 */ /* 0x000fe200078e001e */
[----:B------:R-:W-:-:S02]  /*1c3e0*/  ISETP.GE.U32.AND.EX P1, PT, R25, R51, PT, P1 ;  /* 0x000000331900720c */ /* 0x000fc40003f26110 */
[----:B------:R-:W-:Y:S01]  /*1c3f0*/  SEL R19, RZ, 0x1, P0 ;  /* 0x00000001ff137807 */ /* 0x000fe20000000000 */
[----:B------:R-:W-:Y:S01]  /*1c400*/  IMAD.IADD R49, R26, 0x1, R37 ;  /* 0x000000011a317824 */ /* 0x000fe200078e0225 */
[----:B------:R-:W-:Y:S01]  /*1c410*/  SEL R39, RZ, 0x1, P1 ;  /* 0x00000001ff277807 */ /* 0x000fe20000800000 */
[----:B------:R-:W-:Y:S01]  /*1c420*/  IMAD.WIDE.U32.X R32, R8, R14, R32, P6 ;  /* 0x0000000e08207225 */ /* 0x000fe200030e0420 */
[----:B------:R-:W-:Y:S02]  /*1c430*/  IADD3 R19, P1, PT, R19, R36, RZ ;  /* 0x0000002413137210 */ /* 0x000fe40007f3e0ff */
[----:B------:R-:W-:Y:S01]  /*1c440*/  ISETP.LT.U32.AND P0, PT, R36, R30, PT ;  /* 0x0000001e2400720c */ /* 0x000fe20003f01070 */
[----:B------:R-:W-:Y:S01]  /*1c450*/  IMAD.MOV.U32 R28, RZ, RZ, R35 ;  /* 0x000000ffff1c7224 */ /* 0x000fe200078e0023 */
[----:B------:R-:W-:Y:S01]  /*1c460*/  ISETP.GE.U32.AND P6, PT, R19, R36, PT ;  /* 0x000000241300720c */ /* 0x000fe20003fc6070 */
[----:B------:R-:W-:-:S04]  /*1c470*/  IMAD.WIDE.U32 R34, R9, R11, R24 ;  /* 0x0000000b09227225 */ /* 0x000fc800078e0018 */
[----:B------:R-:W-:Y:S01]  /*1c480*/  IMAD R51, R9, R12, R16 ;  /* 0x0000000c09337224 */ /* 0x000fe200078e0210 */
[----:B------:R-:W-:Y:S01]  /*1c490*/  SHF.L.W.U32.HI R15, R15, 0x1, R34 ;  /* 0x000000010f0f7819 */ /* 0x000fe20000010e22 */
[----:B------:R-:W-:Y:S01]  /*1c4a0*/  IMAD.X R18, RZ, RZ, R49, P1 ;  /* 0x000000ffff127224 */ /* 0x000fe200008e0631 */
[----:B------:R-:W-:Y:S01]  /*1c4b0*/  ISETP.GE.U32.AND P1, PT, R34, R24, PT ;  /* 0x000000182200720c */ /* 0x000fe20003f26070 */
[----:B------:R-:W-:Y:S01]  /*1c4c0*/  IMAD.X R37, RZ, RZ, RZ, P5 ;  /* 0x000000ffff257224 */ /* 0x000fe200028e06ff */
[----:B------:R-:W-:Y:S01]  /*1c4d0*/  IADD3 R26, P5, PT, R39, R32, RZ ;  /* 0x00000020271a7210 */ /* 0x000fe20007fbe0ff */
[----:B------:R-:W-:Y:S01]  /*1c4e0*/  IMAD.MOV.U32 R36, RZ, RZ, R27 ;  /* 0x000000ffff247224 */ /* 0x000fe200078e001b */
[----:B------:R-:W-:Y:S01]  /*1c4f0*/  ISETP.GE.U32.AND.EX P6, PT, R18, R49, PT, P6 ;  /* 0x000000311200720c */ /* 0x000fe20003fc6160 */
[----:B------:R-:W-:Y:S02]  /*1c500*/  IMAD.IADD R39, R35, 0x1, R51 ;  /* 0x0000000123277824 */ /* 0x000fe400078e0233 */
[----:B------:R-:W-:Y:S01]  /*1c510*/  IMAD.WIDE.U32.X R36, R12, R12, R36, P4 ;  /* 0x0000000c0c247225 */ /* 0x000fe200020e0424 */
[----:B------:R-:W-:-:S02]  /*1c520*/  ISETP.LT.U32.OR.EX P0, PT, R49, R31, !P6, P0 ;  /* 0x0000001f3100720c */ /* 0x000fc40007701500 */
[----:B------:R-:W-:Y:S01]  /*1c530*/  ISETP.GE.U32.AND.EX P1, PT, R39, R25, PT, P1 ;  /* 0x000000192700720c */ /* 0x000fe20003f26110 */
[----:B------:R-:W-:Y:S01]  /*1c540*/  IMAD.X R27, RZ, RZ, R33, P5 ;  /* 0x000000ffff1b7224 */ /* 0x000fe200028e0621 */
[----:B------:R-:W-:Y:S01]  /*1c550*/  SEL R33, RZ, 0x1, !P0 ;  /* 0x00000001ff217807 */ /* 0x000fe20004000000 */
[----:B------:R-:W-:Y:S01]  /*1c560*/  IMAD R16, R8, R11, RZ ;  /* 0x0000000b08107224 */ /* 0x000fe200078e02ff */
[----:B------:R-:W-:Y:S01]  /*1c570*/  SEL R35, RZ, 0x1, P1 ;  /* 0x00000001ff237807 */ /* 0x000fe20000800000 */
[----:B------:R-:W-:Y:S01]  /*1c580*/  IMAD.WIDE.U32.X R28, R10, R12, R28, P2 ;  /* 0x0000000c0a1c7225 */ /* 0x000fe200010e041c */
[----:B------:R-:W-:Y:S02]  /*1c590*/  IADD3 R30, P2, PT, R15, R36, RZ ;  /* 0x000000240f1e7210 */ /* 0x000fe40007f5e0ff */
[----:B------:R-:W-:Y:S01]  /*1c5a0*/  SHF.L.W.U32.HI R31, R34, 0x1, R39 ;  /* 0x00000001221f7819 */ /* 0x000fe20000010e27 */
[C---:B------:R-:W-:Y:S01]  /*1c5b0*/  IMAD R49, R7.reuse, R12, R16 ;  /* 0x0000000c07317224 */ /* 0x040fe200078e0210 */
[C---:B------:R-:W-:Y:S01]  /*1c5c0*/  ISETP.LT.U32.AND P0, PT, R30.reuse, R15, PT ;  /* 0x0000000f1e00720c */ /* 0x040fe20003f01070 */
[----:B------:R-:W-:Y:S01]  /*1c5d0*/  IMAD.WIDE.U32 R24, R7, R11, R26 ;  /* 0x0000000b07187225 */ /* 0x000fe200078e001a */
[----:B------:R-:W-:-:S03]  /*1c5e0*/  IADD3 R16, P5, PT, R30, R33, RZ ;  /* 0x000000211e107210 */ /* 0x000fc60007fbe0ff */
[----:B------:R-:W-:Y:S01]  /*1c5f0*/  IMAD.IADD R15, R25, 0x1, R49 ;  /* 0x00000001190f7824 */ /* 0x000fe200078e0231 */
[C---:B------:R-:W-:Y:S01]  /*1c600*/  IADD3 R48, P1, P6, R24.reuse, R28, R35 ;  /* 0x0000001c18307210 */ /* 0x040fe20007e3e023 */
[----:B------:R-:W-:Y:S01]  /*1c610*/  IMAD.X R36, R31, 0x1, R37, P2 ;  /* 0x000000011f247824 */ /* 0x000fe200010e0625 */
[----:B------:R-:W-:Y:S01]  /*1c620*/  ISETP.GE.U32.AND P2, PT, R24, R26, PT ;  /* 0x0000001a1800720c */ /* 0x000fe20003f46070 */
[----:B------:R-:W-:Y:S01]  /*1c630*/  IMAD.WIDE.U32 R34, R10, R7, RZ ;  /* 0x000000070a227225 */ /* 0x000fe200078e00ff */
[----:B------:R-:W-:Y:S02]  /*1c640*/  ISETP.GE.U32.AND P4, PT, R48, R24, PT ;  /* 0x000000183000720c */ /* 0x000fe40003f86070 */
[----:B------:R-:W-:Y:S01]  /*1c650*/  IADD3.X R49, PT, PT, R15, R29, RZ, P1, P6 ;  /* 0x0000001d0f317210 */ /* 0x000fe20000fec4ff */
[----:B------:R-:W-:Y:S01]  /*1c660*/  IMAD.WIDE.U32 R24, R9, R7, RZ ;  /* 0x0000000709187225 */ /* 0x000fe200078e00ff */
[----:B------:R-:W-:Y:S02]  /*1c670*/  ISETP.GE.U32.AND.EX P2, PT, R15, R27, PT, P2 ;  /* 0x0000001b0f00720c */ /* 0x000fe40003f46120 */
[----:B------:R-:W-:Y:S01]  /*1c680*/  ISETP.GE.U32.AND.EX P4, PT, R49, R15, PT, P4 ;  /* 0x0000000f3100720c */ /* 0x000fe20003f86140 */
[----:B------:R-:W-:Y:S01]  /*1c690*/  IMAD.X R15, RZ, RZ, R36, P5 ;  /* 0x000000ffff0f7224 */ /* 0x000fe200028e0624 */
[----:B------:R-:W-:Y:S01]  /*1c6a0*/  ISETP.GE.U32.AND P1, PT, R16, R30, PT ;  /* 0x0000001e1000720c */ /* 0x000fe20003f26070 */
[----:B------:R-:W-:Y:S01]  /*1c6b0*/  IMAD.WIDE.U32 R34, P6, R8, R9, R34 ;  /* 0x0000000908227225 */ /* 0x000fe200078c0022 */
[----:B------:R-:W-:-:S02]  /*1c6c0*/  SEL R28, RZ, 0x1, P2 ;  /* 0x00000001ff1c7807 */ /* 0x000fc40001000000 */
[----:B------:R-:W-:Y:S01]  /*1c6d0*/  SEL R29, RZ, 0x1, P4 ;  /* 0x00000001ff1d7807 */ /* 0x000fe20002000000 */
[C---:B------:R-:W-:Y:S01]  /*1c6e0*/  IMAD.WIDE.U32.X R22, R8.reuse, R12, R22, P3 ;  /* 0x0000000c08167225 */ /* 0x040fe200018e0416 */
[----:B------:R-:W-:Y:S02]  /*1c6f0*/  ISETP.GE.U32.AND.EX P3, PT, R15, R36, PT, P1 ;  /* 0x000000240f00720c */ /* 0x000fe40003f66110 */
[----:B------:R-:W-:Y:S01]  /*1c700*/  IADD3 RZ, P2, PT, R25, R34, RZ ;  /* 0x0000002219ff7210 */ /* 0x000fe20007f5e0ff */
[----:B------:R-:W-:Y:S01]  /*1c710*/  IMAD.WIDE.U32 R24, R8, R7, RZ ;  /* 0x0000000708187225 */ /* 0x000fe200078e00ff */
[----:B------:R-:W-:Y:S02]  /*1c720*/  ISETP.LT.U32.OR.EX P0, PT, R36, R31, !P3, P0 ;  /* 0x0000001f2400720c */ /* 0x000fe40005f01500 */
[----:B------:R-:W-:Y:S01]  /*1c730*/  IADD3 R28, P3, P4, R29, R22, R28 ;  /* 0x000000161d1c7210 */ /* 0x000fe20007c7e01c */
[----:B------:R-:W-:Y:S01]  /*1c740*/  IMAD.WIDE.U32 R32, R10, R9, RZ ;  /* 0x000000090a207225 */ /* 0x000fe200078e00ff */
[----:B------:R-:W-:-:S02]  /*1c750*/  SHF.L.W.U32.HI R30, R39, 0x1, R48 ;  /* 0x00000001271e7819 */ /* 0x000fc40000010e30 */
[----:B------:R-:W-:Y:S01]  /*1c760*/  SHF.L.W.U32.HI R31, R48, 0x1, R49 ;  /* 0x00000001301f7819 */ /* 0x000fe20000010e31 */
[----:B------:R-:W-:Y:S01]  /*1c770*/  IMAD.WIDE.U32 R26, R9, R9, RZ ;  /* 0x00000009091a7225 */ /* 0x000fe200078e00ff */
[----:B------:R-:W-:Y:S02]  /*1c780*/  IADD3.X R29, PT, PT, RZ, R23, RZ, P3, P4 ;  /* 0x00000017ff1d7210 */ /* 0x000fe40001fe84ff */
[----:B------:R-:W-:Y:S01]  /*1c790*/  SEL R39, RZ, 0x1, !P0 ;  /* 0x00000001ff277807 */ /* 0x000fe20004000000 */
[----:B------:R-:W-:-:S04]  /*1c7a0*/  IMAD.WIDE.U32 R22, R7, R7, RZ ;  /* 0x0000000707167225 */ /* 0x000fc800078e00ff */
[----:B------:R-:W-:-:S04]  /*1c7b0*/  IMAD.WIDE.U32 R24, P4, R7, R8, R24 ;  /* 0x0000000807187225 */ /* 0x000fc80007880018 */
[----:B------:R-:W-:Y:S01]  /*1c7c0*/  IMAD.WIDE.U32 R36, R9, R9, R30 ;  /* 0x0000000909247225 */ /* 0x000fe200078e001e */
[----:B------:R-:W-:-:S03]  /*1c7d0*/  IADD3 RZ, P3, PT, R23, R24, RZ ;  /* 0x0000001817ff7210 */ /* 0x000fc60007f7e0ff */
[----:B------:R-:W-:-:S04]  /*1c7e0*/  IMAD.WIDE.U32 R32, P1, R9, R10, R32 ;  /* 0x0000000a09207225 */ /* 0x000fc80007820020 */
[----:B------:R-:W-:Y:S01]  /*1c7f0*/  IMAD.X R23, RZ, RZ, RZ, P6 ;  /* 0x000000ffff177224 */ /* 0x000fe200030e06ff */
[----:B------:R-:W-:Y:S01]  /*1c800*/  IADD3 R39, P6, PT, R39, R36, RZ ;  /* 0x0000002427277210 */ /* 0x000fe20007fde0ff */
[-C--:B------:R-:W-:Y:S01]  /*1c810*/  IMAD R22, R8, R9.reuse, RZ ;  /* 0x0000000908167224 */ /* 0x080fe200078e02ff */
[----:B------:R-:W-:Y:S01]  /*1c820*/  IADD3 RZ, P5, PT, R27, R32, RZ ;  /* 0x000000201bff7210 */ /* 0x000fe20007fbe0ff */
[----:B------:R-:W-:Y:S01]  /*1c830*/  IMAD.IADD R51, R32, 0x1, R37 ;  /* 0x0000000120337824 */ /* 0x000fe200078e0225 */
[----:B------:R-:W-:Y:S01]  /*1c840*/  ISETP.GE.U32.AND P0, PT, R39, R36, PT ;  /* 0x000000242700720c */ /* 0x000fe20003f06070 */
[C---:B------:R-:W-:Y:S02]  /*1c850*/  IMAD R53, R7.reuse, R10, R22 ;  /* 0x0000000a07357224 */ /* 0x040fe400078e0216 */
[----:B------:R-:W-:-:S04]  /*1c860*/  IMAD.WIDE.U32 R26, R7, R9, R28 ;  /* 0x00000009071a7225 */ /* 0x000fc800078e001c */
[----:B------:R-:W-:Y:S01]  /*1c870*/  IMAD.X R48, RZ, RZ, R51, P6 ;  /* 0x000000ffff307224 */ /* 0x000fe200030e0633 */
[----:B------:R-:W-:Y:S01]  /*1c880*/  ISETP.LT.U32.AND P6, PT, R36, R30, PT ;  /* 0x0000001e2400720c */ /* 0x000fe20003fc1070 */
[----:B------:R-:W-:Y:S01]  /*1c890*/  IMAD.X R37, RZ, RZ, RZ, P1 ;  /* 0x000000ffff257224 */ /* 0x000fe200008e06ff */
[----:B------:R-:W-:Y:S01]  /*1c8a0*/  ISETP.GE.U32.AND P1, PT, R26, R28, PT ;  /* 0x0000001c1a00720c */ /* 0x000fe20003f26070 */
[----:B------:R-:W-:Y:S01]  /*1c8b0*/  IMAD.IADD R53, R27, 0x1, R53 ;  /* 0x000000011b357824 */ /* 0x000fe200078e0235 */
[----:B------:R-:W-:Y:S01]  /*1c8c0*/  ISETP.GE.U32.AND.EX P0, PT, R48, R51, PT, P0 ;  /* 0x000000333000720c */ /* 0x000fe20003f06100 */
[----:B------:R-:W-:Y:S01]  /*1c8d0*/  IMAD.MOV.U32 R36, RZ, RZ, R33 ;  /* 0x000000ffff247224 */ /* 0x000fe200078e0021 */
[----:B------:R-:W-:Y:S01]  /*1c8e0*/  SHF.L.W.U32.HI R33, R49, 0x1, R26 ;  /* 0x0000000131217819 */ /* 0x000fe20000010e1a */
[----:B------:R-:W-:Y:S01]  /*1c8f0*/  IMAD.MOV.U32 R22, RZ, RZ, R35 ;  /* 0x000000ffff167224 */ /* 0x000fe200078e0023 */
[----:B------:R-:W-:Y:S01]  /*1c900*/  ISETP.LT.U32.OR.EX P0, PT, R51, R31, !P0, P6 ;  /* 0x0000001f3300720c */ /* 0x000fe20004701560 */
[----:B------:R-:W-:Y:S01]  /*1c910*/  IMAD.WIDE.U32.X R36, R10, R10, R36, P5 ;  /* 0x0000000a0a247225 */ /* 0x000fe200028e0424 */
[----:B------:R-:W-:-:S02]  /*1c920*/  ISETP.GE.U32.AND.EX P1, PT, R53, R29, PT, P1 ;  /* 0x0000001d3500720c */ /* 0x000fc40003f26110 */
[----:B------:R-:W-:Y:S01]  /*1c930*/  SHF.L.W.U32.HI R35, R26, 0x1, R53 ;  /* 0x000000011a237819 */ /* 0x000fe20000010e35 */
[----:B------:R-:W-:Y:S01]  /*1c940*/  IMAD.WIDE.U32.X R22, R8, R10, R22, P2 ;  /* 0x0000000a08167225 */ /* 0x000fe200010e0416 */
[----:B------:R-:W-:Y:S02]  /*1c950*/  SEL R29, RZ, 0x1, P1 ;  /* 0x00000001ff1d7807 */ /* 0x000fe40000800000 */
[----:B------:R-:W-:Y:S01]  /*1c960*/  IADD3 R28, P5, PT, R33, R36, RZ ;  /* 0x00000024211c7210 */ /* 0x000fe20007fbe0ff */
[----:B------:R-:W-:Y:S01]  /*1c970*/  IMAD.WIDE.U32 R30, R48, 0x3d1, RZ ;  /* 0x000003d1301e7825 */ /* 0x000fe200078e00ff */
[----:B------:R-:W-:Y:S02]  /*1c980*/  SEL R55, RZ, 0x1, !P0 ;  /* 0x00000001ff377807 */ /* 0x000fe40004000000 */
[----:B------:R-:W-:Y:S01]  /*1c990*/  IADD3 R32, P1, PT, R29, R22, RZ ;  /* 0x000000161d207210 */ /* 0x000fe20007f3e0ff */
[----:B------:R-:W-:Y:S01]  /*1c9a0*/  IMAD.X R22, R35, 0x1, R37, P5 ;  /* 0x0000000123167824 */ /* 0x000fe200028e0625 */
[----:B------:R-:W-:Y:S01]  /*1c9b0*/  IADD3 R55, P0, PT, R28, R55, RZ ;  /* 0x000000371c377210 */ /* 0x000fe20007f1e0ff */
[----:B------:R-:W-:-:S04]  /*1c9c0*/  IMAD.WIDE.U32 R26, R39, 0x3d1, RZ ;  /* 0x000003d1271a7825 */ /* 0x000fc800078e00ff */
[----:B------:R-:W-:Y:S01]  /*1c9d0*/  IMAD.X R51, RZ, RZ, R22, P0 ;  /* 0x000000ffff337224 */ /* 0x000fe200000e0616 */
[----:B------:R-:W-:Y:S01]  /*1c9e0*/  ISETP.GE.U32.AND P0, PT, R55, R28, PT ;  /* 0x0000001c3700720c */ /* 0x000fe20003f06070 */
[----:B------:R-:W-:Y:S01]  /*1c9f0*/  IMAD.X R36, RZ, RZ, R23, P1 ;  /* 0x000000ffff247224 */ /* 0x000fe200008e0617 */
[----:B------:R-:W-:Y:S01]  /*1ca00*/  IADD3 R49, P2, PT, RZ, R26, RZ ;  /* 0x0000001aff317210 */ /* 0x000fe20007f5e0ff */
[----:B------:R-:W-:Y:S01]  /*1ca10*/  IMAD.WIDE.U32 R30, P6, RZ, R39, R30 ;  /* 0x00000027ff1e7225 */ /* 0x000fe200078c001e */
[----:B------:R-:W-:Y:S02]  /*1ca20*/  ISETP.GE.U32.AND.EX P0, PT, R51, R22, PT, P0 ;  /* 0x000000163300720c */ /* 0x000fe40003f06100 */
[----:B------:R-:W-:Y:S01]  /*1ca30*/  ISETP.GE.U32.AND P1, PT, R49, R26, PT ;  /* 0x0000001a3100720c */ /* 0x000fe20003f26070 */
[----:B------:R-:W-:Y:S01]  /*1ca40*/  IMAD.X R23, RZ, RZ, RZ, P4 ;  /* 0x000000ffff177224 */ /* 0x000fe200020e06ff */
[----:B------:R-:W-:Y:S01]  /*1ca50*/  ISETP.LT.U32.AND P4, PT, R28, R33, PT ;  /* 0x000000211c00720c */ /* 0x000fe20003f81070 */
[----:B------:R-:W-:Y:S01]  /*1ca60*/  IMAD.X R29, RZ, RZ, RZ, P6 ;  /* 0x000000ffff1d7224 */ /* 0x000fe200030e06ff */
[----:B------:R-:W-:Y:S01]  /*1ca70*/  IADD3 R50, P5, PT, R27, R30, RZ ;  /* 0x0000001e1b327210 */ /* 0x000fe20007fbe0ff */
[----:B------:R-:W-:Y:S01]  /*1ca80*/  IMAD.MOV.U32 R28, RZ, RZ, R31 ;  /* 0x000000ffff1c7224 */ /* 0x000fe200078e001f */
[----:B------:R-:W-:Y:S01]  /*1ca90*/  ISETP.LT.U32.OR.EX P0, PT, R22, R35, !P0, P4 ;  /* 0x000000231600720c */ /* 0x000fe20004701540 */
[----:B------:R-:W-:Y:S01]  /*1caa0*/  IMAD.WIDE.U32 R34, R51, 0x3d1, RZ ;  /* 0x000003d133227825 */ /* 0x000fe200078e00ff */
[----:B------:R-:W-:-:S02]  /*1cab0*/  SHF.L.W.U32.HI R26, R53, 0x1, R32 ;  /* 0x00000001351a7819 */ /* 0x000fc40000010e20 */
[----:B------:R-:W-:Y:S01]  /*1cac0*/  SHF.L.W.U32.HI R27, R32, 0x1, R36 ;  /* 0x00000001201b7819 */ /* 0x000fe20000010e24 */
[----:B------:R-:W-:Y:S01]  /*1cad0*/  IMAD.WIDE.U32.X R28, RZ, R48, R28, P5 ;  /* 0x00000030ff1c7225 */ /* 0x000fe200028e041c */
[----:B------:R-:W-:Y:S02]  /*1cae0*/  SEL R53, RZ, 0x1, !P0 ;  /* 0x00000001ff357807 */ /* 0x000fe40004000000 */
[----:B------:R-:W-:Y:S01]  /*1caf0*/  SHF.R.U32.HI R36, RZ, 0x1f, R36 ;  /* 0x0000001fff247819 */ /* 0x000fe20000011624 */
[----:B------:R-:W-:-:S04]  /*1cb00*/  IMAD.WIDE.U32 R30, R7, R7, R26 ;  /* 0x00000007071e7225 */ /* 0x000fc800078e001a */
[----:B------:R-:W-:Y:S01]  /*1cb10*/  IMAD.WIDE.U32 R32, R55, 0x3d1, RZ ;  /* 0x000003d137207825 */ /* 0x000fe200078e00ff */
[----:B------:R-:W-:-:S03]  /*1cb20*/  IADD3 R53, P0, PT, R53, R30, RZ ;  /* 0x0000001e35357210 */ /* 0x000fc60007f1e0ff */
[----:B------:R-:W-:-:S04]  /*1cb30*/  IMAD.WIDE.U32 R34, P6, RZ, R55, R34 ;  /* 0x00000037ff227225 */ /* 0x000fc800078c0022 */
[----:B------:R-:W-:Y:S01]  /*1cb40*/  IMAD.X R39, R50, 0x1, R39, P2 ;  /* 0x0000000132277824 */ /* 0x000fe200010e0627 */
[----:B------:R-:W-:Y:S01]  /*1cb50*/  IADD3 R33, P4, PT, R33, R34, RZ ;  /* 0x0000002221217210 */ /* 0x000fe20007f9e0ff */
[----:B------:R-:W-:Y:S01]  /*1cb60*/  IMAD.IADD R52, R24, 0x1, R31 ;  /* 0x0000000118347824 */ /* 0x000fe200078e021f */
[----:B------:R-:W-:Y:S01]  /*1cb70*/  IADD3 R31, P5, PT, R28, R32, RZ ;  /* 0x000000201c1f7210 */ /* 0x000fe20007fbe0ff */
[----:B------:R-:W-:Y:S01]  /*1cb80*/  IMAD.MOV.U32 R22, RZ, RZ, R25 ;  /* 0x000000ffff167224 */ /* 0x000fe200078e0019 */
[----:B------:R-:W-:Y:S01]  /*1cb90*/  ISETP.GE.U32.AND.EX P1, PT, R39, R50, PT, P1 ;  /* 0x000000322700720c */ /* 0x000fe20003f26110 */
[----:B------:R-:W-:Y:S01]  /*1cba0*/  IMAD.X R37, RZ, RZ, R52, P0 ;  /* 0x000000ffff257224 */ /* 0x000fe200000e0634 */
[----:B------:R-:W-:Y:S01]  /*1cbb0*/  ISETP.GE.U32.AND P2, PT, R53, R30, PT ;  /* 0x0000001e3500720c */ /* 0x000fe20003f46070 */
[----:B------:R-:W-:Y:S01]  /*1cbc0*/  IMAD.X R34, R33, 0x1, R29, P5 ;  /* 0x0000000121227824 */ /* 0x000fe200028e061d */
[----:B------:R-:W-:Y:S01]  /*1cbd0*/  SEL R24, RZ, 0x1, P1 ;  /* 0x00000001ff187807 */ /* 0x000fe20000800000 */
[----:B------:R-:W-:Y:S01]  /*1cbe0*/  IMAD.X R25, RZ, RZ, RZ, P6 ;  /* 0x000000ffff197224 */ /* 0x000fe200030e06ff */
[----:B------:R-:W-:Y:S01]  /*1cbf0*/  IADD3 R29, P5, PT, R31, R48, RZ ;  /* 0x000000301f1d7210 */ /* 0x000fe20007fbe0ff */
[----:B------:R-:W-:Y:S01]  /*1cc00*/  IMAD.WIDE.U32.X R22, R8, R8, R22, P3 ;  /* 0x0000000808167225 */ /* 0x000fe200018e0416 */
[----:B------:R-:W-:-:S02]  /*1cc10*/  ISETP.LT.U32.AND P0, PT, R30, R26, PT ;  /* 0x0000001a1e00720c */ /* 0x000fc40003f01070 */
[----:B------:R-:W-:Y:S01]  /*1cc20*/  ISETP.GE.U32.AND.EX P2, PT, R37, R52, PT, P2 ;  /* 0x000000342500720c */ /* 0x000fe20003f46120 */
[----:B------:R-:W-:Y:S01]  /*1cc30*/  IMAD.X R30, R34, 0x1, R55, P5 ;  /* 0x00000001221e7824 */ /* 0x000fe200028e0637 */
[----:B------:R-:W-:Y:S02]  /*1cc40*/  ISETP.GE.U32.AND P1, PT, R31, R32, PT ;  /* 0x000000201f00720c */ /* 0x000fe40003f26070 */
[----:B------:R-:W-:Y:S01]  /*1cc50*/  IADD3 R32, P6, PT, R29, R24, RZ ;  /* 0x000000181d207210 */ /* 0x000fe20007fde0ff */
[----:B------:R-:W-:Y:S01]  /*1cc60*/  IMAD.MOV.U32 R24, RZ, RZ, R35 ;  /* 0x000000ffff187224 */ /* 0x000fe200078e0023 */
[----:B------:R-:W-:Y:S01]  /*1cc70*/  ISETP.LT.U32.OR.EX P0, PT, R52, R27, !P2, P0 ;  /* 0x0000001b3400720c */ /* 0x000fe20005701500 */
[----:B------:R-:W-:Y:S01]  /*1cc80*/  IMAD.WIDE.U32 R26, R37, 0x3d1, RZ ;  /* 0x000003d1251a7825 */ /* 0x000fe200078e00ff */
[----:B------:R-:W-:Y:S02]  /*1cc90*/  ISETP.GE.U32.AND.EX P1, PT, R34, R33, PT, P1 ;  /* 0x000000212200720c */ /* 0x000fe40003f26110 */
[----:B------:R-:W-:Y:S01]  /*1cca0*/  ISETP.GE.U32.AND P3, PT, R32, R29, PT ;  /* 0x0000001d2000720c */ /* 0x000fe20003f66070 */
[----:B------:R-:W-:Y:S01]  /*1ccb0*/  IMAD.X R33, RZ, RZ, R30, P6 ;  /* 0x000000ffff217224 */ /* 0x000fe200030e061e */
[----:B------:R-:W-:Y:S01]  /*1ccc0*/  ISETP.LT.U32.AND P2, PT, R29, R31, PT ;  /* 0x0000001f1d00720c */ /* 0x000fe20003f41070 */
[----:B------:R-:W-:Y:S01]  /*1ccd0*/  IMAD.WIDE.U32.X R28, RZ, R51, R24, P4 ;  /* 0x00000033ff1c7225 */ /* 0x000fe200020e0418 */
[----:B------:R-:W-:-:S02]  /*1cce0*/  SEL R31, RZ, 0x1, P1 ;  /* 0x00000001ff1f7807 */ /* 0x000fc40000800000 */
[----:B------:R-:W-:Y:S01]  /*1ccf0*/  ISETP.GE.U32.AND.EX P3, PT, R33, R30, PT, P3 ;  /* 0x0000001e2100720c */ /* 0x000fe20003f66130 */
[----:B------:R-:W-:Y:S01]  /*1cd00*/  IMAD.WIDE.U32 R24, R53, 0x3d1, RZ ;  /* 0x000003d135187825 */ /* 0x000fe200078e00ff */
[----:B------:R-:W-:Y:S02]  /*1cd10*/  SEL R55, RZ, 0x1, !P0 ;  /* 0x00000001ff377807 */ /* 0x000fe40004000000 */
[----:B------:R-:W-:Y:S01]  /*1cd20*/  ISETP.LT.U32.OR.EX P0, PT, R30, R34, !P3, P2 ;  /* 0x000000221e00720c */ /* 0x000fe20005f01520 */
[----:B------:R-:W-:Y:S01]  /*1cd30*/  IMAD.WIDE.U32 R26, P1, RZ, R53, R26 ;  /* 0x00000035ff1a7225 */ /* 0x000fe2000782001a */
[----:B------:R-:W-:Y:S02]  /*1cd40*/  IADD3 R28, P5, P3, R24, R28, R31 ;  /* 0x0000001c181c7210 */ /* 0x000fe40007bbe01f */
[----:B------:R-:W-:Y:S01]  /*1cd50*/  IADD3 R55, P4, P2, R55, R36, R22 ;  /* 0x0000002437377210 */ /* 0x000fe20007a9e016 */
[----:B------:R-:W-:Y:S01]  /*1cd60*/  IMAD.X R31, RZ, RZ, RZ, P1 ;  /* 0x000000ffff1f7224 */ /* 0x000fe200008e06ff */
[----:B------:R-:W-:Y:S01]  /*1cd70*/  IADD3 R25, P6, PT, R25, R26, RZ ;  /* 0x0000001a19197210 */ /* 0x000fe20007fde0ff */
[----:B------:R-:W-:Y:S01]  /*1cd80*/  IMAD.MOV.U32 R30, RZ, RZ, R27 ;  /* 0x000000ffff1e7224 */ /* 0x000fe200078e001b */
[----:B------:R-:W-:-:S02]  /*1cd90*/  IADD3 R51, P1, PT, R28, R51, RZ ;  /* 0x000000331c337210 */ /* 0x000fc40007f3e0ff */
[----:B------:R-:W-:Y:S01]  /*1cda0*/  SEL R34, RZ, 0x1, !P0 ;  /* 0x00000001ff227807 */ /* 0x000fe20004000000 */
[----:B------:R-:W-:Y:S01]  /*1cdb0*/  IMAD.WIDE.U32.X R30, RZ, R37, R30, P6 ;  /* 0x00000025ff1e7225 */ /* 0x000fe200030e041e */
[----:B------:R-:W-:Y:S02]  /*1cdc0*/  IADD3.X R36, PT, PT, R25, R29, RZ, P5, P3 ;  /* 0x0000001d19247210 */ /* 0x000fe40002fe64ff */
[----:B------:R-:W-:Y:S02]  /*1cdd0*/  IADD3.X R57, PT, PT, RZ, RZ, R23, P4, P2 ;  /* 0x000000ffff397210 */ /* 0x000fe400027e4417 */
        /* <DEDUP_REMOVED lines=13> */
[----:B------:R-:W-:Y:S01]  /*1ceb0*/  ISETP.LT.U32.OR.EX P3, PT, R26, R36, !P0, P3 ;  /* 0x000000241a00720c */ /* 0x000fe20004761530 */
[----:B------:R-:W-:Y:S01]  /*1cec0*/  IMAD.MOV.U32 R28, RZ, RZ, RZ ;  /* 0x000000ffff1c7224 */ /* 0x000fe200078e00ff */
[----:B------:R-:W-:-:S02]  /*1ced0*/  IADD3 R51, P4, PT, R25, R22, RZ ;  /* 0x0000001619337210 */ /* 0x000fc40007f9e0ff */
[----:B------:R-:W-:Y:S02]  /*1cee0*/  IADD3 R22, P0, PT, R29, R37, RZ ;  /* 0x000000251d167210 */ /* 0x000fe40007f1e0ff */
[----:B------:R-:W-:Y:S02]  /*1cef0*/  SEL R25, RZ, 0x1, !P3 ;  /* 0x00000001ff197807 */ /* 0x000fe40005800000 */
[----:B------:R-:W-:Y:S02]  /*1cf00*/  IADD3.X R26, PT, PT, R51, R31, RZ, P2, P5 ;  /* 0x0000001f331a7210 */ /* 0x000fe400017ea4ff */
[----:B------:R-:W-:Y:S01]  /*1cf10*/  IADD3 R31, P2, PT, R22, R25, RZ ;  /* 0x00000019161f7210 */ /* 0x000fe20007f5e0ff */
[----:B------:R-:W-:Y:S02]  /*1cf20*/  IMAD.X R25, RZ, RZ, RZ, P1 ;  /* 0x000000ffff197224 */ /* 0x000fe400008e06ff */
[C---:B------:R-:W-:Y:S01]  /*1cf30*/  IMAD.X R27, R26.reuse, 0x1, R55, P0 ;  /* 0x000000011a1b7824 */ /* 0x040fe200000e0637 */
[----:B------:R-:W-:Y:S01]  /*1cf40*/  ISETP.GE.U32.AND P0, PT, R29, R24, PT ;  /* 0x000000181d00720c */ /* 0x000fe20003f06070 */
[----:B------:R-:W-:Y:S01]  /*1cf50*/  IMAD.MOV.U32 R24, RZ, RZ, R23 ;  /* 0x000000ffff187224 */ /* 0x000fe200078e0017 */
[----:B------:R-:W-:Y:S01]  /*1cf60*/  ISETP.GE.U32.AND P1, PT, R31, R22, PT ;  /* 0x000000161f00720c */ /* 0x000fe20003f26070 */
[----:B------:R-:W-:Y:S01]  /*1cf70*/  IMAD.X R30, RZ, RZ, R27, P2 ;  /* 0x000000ffff1e7224 */ /* 0x000fe200010e061b */
[----:B------:R-:W-:Y:S01]  /*1cf80*/  ISETP.GE.U32.AND.EX P0, PT, R26, R51, PT, P0 ;  /* 0x000000331a00720c */ /* 0x000fe20003f06100 */
[----:B------:R-:W-:Y:S01]  /*1cf90*/  IMAD.WIDE.U32.X R24, RZ, R57, R24, P4 ;  /* 0x00000039ff187225 */ /* 0x000fe200020e0418 */
[----:B------:R-:W-:-:S02]  /*1cfa0*/  ISETP.LT.U32.AND P2, PT, R22, R29, PT ;  /* 0x0000001d1600720c */ /* 0x000fc40003f41070 */
[----:B------:R-:W-:Y:S02]  /*1cfb0*/  ISETP.GE.U32.AND.EX P1, PT, R30, R27, PT, P1 ;  /* 0x0000001b1e00720c */ /* 0x000fe40003f26110 */
[----:B------:R-:W-:Y:S02]  /*1cfc0*/  SEL R23, RZ, 0x1, P0 ;  /* 0x00000001ff177807 */ /* 0x000fe40000000000 */
[----:B------:R-:W-:Y:S02]  /*1cfd0*/  ISETP.LT.U32.OR.EX P0, PT, R27, R26, !P1, P2 ;  /* 0x0000001a1b00720c */ /* 0x000fe40004f01520 */
[----:B------:R-:W-:Y:S02]  /*1cfe0*/  IADD3 R22, P1, P2, R57, R24, R23 ;  /* 0x0000001839167210 */ /* 0x000fe40007a3e017 */
[----:B------:R-:W-:Y:S02]  /*1cff0*/  SEL R23, RZ, 0x1, !P0 ;  /* 0x00000001ff177807 */ /* 0x000fe40004000000 */
[----:B------:R-:W-:-:S02]  /*1d000*/  IADD3.X R24, PT, PT, RZ, R25, RZ, P1, P2 ;  /* 0x00000019ff187210 */ /* 0x000fc40000fe44ff */
        /* <DEDUP_REMOVED lines=55> */
.L_x_114:
[----:B------:R-:W-:Y:S05]  /*1d380*/  BSYNC.RECONVERGENT B0 ;  /* 0x0000000000007941 */ /* 0x000fea0003800200 */
.L_x_113:
[----:B------:R-:W-:Y:S01]  /*1d390*/  IMAD.MOV.U32 R22, RZ, RZ, R49 ;  /* 0x000000ffff167224 */ /* 0x000fe200078e0031 */
[----:B------:R-:W-:Y:S01]  /*1d3a0*/  IADD3 R21, P1, PT, R32, R17, RZ ;  /* 0x0000001120157210 */ /* 0x000fe20007f3e0ff */
[----:B------:R-:W-:Y:S01]  /*1d3b0*/  IMAD.MOV.U32 R23, RZ, RZ, R39 ;  /* 0x000000ffff177224 */ /* 0x000fe200078e0027 */
[----:B------:R-:W-:Y:S01]  /*1d3c0*/  UMOV UR5, URZ ;  /* 0x000000ff00057c82 */ /* 0x000fe20008000000 */
[----:B------:R-:W-:Y:S01]  /*1d3d0*/  BSSY.RECONVERGENT B0, `(.L_x_115) ;  /* 0x00000b9000007945 */ /* 0x000fe20003800200 */
        /* <DEDUP_REMOVED lines=31> */
[----:B------:R-:W-:-:S04]  /*1d5d0*/  IADD3 R30, P1, PT, R28, R15, RZ ;  /* 0x0000000f1c1e7210 */ /* 0x000fc80007f3e0ff */
[----:B------:R-:W-:Y:S01]  /*1d5e0*/  ISETP.NE.U32.AND P0, PT, R30, RZ, PT ;  /* 0x000000ff1e00720c */ /* 0x000fe20003f05070 */
[----:B------:R-:W-:-:S05]  /*1d5f0*/  IMAD.X R32, RZ, RZ, UR5, P1 ;  /* 0x00000005ff207e24 */ /* 0x000fca00088e06ff */
[----:B------:R-:W-:-:S13]  /*1d600*/  ISETP.NE.AND.EX P0, PT, R32, RZ, PT, P0 ;  /* 0x000000ff2000720c */ /* 0x000fda0003f05300 */
[----:B------:R-:W-:Y:S05]  /*1d610*/  @P0 BRA `(.L_x_116) ;  /* 0x0000000000380947 */ /* 0x000fea0003800000 */
[----:B------:R-:W-:Y:S01]  /*1d620*/  LOP3.LUT R15, R18, R23, RZ, 0xc0, !PT ;  /* 0x00000017120f7212 */ /* 0x000fe200078ec0ff */
[----:B------:R-:W-:Y:S01]  /*1d630*/  IMAD.MOV.U32 R21, RZ, RZ, R26 ;  /* 0x000000ffff157224 */ /* 0x000fe200078e001a */
[----:B------:R-:W-:Y:S02]  /*1d640*/  LOP3.LUT R16, R19, R22, RZ, 0xc0, !PT ;  /* 0x0000001613107212 */ /* 0x000fe400078ec0ff */
[----:B------:R-:W-:-:S04]  /*1d650*/  ISETP.NE.U32.AND P0, PT, R15, -0x1, PT ;  /* 0xffffffff0f00780c */ /* 0x000fc80003f05070 */
[----:B------:R-:W-:Y:S01]  /*1d660*/  ISETP.NE.AND.EX P0, PT, R16, -0x1, PT, P0 ;  /* 0xffffffff1000780c */ /* 0x000fe20003f05300 */
[----:B------:R-:W-:-:S12]  /*1d670*/  IMAD.MOV.U32 R16, RZ, RZ, R24 ;  /* 0x000000ffff107224 */ /* 0x000fd800078e0018 */
[----:B------:R-:W-:Y:S05]  /*1d680*/  @P0 BRA `(.L_x_117) ;  /* 0x0000000800340947 */ /* 0x000fea0003800000 */
[----:B------:R-:W-:Y:S01]  /*1d690*/  ISETP.GE.U32.AND P0, PT, R24, -0x3d1, PT ;  /* 0xfffffc2f1800780c */ /* 0x000fe20003f06070 */
[----:B------:R-:W-:Y:S01]  /*1d6a0*/  IMAD.MOV.U32 R16, RZ, RZ, R24 ;  /* 0x000000ffff107224 */ /* 0x000fe200078e0018 */
[----:B------:R-:W-:Y:S01]  /*1d6b0*/  ISETP.NE.U32.AND P1, PT, R17, -0x1, PT ;  /* 0xffffffff1100780c */ /* 0x000fe20003f25070 */
[----:B------:R-:W-:Y:S01]  /*1d6c0*/  IMAD.MOV.U32 R21, RZ, RZ, R26 ;  /* 0x000000ffff157224 */ /* 0x000fe200078e001a */
[----:B------:R-:W-:-:S04]  /*1d6d0*/  ISETP.GE.U32.AND.EX P0, PT, R26, -0x2, PT, P0 ;  /* 0xfffffffe1a00780c */ /* 0x000fc80003f06100 */
[----:B------:R-:W-:-:S13]  /*1d6e0*/  ISETP.NE.OR.EX P0, PT, R20, -0x1, !P0, P1 ;  /* 0xffffffff1400780c */ /* 0x000fda0004705710 */
[----:B------:R-:W-:Y:S05]  /*1d6f0*/  @P0 BRA `(.L_x_117) ;  /* 0x0000000800180947 */ /* 0x000fea0003800000 */
.L_x_116:
        /* <DEDUP_REMOVED lines=30> */
[----:B------:R-:W-:Y:S01]  /*1d8e0*/  IADD3 R23, P2, PT, R22, R17, RZ ;  /* 0x0000001116177210 */ /* 0x000fe20007f5e0ff */
[----:B------:R-:W-:Y:S01]  /*1d8f0*/  IMAD.MOV.U32 R17, RZ, RZ, R27 ;  /* 0x000000ffff117224 */ /* 0x000fe200078e001b */
[----:B------:R-:W-:-:S03]  /*1d900*/  IADD3 R30, P3, PT, R15, R30, RZ ;  /* 0x0000001e0f1e7210 */ /* 0x000fc60007f7e0ff */
[----:B------:R-:W-:Y:S01]  /*1d910*/  IMAD.X R22, R22, 0x1, R21, P2 ;  /* 0x0000000116167824 */ /* 0x000fe200010e0615 */
[----:B------:R-:W-:Y:S01]  /*1d920*/  ISETP.NE.U32.AND P0, PT, R30, RZ, PT ;  /* 0x000000ff1e00720c */ /* 0x000fe20003f05070 */
[----:B------:R-:W-:Y:S01]  /*1d930*/  IMAD.X R32, R15, 0x1, R32, P3 ;  /* 0x000000010f207824 */ /* 0x000fe200018e0620 */
[C---:B------:R-:W-:Y:S02]  /*1d940*/  IADD3 R18, P3, PT, R19.reuse, R16, RZ ;  /* 0x0000001013127210 */ /* 0x040fe40007f7e0ff */
[----:B------:R-:W-:Y:S02]  /*1d950*/  IADD3 R16, P1, PT, R24, 0x3d1, RZ ;  /* 0x000003d118107810 */ /* 0x000fe40007f3e0ff */
        /* <DEDUP_REMOVED lines=16> */
.L_x_119:
[----:B------:R-:W-:Y:S05]  /*1da60*/  BSYNC.RELIABLE B1 ;  /* 0x0000000000017941 */ /* 0x000fea0003800100 */
.L_x_118:
        /* <DEDUP_REMOVED lines=51> */
.L_x_121:
[----:B------:R-:W-:Y:S05]  /*1dda0*/  BSYNC.RELIABLE B1 ;  /* 0x0000000000017941 */ /* 0x000fea0003800100 */
.L_x_120:
        /* <DEDUP_REMOVED lines=16> */
[----:B------:R-:W-:Y:S02]  /*1deb0*/  ISETP.GE.U32.AND.EX P2, PT, R27, RZ, PT, P2 ;  /* 0x000000ff1b00720c */ /* 0x000fe40003f46120 */
[----:B------:R-:W-:Y:S01]  /*1dec0*/  IADD3 R16, P4, PT, R24, 0xb73, RZ ;  /* 0x00000b7318107810 */ /* 0x000fe20007f9e0ff */
[----:B------:R-:W-:Y:S01]  /*1ded0*/  IMAD.X R20, R20, 0x1, R21, P0 ;  /* 0x0000000114147824 */ /* 0x000fe200000e0615 */
[----:B------:R-:W-:Y:S02]  /*1dee0*/  ISETP.NE.OR.EX P2, PT, R22, -0x1, !P2, P3 ;  /* 0xffffffff1600780c */ /* 0x000fe40005745730 */
[----:B------:R-:W-:Y:S02]  /*1def0*/  SEL R22, RZ, 0xffffffff, !P1 ;  /* 0xffffffffff167807 */ /* 0x000fe40004800000 */
[----:B------:R-:W-:Y:S02]  /*1df00*/  SEL R15, RZ, 0xffffffff, !P2 ;  /* 0xffffffffff0f7807 */ /* 0x000fe40005000000 */
[----:B------:R-:W-:-:S02]  /*1df10*/  IADD3 R23, P1, PT, R22, R25, RZ ;  /* 0x0000001916177210 */ /* 0x000fc40007f3e0ff */
[----:B------:R-:W-:Y:S02]  /*1df20*/  IADD3 R18, P2, P3, R18, 0x1, R15 ;  /* 0x0000000112127810 */ /* 0x000fe40007b5e00f */
[----:B------:R-:W-:Y:S01]  /*1df30*/  IADD3.X R21, PT, PT, R26, 0x3, RZ, P4, !PT ;  /* 0x000000031a157810 */ /* 0x000fe200027fe4ff */
[----:B------:R-:W-:Y:S01]  /*1df40*/  IMAD.X R22, R22, 0x1, R27, P1 ;  /* 0x0000000116167824 */ /* 0x000fe200008e061b */
[----:B------:R-:W-:-:S09]  /*1df50*/  IADD3.X R19, PT, PT, R19, RZ, R15, P2, P3 ;  /* 0x000000ff13137210 */ /* 0x000fd200017e640f */
.L_x_117:
[----:B------:R-:W-:Y:S05]  /*1df60*/  BSYNC.RECONVERGENT B0 ;  /* 0x0000000000007941 */ /* 0x000fea0003800200 */
.L_x_115:
[----:B------:R-:W-:Y:S05]  /*1df70*/  WARPSYNC.ALL ;  /* 0x0000000000007948 */ /* 0x000fea0003800000 */
[-C--:B------:R-:W-:Y:S01]  /*1df80*/  IMAD.WIDE.U32 R26, R21, R13.reuse, RZ ;  /* 0x0000000d151a7225 */ /* 0x080fe200078e00ff */
[----:B------:R-:W-:Y:S01]  /*1df90*/  UMOV UR5, URZ ;  /* 0x000000ff00057c82 */ /* 0x000fe20008000000 */
[----:B------:R-:W-:Y:S02]  /*1dfa0*/  BSSY.RECONVERGENT B0, `(.L_x_122) ;  /* 0x00001a6000007945 */ /* 0x000fe40003800200 */
        /* <DEDUP_REMOVED lines=18> */
[----:B------:R-:W-:Y:S02]  /*1e0d0*/  IMAD R30, R10, R16, RZ ;  /* 0x000000100a1e7224 */ /* 0x000fe400078e02ff */
[----:B------:R-:W-:Y:S01]  /*1e0e0*/  IMAD.MOV.U32 R34, RZ, RZ, R29 ;  /* 0x000000ffff227224 */ /* 0x000fe200078e001d */
[----:B------:R-:W-:Y:S01]  /*1e0f0*/  ISETP.GE.U32.AND.EX P0, PT, R25, R15, PT, P0 ;  /* 0x0000000f1900720c */ /* 0x000fe20003f06100 */
[----:B------:R-:W-:-:S03]  /*1e100*/  IMAD.WIDE.U32 R26, R21, R9, RZ ;  /* 0x00000009151a7225 */ /* 0x000fc600078e00ff */
[----:B------:R-:W-:Y:S01]  /*1e110*/  SEL R39, RZ, 0x1, P0 ;  /* 0x00000001ff277807 */ /* 0x000fe20000000000 */
[----:B------:R-:W-:-:S04]  /*1e120*/  IMAD.WIDE.U32 R28, R9, R16, RZ ;  /* 0x00000010091c7225 */ /* 0x000fc800078e00ff */
[-C--:B------:R-:W-:Y:S02]  /*1e130*/  IMAD R15, R9, R21.reuse, R30 ;  /* 0x00000015090f7224 */ /* 0x080fe400078e021e */
[----:B------:R-:W-:-:S04]  /*1e140*/  IMAD.WIDE.U32.X R34, R12, R21, R34, P1 ;  /* 0x000000150c227225 */ /* 0x000fc800008e0422 */
[----:B------:R-:W-:Y:S01]  /*1e150*/  IMAD.WIDE.U32 R26, P2, R10, R16, R26 ;  /* 0x000000100a1a7225 */ /* 0x000fe2000784001a */
[----:B------:R-:W-:-:S03]  /*1e160*/  IADD3 R38, P0, P3, R28, R34, R39 ;  /* 0x000000221c267210 */ /* 0x000fc60007b1e027 */
[----:B------:R-:W-:Y:S01]  /*1e170*/  IMAD.WIDE.U32 R36, R16, R9, RZ ;  /* 0x0000000910247225 */ /* 0x000fe200078e00ff */
[----:B------:R-:W-:-:S03]  /*1e180*/  ISETP.GE.U32.AND P1, PT, R38, R28, PT ;  /* 0x0000001c2600720c */ /* 0x000fc60003f26070 */
[----:B------:R-:W-:Y:S02]  /*1e190*/  IMAD.IADD R15, R29, 0x1, R15 ;  /* 0x000000011d0f7824 */ /* 0x000fe400078e020f */
[----:B------:R-:W-:Y:S01]  /*1e1a0*/  IMAD.X R33, RZ, RZ, RZ, P2 ;  /* 0x000000ffff217224 */ /* 0x000fe200010e06ff */
[----:B------:R-:W-:Y:S01]  /*1e1b0*/  IADD3 RZ, P2, PT, R37, R26, RZ ;  /* 0x0000001a25ff7210 */ /* 0x000fe20007f5e0ff */
[----:B------:R-:W-:Y:S01]  /*1e1c0*/  IMAD.WIDE.U32 R30, R13, R17, R24 ;  /* 0x000000110d1e7225 */ /* 0x000fe200078e0018 */
[----:B------:R-:W-:-:S03]  /*1e1d0*/  IADD3.X R39, PT, PT, R15, R35, RZ, P0, P3 ;  /* 0x000000230f277210 */ /* 0x000fc600007e64ff */
[----:B------:R-:W-:Y:S01]  /*1e1e0*/  IMAD.MOV.U32 R32, RZ, RZ, R27 ;  /* 0x000000ffff207224 */ /* 0x000fe200078e001b */
[----:B------:R-:W-:Y:S01]  /*1e1f0*/  ISETP.GE.U32.AND P0, PT, R30, R24, PT ;  /* 0x000000181e00720c */ /* 0x000fe20003f06070 */
[----:B------:R-:W-:Y:S01]  /*1e200*/  IMAD.WIDE.U32 R26, R20, R13, RZ ;  /* 0x0000000d141a7225 */ /* 0x000fe200078e00ff */
[----:B------:R-:W-:-:S03]  /*1e210*/  ISETP.GE.U32.AND.EX P1, PT, R39, R15, PT, P1 ;  /* 0x0000000f2700720c */ /* 0x000fc60003f26110 */
[----:B------:R-:W-:Y:S01]  /*1e220*/  IMAD R36, R14, R17, RZ ;  /* 0x000000110e247224 */ /* 0x000fe200078e02ff */
[----:B------:R-:W-:Y:S01]  /*1e230*/  SEL R37, RZ, 0x1, P1 ;  /* 0x00000001ff257807 */ /* 0x000fe20000800000 */
[----:B------:R-:W-:Y:S02]  /*1e240*/  IMAD R24, R8, R16, RZ ;  /* 0x0000001008187224 */ /* 0x000fe400078e02ff */
[----:B------:R-:W-:Y:S02]  /*1e250*/  IMAD R49, R13, R20, R36 ;  /* 0x000000140d317224 */ /* 0x000fe400078e0224 */
[----:B------:R-:W-:-:S04]  /*1e260*/  IMAD.WIDE.U32 R28, R17, R13, RZ ;  /* 0x0000000d111c7225 */ /* 0x000fc800078e00ff */
[----:B------:R-:W-:-:S04]  /*1e270*/  IMAD.WIDE.U32 R26, P3, R14, R17, R26 ;  /* 0x000000110e1a7225 */ /* 0x000fc8000786001a */
[----:B------:R-:W-:-:S04]  /*1e280*/  IMAD.WIDE.U32 R34, R7, R16, RZ ;  /* 0x0000001007227225 */ /* 0x000fc800078e00ff */
[----:B------:R-:W-:-:S04]  /*1e290*/  IMAD.WIDE.U32.X R32, R10, R21, R32, P2 ;  /* 0x000000150a207225 */ /* 0x000fc800010e0420 */
[----:B------:R-:W-:Y:S01]  /*1e2a0*/  IMAD R15, R7, R21, R24 ;  /* 0x00000015070f7224 */ /* 0x000fe200078e0218 */
[----:B------:R-:W-:Y:S01]  /*1e2b0*/  IADD3 R24, P1, P2, R34, R32, R37 ;  /* 0x0000002022187210 */ /* 0x000fe20007a3e025 */
[----:B------:R-:W-:Y:S02]  /*1e2c0*/  IMAD.IADD R60, R31, 0x1, R49 ;  /* 0x000000011f3c7824 */ /* 0x000fe400078e0231 */
[----:B------:R-:W-:Y:S01]  /*1e2d0*/  IMAD.X R55, RZ, RZ, RZ, P3 ;  /* 0x000000ffff377224 */ /* 0x000fe200018e06ff */
[----:B------:R-:W-:Y:S01]  /*1e2e0*/  IADD3 RZ, P3, PT, R29, R26, RZ ;  /* 0x0000001a1dff7210 */ /* 0x000fe20007f7e0ff */
[----:B------:R-:W-:Y:S01]  /*1e2f0*/  IMAD R28, R12, R17, RZ ;  /* 0x000000110c1c7224 */ /* 0x000fe200078e02ff */
[----:B------:R-:W-:Y:S01]  /*1e300*/  ISETP.GE.U32.AND.EX P0, PT, R60, R25, PT, P0 ;  /* 0x000000193c00720c */ /* 0x000fe20003f06100 */
[----:B------:R-:W-:Y:S02]  /*1e310*/  IMAD.IADD R15, R35, 0x1, R15 ;  /* 0x00000001230f7824 */ /* 0x000fe400078e020f */
[----:B------:R-:W-:Y:S01]  /*1e320*/  IMAD.MOV.U32 R54, RZ, RZ, R27 ;  /* 0x000000ffff367224 */ /* 0x000fe200078e001b */
[----:B------:R-:W-:Y:S01]  /*1e330*/  SEL R57, RZ, 0x1, P0 ;  /* 0x00000001ff397807 */ /* 0x000fe20000000000 */
[----:B------:R-:W-:Y:S01]  /*1e340*/  IMAD.WIDE.U32 R36, R21, R7, RZ ;  /* 0x0000000715247225 */ /* 0x000fe200078e00ff */
[----:B------:R-:W-:-:S03]  /*1e350*/  IADD3.X R25, PT, PT, R15, R33, RZ, P1, P2 ;  /* 0x000000210f197210 */ /* 0x000fc60000fe44ff */
[----:B------:R-:W-:-:S04]  /*1e360*/  IMAD.WIDE.U32 R52, R20, R9, RZ ;  /* 0x0000000914347225 */ /* 0x000fc800078e00ff */
[C---:B------:R-:W-:Y:S02]  /*1e370*/  IMAD R35, R11.reuse, R20, R28 ;  /* 0x000000140b237224 */ /* 0x040fe400078e021c */
[----:B------:R-:W-:-:S04]  /*1e380*/  IMAD.WIDE.U32 R28, R11, R17, R38 ;  /* 0x000000110b1c7225 */ /* 0x000fc800078e0026 */
[----:B------:R-:W-:Y:S01]  /*1e390*/  IMAD.WIDE.U32.X R54, R14, R20, R54, P3 ;  /* 0x000000140e367225 */ /* 0x000fe200018e0436 */
[----:B------:R-:W-:-:S03]  /*1e3a0*/  ISETP.GE.U32.AND P0, PT, R28, R38, PT ;  /* 0x000000261c00720c */ /* 0x000fc60003f06070 */
[----:B------:R-:W-:-:S04]  /*1e3b0*/  IMAD.WIDE.U32 R32, R20, R11, RZ ;  /* 0x0000000b14207225 */ /* 0x000fc800078e00ff */
[----:B------:R-:W-:Y:S01]  /*1e3c0*/  IMAD.WIDE.U32 R26, R16, R7, RZ ;  /* 0x00000007101a7225 */ /* 0x000fe200078e00ff */
[----:B------:R-:W-:-:S03]  /*1e3d0*/  IADD3 R26, P2, P4, R28, R54, R57 ;  /* 0x000000361c1a7210 */ /* 0x000fc60007c5e039 */
[----:B------:R-:W-:-:S04]  /*1e3e0*/  IMAD.WIDE.U32 R36, P1, R8, R16, R36 ;  /* 0x0000001008247225 */ /* 0x000fc80007820024 */
[----:B------:R-:W-:Y:S01]  /*1e3f0*/  IMAD.IADD R35, R29, 0x1, R35 ;  /* 0x000000011d237824 */ /* 0x000fe200078e0223 */
[----:B------:R-:W-:Y:S01]  /*1e400*/  IADD3 RZ, P5, PT, R27, R36, RZ ;  /* 0x000000241bff7210 */ /* 0x000fe20007fbe0ff */
[----:B------:R-:W-:-:S03]  /*1e410*/  IMAD.WIDE.U32 R48, R17, R9, RZ ;  /* 0x0000000911307225 */ /* 0x000fc600078e00ff */
[C---:B------:R-:W-:Y:S01]  /*1e420*/  IADD3.X R27, PT, PT, R35.reuse, R55, RZ, P2, P4 ;  /* 0x00000037231b7210 */ /* 0x040fe200017e84ff */
[----:B------:R-:W-:Y:S01]  /*1e430*/  IMAD.WIDE.U32 R52, P6, R10, R17, R52 ;  /* 0x000000110a347225 */ /* 0x000fe200078c0034 */
[----:B------:R-:W-:-:S03]  /*1e440*/  ISETP.GE.U32.AND.EX P0, PT, R35, R39, PT, P0 ;  /* 0x000000272300720c */ /* 0x000fc60003f06100 */
[----:B------:R-:W-:Y:S01]  /*1e450*/  IMAD.WIDE.U32 R50, R17, R11, RZ ;  /* 0x0000000b11327225 */ /* 0x000fe200078e00ff */
[----:B------:R-:W-:Y:S02]  /*1e460*/  IADD3 RZ, P4, PT, R49, R52, RZ ;  /* 0x0000003431ff7210 */ /* 0x000fe40007f9e0ff */
[----:B------:R-:W-:Y:S01]  /*1e470*/  SEL R36, RZ, 0x1, P0 ;  /* 0x00000001ff247807 */ /* 0x000fe20000000000 */
[----:B------:R-:W-:Y:S01]  /*1e480*/  IMAD.WIDE.U32 R32, P3, R12, R17, R32 ;  /* 0x000000110c207225 */ /* 0x000fe20007860020 */
[----:B------:R-:W-:-:S03]  /*1e490*/  ISETP.GE.U32.AND P0, PT, R24, R34, PT ;  /* 0x000000221800720c */ /* 0x000fc60003f06070 */
[----:B------:R-:W-:Y:S01]  /*1e4a0*/  IMAD.X R29, RZ, RZ, RZ, P1 ;  /* 0x000000ffff1d7224 */ /* 0x000fe200008e06ff */
[----:B------:R-:W-:Y:S01]  /*1e4b0*/  ISETP.GE.U32.AND P1, PT, R26, R28, PT ;  /* 0x0000001c1a00720c */ /* 0x000fe20003f26070 */
[----:B------:R-:W-:Y:S01]  /*1e4c0*/  IMAD.WIDE.U32 R48, R20, R7, RZ ;  /* 0x0000000714307225 */ /* 0x000fe200078e00ff */
[----:B------:R-:W-:Y:S02]  /*1e4d0*/  IADD3 RZ, P2, PT, R51, R32, RZ ;  /* 0x0000002033ff7210 */ /* 0x000fe40007f5e0ff */
[----:B------:R-:W-:Y:S01]  /*1e4e0*/  ISETP.GE.U32.AND.EX P1, PT, R27, R35, PT, P1 ;  /* 0x000000231b00720c */ /* 0x000fe20003f26110 */
[----:B------:R-:W-:Y:S01]  /*1e4f0*/  IMAD.X R39, RZ, RZ, RZ, P3 ;  /* 0x000000ffff277224 */ /* 0x000fe200018e06ff */
[----:B------:R-:W-:Y:S01]  /*1e500*/  ISETP.GE.U32.AND.EX P0, PT, R25, R15, PT, P0 ;  /* 0x0000000f1900720c */ /* 0x000fe20003f06100 */
[----:B------:R-:W-:Y:S01]  /*1e510*/  IMAD.MOV.U32 R38, RZ, RZ, R33 ;  /* 0x000000ffff267224 */ /* 0x000fe200078e0021 */
[----:B------:R-:W-:Y:S01]  /*1e520*/  SEL R51, RZ, 0x1, P1 ;  /* 0x00000001ff337807 */ /* 0x000fe20000800000 */
[----:B------:R-:W-:Y:S01]  /*1e530*/  IMAD.WIDE.U32 R34, R17, R7, RZ ;  /* 0x0000000711227225 */ /* 0x000fe200078e00ff */
[----:B------:R-:W-:-:S03]  /*1e540*/  SEL R15, RZ, 0x1, P0 ;  /* 0x00000001ff0f7807 */ /* 0x000fc60000000000 */
[----:B------:R-:W-:-:S04]  /*1e550*/  IMAD.WIDE.U32 R48, P3, R8, R17, R48 ;  /* 0x0000001108307225 */ /* 0x000fc80007860030 */
[----:B------:R-:W-:Y:S01]  /*1e560*/  IMAD.WIDE.U32.X R32, R12, R20, R38, P2 ;  /* 0x000000140c207225 */ /* 0x000fe200010e0426 */
[----:B------:R-:W-:-:S03]  /*1e570*/  IADD3 RZ, P2, PT, R35, R48, RZ ;  /* 0x0000003023ff7210 */ /* 0x000fc60007f5e0ff */
[----:B------:R-:W-:Y:S01]  /*1e580*/  IMAD R34, R10, R17, RZ ;  /* 0x000000110a227224 */ /* 0x000fe200078e02ff */
[----:B------:R-:W-:Y:S01]  /*1e590*/  IADD3 R51, P0, P1, R51, R32, R36 ;  /* 0x0000002033337210 */ /* 0x000fe2000791e024 */
[----:B------:R-:W-:Y:S02]  /*1e5a0*/  IMAD.MOV.U32 R28, RZ, RZ, R37 ;  /* 0x000000ffff1c7224 */ /* 0x000fe400078e0025 */
[----:B------:R-:W-:Y:S01]  /*1e5b0*/  IMAD R55, R9, R20, R34 ;  /* 0x0000001409377224 */ /* 0x000fe200078e0222 */
[----:B------:R-:W-:Y:S01]  /*1e5c0*/  IADD3.X R48, PT, PT, RZ, R33, RZ, P0, P1 ;  /* 0x00000021ff307210 */ /* 0x000fe200007e24ff */
[----:B------:R-:W-:-:S04]  /*1e5d0*/  IMAD.WIDE.U32.X R34, R8, R21, R28, P5 ;  /* 0x0000001508227225 */ /* 0x000fc800028e041c */
[----:B------:R-:W-:Y:S01]  /*1e5e0*/  IMAD.WIDE.U32 R36, R9, R17, R24 ;  /* 0x0000001109247225 */ /* 0x000fe200078e0018 */
[----:B------:R-:W-:-:S03]  /*1e5f0*/  IADD3 R32, P0, PT, R15, R34, RZ ;  /* 0x000000220f207210 */ /* 0x000fc60007f1e0ff */
[----:B------:R-:W-:Y:S01]  /*1e600*/  IMAD.WIDE.U32 R38, R22, R13, RZ ;  /* 0x0000000d16267225 */ /* 0x000fe200078e00ff */
[----:B------:R-:W-:-:S03]  /*1e610*/  IADD3 R34, P1, PT, R51, R36, RZ ;  /* 0x0000002433227210 */ /* 0x000fc60007f3e0ff */
[----:B------:R-:W-:Y:S02]  /*1e620*/  IMAD.IADD R15, R37, 0x1, R55 ;  /* 0x00000001250f7824 */ /* 0x000fe400078e0237 */
[----:B------:R-:W-:Y:S01]  /*1e630*/  IMAD.X R33, RZ, RZ, R35, P0 ;  /* 0x000000ffff217224 */ /* 0x000fe200000e0623 */
[----:B------:R-:W-:Y:S01]  /*1e640*/  ISETP.GE.U32.AND P0, PT, R36, R24, PT ;  /* 0x000000182400720c */ /* 0x000fe20003f06070 */
[----:B------:R-:W-:-:S03]  /*1e650*/  IMAD.WIDE.U32 R28, R23, R13, RZ ;  /* 0x0000000d171c7225 */ /* 0x000fc600078e00ff */
[----:B------:R-:W-:Y:S01]  /*1e660*/  ISETP.GE.U32.AND.EX P0, PT, R15, R25, PT, P0 ;  /* 0x000000190f00720c */ /* 0x000fe20003f06100 */
[----:B------:R-:W-:-:S04]  /*1e670*/  IMAD.WIDE.U32 R38, P5, R14, R23, R38 ;  /* 0x000000170e267225 */ /* 0x000fc800078a0026 */
[----:B------:R-:W-:Y:S02]  /*1e680*/  IMAD R28, R14, R23, RZ ;  /* 0x000000170e1c7224 */ /* 0x000fe400078e02ff */
[----:B------:R-:W-:Y:S01]  /*1e690*/  IMAD.X R35, R15, 0x1, R48, P1 ;  /* 0x000000010f237824 */ /* 0x000fe200008e0630 */
[----:B------:R-:W-:Y:S01]  /*1e6a0*/  ISETP.GE.U32.AND P1, PT, R34, R36, PT ;  /* 0x000000242200720c */ /* 0x000fe20003f26070 */
[----:B------:R-:W-:-:S03]  /*1e6b0*/  IMAD.WIDE.U32 R24, R22, R11, RZ ;  /* 0x0000000b16187225 */ /* 0x000fc600078e00ff */
[----:B------:R-:W-:Y:S01]  /*1e6c0*/  ISETP.GE.U32.AND.EX P1, PT, R35, R15, PT, P1 ;  /* 0x0000000f2300720c */ /* 0x000fe20003f26110 */
[----:B------:R-:W-:Y:S01]  /*1e6d0*/  IMAD.X R37, RZ, RZ, RZ, P6 ;  /* 0x000000ffff257224 */ /* 0x000fe200030e06ff */
[----:B------:R-:W-:Y:S01]  /*1e6e0*/  IADD3 RZ, P6, PT, R29, R38, RZ ;  /* 0x000000261dff7210 */ /* 0x000fe20007fde0ff */
[----:B------:R-:W-:Y:S01]  /*1e6f0*/  IMAD.MOV.U32 R36, RZ, RZ, R53 ;  /* 0x000000ffff247224 */ /* 0x000fe200078e0035 */
[----:B------:R-:W-:Y:S01]  /*1e700*/  SEL R15, RZ, 0x1, P0 ;  /* 0x00000001ff0f7807 */ /* 0x000fe20000000000 */
[C---:B------:R-:W-:Y:S02]  /*1e710*/  IMAD R57, R13.reuse, R22, R28 ;  /* 0x000000160d397224 */ /* 0x040fe400078e021c */
[----:B------:R-:W-:-:S04]  /*1e720*/  IMAD.WIDE.U32 R28, R13, R23, R26 ;  /* 0x000000170d1c7225 */ /* 0x000fc800078e001a */
[----:B------:R-:W-:Y:S01]  /*1e730*/  IMAD.WIDE.U32.X R52, R10, R20, R36, P4 ;  /* 0x000000140a347225 */ /* 0x000fe200020e0424 */
[----:B------:R-:W-:-:S03]  /*1e740*/  ISETP.GE.U32.AND P0, PT, R28, R26, PT ;  /* 0x0000001a1c00720c */ /* 0x000fc60003f06070 */
[----:B------:R-:W-:-:S04]  /*1e750*/  IMAD.WIDE.U32 R36, P4, R12, R23, R24 ;  /* 0x000000170c247225 */ /* 0x000fc80007880018 */
[----:B------:R-:W-:Y:S01]  /*1e760*/  IMAD.IADD R25, R29, 0x1, R57 ;  /* 0x000000011d197824 */ /* 0x000fe200078e0239 */
[----:B------:R-:W-:Y:S01]  /*1e770*/  SEL R57, RZ, 0x1, P1 ;  /* 0x00000001ff397807 */ /* 0x000fe20000800000 */
[----:B------:R-:W-:-:S03]  /*1e780*/  IMAD.WIDE.U32 R50, R23, R11, RZ ;  /* 0x0000000b17327225 */ /* 0x000fc600078e00ff */
[----:B------:R-:W-:Y:S01]  /*1e790*/  ISETP.GE.U32.AND.EX P0, PT, R25, R27, PT, P0 ;  /* 0x0000001b1900720c */ /* 0x000fe20003f06100 */
[----:B------:R-:W-:Y:S01]  /*1e7a0*/  IMAD.X R55, RZ, RZ, RZ, P5 ;  /* 0x000000ffff377224 */ /* 0x000fe200028e06ff */
[----:B------:R-:W-:Y:S01]  /*1e7b0*/  IADD3 RZ, P5, PT, R51, R36, RZ ;  /* 0x0000002433ff7210 */ /* 0x000fe20007fbe0ff */
[----:B------:R-:W-:Y:S01]  /*1e7c0*/  IMAD.MOV.U32 R54, RZ, RZ, R39 ;  /* 0x000000ffff367224 */ /* 0x000fe200078e0027 */
[----:B------:R-:W-:Y:S01]  /*1e7d0*/  SEL R59, RZ, 0x1, P0 ;  /* 0x00000001ff3b7807 */ /* 0x000fe20000000000 */
[----:B------:R-:W-:Y:S02]  /*1e7e0*/  IMAD R24, R12, R23, RZ ;  /* 0x000000170c187224 */ /* 0x000fe400078e02ff */
[----:B------:R-:W-:Y:S01]  /*1e7f0*/  IMAD.WIDE.U32.X R38, R14, R22, R54, P6 ;  /* 0x000000160e267225 */ /* 0x000fe200030e0436 */
[----:B------:R-:W-:-:S03]  /*1e800*/  IADD3 R57, P1, P6, R57, R52, R15 ;  /* 0x0000003439397210 */ /* 0x000fc60007e3e00f */
[C---:B------:R-:W-:Y:S01]  /*1e810*/  IMAD R55, R11.reuse, R22, R24 ;  /* 0x000000160b377224 */ /* 0x040fe200078e0218 */
[----:B------:R-:W-:Y:S01]  /*1e820*/  IADD3.X R15, PT, PT, RZ, R53, RZ, P1, P6 ;  /* 0x00000035ff0f7210 */ /* 0x000fe20000fec4ff */
[----:B------:R-:W-:-:S04]  /*1e830*/  IMAD.WIDE.U32 R50, R11, R23, R34 ;  /* 0x000000170b327225 */ /* 0x000fc800078e0022 */
[----:B------:R-:W-:Y:S01]  /*1e840*/  IMAD.WIDE.U32 R26, R22, R9, RZ ;  /* 0x00000009161a7225 */ /* 0x000fe200078e00ff */
[----:B------:R-:W-:-:S03]  /*1e850*/  IADD3 R38, P1, P6, R50, R38, R59 ;  /* 0x0000002632267210 */ /* 0x000fc60007e3e03b */
[----:B------:R-:W-:Y:S02]  /*1e860*/  IMAD.IADD R55, R51, 0x1, R55 ;  /* 0x0000000133377824 */ /* 0x000fe400078e0237 */
[----:B------:R-:W-:-:S03]  /*1e870*/  IMAD.WIDE.U32 R52, R23, R9, RZ ;  /* 0x0000000917347225 */ /* 0x000fc600078e00ff */
[----:B------:R-:W-:Y:S01]  /*1e880*/  IADD3.X R39, PT, PT, R55, R39, RZ, P1, P6 ;  /* 0x0000002737277210 */ /* 0x000fe20000fec4ff */
[----:B------:R-:W-:Y:S01]  /*1e890*/  IMAD.WIDE.U32 R26, P0, R10, R23, R26 ;  /* 0x000000170a1a7225 */ /* 0x000fe2000780001a */
[----:B------:R-:W-:-:S03]  /*1e8a0*/  ISETP.GE.U32.AND P6, PT, R38, R50, PT ;  /* 0x000000322600720c */ /* 0x000fc60003fc6070 */
[----:B------:R-:W-:Y:S01]  /*1e8b0*/  IMAD.X R51, RZ, RZ, RZ, P4 ;  /* 0x000000ffff337224 */ /* 0x000fe200020e06ff */
[----:B------:R-:W-:Y:S01]  /*1e8c0*/  ISETP.GE.U32.AND P4, PT, R50, R34, PT ;  /* 0x000000223200720c */ /* 0x000fe20003f86070 */
[----:B------:R-:W-:Y:S01]  /*1e8d0*/  IMAD.MOV.U32 R50, RZ, RZ, R37 ;  /* 0x000000ffff327224 */ /* 0x000fe200078e0025 */
[----:B------:R-:W-:Y:S01]  /*1e8e0*/  IADD3 RZ, P1, PT, R53, R26, RZ ;  /* 0x0000001a35ff7210 */ /* 0x000fe20007f3e0ff */
[----:B------:R-:W-:Y:S01]  /*1e8f0*/  IMAD R26, R8, R17, RZ ;  /* 0x00000011081a7224 */ /* 0x000fe200078e02ff */
[----:B------:R-:W-:Y:S01]  /*1e900*/  ISETP.GE.U32.AND.EX P4, PT, R55, R35, PT, P4 ;  /* 0x000000233700720c */ /* 0x000fe20003f86140 */
[----:B------:R-:W-:Y:S01]  /*1e910*/  IMAD.WIDE.U32.X R50, R12, R22, R50, P5 ;  /* 0x000000160c327225 */ /* 0x000fe200028e0432 */
[----:B------:R-:W-:Y:S02]  /*1e920*/  ISETP.GE.U32.AND.EX P6, PT, R39, R55, PT, P6 ;  /* 0x000000372700720c */ /* 0x000fe40003fc6160 */
[----:B------:R-:W-:Y:S01]  /*1e930*/  SEL R24, RZ, 0x1, P4 ;  /* 0x00000001ff187807 */ /* 0x000fe20002000000 */
[----:B------:R-:W-:Y:S01]  /*1e940*/  IMAD.WIDE.U32 R36, R7, R17, R32 ;  /* 0x0000001107247225 */ /* 0x000fe200078e0020 */
[----:B------:R-:W-:-:S03]  /*1e950*/  SEL R59, RZ, 0x1, P6 ;  /* 0x00000001ff3b7807 */ /* 0x000fc60003000000 */
[----:B------:R-:W-:Y:S01]  /*1e960*/  IMAD.WIDE.U32 R34, R22, R7, RZ ;  /* 0x0000000716227225 */ /* 0x000fe200078e00ff */
[----:B------:R-:W-:-:S03]  /*1e970*/  IADD3 R59, P4, P5, R59, R50, R24 ;  /* 0x000000323b3b7210 */ /* 0x000fc60007d9e018 */
[----:B------:R-:W-:Y:S01]  /*1e980*/  IMAD R61, R7, R20, R26 ;  /* 0x00000014073d7224 */ /* 0x000fe200078e021a */
[----:B------:R-:W-:Y:S01]  /*1e990*/  IADD3.X R24, PT, PT, RZ, R51, RZ, P4, P5 ;  /* 0x00000033ff187210 */ /* 0x000fe200027ea4ff */
[----:B------:R-:W-:Y:S01]  /*1e9a0*/  IMAD.X R53, RZ, RZ, RZ, P3 ;  /* 0x000000ffff357224 */ /* 0x000fe200018e06ff */
[----:B------:R-:W-:Y:S01]  /*1e9b0*/  IADD3 R48, P3, PT, R57, R36, RZ ;  /* 0x0000002439307210 */ /* 0x000fe20007f7e0ff */
[----:B------:R-:W-:Y:S01]  /*1e9c0*/  IMAD.IADD R37, R37, 0x1, R61 ;  /* 0x0000000125257824 */ /* 0x000fe200078e023d */
[----:B------:R-:W-:Y:S01]  /*1e9d0*/  ISETP.GE.U32.AND P4, PT, R36, R32, PT ;  /* 0x000000202400720c */ /* 0x000fe20003f86070 */
[----:B------:R-:W-:-:S03]  /*1e9e0*/  IMAD.WIDE.U32 R54, R23, R7, RZ ;  /* 0x0000000717367225 */ /* 0x000fc600078e00ff */
[----:B------:R-:W-:Y:S01]  /*1e9f0*/  ISETP.GE.U32.AND.EX P4, PT, R37, R33, PT, P4 ;  /* 0x000000212500720c */ /* 0x000fe20003f86140 */
[----:B------:R-:W-:-:S04]  /*1ea00*/  IMAD.WIDE.U32 R34, P6, R8, R23, R34 ;  /* 0x0000001708227225 */ /* 0x000fc800078c0022 */
[----:B------:R-:W-:Y:S01]  /*1ea10*/  IMAD.MOV.U32 R52, RZ, RZ, R49 ;  /* 0x000000ffff347224 */ /* 0x000fe200078e0031 */
[----:B------:R-:W-:Y:S01]  /*1ea20*/  IADD3 RZ, P5, PT, R55, R34, RZ ;  /* 0x0000002237ff7210 */ /* 0x000fe20007fbe0ff */
[----:B------:R-:W-:Y:S01]  /*1ea30*/  IMAD.X R49, R37, 0x1, R15, P3 ;  /* 0x0000000125317824 */ /* 0x000fe200018e060f */
[----:B------:R-:W-:Y:S01]  /*1ea40*/  ISETP.GE.U32.AND P3, PT, R48, R36, PT ;  /* 0x000000243000720c */ /* 0x000fe20003f66070 */
[-C--:B------:R-:W-:Y:S01]  /*1ea50*/  IMAD R15, R10, R23.reuse, RZ ;  /* 0x000000170a0f7224 */ /* 0x080fe200078e02ff */
[----:B------:R-:W-:Y:S01]  /*1ea60*/  SEL R34, RZ, 0x1, P4 ;  /* 0x00000001ff227807 */ /* 0x000fe20002000000 */
[----:B------:R-:W-:Y:S01]  /*1ea70*/  IMAD.WIDE.U32 R54, R9, R23, R48 ;  /* 0x0000001709367225 */ /* 0x000fe200078e0030 */
[----:B------:R-:W-:-:S03]  /*1ea80*/  ISETP.GE.U32.AND.EX P3, PT, R49, R37, PT, P3 ;  /* 0x000000253100720c */ /* 0x000fc60003f66130 */
[----:B------:R-:W-:Y:S01]  /*1ea90*/  IMAD R15, R9, R22, R15 ;  /* 0x00000016090f7224 */ /* 0x000fe200078e020f */
[-C--:B------:R-:W-:Y:S01]  /*1eaa0*/  IADD3 R36, P4, PT, R59, R54.reuse, RZ ;  /* 0x000000363b247210 */ /* 0x080fe20007f9e0ff */
[----:B------:R-:W-:Y:S01]  /*1eab0*/  IMAD.MOV.U32 R50, RZ, RZ, R27 ;  /* 0x000000ffff327224 */ /* 0x000fe200078e001b */
[----:B------:R-:W-:Y:S01]  /*1eac0*/  SEL R57, RZ, 0x1, P3 ;  /* 0x00000001ff397807 */ /* 0x000fe20001800000 */
[----:B------:R-:W-:Y:S01]  /*1ead0*/  IMAD.IADD R15, R55, 0x1, R15 ;  /* 0x00000001370f7824 */ /* 0x000fe200078e020f */
[----:B------:R-:W-:Y:S01]  /*1eae0*/  ISETP.GE.U32.AND P3, PT, R36, R54, PT ;  /* 0x000000362400720c */ /* 0x000fe20003f66070 */
[----:B------:R-:W-:-:S04]  /*1eaf0*/  IMAD.WIDE.U32 R26, R13, R18, R38 ;  /* 0x000000120d1a7225 */ /* 0x000fc800078e0026 */
[----:B------:R-:W-:Y:S01]  /*1eb00*/  IMAD.X R51, RZ, RZ, RZ, P0 ;  /* 0x000000ffff337224 */ /* 0x000fe200000e06ff */
[----:B------:R-:W-:Y:S01]  /*1eb10*/  ISETP.GE.U32.AND P0, PT, R54, R48, PT ;  /* 0x000000303600720c */ /* 0x000fe20003f06070 */
[----:B------:R-:W-:Y:S01]  /*1eb20*/  IMAD.X R37, R15, 0x1, R24, P4 ;  /* 0x000000010f257824 */ /* 0x000fe200020e0618 */
[----:B------:R-:W-:Y:S01]  /*1eb30*/  ISETP.GE.U32.AND P4, PT, R26, R38, PT ;  /* 0x000000261a00720c */ /* 0x000fe20003f86070 */
[----:B------:R-:W-:Y:S01]  /*1eb40*/  IMAD.WIDE.U32 R54, R19, R13, RZ ;  /* 0x0000000d13367225 */ /* 0x000fe200078e00ff */
[----:B------:R-:W-:Y:S02]  /*1eb50*/  ISETP.GE.U32.AND.EX P0, PT, R15, R49, PT, P0 ;  /* 0x000000310f00720c */ /* 0x000fe40003f06100 */
[----:B------:R-:W-:Y:S01]  /*1eb60*/  ISETP.GE.U32.AND.EX P3, PT, R37, R15, PT, P3 ;  /* 0x0000000f2500720c */ /* 0x000fe20003f66130 */
[----:B------:R-:W-:Y:S01]  /*1eb70*/  IMAD R38, R14, R18, RZ ;  /* 0x000000120e267224 */ /* 0x000fe200078e02ff */
[----:B------:R-:W-:Y:S01]  /*1eb80*/  SEL R24, RZ, 0x1, P0 ;  /* 0x00000001ff187807 */ /* 0x000fe20000000000 */
[----:B------:R-:W-:Y:S01]  /*1eb90*/  IMAD.WIDE.U32.X R32, R8, R20, R52, P2 ;  /* 0x0000001408207225 */ /* 0x000fe200010e0434 */
[----:B------:R-:W-:-:S03]  /*1eba0*/  SEL R61, RZ, 0x1, P3 ;  /* 0x00000001ff3d7807 */ /* 0x000fc60001800000 */
[----:B------:R-:W-:Y:S01]  /*1ebb0*/  IMAD R15, R13, R19, R38 ;  /* 0x000000130d0f7224 */ /* 0x000fe200078e0226 */
[----:B------:R-:W-:Y:S01]  /*1ebc0*/  IADD3 R32, P0, P3, R57, R32, R34 ;  /* 0x0000002039207210 */ /* 0x000fe20007b1e022 */
[----:B------:R-:W-:-:S03]  /*1ebd0*/  IMAD.WIDE.U32 R48, P2, R14, R18, R54 ;  /* 0x000000120e307225 */ /* 0x000fc60007840036 */
[----:B------:R-:W-:Y:S01]  /*1ebe0*/  IADD3.X R33, PT, PT, RZ, R33, RZ, P0, P3 ;  /* 0x00000021ff217210 */ /* 0x000fe200007e64ff */
        /* <DEDUP_REMOVED lines=10> */
[----:B------:R-:W-:Y:S01]  /*1ec90*/  IMAD R24, R8, R23, RZ ;  /* 0x0000001708187224 */ /* 0x000fe200078e02ff */
[----:B------:R-:W-:Y:S01]  /*1eca0*/  SEL R57, RZ, 0x1, P4 ;  /* 0x00000001ff397807 */ /* 0x000fe20002000000 */
[----:B------:R-:W-:-:S02]  /*1ecb0*/  IMAD R63, R11, R19, R34 ;  /* 0x000000130b3f7224 */ /* 0x000fc400078e0222 */
[----:B------:R-:W-:-:S04]  /*1ecc0*/  IMAD.WIDE.U32 R50, R11, R18, R36 ;  /* 0x000000120b327225 */ /* 0x000fc800078e0024 */
[----:B------:R-:W-:-:S04]  /*1ecd0*/  IMAD.WIDE.U32.X R52, R14, R19, R52, P2 ;  /* 0x000000130e347225 */ /* 0x000fc800010e0434 */
[----:B------:R-:W-:-:S04]  /*1ece0*/  IMAD.WIDE.U32 R58, R19, R11, RZ ;  /* 0x0000000b133a7225 */ /* 0x000fc800078e00ff */
[----:B------:R-:W-:Y:S01]  /*1ecf0*/  IMAD R65, R7, R22, R24 ;  /* 0x0000001607417224 */ /* 0x000fe200078e0218 */
[----:B------:R-:W-:Y:S01]  /*1ed00*/  IADD3 R24, P1, P3, R50, R52, R57 ;  /* 0x0000003432187210 */ /* 0x000fe20007b3e039 */
[----:B------:R-:W-:Y:S02]  /*1ed10*/  IMAD.IADD R63, R51, 0x1, R63 ;  /* 0x00000001333f7824 */ /* 0x000fe400078e023f */
[----:B------:R-:W-:-:S03]  /*1ed20*/  IMAD.WIDE.U32 R54, R7, R23, R32 ;  /* 0x0000001707367225 */ /* 0x000fc600078e0020 */
[----:B------:R-:W-:Y:S01]  /*1ed30*/  IADD3.X R34, PT, PT, R63, R53, RZ, P1, P3 ;  /* 0x000000353f227210 */ /* 0x000fe20000fe64ff */
[----:B------:R-:W-:Y:S01]  /*1ed40*/  IMAD.WIDE.U32 R38, R18, R11, RZ ;  /* 0x0000000b12267225 */ /* 0x000fe200078e00ff */
[----:B------:R-:W-:-:S03]  /*1ed50*/  IADD3 R38, P1, PT, R61, R54, RZ ;  /* 0x000000363d267210 */ /* 0x000fc60007f3e0ff */
[----:B------:R-:W-:-:S04]  /*1ed60*/  IMAD.WIDE.U32 R56, R18, R9, RZ ;  /* 0x0000000912387225 */ /* 0x000fc800078e00ff */
[----:B------:R-:W-:-:S04]  /*1ed70*/  IMAD.WIDE.U32 R58, P0, R12, R18, R58 ;  /* 0x000000120c3a7225 */ /* 0x000fc8000780003a */
[----:B------:R-:W-:Y:S01]  /*1ed80*/  IMAD.IADD R56, R55, 0x1, R65 ;  /* 0x0000000137387824 */ /* 0x000fe200078e0241 */
[----:B------:R-:W-:Y:S01]  /*1ed90*/  IADD3 RZ, P4, PT, R39, R58, RZ ;  /* 0x0000003a27ff7210 */ /* 0x000fe20007f9e0ff */
[----:B------:R-:W-:-:S04]  /*1eda0*/  IMAD.WIDE.U32 R48, R19, R9, RZ ;  /* 0x0000000913307225 */ /* 0x000fc800078e00ff */
[----:B------:R-:W-:Y:S01]  /*1edb0*/  IMAD.X R53, RZ, RZ, RZ, P0 ;  /* 0x000000ffff357224 */ /* 0x000fe200000e06ff */
[----:B------:R-:W-:Y:S01]  /*1edc0*/  ISETP.GE.U32.AND P0, PT, R24, R50, PT ;  /* 0x000000321800720c */ /* 0x000fe20003f06070 */
[----:B------:R-:W-:Y:S01]  /*1edd0*/  IMAD.X R39, R56, 0x1, R62, P1 ;  /* 0x0000000138277824 */ /* 0x000fe200008e063e */
[----:B------:R-:W-:Y:S01]  /*1ede0*/  ISETP.GE.U32.AND P1, PT, R50, R36, PT ;  /* 0x000000243200720c */ /* 0x000fe20003f26070 */
[----:B------:R-:W-:Y:S01]  /*1edf0*/  IMAD.WIDE.U32 R48, P2, R10, R18, R48 ;  /* 0x000000120a307225 */ /* 0x000fe20007840030 */
[----:B------:R-:W-:Y:S02]  /*1ee00*/  ISETP.GE.U32.AND.EX P0, PT, R34, R63, PT, P0 ;  /* 0x0000003f2200720c */ /* 0x000fe40003f06100 */
[----:B------:R-:W-:Y:S01]  /*1ee10*/  ISETP.GE.U32.AND.EX P1, PT, R63, R37, PT, P1 ;  /* 0x000000253f00720c */ /* 0x000fe20003f26110 */
[-C--:B------:R-:W-:Y:S01]  /*1ee20*/  IMAD.WIDE.U32 R50, R19, R7.reuse, RZ ;  /* 0x0000000713327225 */ /* 0x080fe200078e00ff */
[----:B------:R-:W-:Y:S02]  /*1ee30*/  IADD3 RZ, P3, PT, R57, R48, RZ ;  /* 0x0000003039ff7210 */ /* 0x000fe40007f7e0ff */
[----:B------:R-:W-:Y:S01]  /*1ee40*/  SEL R57, RZ, 0x1, P0 ;  /* 0x00000001ff397807 */ /* 0x000fe20000000000 */
[----:B------:R-:W-:Y:S01]  /*1ee50*/  IMAD.WIDE.U32 R36, R18, R7, RZ ;  /* 0x0000000712247225 */ /* 0x000fe200078e00ff */
[----:B------:R-:W-:-:S02]  /*1ee60*/  SEL R36, RZ, 0x1, P1 ;  /* 0x00000001ff247807 */ /* 0x000fc40000800000 */
[----:B------:R-:W-:Y:S01]  /*1ee70*/  ISETP.GE.U32.AND P1, PT, R54, R32, PT ;  /* 0x000000203600720c */ /* 0x000fe20003f26070 */
[----:B------:R-:W-:Y:S01]  /*1ee80*/  IMAD.MOV.U32 R52, RZ, RZ, R59 ;  /* 0x000000ffff347224 */ /* 0x000fe200078e003b */
[----:B------:R-:W-:Y:S01]  /*1ee90*/  ISETP.GE.U32.AND P0, PT, R38, R54, PT ;  /* 0x000000362600720c */ /* 0x000fe20003f06070 */
[----:B------:R-:W-:Y:S01]  /*1eea0*/  IMAD.X R55, RZ, RZ, RZ, P6 ;  /* 0x000000ffff377224 */ /* 0x000fe200030e06ff */
[----:B------:R-:W-:Y:S01]  /*1eeb0*/  ISETP.GE.U32.AND.EX P1, PT, R56, R33, PT, P1 ;  /* 0x000000213800720c */ /* 0x000fe20003f26110 */
[----:B------:R-:W-:Y:S01]  /*1eec0*/  IMAD.MOV.U32 R54, RZ, RZ, R35 ;  /* 0x000000ffff367224 */ /* 0x000fe200078e0023 */
[----:B------:R-:W-:Y:S01]  /*1eed0*/  ISETP.GE.U32.AND.EX P0, PT, R39, R56, PT, P0 ;  /* 0x000000382700720c */ /* 0x000fe20003f06100 */
[----:B------:R-:W-:Y:S01]  /*1eee0*/  IMAD.WIDE.U32 R50, P6, R8, R18, R50 ;  /* 0x0000001208327225 */ /* 0x000fe200078c0032 */
[----:B------:R-:W-:Y:S02]  /*1eef0*/  SEL R48, RZ, 0x1, P1 ;  /* 0x00000001ff307807 */ /* 0x000fe40000800000 */
[----:B------:R-:W-:Y:S01]  /*1ef00*/  SEL R35, RZ, 0x1, P0 ;  /* 0x00000001ff237807 */ /* 0x000fe20000000000 */
[----:B------:R-:W-:Y:S01]  /*1ef10*/  IMAD.WIDE.U32.X R52, R12, R19, R52, P4 ;  /* 0x000000130c347225 */ /* 0x000fe200020e0434 */
[----:B------:R-:W-:-:S03]  /*1ef20*/  IADD3 RZ, P4, PT, R37, R50, RZ ;  /* 0x0000003225ff7210 */ /* 0x000fc60007f9e0ff */
[----:B------:R-:W-:-:S04]  /*1ef30*/  IMAD.WIDE.U32.X R54, R8, R22, R54, P5 ;  /* 0x0000001608367225 */ /* 0x000fc800028e0436 */
[----:B------:R-:W-:Y:S01]  /*1ef40*/  IMAD.X R33, RZ, RZ, RZ, P2 ;  /* 0x000000ffff217224 */ /* 0x000fe200010e06ff */
[----:B------:R-:W-:Y:S01]  /*1ef50*/  IADD3 R57, P2, P1, R57, R52, R36 ;  /* 0x0000003439397210 */ /* 0x000fe2000795e024 */
[----:B------:R-:W-:Y:S01]  /*1ef60*/  IMAD R50, R10, R18, RZ ;  /* 0x000000120a327224 */ /* 0x000fe200078e02ff */
[----:B------:R-:W-:Y:S01]  /*1ef70*/  IADD3 R54, P0, P5, R35, R54, R48 ;  /* 0x0000003623367210 */ /* 0x000fe20007d1e030 */
[C---:B------:R-:W-:Y:S01]  /*1ef80*/  IMAD.WIDE.U32 R36, R9.reuse, R18, R38 ;  /* 0x0000001209247225 */ /* 0x040fe200078e0026 */
[----:B------:R-:W-:Y:S02]  /*1ef90*/  IADD3.X R56, PT, PT, RZ, R53, RZ, P2, P1 ;  /* 0x00000035ff387210 */ /* 0x000fe400017e24ff */
[----:B------:R-:W-:Y:S01]  /*1efa0*/  IADD3.X R55, PT, PT, RZ, R55, RZ, P0, P5 ;  /* 0x00000037ff377210 */ /* 0x000fe200007ea4ff */
[----:B------:R-:W-:Y:S01]  /*1efb0*/  IMAD R59, R9, R19, R50 ;  /* 0x00000013093b7224 */ /* 0x000fe200078e0232 */
[----:B------:R-:W-:Y:S01]  /*1efc0*/  IADD3 R57, P5, PT, R57, R36, RZ ;  /* 0x0000002439397210 */ /* 0x000fe20007fbe0ff */
[----:B------:R-:W-:Y:S01]  /*1efd0*/  IMAD.WIDE.U32 R52, R34, 0x3d1, RZ ;  /* 0x000003d122347825 */ /* 0x000fe200078e00ff */
[----:B------:R-:W-:-:S02]  /*1efe0*/  ISETP.GE.U32.AND P1, PT, R36, R38, PT ;  /* 0x000000262400720c */ /* 0x000fc40003f26070 */
[----:B------:R-:W-:Y:S01]  /*1eff0*/  ISETP.GE.U32.AND P0, PT, R57, R36, PT ;  /* 0x000000243900720c */ /* 0x000fe20003f06070 */
[----:B------:R-:W-:Y:S02]  /*1f000*/  IMAD.IADD R59, R37, 0x1, R59 ;  /* 0x00000001253b7824 */ /* 0x000fe400078e023b */
[----:B------:R-:W-:Y:S02]  /*1f010*/  IMAD.MOV.U32 R32, RZ, RZ, R49 ;  /* 0x000000ffff207224 */ /* 0x000fe400078e0031 */
[----:B------:R-:W-:Y:S01]  /*1f020*/  IMAD.WIDE.U32 R48, R24, 0x3d1, RZ ;  /* 0x000003d118307825 */ /* 0x000fe200078e00ff */
[----:B------:R-:W-:-:S03]  /*1f030*/  ISETP.GE.U32.AND.EX P1, PT, R59, R39, PT, P1 ;  /* 0x000000273b00720c */ /* 0x000fc60003f26110 */
[----:B------:R-:W-:-:S04]  /*1f040*/  IMAD.WIDE.U32 R52, P2, RZ, R24, R52 ;  /* 0x00000018ff347225 */ /* 0x000fc80007840034 */
[----:B------:R-:W-:Y:S01]  /*1f050*/  IMAD.X R56, R59, 0x1, R56, P5 ;  /* 0x000000013b387824 */ /* 0x000fe200028e0638 */
[----:B------:R-:W-:Y:S01]  /*1f060*/  IADD3 R49, P5, PT, R49, R52, RZ ;  /* 0x0000003431317210 */ /* 0x000fe20007fbe0ff */
[----:B------:R-:W-:Y:S01]  /*1f070*/  IMAD.WIDE.U32.X R32, R10, R19, R32, P3 ;  /* 0x000000130a207225 */ /* 0x000fe200018e0420 */
[-C--:B------:R-:W-:Y:S02]  /*1f080*/  IADD3 R35, P3, PT, RZ, R48.reuse, RZ ;  /* 0x00000030ff237210 */ /* 0x080fe40007f7e0ff */
[C---:B------:R-:W-:Y:S01]  /*1f090*/  ISETP.GE.U32.AND.EX P0, PT, R56.reuse, R59, PT, P0 ;  /* 0x0000003b3800720c */ /* 0x040fe20003f06100 */
[----:B------:R-:W-:Y:S01]  /*1f0a0*/  IMAD.X R37, RZ, RZ, RZ, P6 ;  /* 0x000000ffff257224 */ /* 0x000fe200030e06ff */
[----:B------:R-:W-:Y:S01]  /*1f0b0*/  ISETP.GE.U32.AND P6, PT, R35, R48, PT ;  /* 0x000000302300720c */ /* 0x000fe20003fc6070 */
[----:B------:R-:W-:Y:S01]  /*1f0c0*/  IMAD.MOV.U32 R38, RZ, RZ, R53 ;  /* 0x000000ffff267224 */ /* 0x000fe200078e0035 */
[----:B------:R-:W-:Y:S01]  /*1f0d0*/  SEL R48, RZ, 0x1, P1 ;  /* 0x00000001ff307807 */ /* 0x000fe20000800000 */
[----:B------:R-:W-:Y:S01]  /*1f0e0*/  IMAD.WIDE.U32 R52, R56, 0x3d1, RZ ;  /* 0x000003d138347825 */ /* 0x000fe200078e00ff */
[----:B------:R-:W-:-:S03]  /*1f0f0*/  SEL R59, RZ, 0x1, P0 ;  /* 0x00000001ff3b7807 */ /* 0x000fc60000000000 */
[----:B------:R-:W-:Y:S02]  /*1f100*/  IMAD.X R39, RZ, RZ, RZ, P2 ;  /* 0x000000ffff277224 */ /* 0x000fe400010e06ff */
[----:B------:R-:W-:Y:S01]  /*1f110*/  IMAD.X R24, R49, 0x1, R24, P3 ;  /* 0x0000000131187824 */ /* 0x000fe200018e0618 */
[----:B------:R-:W-:Y:S01]  /*1f120*/  IADD3 R59, P1, P3, R59, R32, R48 ;  /* 0x000000203b3b7210 */ /* 0x000fe20007b3e030 */
[----:B------:R-:W-:Y:S02]  /*1f130*/  IMAD.MOV.U32 R36, RZ, RZ, R51 ;  /* 0x000000ffff247224 */ /* 0x000fe400078e0033 */
[----:B------:R-:W-:Y:S01]  /*1f140*/  IMAD.WIDE.U32.X R38, RZ, R34, R38, P5 ;  /* 0x00000022ff267225 */ /* 0x000fe200028e0426 */
[----:B------:R-:W-:Y:S02]  /*1f150*/  ISETP.GE.U32.AND.EX P2, PT, R24, R49, PT, P6 ;  /* 0x000000311800720c */ /* 0x000fe40003f46160 */
[----:B------:R-:W-:Y:S01]  /*1f160*/  IADD3.X R58, PT, PT, RZ, R33, RZ, P1, P3 ;  /* 0x00000021ff3a7210 */ /* 0x000fe20000fe64ff */
[----:B------:R-:W-:-:S04]  /*1f170*/  IMAD.WIDE.U32 R50, R57, 0x3d1, RZ ;  /* 0x000003d139327825 */ /* 0x000fc800078e00ff */
[----:B------:R-:W-:Y:S01]  /*1f180*/  IMAD R32, R8, R18, RZ ;  /* 0x0000001208207224 */ /* 0x000fe200078e02ff */
[----:B------:R-:W-:Y:S01]  /*1f190*/  IADD3 R63, P3, PT, R38, R50, RZ ;  /* 0x00000032263f7210 */ /* 0x000fe20007f7e0ff */
[----:B------:R-:W-:-:S03]  /*1f1a0*/  IMAD.WIDE.U32 R52, P5, RZ, R57, R52 ;  /* 0x00000039ff347225 */ /* 0x000fc600078a0034 */
[----:B------:R-:W-:Y:S01]  /*1f1b0*/  ISETP.GE.U32.AND P1, PT, R63, R50, PT ;  /* 0x000000323f00720c */ /* 0x000fe20003f26070 */
[----:B------:R-:W-:-:S04]  /*1f1c0*/  IMAD.WIDE.U32 R48, R7, R18, R54 ;  /* 0x0000001207307225 */ /* 0x000fc800078e0036 */
[-C--:B------:R-:W-:Y:S01]  /*1f1d0*/  IMAD R65, R7, R19.reuse, R32 ;  /* 0x0000001307417224 */ /* 0x080fe200078e0220 */
[----:B------:R-:W-:Y:S01]  /*1f1e0*/  IADD3 R59, P6, PT, R59, R48, RZ ;  /* 0x000000303b3b7210 */ /* 0x000fe20007fde0ff */
[----:B------:R-:W-:Y:S01]  /*1f1f0*/  IMAD.X R33, RZ, RZ, RZ, P5 ;  /* 0x000000ffff217224 */ /* 0x000fe200028e06ff */
[----:B------:R-:W-:Y:S01]  /*1f200*/  IADD3 R51, P5, PT, R51, R52, RZ ;  /* 0x0000003433337210 */ /* 0x000fe20007fbe0ff */
[----:B------:R-:W-:Y:S01]  /*1f210*/  IMAD.WIDE.U32.X R36, R8, R19, R36, P4 ;  /* 0x0000001308247225 */ /* 0x000fe200020e0424 */
[----:B------:R-:W-:Y:S02]  /*1f220*/  IADD3 R61, P4, PT, R63, R34, RZ ;  /* 0x000000223f3d7210 */ /* 0x000fe40007f9e0ff */
[----:B------:R-:W-:Y:S01]  /*1f230*/  SEL R34, RZ, 0x1, P2 ;  /* 0x00000001ff227807 */ /* 0x000fe20001000000 */
[----:B------:R-:W-:Y:S01]  /*1f240*/  IMAD.IADD R65, R49, 0x1, R65 ;  /* 0x0000000131417824 */ /* 0x000fe200078e0241 */
[----:B------:R-:W-:Y:S01]  /*1f250*/  ISETP.GE.U32.AND P0, PT, R48, R54, PT ;  /* 0x000000363000720c */ /* 0x000fe20003f06070 */
[----:B------:R-:W-:Y:S01]  /*1f260*/  IMAD.X R50, R51, 0x1, R39, P3 ;  /* 0x0000000133327824 */ /* 0x000fe200018e0627 */
[----:B------:R-:W-:Y:S01]  /*1f270*/  ISETP.LT.U32.AND P2, PT, R61, R63, PT ;  /* 0x0000003f3d00720c */ /* 0x000fe20003f41070 */
[----:B------:R-:W-:Y:S01]  /*1f280*/  IMAD.MOV.U32 R32, RZ, RZ, R53 ;  /* 0x000000ffff207224 */ /* 0x000fe200078e0035 */
[C---:B------:R-:W-:Y:S01]  /*1f290*/  ISETP.GE.U32.AND.EX P0, PT, R65.reuse, R55, PT, P0 ;  /* 0x000000374100720c */ /* 0x040fe20003f06100 */
[----:B------:R-:W-:Y:S01]  /*1f2a0*/  IMAD.X R58, R65, 0x1, R58, P6 ;  /* 0x00000001413a7824 */ /* 0x000fe200030e063a */
[----:B------:R-:W-:Y:S01]  /*1f2b0*/  IADD3 R34, P6, PT, R61, R34, RZ ;  /* 0x000000223d227210 */ /* 0x000fe20007fde0ff */
[C---:B------:R-:W-:Y:S01]  /*1f2c0*/  IMAD.X R57, R50.reuse, 0x1, R57, P4 ;  /* 0x0000000132397824 */ /* 0x040fe200020e0639 */
[----:B------:R-:W-:Y:S01]  /*1f2d0*/  ISETP.GE.U32.AND.EX P1, PT, R50, R51, PT, P1 ;  /* 0x000000333200720c */ /* 0x000fe20003f26110 */
[----:B------:R-:W-:Y:S01]  /*1f2e0*/  IMAD.WIDE.U32.X R32, RZ, R56, R32, P5 ;  /* 0x00000038ff207225 */ /* 0x000fe200028e0420 */
[----:B------:R-:W-:-:S02]  /*1f2f0*/  ISETP.GE.U32.AND P5, PT, R59, R48, PT ;  /* 0x000000303b00720c */ /* 0x000fc40003fa6070 */
[----:B------:R-:W-:Y:S01]  /*1f300*/  ISETP.GE.U32.AND P3, PT, R34, R61, PT ;  /* 0x0000003d2200720c */ /* 0x000fe20003f66070 */
[C---:B------:R-:W-:Y:S01]  /*1f310*/  IMAD.WIDE.U32 R48, R58.reuse, 0x3d1, RZ ;  /* 0x000003d13a307825 */ /* 0x040fe200078e00ff */
[----:B------:R-:W-:Y:S02]  /*1f320*/  ISETP.GE.U32.AND.EX P5, PT, R58, R65, PT, P5 ;  /* 0x000000413a00720c */ /* 0x000fe40003fa6150 */
[----:B------:R-:W-:Y:S01]  /*1f330*/  SEL R51, RZ, 0x1, P0 ;  /* 0x00000001ff337807 */ /* 0x000fe20000000000 */
[----:B------:R-:W-:Y:S01]  /*1f340*/  IMAD.X R52, RZ, RZ, R57, P6 ;  /* 0x000000ffff347224 */ /* 0x000fe200030e0639 */
[----:B------:R-:W-:Y:S01]  /*1f350*/  SEL R61, RZ, 0x1, P1 ;  /* 0x00000001ff3d7807 */ /* 0x000fe20000800000 */
[----:B------:R-:W-:Y:S01]  /*1f360*/  IMAD.WIDE.U32 R38, R59, 0x3d1, RZ ;  /* 0x000003d13b267825 */ /* 0x000fe200078e00ff */
[----:B------:R-:W-:Y:S02]  /*1f370*/  SEL R55, RZ, 0x1, P5 ;  /* 0x00000001ff377807 */ /* 0x000fe40002800000 */
[----:B------:R-:W-:Y:S01]  /*1f380*/  ISETP.GE.U32.AND.EX P4, PT, R52, R57, PT, P3 ;  /* 0x000000393400720c */ /* 0x000fe20003f86130 */
[----:B------:R-:W-:Y:S01]  /*1f390*/  IMAD.WIDE.U32 R48, P0, RZ, R59, R48 ;  /* 0x0000003bff307225 */ /* 0x000fe20007800030 */
[----:B------:R-:W-:-:S02]  /*1f3a0*/  IADD3 R61, P1, P3, R38, R32, R61 ;  /* 0x00000020263d7210 */ /* 0x000fc40007b3e03d */
[----:B------:R-:W-:Y:S01]  /*1f3b0*/  ISETP.LT.U32.OR.EX P2, PT, R57, R50, !P4, P2 ;  /* 0x000000323900720c */ /* 0x000fe20006741520 */
[----:B------:R-:W-:Y:S01]  /*1f3c0*/  IMAD.MOV.U32 R50, RZ, RZ, R49 ;  /* 0x000000ffff327224 */ /* 0x000fe200078e0031 */
[----:B------:R-:W-:Y:S01]  /*1f3d0*/  IADD3 R55, P4, P5, R55, R36, R51 ;  /* 0x0000002437377210 */ /* 0x000fe20007d9e033 */
[----:B------:R-:W-:Y:S01]  /*1f3e0*/  IMAD.X R51, RZ, RZ, RZ, P0 ;  /* 0x000000ffff337224 */ /* 0x000fe200000e06ff */
[----:B------:R-:W-:Y:S02]  /*1f3f0*/  IADD3 R57, P6, PT, R39, R48, RZ ;  /* 0x0000003027397210 */ /* 0x000fe40007fde0ff */
[C---:B------:R-:W-:Y:S02]  /*1f400*/  ISETP.GE.U32.AND P0, PT, R61.reuse, R38, PT ;  /* 0x000000263d00720c */ /* 0x040fe40003f06070 */
[----:B------:R-:W-:Y:S01]  /*1f410*/  IADD3.X R39, PT, PT, RZ, R37, RZ, P4, P5 ;  /* 0x00000025ff277210 */ /* 0x000fe200027ea4ff */
[----:B------:R-:W-:Y:S01]  /*1f420*/  IMAD.WIDE.U32.X R50, RZ, R58, R50, P6 ;  /* 0x0000003aff327225 */ /* 0x000fe200030e0432 */
[----:B------:R-:W-:-:S02]  /*1f430*/  IADD3 R56, P4, PT, R61, R56, RZ ;  /* 0x000000383d387210 */ /* 0x000fc40007f9e0ff */
[----:B------:R-:W-:Y:S01]  /*1f440*/  SEL R53, RZ, 0x1, !P2 ;  /* 0x00000001ff357807 */ /* 0x000fe20005000000 */
[----:B------:R-:W-:Y:S01]  /*1f450*/  IMAD.WIDE.U32 R36, R39, 0x3d1, RZ ;  /* 0x000003d127247825 */ /* 0x000fe200078e00ff */
[----:B------:R-:W-:Y:S02]  /*1f460*/  IADD3.X R38, PT, PT, R57, R33, RZ, P1, P3 ;  /* 0x0000002139267210 */ /* 0x000fe40000fe64ff */
[----:B------:R-:W-:Y:S01]  /*1f470*/  IADD3 R53, P3, PT, R56, R53, RZ ;  /* 0x0000003538357210 */ /* 0x000fe20007f7e0ff */
[----:B------:R-:W-:Y:S01]  /*1f480*/  IMAD.WIDE.U32 R32, R55, 0x3d1, RZ ;  /* 0x000003d137207825 */ /* 0x000fe200078e00ff */
[C---:B------:R-:W-:Y:S02]  /*1f490*/  ISETP.GE.U32.AND.EX P0, PT, R38.reuse, R57, PT, P0 ;  /* 0x000000392600720c */ /* 0x040fe40003f06100 */
[----:B------:R-:W-:Y:S01]  /*1f4a0*/  ISETP.GE.U32.AND P2, PT, R53, R56, PT ;  /* 0x000000383500720c */ /* 0x000fe20003f46070 */
[----:B------:R-:W-:Y:S01]  /*1f4b0*/  IMAD.X R59, R38, 0x1, R59, P4 ;  /* 0x00000001263b7824 */ /* 0x000fe200020e063b */
[----:B------:R-:W-:-:S02]  /*1f4c0*/  SEL R57, RZ, 0x1, P0 ;  /* 0x00000001ff397807 */ /* 0x000fc40000000000 */
[----:B------:R-:W-:Y:S01]  /*1f4d0*/  ISETP.LT.U32.AND P1, PT, R56, R61, PT ;  /* 0x0000003d3800720c */ /* 0x000fe20003f21070 */
[----:B------:R-:W-:Y:S01]  /*1f4e0*/  IMAD.X R54, RZ, RZ, R59, P3 ;  /* 0x000000ffff367224 */ /* 0x000fe200018e063b */
[----:B------:R-:W-:Y:S01]  /*1f4f0*/  IADD3 R57, P4, P5, R32, R50, R57 ;  /* 0x0000003220397210 */ /* 0x000fe20007d9e039 */
[----:B------:R-:W-:-:S03]  /*1f500*/  IMAD.WIDE.U32 R36, P3, RZ, R55, R36 ;  /* 0x00000037ff247225 */ /* 0x000fc60007860024 */
[----:B------:R-:W-:Y:S01]  /*1f510*/  ISETP.GE.U32.AND.EX P0, PT, R54, R59, PT, P2 ;  /* 0x0000003b3600720c */ /* 0x000fe20003f06120 */
[----:B------:R-:W-:-:S03]  /*1f520*/  IMAD R56, R14, R16, RZ ;  /* 0x000000100e387224 */ /* 0x000fc600078e02ff */
[----:B------:R-:W-:Y:S02]  /*1f530*/  ISETP.LT.U32.OR.EX P1, PT, R59, R38, !P0, P1 ;  /* 0x000000263b00720c */ /* 0x000fe40004721510 */
[----:B------:R-:W-:Y:S01]  /*1f540*/  IADD3 R59, P2, PT, R33, R36, RZ ;  /* 0x00000024213b7210 */ /* 0x000fe20007f5e0ff */
[----:B------:R-:W-:Y:S01]  /*1f550*/  IMAD.X R33, RZ, RZ, RZ, P3 ;  /* 0x000000ffff217224 */ /* 0x000fe200018e06ff */
[----:B------:R-:W-:Y:S02]  /*1f560*/  IADD3 R49, P0, PT, R57, R58, RZ ;  /* 0x0000003a39317210 */ /* 0x000fe40007f1e0ff */
[----:B------:R-:W-:Y:S02]  /*1f570*/  SEL R50, RZ, 0x1, !P1 ;  /* 0x00000001ff327807 */ /* 0x000fe40004800000 */
[----:B------:R-:W-:Y:S02]  /*1f580*/  IADD3.X R38, PT, PT, R59, R51, RZ, P4, P5 ;  /* 0x000000333b267210 */ /* 0x000fe400027ea4ff */
[----:B------:R-:W-:-:S02]  /*1f590*/  IADD3 R50, P4, PT, R49, R50, RZ ;  /* 0x0000003231327210 */ /* 0x000fc40007f9e0ff */
[----:B------:R-:W-:Y:S01]  /*1f5a0*/  ISETP.LT.U32.AND P3, PT, R49, R57, PT ;  /* 0x000000393100720c */ /* 0x000fe20003f61070 */
[----:B------:R-:W-:Y:S01]  /*1f5b0*/  IMAD.X R36, R38, 0x1, R55, P0 ;  /* 0x0000000126247824 */ /* 0x000fe200000e0637 */
[----:B------:R-:W-:Y:S01]  /*1f5c0*/  ISETP.GE.U32.AND P0, PT, R57, R32, PT ;  /* 0x000000203900720c */ /* 0x000fe20003f06070 */
[----:B------:R-:W-:Y:S01]  /*1f5d0*/  IMAD.MOV.U32 R32, RZ, RZ, R37 ;  /* 0x000000ffff207224 */ /* 0x000fe200078e0025 */
[----:B------:R-:W-:Y:S01]  /*1f5e0*/  ISETP.GE.U32.AND P1, PT, R50, R49, PT ;  /* 0x000000313200720c */ /* 0x000fe20003f26070 */
[----:B------:R-:W-:Y:S01]  /*1f5f0*/  IMAD.X R51, RZ, RZ, R36, P4 ;  /* 0x000000ffff337224 */ /* 0x000fe200020e0624 */
[----:B------:R-:W-:Y:S01]  /*1f600*/  ISETP.GE.U32.AND.EX P0, PT, R38, R59, PT, P0 ;  /* 0x0000003b2600720c */ /* 0x000fe20003f06100 */
[----:B------:R-:W-:-:S03]  /*1f610*/  IMAD.WIDE.U32.X R32, RZ, R39, R32, P2 ;  /* 0x00000027ff207225 */ /* 0x000fc600010e0420 */
[----:B------:R-:W-:Y:S02]  /*1f620*/  ISETP.GE.U32.AND.EX P1, PT, R51, R36, PT, P1 ;  /* 0x000000243300720c */ /* 0x000fe40003f26110 */
        /* <DEDUP_REMOVED lines=61> */
.L_x_123:
[----:B------:R-:W-:Y:S05]  /*1fa00*/  BSYNC.RECONVERGENT B0 ;  /* 0x0000000000007941 */ /* 0x000fea0003800200 */
.L_x_122:
[----:B------:R-:W-:Y:S01]  /*1fa10*/  IMAD.MOV.U32 R32, RZ, RZ, R35 ;  /* 0x000000ffff207224 */ /* 0x000fe200078e0023 */
[----:B------:R-:W-:Y:S01]  /*1fa20*/  IADD3 R29, P1, PT, R34, R30, RZ ;  /* 0x0000001e221d7210 */ /* 0x000fe20007f3e0ff */
[----:B------:R-:W-:Y:S01]  /*1fa30*/  IMAD.MOV.U32 R33, RZ, RZ, R24 ;  /* 0x000000ffff217224 */ /* 0x000fe200078e0018 */
[----:B------:R-:W-:Y:S01]  /*1fa40*/  BSSY.RECONVERGENT B0, `(.L_x_124) ;  /* 0x00000bb000007945 */ /* 0x000fe20003800200 */
[C---:B------:R-:W-:Y:S02]  /*1fa50*/  IMAD R31, R13.reuse, R21, R56 ;  /* 0x000000150d1f7224 */ /* 0x040fe400078e0238 */
        /* <DEDUP_REMOVED lines=50> */
.L_x_125:
        /* <DEDUP_REMOVED lines=24> */
[----:B------:R-:W-:-:S02]  /*1ff00*/  IADD3 R24, P0, PT, R35, R30, RZ ;  /* 0x0000001e23187210 */ /* 0x000fc40007f1e0ff */
        /* <DEDUP_REMOVED lines=10> */
[----:B------:R-:W-:Y:S02]  /*1ffb0*/  IADD3 R25, P3, PT, R26, R15, RZ ;  /* 0x0000000f1a197210 */ /* 0x000fe40007f7e0ff */
        /* <DEDUP_REMOVED lines=17> */
.L_x_128:
[----:B------:R-:W-:Y:S05]  /*200d0*/  BSYNC.RELIABLE B1 ;  /* 0x0000000000017941 */ /* 0x000fea0003800100 */
.L_x_127:
[----:B------:R-:W-:Y:S01]  /*200e0*/  ISETP.GE.U32.AND P0, PT, R15, -0x3d1, PT ;  /* 0xfffffc2f0f00780c */ /* 0x000fe20003f06070 */
[----:B------:R-:W-:Y:S01]  /*200f0*/  BSSY.RELIABLE B1, `(.L_x_129) ;  /* 0x0000032000017945 */ /* 0x000fe20003800100 */
[----:B------:R-:W-:Y:S02]  /*20100*/  ISETP.NE.U32.AND P2, PT, R24, -0x1, PT ;  /* 0xffffffff1800780c */ /* 0x000fe40003f45070 */
[----:B------:R-:W-:Y:S02]  /*20110*/  ISETP.GE.U32.AND.EX P0, PT, R28, -0x2, PT, P0 ;  /* 0xfffffffe1c00780c */ /* 0x000fe40003f06100 */
[----:B------:R-:W-:Y:S02]  /*20120*/  IADD3 R28, P1, PT, R24, 0x1, RZ ;  /* 0x00000001181c7810 */ /* 0x000fe40007f3e0ff */
[----:B------:R-:W-:Y:S02]  /*20130*/  SEL R15, RZ, 0x1, P0 ;  /* 0x00000001ff0f7807 */ /* 0x000fe40000000000 */
[----:B------:R-:W-:Y:S01]  /*20140*/  ISETP.NE.U32.AND P3, PT, R64, -0x1, PT ;  /* 0xffffffff4000780c */ /* 0x000fe20003f65070 */
[----:B------:R-:W-:Y:S01]  /*20150*/  IMAD.X R36, RZ, RZ, R27, P1 ;  /* 0x000000ffff247224 */ /* 0x000fe200008e061b */
[----:B------:R-:W-:-:S02]  /*20160*/  ISETP.GE.U32.AND P1, PT, R28, R15, PT ;  /* 0x0000000f1c00720c */ /* 0x000fc40003f26070 */
        /* <DEDUP_REMOVED lines=42> */
.L_x_130:
[----:B------:R-:W-:Y:S05]  /*20410*/  BSYNC.RELIABLE B1 ;  /* 0x0000000000017941 */ /* 0x000fea0003800100 */
.L_x_129:
[----:B------:R-:W-:Y:S02]  /*20420*/  ISETP.GE.U32.AND P0, PT, R15, -0x3d1, PT ;  /* 0xfffffc2f0f00780c */ /* 0x000fe40003f06070 */
[----:B------:R-:W-:Y:S02]  /*20430*/  ISETP.NE.U32.AND P2, PT, R24, -0x1, PT ;  /* 0xffffffff1800780c */ /* 0x000fe40003f45070 */
[----:B------:R-:W-:Y:S02]  /*20440*/  ISETP.GE.U32.AND.EX P0, PT, R28, -0x2, PT, P0 ;  /* 0xfffffffe1c00780c */ /* 0x000fe40003f06100 */
[----:B------:R-:W-:Y:S02]  /*20450*/  IADD3 R28, P1, PT, R24, 0x1, RZ ;  /* 0x00000001181c7810 */ /* 0x000fe40007f3e0ff */
[----:B------:R-:W-:Y:S02]  /*20460*/  SEL R15, RZ, 0x1, P0 ;  /* 0x00000001ff0f7807 */ /* 0x000fe40000000000 */
[----:B------:R-:W-:Y:S01]  /*20470*/  ISETP.NE.U32.AND P3, PT, R64, -0x1, PT ;  /* 0xffffffff4000780c */ /* 0x000fe20003f65070 */
[----:B------:R-:W-:Y:S01]  /*20480*/  IMAD.X R33, RZ, RZ, R27, P1 ;  /* 0x000000ffff217224 */ /* 0x000fe200008e061b */
[----:B------:R-:W-:-:S02]  /*20490*/  ISETP.GE.U32.AND P1, PT, R28, R15, PT ;  /* 0x0000000f1c00720c */ /* 0x000fc40003f26070 */
[----:B------:R-:W-:Y:S02]  /*204a0*/  SEL R30, RZ, 0xffffffff, P0 ;  /* 0xffffffffff1e7807 */ /* 0x000fe40000000000 */
[----:B------:R-:W-:-:S04]  /*204b0*/  ISETP.GE.U32.AND.EX P1, PT, R33, RZ, PT, P1 ;  /* 0x000000ff2100720c */ /* 0x000fc80003f26110 */
[----:B------:R-:W-:Y:S02]  /*204c0*/  ISETP.NE.OR.EX P1, PT, R27, -0x1, !P1, P2 ;  /* 0xffffffff1b00780c */ /* 0x000fe40004f25720 */
[----:B------:R-:W-:Y:S02]  /*204d0*/  IADD3 R34, P2, PT, R64, 0x1, RZ ;  /* 0x0000000140227810 */ /* 0x000fe40007f5e0ff */
[----:B------:R-:W-:Y:S02]  /*204e0*/  SEL R15, RZ, 0x1, !P1 ;  /* 0x00000001ff0f7807 */ /* 0x000fe40004800000 */
[----:B------:R-:W-:Y:S01]  /*204f0*/  IADD3 R27, P0, PT, R30, R28, RZ ;  /* 0x0000001c1e1b7210 */ /* 0x000fe20007f1e0ff */
[----:B------:R-:W-:Y:S01]  /*20500*/  IMAD.X R36, RZ, RZ, R29, P2 ;  /* 0x000000ffff247224 */ /* 0x000fe200010e061d */
[----:B------:R-:W-:Y:S02]  /*20510*/  ISETP.GE.U32.AND P2, PT, R34, R15, PT ;  /* 0x0000000f2200720c */ /* 0x000fe40003f46070 */
[----:B------:R-:W-:Y:S01]  /*20520*/  IADD3 R15, P4, PT, R32, 0xb73, RZ ;  /* 0x00000b73200f7810 */ /* 0x000fe20007f9e0ff */
[----:B------:R-:W-:Y:S01]  /*20530*/  IMAD.X R30, R30, 0x1, R33, P0 ;  /* 0x000000011e1e7824 */ /* 0x000fe200000e0621 */
[----:B------:R-:W-:-:S02]  /*20540*/  ISETP.GE.U32.AND.EX P2, PT, R36, RZ, PT, P2 ;  /* 0x000000ff2400720c */ /* 0x000fc40003f46120 */
[----:B------:R-:W-:Y:S02]  /*20550*/  IADD3.X R28, PT, PT, R31, 0x3, RZ, P4, !PT ;  /* 0x000000031f1c7810 */ /* 0x000fe400027fe4ff */
        /* <DEDUP_REMOVED lines=9> */
.L_x_126:
[----:B------:R-:W-:Y:S05]  /*205f0*/  BSYNC.RECONVERGENT B0 ;  /* 0x0000000000007941 */ /* 0x000fea0003800200 */
.L_x_124:
[----:B------:R-:W-:Y:S05]  /*20600*/  WARPSYNC.ALL ;  /* 0x0000000000007948 */ /* 0x000fea0003800000 */
[----:B------:R-:W-:Y:S01]  /*20610*/  IMAD.WIDE.U32 R34, R21, 0x16f81798, RZ ;  /* 0x16f8179815227825 */ /* 0x000fe200078e00ff */
[----:B------:R-:W-:Y:S01]  /*20620*/  UMOV UR5, URZ ;  /* 0x000000ff00057c82 */ /* 0x000fe20008000000 */
[----:B------:R-:W-:Y:S02]  /*20630*/  BSSY.RECONVERGENT B0, `(.L_x_131) ;  /* 0x0000181000007945 */ /* 0x000fe40003800200 */
[----:B------:R-:W-:-:S04]  /*20640*/  IMAD.WIDE.U32 R30, R16, 0x16f81798, RZ ;  /* 0x16f81798101e7825 */ /* 0x000fc800078e00ff */
[----:B------:R-:W-:-:S04]  /*20650*/  IMAD.WIDE.U32 R34, P0, R16, 0x59f2815b, R34 ;  /* 0x59f2815b10227825 */ /* 0x000fc80007800022 */
[----:B------:R-:W-:Y:S01]  /*20660*/  IMAD.X R51, RZ, RZ, RZ, P0 ;  /* 0x000000ffff337224 */ /* 0x000fe200000e06ff */
[----:B------:R-:W-:Y:S01]  /*20670*/  IADD3 RZ, P0, PT, R31, R34, RZ ;  /* 0x000000221fff7210 */ /* 0x000fe20007f1e0ff */
[----:B------:R-:W-:-:S04]  /*20680*/  IMAD.WIDE.U32 R30, R20, 0x16f81798, RZ ;  /* 0x16f81798141e7825 */ /* 0x000fc800078e00ff */
[----:B------:R-:W-:Y:S02]  /*20690*/  IMAD.MOV.U32 R50, RZ, RZ, R35 ;  /* 0x000000ffff327224 */ /* 0x000fe400078e0023 */
[----:B------:R-:W-:-:S04]  /*206a0*/  IMAD.WIDE.U32 R32, R17, 0x16f81798, RZ ;  /* 0x16f8179811207825 */ /* 0x000fc800078e00ff */
[----:B------:R-:W-:-:S04]  /*206b0*/  IMAD.WIDE.U32.X R50, R21, 0x59f2815b, R50, P0 ;  /* 0x59f2815b15327825 */ /* 0x000fc800000e0432 */
[----:B------:R-:W-:Y:S01]  /*206c0*/  IMAD.WIDE.U32 R30, P4, R17, 0x59f2815b, R30 ;  /* 0x59f2815b111e7825 */ /* 0x000fe2000788001e */
[----:B------:R-:W-:-:S03]  /*206d0*/  IADD3 R56, P2, PT, R50, R32, RZ ;  /* 0x0000002032387210 */ /* 0x000fc60007f5e0ff */
[----:B------:R-:W-:Y:S01]  /*206e0*/  IMAD.WIDE.U32 R38, R20, 0x2dce28d9, RZ ;  /* 0x2dce28d914267825 */ /* 0x000fe200078e00ff */
[----:B------:R-:W-:Y:S02]  /*206f0*/  IADD3 R59, P5, PT, R33, R30, RZ ;  /* 0x0000001e213b7210 */ /* 0x000fe40007fbe0ff */
[----:B------:R-:W-:Y:S01]  /*20700*/  ISETP.GE.U32.AND P0, PT, R56, R32, PT ;  /* 0x000000203800720c */ /* 0x000fe20003f06070 */
[----:B------:R-:W-:-:S04]  /*20710*/  IMAD.WIDE.U32 R54, R21, 0x2dce28d9, RZ ;  /* 0x2dce28d915367825 */ /* 0x000fc800078e00ff */
[----:B------:R-:W-:Y:S02]  /*20720*/  IMAD.X R57, R59, 0x1, R51, P2 ;  /* 0x000000013b397824 */ /* 0x000fe400010e0633 */
[----:B------:R-:W-:-:S03]  /*20730*/  IMAD.WIDE.U32 R48, R17, 0x2dce28d9, RZ ;  /* 0x2dce28d911307825 */ /* 0x000fc600078e00ff */
[----:B------:R-:W-:Y:S01]  /*20740*/  ISETP.GE.U32.AND.EX P0, PT, R57, R59, PT, P0 ;  /* 0x0000003b3900720c */ /* 0x000fe20003f06100 */
[----:B------:R-:W-:-:S03]  /*20750*/  IMAD.WIDE.U32 R38, P1, R17, 0x29bfcdb, R38 ;  /* 0x029bfcdb11267825 */ /* 0x000fc60007820026 */
[----:B------:R-:W-:Y:S01]  /*20760*/  SEL R51, RZ, 0x1, P0 ;  /* 0x00000001ff337807 */ /* 0x000fe20000000000 */
[----:B------:R-:W-:-:S04]  /*20770*/  IMAD.WIDE.U32 R52, R22, 0x16f81798, RZ ;  /* 0x16f8179816347825 */ /* 0x000fc800078e00ff */
[----:B------:R-:W-:-:S04]  /*20780*/  IMAD.WIDE.U32 R36, R16, 0x2dce28d9, RZ ;  /* 0x2dce28d910247825 */ /* 0x000fc800078e00ff */
[----:B------:R-:W-:-:S04]  /*20790*/  IMAD.WIDE.U32 R54, P3, R16, 0x29bfcdb, R54 ;  /* 0x029bfcdb10367825 */ /* 0x000fc80007860036 */
[----:B------:R-:W-:Y:S01]  /*207a0*/  IMAD.X R33, RZ, RZ, RZ, P4 ;  /* 0x000000ffff217224 */ /* 0x000fe200020e06ff */
[----:B------:R-:W-:Y:S01]  /*207b0*/  IADD3 RZ, P4, PT, R49, R38, RZ ;  /* 0x0000002631ff7210 */ /* 0x000fe20007f9e0ff */
[----:B------:R-:W-:Y:S01]  /*207c0*/  IMAD.MOV.U32 R32, RZ, RZ, R31 ;  /* 0x000000ffff207224 */ /* 0x000fe200078e001f */
[----:B------:R-:W-:Y:S01]  /*207d0*/  IADD3 RZ, P2, PT, R37, R54, RZ ;  /* 0x0000003625ff7210 */ /* 0x000fe20007f5e0ff */
[----:B------:R-:W-:-:S04]  /*207e0*/  IMAD.WIDE.U32 R48, R23, 0x16f81798, RZ ;  /* 0x16f8179817307825 */ /* 0x000fc800078e00ff */
[----:B------:R-:W-:-:S04]  /*207f0*/  IMAD.WIDE.U32 R52, P6, R23, 0x59f2815b, R52 ;  /* 0x59f2815b17347825 */ /* 0x000fc800078c0034 */
[----:B------:R-:W-:Y:S01]  /*20800*/  IMAD.WIDE.U32.X R32, R20, 0x59f2815b, R32, P5 ;  /* 0x59f2815b14207825 */ /* 0x000fe200028e0420 */
[----:B------:R-:W-:-:S03]  /*20810*/  IADD3 R61, P5, PT, R49, R52, RZ ;  /* 0x00000034313d7210 */ /* 0x000fc60007fbe0ff */
[----:B------:R-:W-:-:S04]  /*20820*/  IMAD.WIDE.U32 R36, R16, 0x2dce28d9, R56 ;  /* 0x2dce28d910247825 */ /* 0x000fc800078e0038 */
[----:B------:R-:W-:Y:S01]  /*20830*/  IMAD.X R31, RZ, RZ, RZ, P6 ;  /* 0x000000ffff1f7224 */ /* 0x000fe200030e06ff */
[----:B------:R-:W-:Y:S01]  /*20840*/  IADD3 R32, P0, P6, R48, R32, R51 ;  /* 0x0000002030207210 */ /* 0x000fe20007e1e033 */
[----:B------:R-:W-:Y:S01]  /*20850*/  IMAD.X R51, RZ, RZ, RZ, P3 ;  /* 0x000000ffff337224 */ /* 0x000fe200018e06ff */
[----:B------:R-:W-:Y:S01]  /*20860*/  ISETP.GE.U32.AND P3, PT, R36, R56, PT ;  /* 0x000000382400720c */ /* 0x000fe20003f66070 */
[----:B------:R-:W-:Y:S01]  /*20870*/  IMAD.IADD R69, R54, 0x1, R37 ;  /* 0x0000000136457824 */ /* 0x000fe200078e0225 */
[----:B------:R-:W-:Y:S01]  /*20880*/  IADD3.X R33, PT, PT, R61, R33, RZ, P0, P6 ;  /* 0x000000213d217210 */ /* 0x000fe200007ec4ff */
[----:B------:R-:W-:Y:S02]  /*20890*/  IMAD.MOV.U32 R50, RZ, RZ, R55 ;  /* 0x000000ffff327224 */ /* 0x000fe400078e0037 */
[----:B------:R-:W-:Y:S01]  /*208a0*/  IMAD.MOV.U32 R30, RZ, RZ, R53 ;  /* 0x000000ffff1e7224 */ /* 0x000fe200078e0035 */
[----:B------:R-:W-:Y:S01]  /*208b0*/  ISETP.GE.U32.AND.EX P0, PT, R69, R57, PT, P3 ;  /* 0x000000394500720c */ /* 0x000fe20003f06130 */
[----:B------:R-:W-:-:S03]  /*208c0*/  IMAD.WIDE.U32 R52, R17, 0x2dce28d9, R32 ;  /* 0x2dce28d911347825 */ /* 0x000fc600078e0020 */
[----:B------:R-:W-:Y:S01]  /*208d0*/  SEL R55, RZ, 0x1, P0 ;  /* 0x00000001ff377807 */ /* 0x000fe20000000000 */
[----:B------:R-:W-:Y:S01]  /*208e0*/  IMAD.WIDE.U32.X R50, R21, 0x29bfcdb, R50, P2 ;  /* 0x029bfcdb15327825 */ /* 0x000fe200010e0432 */
[----:B------:R-:W-:Y:S02]  /*208f0*/  ISETP.GE.U32.AND P2, PT, R32, R48, PT ;  /* 0x000000302000720c */ /* 0x000fe40003f46070 */
[C---:B------:R-:W-:Y:S01]  /*20900*/  ISETP.GE.U32.AND P0, PT, R52.reuse, R32, PT ;  /* 0x000000203400720c */ /* 0x040fe20003f06070 */
[----:B------:R-:W-:Y:S01]  /*20910*/  IMAD.X R49, RZ, RZ, RZ, P1 ;  /* 0x000000ffff317224 */ /* 0x000fe200008e06ff */
[----:B------:R-:W-:Y:S01]  /*20920*/  IADD3 R50, P1, P6, R52, R50, R55 ;  /* 0x0000003234327210 */ /* 0x000fe20007e3e037 */
[----:B------:R-:W-:Y:S01]  /*20930*/  IMAD.IADD R53, R38, 0x1, R53 ;  /* 0x0000000126357824 */ /* 0x000fe200078e0235 */
[----:B------:R-:W-:Y:S01]  /*20940*/  ISETP.GE.U32.AND.EX P2, PT, R33, R61, PT, P2 ;  /* 0x0000003d2100720c */ /* 0x000fe20003f46120 */
[----:B------:R-:W-:Y:S01]  /*20950*/  IMAD.WIDE.U32 R58, R19, 0x16f81798, RZ ;  /* 0x16f81798133a7825 */ /* 0x000fe200078e00ff */
[----:B------:R-:W-:-:S02]  /*20960*/  ISETP.GE.U32.AND P3, PT, R50, R52, PT ;  /* 0x000000343200720c */ /* 0x000fc40003f66070 */
[C---:B------:R-:W-:Y:S01]  /*20970*/  IADD3.X R51, PT, PT, R53.reuse, R51, RZ, P1, P6 ;  /* 0x0000003335337210 */ /* 0x040fe20000fec4ff */
[----:B------:R-:W-:Y:S01]  /*20980*/  IMAD.MOV.U32 R48, RZ, RZ, R39 ;  /* 0x000000ffff307224 */ /* 0x000fe200078e0027 */
[----:B------:R-:W-:Y:S01]  /*20990*/  SEL R55, RZ, 0x1, P2 ;  /* 0x00000001ff377807 */ /* 0x000fe20001000000 */
[C---:B------:R-:W-:Y:S01]  /*209a0*/  IMAD.WIDE.U32 R38, R18.reuse, 0x16f81798, RZ ;  /* 0x16f8179812267825 */ /* 0x040fe200078e00ff */
[----:B------:R-:W-:Y:S02]  /*209b0*/  ISETP.GE.U32.AND.EX P0, PT, R53, R33, PT, P0 ;  /* 0x000000213500720c */ /* 0x000fe40003f06100 */
[----:B------:R-:W-:Y:S01]  /*209c0*/  ISETP.GE.U32.AND.EX P3, PT, R51, R53, PT, P3 ;  /* 0x000000353300720c */ /* 0x000fe20003f66130 */
[----:B------:R-:W-:-:S04]  /*209d0*/  IMAD.WIDE.U32 R58, P1, R18, 0x59f2815b, R58 ;  /* 0x59f2815b123a7825 */ /* 0x000fc8000782003a */
[----:B------:R-:W-:Y:S01]  /*209e0*/  IMAD.WIDE.U32.X R30, R22, 0x59f2815b, R30, P5 ;  /* 0x59f2815b161e7825 */ /* 0x000fe200028e041e */
[----:B------:R-:W-:Y:S02]  /*209f0*/  IADD3 R58, P6, PT, R39, R58, RZ ;  /* 0x0000003a273a7210 */ /* 0x000fe40007fde0ff */
[----:B------:R-:W-:Y:S01]  /*20a00*/  SEL R39, RZ, 0x1, P3 ;  /* 0x00000001ff277807 */ /* 0x000fe20001800000 */
[----:B------:R-:W-:Y:S01]  /*20a10*/  IMAD.WIDE.U32.X R48, R20, 0x29bfcdb, R48, P4 ;  /* 0x029bfcdb14307825 */ /* 0x000fe200020e0430 */
[----:B------:R-:W-:Y:S02]  /*20a20*/  IADD3 R54, P2, P4, R38, R30, R55 ;  /* 0x0000001e26367210 */ /* 0x000fe40007c5e037 */
[----:B------:R-:W-:Y:S01]  /*20a30*/  SEL R30, RZ, 0x1, P0 ;  /* 0x00000001ff1e7807 */ /* 0x000fe20000000000 */
[----:B------:R-:W-:Y:S01]  /*20a40*/  IMAD.WIDE.U32 R56, R21, -0x3178f4f9, RZ ;  /* 0xce870b0715387825 */ /* 0x000fe200078e00ff */
[----:B------:R-:W-:Y:S02]  /*20a50*/  IADD3.X R55, PT, PT, R58, R31, RZ, P2, P4 ;  /* 0x0000001f3a377210 */ /* 0x000fe400017e84ff */
[----:B------:R-:W-:Y:S01]  /*20a60*/  IADD3 R39, P0, P5, R39, R48, R30 ;  /* 0x0000003027277210 */ /* 0x000fe20007d1e01e */
[----:B------:R-:W-:-:S03]  /*20a70*/  IMAD.WIDE.U32 R60, R22, 0x2dce28d9, RZ ;  /* 0x2dce28d9163c7825 */ /* 0x000fc600078e00ff */
[----:B------:R-:W-:Y:S01]  /*20a80*/  IADD3.X R48, PT, PT, RZ, R49, RZ, P0, P5 ;  /* 0x00000031ff307210 */ /* 0x000fe200007ea4ff */
[----:B------:R-:W-:-:S04]  /*20a90*/  IMAD.WIDE.U32 R56, P3, R16, 0x55a06295, R56 ;  /* 0x55a0629510387825 */ /* 0x000fc80007860038 */
[----:B------:R-:W-:-:S04]  /*20aa0*/  IMAD.WIDE.U32 R30, R23, 0x2dce28d9, R54 ;  /* 0x2dce28d9171e7825 */ /* 0x000fc800078e0036 */
[----:B------:R-:W-:-:S04]  /*20ab0*/  IMAD.WIDE.U32 R60, P4, R23, 0x29bfcdb, R60 ;  /* 0x029bfcdb173c7825 */ /* 0x000fc8000788003c */
[----:B------:R-:W-:-:S04]  /*20ac0*/  IMAD.WIDE.U32 R32, R16, -0x3178f4f9, R50 ;  /* 0xce870b0710207825 */ /* 0x000fc800078e0032 */
[----:B------:R-:W-:Y:S01]  /*20ad0*/  IMAD.WIDE.U32 R52, R16, -0x3178f4f9, RZ ;  /* 0xce870b0710347825 */ /* 0x000fe200078e00ff */
[----:B------:R-:W-:-:S03]  /*20ae0*/  ISETP.GE.U32.AND P0, PT, R32, R50, PT ;  /* 0x000000322000720c */ /* 0x000fc60003f06070 */
[----:B------:R-:W-:Y:S01]  /*20af0*/  IMAD.X R49, RZ, RZ, RZ, P3 ;  /* 0x000000ffff317224 */ /* 0x000fe200018e06ff */
[----:B------:R-:W-:Y:S01]  /*20b00*/  IADD3 R52, P3, PT, R39, R30, RZ ;  /* 0x0000001e27347210 */ /* 0x000fe20007f7e0ff */
[----:B------:R-:W-:Y:S01]  /*20b10*/  IMAD.IADD R65, R60, 0x1, R31 ;  /* 0x000000013c417824 */ /* 0x000fe200078e021f */
[----:B------:R-:W-:Y:S01]  /*20b20*/  IADD3 RZ, P2, PT, R53, R56, RZ ;  /* 0x0000003835ff7210 */ /* 0x000fe20007f5e0ff */
[----:B------:R-:W-:Y:S02]  /*20b30*/  IMAD.IADD R68, R56, 0x1, R33 ;  /* 0x0000000138447824 */ /* 0x000fe400078e0221 */
[----:B------:R-:W-:-:S03]  /*20b40*/  IMAD.WIDE.U32 R62, R20, -0x3178f4f9, RZ ;  /* 0xce870b07143e7825 */ /* 0x000fc600078e00ff */
[----:B------:R-:W-:Y:S01]  /*20b50*/  ISETP.GE.U32.AND.EX P0, PT, R68, R51, PT, P0 ;  /* 0x000000334400720c */ /* 0x000fe20003f06100 */
[----:B------:R-:W-:Y:S01]  /*20b60*/  IMAD.X R53, R65, 0x1, R48, P3 ;  /* 0x0000000141357824 */ /* 0x000fe200018e0630 */
[----:B------:R-:W-:Y:S01]  /*20b70*/  ISETP.GE.U32.AND P3, PT, R54, R38, PT ;  /* 0x000000263600720c */ /* 0x000fe20003f66070 */
[----:B------:R-:W-:Y:S01]  /*20b80*/  IMAD.MOV.U32 R48, RZ, RZ, R57 ;  /* 0x000000ffff307224 */ /* 0x000fe200078e0039 */
[----:B------:R-:W-:Y:S01]  /*20b90*/  SEL R39, RZ, 0x1, P0 ;  /* 0x00000001ff277807 */ /* 0x000fe20000000000 */
[----:B------:R-:W-:Y:S01]  /*20ba0*/  IMAD.WIDE.U32 R56, P5, R17, 0x55a06295, R62 ;  /* 0x55a0629511387825 */ /* 0x000fe200078a003e */
[----:B------:R-:W-:-:S03]  /*20bb0*/  ISETP.GE.U32.AND.EX P3, PT, R55, R58, PT, P3 ;  /* 0x0000003a3700720c */ /* 0x000fc60003f66130 */
[----:B------:R-:W-:-:S04]  /*20bc0*/  IMAD.WIDE.U32.X R48, R21, 0x55a06295, R48, P2 ;  /* 0x55a0629515307825 */ /* 0x000fc800010e0430 */
[----:B------:R-:W-:-:S04]  /*20bd0*/  IMAD.WIDE.U32 R50, R17, -0x3178f4f9, R52 ;  /* 0xce870b0711327825 */ /* 0x000fc800078e0034 */
[----:B------:R-:W-:Y:S01]  /*20be0*/  IMAD.IADD R51, R56, 0x1, R51 ;  /* 0x0000000138337824 */ /* 0x000fe200078e0233 */
[----:B------:R-:W-:Y:S01]  /*20bf0*/  IADD3 R38, P0, P2, R50, R48, R39 ;  /* 0x0000003032267210 */ /* 0x000fe20007a1e027 */
[----:B------:R-:W-:-:S03]  /*20c00*/  IMAD.WIDE.U32 R66, R19, 0x2dce28d9, RZ ;  /* 0x2dce28d913427825 */ /* 0x000fc600078e00ff */
[----:B------:R-:W-:Y:S01]  /*20c10*/  IADD3.X R39, PT, PT, R51, R49, RZ, P0, P2 ;  /* 0x0000003133277210 */ /* 0x000fe200007e44ff */
[----:B------:R-:W-:Y:S01]  /*20c20*/  IMAD.X R49, RZ, RZ, RZ, P1 ;  /* 0x000000ffff317224 */ /* 0x000fe200008e06ff */
[----:B------:R-:W-:Y:S01]  /*20c30*/  ISETP.GE.U32.AND P2, PT, R30, R54, PT ;  /* 0x000000361e00720c */ /* 0x000fe20003f46070 */
[----:B------:R-:W-:Y:S01]  /*20c40*/  IMAD.X R63, RZ, RZ, RZ, P4 ;  /* 0x000000ffff3f7224 */ /* 0x000fe200020e06ff */
[----:B------:R-:W-:Y:S01]  /*20c50*/  ISETP.GE.U32.AND P0, PT, R52, R30, PT ;  /* 0x0000001e3400720c */ /* 0x000fe20003f06070 */
[----:B------:R-:W-:Y:S01]  /*20c60*/  IMAD.WIDE.U32 R30, R23, 0x2dce28d9, RZ ;  /* 0x2dce28d9171e7825 */ /* 0x000fe200078e00ff */
[----:B------:R-:W-:Y:S02]  /*20c70*/  ISETP.GE.U32.AND.EX P2, PT, R65, R55, PT, P2 ;  /* 0x000000374100720c */ /* 0x000fe40003f46120 */
[----:B------:R-:W-:Y:S01]  /*20c80*/  ISETP.GE.U32.AND.EX P0, PT, R53, R65, PT, P0 ;  /* 0x000000413500720c */ /* 0x000fe20003f06100 */
[----:B------:R-:W-:Y:S01]  /*20c90*/  IMAD.MOV.U32 R62, RZ, RZ, R61 ;  /* 0x000000ffff3e7224 */ /* 0x000fe200078e003d */
[----:B------:R-:W-:Y:S01]  /*20ca0*/  IADD3 RZ, P1, PT, R31, R60, RZ ;  /* 0x0000003c1fff7210 */ /* 0x000fe20007f3e0ff */
[----:B------:R-:W-:Y:S01]  /*20cb0*/  IMAD.WIDE.U32 R30, P4, R18, 0x29bfcdb, R66 ;  /* 0x029bfcdb121e7825 */ /* 0x000fe20007880042 */
[----:B------:R-:W-:-:S02]  /*20cc0*/  SEL R54, RZ, 0x1, P2 ;  /* 0x00000001ff367807 */ /* 0x000fc40001000000 */
[----:B------:R-:W-:Y:S01]  /*20cd0*/  SEL R55, RZ, 0x1, P0 ;  /* 0x00000001ff377807 */ /* 0x000fe20000000000 */
[----:B------:R-:W-:Y:S01]  /*20ce0*/  IMAD.WIDE.U32 R66, R18, 0x2dce28d9, RZ ;  /* 0x2dce28d912427825 */ /* 0x000fe200078e00ff */
[----:B------:R-:W-:Y:S02]  /*20cf0*/  ISETP.GE.U32.AND P2, PT, R50, R52, PT ;  /* 0x000000343200720c */ /* 0x000fe40003f46070 */
[----:B------:R-:W-:Y:S01]  /*20d00*/  ISETP.GE.U32.AND P0, PT, R38, R50, PT ;  /* 0x000000322600720c */ /* 0x000fe20003f06070 */
[----:B------:R-:W-:Y:S01]  /*20d10*/  IMAD.WIDE.U32.X R62, R22, 0x29bfcdb, R62, P1 ;  /* 0x029bfcdb163e7825 */ /* 0x000fe200008e043e */
[----:B------:R-:W-:Y:S02]  /*20d20*/  IADD3 RZ, P1, PT, R67, R30, RZ ;  /* 0x0000001e43ff7210 */ /* 0x000fe40007f3e0ff */
[----:B------:R-:W-:Y:S01]  /*20d30*/  ISETP.GE.U32.AND.EX P2, PT, R51, R53, PT, P2 ;  /* 0x000000353300720c */ /* 0x000fe20003f46120 */
[----:B------:R-:W-:Y:S01]  /*20d40*/  IMAD.WIDE.U32 R66, R17, -0x3178f4f9, RZ ;  /* 0xce870b0711427825 */ /* 0x000fe200078e00ff */
[----:B------:R-:W-:-:S03]  /*20d50*/  ISETP.GE.U32.AND.EX P0, PT, R39, R51, PT, P0 ;  /* 0x000000332700720c */ /* 0x000fc60003f06100 */
[----:B------:R-:W-:Y:S01]  /*20d60*/  IMAD.MOV.U32 R48, RZ, RZ, R59 ;  /* 0x000000ffff307224 */ /* 0x000fe200078e003b */
[----:B------:R-:W-:Y:S01]  /*20d70*/  SEL R65, RZ, 0x1, P0 ;  /* 0x00000001ff417807 */ /* 0x000fe20000000000 */
[----:B------:R-:W-:Y:S01]  /*20d80*/  IMAD.X R61, RZ, RZ, RZ, P5 ;  /* 0x000000ffff3d7224 */ /* 0x000fe200028e06ff */
[----:B------:R-:W-:Y:S01]  /*20d90*/  IADD3 RZ, P5, PT, R67, R56, RZ ;  /* 0x0000003843ff7210 */ /* 0x000fe20007fbe0ff */
[----:B------:R-:W-:Y:S01]  /*20da0*/  IMAD.MOV.U32 R60, RZ, RZ, R57 ;  /* 0x000000ffff3c7224 */ /* 0x000fe200078e0039 */
[----:B------:R-:W-:Y:S01]  /*20db0*/  SEL R57, RZ, 0x1, P3 ;  /* 0x00000001ff397807 */ /* 0x000fe20001800000 */
[----:B------:R-:W-:Y:S01]  /*20dc0*/  IMAD.WIDE.U32.X R48, R19, 0x59f2815b, R48, P6 ;  /* 0x59f2815b13307825 */ /* 0x000fe200030e0430 */
[----:B------:R-:W-:-:S03]  /*20dd0*/  IADD3 R62, P3, P6, R55, R62, R54 ;  /* 0x0000003e373e7210 */ /* 0x000fc60007e7e036 */
[----:B------:R-:W-:Y:S01]  /*20de0*/  IMAD.WIDE.U32.X R60, R20, 0x55a06295, R60, P5 ;  /* 0x55a06295143c7825 */ /* 0x000fe200028e043c */
[----:B------:R-:W-:Y:S02]  /*20df0*/  IADD3 R56, P5, PT, R57, R48, RZ ;  /* 0x0000003039387210 */ /* 0x000fe40007fbe0ff */
[----:B------:R-:W-:Y:S01]  /*20e00*/  SEL R48, RZ, 0x1, P2 ;  /* 0x00000001ff307807 */ /* 0x000fe20001000000 */
[----:B------:R-:W-:Y:S01]  /*20e10*/  IMAD.WIDE.U32 R50, R22, -0x3178f4f9, RZ ;  /* 0xce870b0716327825 */ /* 0x000fe200078e00ff */
[----:B------:R-:W-:Y:S02]  /*20e20*/  IADD3.X R63, PT, PT, RZ, R63, RZ, P3, P6 ;  /* 0x0000003fff3f7210 */ /* 0x000fe40001fec4ff */
[----:B------:R-:W-:Y:S01]  /*20e30*/  IADD3 R65, P0, P3, R65, R60, R48 ;  /* 0x0000003c41417210 */ /* 0x000fe20007b1e030 */
[----:B------:R-:W-:Y:S02]  /*20e40*/  IMAD.X R57, RZ, RZ, R49, P5 ;  /* 0x000000ffff397224 */ /* 0x000fe400028e0631 */
[----:B------:R-:W-:Y:S01]  /*20e50*/  IMAD.WIDE.U32 R52, R23, -0x3178f4f9, RZ ;  /* 0xce870b0717347825 */ /* 0x000fe200078e00ff */
[----:B------:R-:W-:-:S03]  /*20e60*/  IADD3.X R66, PT, PT, RZ, R61, RZ, P0, P3 ;  /* 0x0000003dff427210 */ /* 0x000fc600007e64ff */
[----:B------:R-:W-:-:S04]  /*20e70*/  IMAD.WIDE.U32 R54, R18, 0x2dce28d9, R56 ;  /* 0x2dce28d912367825 */ /* 0x000fc800078e0038 */
[----:B------:R-:W-:Y:S01]  /*20e80*/  IMAD.WIDE.U32 R48, P6, R23, 0x55a06295, R50 ;  /* 0x55a0629517307825 */ /* 0x000fe200078c0032 */
[----:B------:R-:W-:-:S03]  /*20e90*/  IADD3 R52, P0, PT, R62, R54, RZ ;  /* 0x000000363e347210 */ /* 0x000fc60007f1e0ff */
[----:B------:R-:W-:Y:S01]  /*20ea0*/  IMAD.WIDE.U32 R58, R19, -0x3178f4f9, RZ ;  /* 0xce870b07133a7825 */ /* 0x000fe200078e00ff */
[----:B------:R-:W-:-:S03]  /*20eb0*/  IADD3 RZ, P5, PT, R53, R48, RZ ;  /* 0x0000003035ff7210 */ /* 0x000fc60007fbe0ff */
[----:B------:R-:W-:Y:S02]  /*20ec0*/  IMAD.IADD R67, R30, 0x1, R55 ;  /* 0x000000011e437824 */ /* 0x000fe400078e0237 */
[----:B------:R-:W-:Y:S01]  /*20ed0*/  IMAD.X R61, RZ, RZ, RZ, P4 ;  /* 0x000000ffff3d7224 */ /* 0x000fe200020e06ff */
[----:B------:R-:W-:Y:S01]  /*20ee0*/  ISETP.GE.U32.AND P4, PT, R54, R56, PT ;  /* 0x000000383600720c */ /* 0x000fe20003f86070 */
[C---:B------:R-:W-:Y:S01]  /*20ef0*/  IMAD.X R53, R67.reuse, 0x1, R63, P0 ;  /* 0x0000000143357824 */ /* 0x040fe200000e063f */
[----:B------:R-:W-:Y:S01]  /*20f00*/  ISETP.GE.U32.AND P0, PT, R52, R54, PT ;  /* 0x000000363400720c */ /* 0x000fe20003f06070 */
[C---:B------:R-:W-:Y:S01]  /*20f10*/  IMAD.WIDE.U32 R50, P2, R18.reuse, 0x55a06295, R58 ;  /* 0x55a0629512327825 */ /* 0x040fe2000784003a */
[----:B------:R-:W-:Y:S02]  /*20f20*/  ISETP.GE.U32.AND.EX P4, PT, R67, R57, PT, P4 ;  /* 0x000000394300720c */ /* 0x000fe40003f86140 */
[----:B------:R-:W-:Y:S01]  /*20f30*/  ISETP.GE.U32.AND.EX P0, PT, R53, R67, PT, P0 ;  /* 0x000000433500720c */ /* 0x000fe20003f06100 */
[----:B------:R-:W-:Y:S01]  /*20f40*/  IMAD.WIDE.U32 R58, R18, -0x3178f4f9, RZ ;  /* 0xce870b07123a7825 */ /* 0x000fe200078e00ff */
[----:B------:R-:W-:-:S02]  /*20f50*/  SEL R67, RZ, 0x1, P4 ;  /* 0x00000001ff437807 */ /* 0x000fc40002000000 */
[----:B------:R-:W-:Y:S01]  /*20f60*/  SEL R70, RZ, 0x1, P0 ;  /* 0x00000001ff467807 */ /* 0x000fe20000000000 */
[----:B------:R-:W-:Y:S01]  /*20f70*/  IMAD.WIDE.U32 R54, R21, -0x6234454, RZ ;  /* 0xf9dcbbac15367825 */ /* 0x000fe200078e00ff */
[----:B------:R-:W-:-:S03]  /*20f80*/  IADD3 RZ, P3, PT, R59, R50, RZ ;  /* 0x000000323bff7210 */ /* 0x000fc60007f7e0ff */
[----:B------:R-:W-:Y:S02]  /*20f90*/  IMAD.MOV.U32 R60, RZ, RZ, R31 ;  /* 0x000000ffff3c7224 */ /* 0x000fe400078e001f */
[----:B------:R-:W-:-:S04]  /*20fa0*/  IMAD.WIDE.U32 R58, R16, -0x6234454, RZ ;  /* 0xf9dcbbac103a7825 */ /* 0x000fc800078e00ff */
[----:B------:R-:W-:-:S04]  /*20fb0*/  IMAD.WIDE.U32.X R56, R19, 0x29bfcdb, R60, P1 ;  /* 0x029bfcdb13387825 */ /* 0x000fc800008e043c */
[----:B------:R-:W-:-:S04]  /*20fc0*/  IMAD.WIDE.U32 R54, P1, R16, 0x79be667e, R54 ;  /* 0x79be667e10367825 */ /* 0x000fc80007820036 */
[----:B------:R-:W-:Y:S01]  /*20fd0*/  IMAD.WIDE.U32 R62, R23, -0x3178f4f9, R52 ;  /* 0xce870b07173e7825 */ /* 0x000fe200078e0034 */
[----:B------:R-:W-:-:S03]  /*20fe0*/  IADD3 RZ, P4, PT, R59, R54, RZ ;  /* 0x000000363bff7210 */ /* 0x000fc60007f9e0ff */
[----:B------:R-:W-:Y:S01]  /*20ff0*/  IMAD.X R59, RZ, RZ, RZ, P6 ;  /* 0x000000ffff3b7224 */ /* 0x000fe200030e06ff */
[-C--:B------:R-:W-:Y:S01]  /*21000*/  IADD3 R60, P6, PT, R65, R62.reuse, RZ ;  /* 0x0000003e413c7210 */ /* 0x080fe20007fde0ff */
[----:B------:R-:W-:Y:S02]  /*21010*/  IMAD.IADD R65, R48, 0x1, R63 ;  /* 0x0000000130417824 */ /* 0x000fe400078e023f */
[----:B------:R-:W-:Y:S01]  /*21020*/  IMAD.X R63, RZ, RZ, RZ, P1 ;  /* 0x000000ffff3f7224 */ /* 0x000fe200008e06ff */
[----:B------:R-:W-:Y:S01]  /*21030*/  ISETP.GE.U32.AND P1, PT, R60, R62, PT ;  /* 0x0000003e3c00720c */ /* 0x000fe20003f26070 */
[C---:B------:R-:W-:Y:S01]  /*21040*/  IMAD.X R61, R65.reuse, 0x1, R66, P6 ;  /* 0x00000001413d7824 */ /* 0x040fe200030e0642 */
[----:B------:R-:W-:Y:S01]  /*21050*/  ISETP.GE.U32.AND P6, PT, R62, R52, PT ;  /* 0x000000343e00720c */ /* 0x000fe20003fc6070 */
[----:B------:R-:W-:Y:S02]  /*21060*/  IMAD.MOV.U32 R58, RZ, RZ, R49 ;  /* 0x000000ffff3a7224 */ /* 0x000fe400078e0031 */
[----:B------:R-:W-:Y:S01]  /*21070*/  IMAD.WIDE.U32 R30, R16, -0x6234454, R38 ;  /* 0xf9dcbbac101e7825 */ /* 0x000fe200078e0026 */
[----:B------:R-:W-:-:S02]  /*21080*/  ISETP.GE.U32.AND.EX P6, PT, R65, R53, PT, P6 ;  /* 0x000000354100720c */ /* 0x000fc40003fc6160 */
[----:B------:R-:W-:Y:S01]  /*21090*/  ISETP.GE.U32.AND.EX P1, PT, R61, R65, PT, P1 ;  /* 0x000000413d00720c */ /* 0x000fe20003f26110 */
[----:B------:R-:W-:Y:S01]  /*210a0*/  IMAD.WIDE.U32 R48, R20, -0x6234454, RZ ;  /* 0xf9dcbbac14307825 */ /* 0x000fe200078e00ff */
[----:B------:R-:W-:-:S03]  /*210b0*/  ISETP.GE.U32.AND P0, PT, R30, R38, PT ;  /* 0x000000261e00720c */ /* 0x000fc60003f06070 */
[----:B------:R-:W-:-:S04]  /*210c0*/  IMAD.WIDE.U32.X R58, R22, 0x55a06295, R58, P5 ;  /* 0x55a06295163a7825 */ /* 0x000fc800028e043a */
[----:B------:R-:W-:Y:S01]  /*210d0*/  IMAD.IADD R38, R54, 0x1, R31 ;  /* 0x0000000136267824 */ /* 0x000fe200078e021f */
[----:B------:R-:W-:Y:S01]  /*210e0*/  SEL R54, RZ, 0x1, P6 ;  /* 0x00000001ff367807 */ /* 0x000fe20003000000 */
[----:B------:R-:W-:Y:S01]  /*210f0*/  IMAD.MOV.U32 R62, RZ, RZ, R55 ;  /* 0x000000ffff3e7224 */ /* 0x000fe200078e0037 */
[----:B------:R-:W-:Y:S01]  /*21100*/  SEL R55, RZ, 0x1, P1 ;  /* 0x00000001ff377807 */ /* 0x000fe20000800000 */
[C---:B------:R-:W-:Y:S01]  /*21110*/  IMAD.WIDE.U32 R52, R17.reuse, -0x6234454, RZ ;  /* 0xf9dcbbac11347825 */ /* 0x040fe200078e00ff */
[----:B------:R-:W-:Y:S02]  /*21120*/  IADD3 R52, P6, P1, R70, R56, R67 ;  /* 0x0000003846347210 */ /* 0x000fe400079de043 */
[----:B------:R-:W-:Y:S01]  /*21130*/  ISETP.GE.U32.AND.EX P0, PT, R38, R39, PT, P0 ;  /* 0x000000272600720c */ /* 0x000fe20003f06100 */
[----:B------:R-:W-:-:S04]  /*21140*/  IMAD.WIDE.U32 R48, P5, R17, 0x79be667e, R48 ;  /* 0x79be667e11307825 */ /* 0x000fc800078a0030 */
[----:B------:R-:W-:Y:S01]  /*21150*/  IMAD.WIDE.U32.X R62, R21, 0x79be667e, R62, P4 ;  /* 0x79be667e153e7825 */ /* 0x000fe200020e043e */
[----:B------:R-:W-:Y:S02]  /*21160*/  IADD3 RZ, P4, PT, R53, R48, RZ ;  /* 0x0000003035ff7210 */ /* 0x000fe40007f9e0ff */
[----:B------:R-:W-:Y:S01]  /*21170*/  IADD3.X R53, PT, PT, RZ, R57, RZ, P6, P1 ;  /* 0x00000039ff357210 */ /* 0x000fe200037e24ff */
[----:B------:R-:W-:Y:S01]  /*21180*/  IMAD.WIDE.U32 R56, R17, -0x6234454, R60 ;  /* 0xf9dcbbac11387825 */ /* 0x000fe200078e003c */
[----:B------:R-:W-:Y:S02]  /*21190*/  IADD3 R70, P1, P6, R55, R58, R54 ;  /* 0x0000003a37467210 */ /* 0x000fe40007e3e036 */
[----:B------:R-:W-:Y:S01]  /*211a0*/  SEL R17, RZ, 0x1, P0 ;  /* 0x00000001ff117807 */ /* 0x000fe20000000000 */
[----:B------:R-:W-:Y:S01]  /*211b0*/  IMAD.WIDE.U32 R54, R22, -0x6234454, RZ ;  /* 0xf9dcbbac16367825 */ /* 0x000fe200078e00ff */
[----:B------:R-:W-:Y:S02]  /*211c0*/  IADD3.X R65, PT, PT, RZ, R59, RZ, P1, P6 ;  /* 0x0000003bff417210 */ /* 0x000fe40000fec4ff */
[----:B------:R-:W-:Y:S01]  /*211d0*/  IADD3 R17, P1, P6, R56, R62, R17 ;  /* 0x0000003e38117210 */ /* 0x000fe20007e3e011 */
[----:B------:R-:W-:-:S04]  /*211e0*/  IMAD.WIDE.U32 R58, R23, -0x6234454, RZ ;  /* 0xf9dcbbac173a7825 */ /* 0x000fc800078e00ff */
[----:B------:R-:W-:-:S04]  /*211f0*/  IMAD.WIDE.U32 R66, P0, R23, 0x79be667e, R54 ;  /* 0x79be667e17427825 */ /* 0x000fc80007800036 */
[----:B------:R-:W-:Y:S01]  /*21200*/  IMAD.X R55, RZ, RZ, RZ, P5 ;  /* 0x000000ffff377224 */ /* 0x000fe200028e06ff */
[----:B------:R-:W-:Y:S01]  /*21210*/  IADD3 RZ, P5, PT, R59, R66, RZ ;  /* 0x000000423bff7210 */ /* 0x000fe20007fbe0ff */
[----:B------:R-:W-:-:S04]  /*21220*/  IMAD.WIDE.U32 R58, R19, -0x6234454, RZ ;  /* 0xf9dcbbac133a7825 */ /* 0x000fc800078e00ff */
[----:B------:R-:W-:Y:S02]  /*21230*/  IMAD.IADD R71, R48, 0x1, R57 ;  /* 0x0000000130477824 */ /* 0x000fe400078e0239 */
[----:B------:R-:W-:Y:S02]  /*21240*/  IMAD.MOV.U32 R54, RZ, RZ, R49 ;  /* 0x000000ffff367224 */ /* 0x000fe400078e0031 */
[----:B------:R-:W-:Y:S01]  /*21250*/  IMAD.X R21, RZ, RZ, RZ, P2 ;  /* 0x000000ffff157224 */ /* 0x000fe200010e06ff */
[----:B------:R-:W-:Y:S01]  /*21260*/  IADD3.X R39, PT, PT, R71, R63, RZ, P1, P6 ;  /* 0x0000003f47277210 */ /* 0x000fe20000fec4ff */
[----:B------:R-:W-:Y:S01]  /*21270*/  IMAD.WIDE.U32 R48, R18, -0x6234454, RZ ;  /* 0xf9dcbbac12307825 */ /* 0x000fe200078e00ff */
[----:B------:R-:W-:Y:S02]  /*21280*/  ISETP.GE.U32.AND P1, PT, R56, R60, PT ;  /* 0x0000003c3800720c */ /* 0x000fe40003f26070 */
[----:B------:R-:W-:Y:S01]  /*21290*/  ISETP.GE.U32.AND P6, PT, R17, R56, PT ;  /* 0x000000381100720c */ /* 0x000fe20003fc6070 */
[----:B------:R-:W-:Y:S01]  /*212a0*/  IMAD.WIDE.U32 R58, P2, R18, 0x79be667e, R58 ;  /* 0x79be667e123a7825 */ /* 0x000fe2000784003a */
[----:B------:R-:W-:-:S02]  /*212b0*/  ISETP.GE.U32.AND.EX P1, PT, R71, R61, PT, P1 ;  /* 0x0000003d4700720c */ /* 0x000fc40003f26110 */
[----:B------:R-:W-:Y:S01]  /*212c0*/  ISETP.GE.U32.AND.EX P6, PT, R39, R71, PT, P6 ;  /* 0x000000472700720c */ /* 0x000fe20003fc6160 */
[----:B------:R-:W-:-:S04]  /*212d0*/  IMAD.WIDE.U32 R56, R18, -0x3178f4f9, R52 ;  /* 0xce870b0712387825 */ /* 0x000fc800078e0034 */
[----:B------:R-:W-:Y:S01]  /*212e0*/  IMAD.WIDE.U32.X R54, R20, 0x79be667e, R54, P4 ;  /* 0x79be667e14367825 */ /* 0x000fe200020e0436 */
[----:B------:R-:W-:-:S03]  /*212f0*/  IADD3 RZ, P4, PT, R49, R58, RZ ;  /* 0x0000003a31ff7210 */ /* 0x000fc60007f9e0ff */
[----:B------:R-:W-:Y:S01]  /*21300*/  IMAD.X R49, RZ, RZ, RZ, P0 ;  /* 0x000000ffff317224 */ /* 0x000fe200000e06ff */
[----:B------:R-:W-:Y:S01]  /*21310*/  IADD3 R62, P0, PT, R70, R56, RZ ;  /* 0x00000038463e7210 */ /* 0x000fe20007f1e0ff */
[----:B------:R-:W-:Y:S02]  /*21320*/  IMAD.IADD R50, R50, 0x1, R57 ;  /* 0x0000000132327824 */ /* 0x000fe400078e0239 */
[----:B------:R-:W-:Y:S02]  /*21330*/  IMAD.MOV.U32 R48, RZ, RZ, R67 ;  /* 0x000000ffff307224 */ /* 0x000fe400078e0043 */
[----:B------:R-:W-:Y:S01]  /*21340*/  IMAD.X R63, R50, 0x1, R65, P0 ;  /* 0x00000001323f7824 */ /* 0x000fe200000e0641 */
[----:B------:R-:W-:Y:S01]  /*21350*/  ISETP.GE.U32.AND P0, PT, R56, R52, PT ;  /* 0x000000343800720c */ /* 0x000fe20003f06070 */
[----:B------:R-:W-:Y:S01]  /*21360*/  IMAD.WIDE.U32.X R48, R22, 0x79be667e, R48, P5 ;  /* 0x79be667e16307825 */ /* 0x000fe200028e0430 */
[----:B------:R-:W-:Y:S02]  /*21370*/  ISETP.GE.U32.AND P5, PT, R62, R56, PT ;  /* 0x000000383e00720c */ /* 0x000fe40003fa6070 */
[----:B------:R-:W-:Y:S01]  /*21380*/  ISETP.GE.U32.AND.EX P0, PT, R50, R53, PT, P0 ;  /* 0x000000353200720c */ /* 0x000fe20003f06100 */
[----:B------:R-:W-:Y:S01]  /*21390*/  IMAD.MOV.U32 R20, RZ, RZ, R51 ;  /* 0x000000ffff147224 */ /* 0x000fe200078e0033 */
[----:B------:R-:W-:Y:S01]  /*213a0*/  SEL R22, RZ, 0x1, P1 ;  /* 0x00000001ff167807 */ /* 0x000fe20000800000 */
[----:B------:R-:W-:Y:S01]  /*213b0*/  IMAD.X R51, RZ, RZ, RZ, P2 ;  /* 0x000000ffff337224 */ /* 0x000fe200010e06ff */
[----:B------:R-:W-:Y:S01]  /*213c0*/  SEL R53, RZ, 0x1, P6 ;  /* 0x00000001ff357807 */ /* 0x000fe20003000000 */
[----:B------:R-:W-:Y:S01]  /*213d0*/  IMAD.WIDE.U32.X R20, R19, 0x55a06295, R20, P3 ;  /* 0x55a0629513147825 */ /* 0x000fe200018e0414 */
[----:B------:R-:W-:-:S03]  /*213e0*/  ISETP.GE.U32.AND.EX P5, PT, R63, R50, PT, P5 ;  /* 0x000000323f00720c */ /* 0x000fc60003fa6150 */
[----:B------:R-:W-:Y:S01]  /*213f0*/  IMAD.MOV.U32 R50, RZ, RZ, R59 ;  /* 0x000000ffff327224 */ /* 0x000fe200078e003b */
[----:B------:R-:W-:Y:S01]  /*21400*/  IADD3 R59, P1, P3, R53, R54, R22 ;  /* 0x00000036353b7210 */ /* 0x000fe20007b3e016 */
[----:B------:R-:W-:Y:S01]  /*21410*/  IMAD.WIDE.U32 R22, R23, -0x6234454, R62 ;  /* 0xf9dcbbac17167825 */ /* 0x000fe200078e003e */
[----:B------:R-:W-:Y:S02]  /*21420*/  SEL R54, RZ, 0x1, P0 ;  /* 0x00000001ff367807 */ /* 0x000fe40000000000 */
[----:B------:R-:W-:Y:S01]  /*21430*/  IADD3.X R57, PT, PT, RZ, R55, RZ, P1, P3 ;  /* 0x00000037ff397210 */ /* 0x000fe20000fe64ff */
[----:B------:R-:W-:Y:S01]  /*21440*/  IMAD.WIDE.U32.X R50, R19, 0x79be667e, R50, P4 ;  /* 0x79be667e13327825 */ /* 0x000fe200020e0432 */
[----:B------:R-:W-:Y:S02]  /*21450*/  SEL R19, RZ, 0x1, P5 ;  /* 0x00000001ff137807 */ /* 0x000fe40002800000 */
[----:B------:R-:W-:Y:S01]  /*21460*/  IADD3 R59, P5, PT, R59, R22, RZ ;  /* 0x000000163b3b7210 */ /* 0x000fe20007fbe0ff */
[----:B------:R-:W-:Y:S01]  /*21470*/  IMAD.WIDE.U32 R52, R39, 0x3d1, RZ ;  /* 0x000003d127347825 */ /* 0x000fe200078e00ff */
[----:B------:R-:W-:-:S02]  /*21480*/  IADD3 R20, P2, P4, R19, R20, R54 ;  /* 0x0000001413147210 */ /* 0x000fc40007c5e036 */
[----:B------:R-:W-:Y:S01]  /*21490*/  ISETP.GE.U32.AND P1, PT, R22, R62, PT ;  /* 0x0000003e1600720c */ /* 0x000fe20003f26070 */
[----:B------:R-:W-:Y:S01]  /*214a0*/  IMAD.IADD R66, R66, 0x1, R23 ;  /* 0x0000000142427824 */ /* 0x000fe200078e0217 */
[----:B------:R-:W-:Y:S01]  /*214b0*/  ISETP.GE.U32.AND P0, PT, R59, R22, PT ;  /* 0x000000163b00720c */ /* 0x000fe20003f06070 */
[----:B------:R-:W-:Y:S01]  /*214c0*/  IMAD.WIDE.U32 R54, R17, 0x3d1, RZ ;  /* 0x000003d111367825 */ /* 0x000fe200078e00ff */
[----:B------:R-:W-:Y:S02]  /*214d0*/  IADD3.X R21, PT, PT, RZ, R21, RZ, P2, P4 ;  /* 0x00000015ff157210 */ /* 0x000fe400017e84ff */
[C---:B------:R-:W-:Y:S01]  /*214e0*/  ISETP.GE.U32.AND.EX P1, PT, R66.reuse, R63, PT, P1 ;  /* 0x0000003f4200720c */ /* 0x040fe20003f26110 */
[----:B------:R-:W-:Y:S01]  /*214f0*/  IMAD.WIDE.U32 R52, P6, RZ, R17, R52 ;  /* 0x00000011ff347225 */ /* 0x000fe200078c0034 */
[----:B------:R-:W-:Y:S02]  /*21500*/  IADD3 R56, P3, PT, RZ, R54, RZ ;  /* 0x00000036ff387210 */ /* 0x000fe40007f7e0ff */
[----:B------:R-:W-:Y:S01]  /*21510*/  SEL R62, RZ, 0x1, P1 ;  /* 0x00000001ff3e7807 */ /* 0x000fe20000800000 */
[----:B------:R-:W-:Y:S01]  /*21520*/  IMAD.X R57, R66, 0x1, R57, P5 ;  /* 0x0000000142397824 */ /* 0x000fe200028e0639 */
[----:B------:R-:W-:Y:S01]  /*21530*/  IADD3 R60, P4, PT, R55, R52, RZ ;  /* 0x00000034373c7210 */ /* 0x000fe20007f9e0ff */
[----:B------:R-:W-:Y:S01]  /*21540*/  IMAD.X R23, RZ, RZ, RZ, P6 ;  /* 0x000000ffff177224 */ /* 0x000fe200030e06ff */
[----:B------:R-:W-:Y:S01]  /*21550*/  ISETP.GE.U32.AND P2, PT, R56, R54, PT ;  /* 0x000000363800720c */ /* 0x000fe20003f46070 */
[----:B------:R-:W-:Y:S01]  /*21560*/  IMAD.MOV.U32 R22, RZ, RZ, R53 ;  /* 0x000000ffff167224 */ /* 0x000fe200078e0035 */
[C---:B------:R-:W-:Y:S01]  /*21570*/  ISETP.GE.U32.AND.EX P0, PT, R57.reuse, R66, PT, P0 ;  /* 0x000000423900720c */ /* 0x040fe20003f06100 */
[----:B------:R-:W-:-:S03]  /*21580*/  IMAD.WIDE.U32 R54, R57, 0x3d1, RZ ;  /* 0x000003d139367825 */ /* 0x000fc600078e00ff */
[----:B------:R-:W-:Y:S01]  /*21590*/  SEL R61, RZ, 0x1, P0 ;  /* 0x00000001ff3d7807 */ /* 0x000fe20000000000 */
[----:B------:R-:W-:Y:S02]  /*215a0*/  IMAD.X R17, R60, 0x1, R17, P3 ;  /* 0x000000013c117824 */ /* 0x000fe400018e0611 */
[----:B------:R-:W-:Y:S01]  /*215b0*/  IMAD.WIDE.U32.X R22, RZ, R39, R22, P4 ;  /* 0x00000027ff167225 */ /* 0x000fe200020e0416 */
[----:B------:R-:W-:Y:S02]  /*215c0*/  IADD3 R61, P4, P5, R61, R48, R62 ;  /* 0x000000303d3d7210 */ /* 0x000fe40007d9e03e */
[----:B------:R-:W-:Y:S01]  /*215d0*/  ISETP.GE.U32.AND.EX P0, PT, R17, R60, PT, P2 ;  /* 0x0000003c1100720c */ /* 0x000fe20003f06120 */
[----:B------:R-:W-:Y:S01]  /*215e0*/  IMAD.WIDE.U32 R52, R59, 0x3d1, RZ ;  /* 0x000003d13b347825 */ /* 0x000fe200078e00ff */
[----:B------:R-:W-:-:S03]  /*215f0*/  IADD3.X R48, PT, PT, RZ, R49, RZ, P4, P5 ;  /* 0x00000031ff307210 */ /* 0x000fc600027ea4ff */
[----:B------:R-:W-:Y:S01]  /*21600*/  IMAD.WIDE.U32 R18, R18, -0x6234454, R20 ;  /* 0xf9dcbbac12127825 */ /* 0x000fe200078e0014 */
[----:B------:R-:W-:-:S03]  /*21610*/  IADD3 R22, P2, PT, R22, R52, RZ ;  /* 0x0000003416167210 */ /* 0x000fc60007f5e0ff */
[----:B------:R-:W-:Y:S01]  /*21620*/  IMAD.WIDE.U32 R54, P3, RZ, R59, R54 ;  /* 0x0000003bff367225 */ /* 0x000fe20007860036 */
[----:B------:R-:W-:Y:S02]  /*21630*/  ISETP.GE.U32.AND P1, PT, R18, R20, PT ;  /* 0x000000141200720c */ /* 0x000fe40003f26070 */
[----:B------:R-:W-:Y:S01]  /*21640*/  IADD3 R20, P5, PT, R22, R39, RZ ;  /* 0x0000002716147210 */ /* 0x000fe20007fbe0ff */
[----:B------:R-:W-:Y:S01]  /*21650*/  IMAD.IADD R19, R58, 0x1, R19 ;  /* 0x000000013a137824 */ /* 0x000fe200078e0213 */
[----:B------:R-:W-:Y:S01]  /*21660*/  IADD3 R58, P6, PT, R61, R18, RZ ;  /* 0x000000123d3a7210 */ /* 0x000fe20007fde0ff */
[----:B------:R-:W-:Y:S01]  /*21670*/  IMAD.X R49, RZ, RZ, RZ, P3 ;  /* 0x000000ffff317224 */ /* 0x000fe200018e06ff */
[----:B------:R-:W-:Y:S02]  /*21680*/  IADD3 R61, P3, PT, R53, R54, RZ ;  /* 0x00000036353d7210 */ /* 0x000fe40007f7e0ff */
[----:B------:R-:W-:Y:S01]  /*21690*/  SEL R39, RZ, 0x1, P0 ;  /* 0x00000001ff277807 */ /* 0x000fe20000000000 */
[----:B------:R-:W-:Y:S01]  /*216a0*/  IMAD.X R53, R19, 0x1, R48, P6 ;  /* 0x0000000113357824 */ /* 0x000fe200030e0630 */
[----:B------:R-:W-:Y:S01]  /*216b0*/  ISETP.GE.U32.AND P4, PT, R22, R52, PT ;  /* 0x000000341600720c */ /* 0x000fe20003f86070 */
[----:B------:R-:W-:Y:S01]  /*216c0*/  IMAD.MOV.U32 R48, RZ, RZ, R55 ;  /* 0x000000ffff307224 */ /* 0x000fe200078e0037 */
[C---:B------:R-:W-:Y:S01]  /*216d0*/  ISETP.LT.U32.AND P0, PT, R20.reuse, R22, PT ;  /* 0x000000161400720c */ /* 0x040fe20003f01070 */
[----:B------:R-:W-:Y:S01]  /*216e0*/  IMAD.X R22, R61, 0x1, R23, P2 ;  /* 0x000000013d167824 */ /* 0x000fe200010e0617 */
[----:B------:R-:W-:Y:S01]  /*216f0*/  IADD3 R39, P6, PT, R20, R39, RZ ;  /* 0x0000002714277210 */ /* 0x000fe20007fde0ff */
[----:B------:R-:W-:Y:S01]  /*21700*/  IMAD.WIDE.U32.X R48, RZ, R57, R48, P3 ;  /* 0x00000039ff307225 */ /* 0x000fe200018e0430 */
[----:B------:R-:W-:-:S02]  /*21710*/  ISETP.GE.U32.AND P3, PT, R58, R18, PT ;  /* 0x000000123a00720c */ /* 0x000fc40003f66070 */
[----:B------:R-:W-:Y:S01]  /*21720*/  ISETP.GE.U32.AND.EX P1, PT, R19, R21, PT, P1 ;  /* 0x000000151300720c */ /* 0x000fe20003f26110 */
[C---:B------:R-:W-:Y:S01]  /*21730*/  IMAD.X R59, R22.reuse, 0x1, R59, P5 ;  /* 0x00000001163b7824 */ /* 0x040fe200028e063b */
[----:B------:R-:W-:Y:S01]  /*21740*/  ISETP.GE.U32.AND P2, PT, R39, R20, PT ;  /* 0x000000142700720c */ /* 0x000fe20003f46070 */
[C---:B------:R-:W-:Y:S01]  /*21750*/  IMAD.WIDE.U32 R20, R53.reuse, 0x3d1, RZ ;  /* 0x000003d135147825 */ /* 0x040fe200078e00ff */
[----:B------:R-:W-:Y:S02]  /*21760*/  ISETP.GE.U32.AND.EX P4, PT, R22, R61, PT, P4 ;  /* 0x0000003d1600720c */ /* 0x000fe40003f86140 */
[----:B------:R-:W-:Y:S01]  /*21770*/  ISETP.GE.U32.AND.EX P3, PT, R53, R19, PT, P3 ;  /* 0x000000133500720c */ /* 0x000fe20003f66130 */
[----:B------:R-:W-:Y:S01]  /*21780*/  IMAD.X R52, RZ, RZ, R59, P6 ;  /* 0x000000ffff347224 */ /* 0x000fe200030e063b */
[----:B------:R-:W-:Y:S01]  /*21790*/  SEL R23, RZ, 0x1, P4 ;  /* 0x00000001ff177807 */ /* 0x000fe20002000000 */
[----:B------:R-:W-:Y:S01]  /*217a0*/  IMAD.WIDE.U32 R18, R58, 0x3d1, RZ ;  /* 0x000003d13a127825 */ /* 0x000fe200078e00ff */
[----:B------:R-:W-:-:S02]  /*217b0*/  SEL R54, RZ, 0x1, P1 ;  /* 0x00000001ff367807 */ /* 0x000fc40000800000 */
[----:B------:R-:W-:Y:S01]  /*217c0*/  ISETP.GE.U32.AND.EX P4, PT, R52, R59, PT, P2 ;  /* 0x0000003b3400720c */ /* 0x000fe20003f86120 */
[----:B------:R-:W-:Y:S01]  /*217d0*/  IMAD.WIDE.U32 R20, P1, RZ, R58, R20 ;  /* 0x0000003aff147225 */ /* 0x000fe20007820014 */
[----:B------:R-:W-:Y:S02]  /*217e0*/  SEL R55, RZ, 0x1, P3 ;  /* 0x00000001ff377807 */ /* 0x000fe40001800000 */
[----:B------:R-:W-:Y:S01]  /*217f0*/  IADD3 R48, P2, P3, R18, R48, R23 ;  /* 0x0000003012307210 */ /* 0x000fe20007b5e017 */
[----:B------:R-:W-:Y:S01]  /*21800*/  IMAD.X R23, RZ, RZ, RZ, P1 ;  /* 0x000000ffff177224 */ /* 0x000fe200008e06ff */
[----:B------:R-:W-:Y:S01]  /*21810*/  ISETP.LT.U32.OR.EX P0, PT, R59, R22, !P4, P0 ;  /* 0x000000163b00720c */ /* 0x000fe20006701500 */
[----:B------:R-:W-:Y:S01]  /*21820*/  IMAD.MOV.U32 R22, RZ, RZ, R21 ;  /* 0x000000ffff167224 */ /* 0x000fe200078e0015 */
[----:B------:R-:W-:Y:S02]  /*21830*/  IADD3 R59, P4, P5, R55, R50, R54 ;  /* 0x00000032373b7210 */ /* 0x000fe40007d9e036 */
[----:B------:R-:W-:-:S02]  /*21840*/  ISETP.GE.U32.AND P1, PT, R48, R18, PT ;  /* 0x000000123000720c */ /* 0x000fc40003f26070 */
[----:B------:R-:W-:Y:S02]  /*21850*/  IADD3 R18, P6, PT, R19, R20, RZ ;  /* 0x0000001413127210 */ /* 0x000fe40007fde0ff */
[----:B------:R-:W-:Y:S02]  /*21860*/  IADD3.X R55, PT, PT, RZ, R51, RZ, P4, P5 ;  /* 0x00000033ff377210 */ /* 0x000fe400027ea4ff */
[----:B------:R-:W-:Y:S01]  /*21870*/  IADD3 R57, P4, PT, R48, R57, RZ ;  /* 0x0000003930397210 */ /* 0x000fe20007f9e0ff */
[----:B------:R-:W-:Y:S01]  /*21880*/  IMAD.WIDE.U32.X R22, RZ, R53, R22, P6 ;  /* 0x00000035ff167225 */ /* 0x000fe200030e0416 */
[----:B------:R-:W-:Y:S02]  /*21890*/  SEL R50, RZ, 0x1, !P0 ;  /* 0x00000001ff327807 */ /* 0x000fe40004000000 */
[----:B------:R-:W-:Y:S01]  /*218a0*/  IADD3.X R61, PT, PT, R18, R49, RZ, P2, P3 ;  /* 0x00000031123d7210 */ /* 0x000fe200017e64ff */
[----:B------:R-:W-:Y:S01]  /*218b0*/  IMAD.WIDE.U32 R20, R55, 0x3d1, RZ ;  /* 0x000003d137147825 */ /* 0x000fe200078e00ff */
[----:B------:R-:W-:-:S02]  /*218c0*/  IADD3 R50, P3, PT, R57, R50, RZ ;  /* 0x0000003239327210 */ /* 0x000fc40007f7e0ff */
[C---:B------:R-:W-:Y:S01]  /*218d0*/  ISETP.GE.U32.AND.EX P1, PT, R61.reuse, R18, PT, P1 ;  /* 0x000000123d00720c */ /* 0x040fe20003f26110 */
[----:B------:R-:W-:Y:S01]  /*218e0*/  IMAD.X R58, R61, 0x1, R58, P4 ;  /* 0x000000013d3a7824 */ /* 0x000fe200020e063a */
[----:B------:R-:W-:Y:S01]  /*218f0*/  ISETP.GE.U32.AND P2, PT, R50, R57, PT ;  /* 0x000000393200720c */ /* 0x000fe20003f46070 */
[----:B------:R-:W-:Y:S01]  /*21900*/  IMAD.WIDE.U32 R18, R59, 0x3d1, RZ ;  /* 0x000003d13b127825 */ /* 0x000fe200078e00ff */
[----:B------:R-:W-:Y:S02]  /*21910*/  SEL R49, RZ, 0x1, P1 ;  /* 0x00000001ff317807 */ /* 0x000fe40000800000 */
[----:B------:R-:W-:Y:S01]  /*21920*/  ISETP.LT.U32.AND P0, PT, R57, R48, PT ;  /* 0x000000303900720c */ /* 0x000fe20003f01070 */
[----:B------:R-:W-:Y:S01]  /*21930*/  IMAD.X R51, RZ, RZ, R58, P3 ;  /* 0x000000ffff337224 */ /* 0x000fe200018e063a */
[----:B------:R-:W-:Y:S01]  /*21940*/  IADD3 R49, P4, P5, R18, R22, R49 ;  /* 0x0000001612317210 */ /* 0x000fe20007d9e031 */
[----:B------:R-:W-:-:S03]  /*21950*/  IMAD.WIDE.U32 R20, P3, RZ, R59, R20 ;  /* 0x0000003bff147225 */ /* 0x000fc60007860014 */
[----:B------:R-:W-:Y:S02]  /*21960*/  ISETP.GE.U32.AND.EX P1, PT, R51, R58, PT, P2 ;  /* 0x0000003a3300720c */ /* 0x000fe40003f26120 */
[----:B------:R-:W-:Y:S01]  /*21970*/  IADD3 R57, P2, PT, R19, R20, RZ ;  /* 0x0000001413397210 */ /* 0x000fe20007f5e0ff */
[----:B------:R-:W-:Y:S01]  /*21980*/  IMAD.X R19, RZ, RZ, RZ, P3 ;  /* 0x000000ffff137224 */ /* 0x000fe200018e06ff */
[----:B------:R-:W-:Y:S02]  /*21990*/  ISETP.LT.U32.OR.EX P0, PT, R58, R61, !P1, P0 ;  /* 0x0000003d3a00720c */ /* 0x000fe40004f01500 */
[----:B------:R-:W-:Y:S02]  /*219a0*/  IADD3 R20, P1, PT, R49, R53, RZ ;  /* 0x0000003531147210 */ /* 0x000fe40007f3e0ff */
[----:B------:R-:W-:Y:S02]  /*219b0*/  SEL R53, RZ, 0x1, !P0 ;  /* 0x00000001ff357807 */ /* 0x000fe40004000000 */
[----:B------:R-:W-:Y:S01]  /*219c0*/  IADD3.X R22, PT, PT, R57, R23, RZ, P4, P5 ;  /* 0x0000001739167210 */ /* 0x000fe200027ea4ff */
[----:B------:R-:W-:Y:S01]  /*219d0*/  IMAD.MOV.U32 R23, RZ, RZ, RZ ;  /* 0x000000ffff177224 */ /* 0x000fe200078e00ff */
[----:B------:R-:W-:-:S02]  /*219e0*/  IADD3 R53, P4, PT, R20, R53, RZ ;  /* 0x0000003514357210 */ /* 0x000fc40007f9e0ff */
        /* <DEDUP_REMOVED lines=69> */
.L_x_132:
[----:B------:R-:W-:Y:S05]  /*21e40*/  BSYNC.RECONVERGENT B0 ;  /* 0x0000000000007941 */ /* 0x000fea0003800200 */
.L_x_131:
[----:B------:R-:W-:Y:S01]  /*21e50*/  IMAD.MOV.U32 R18, RZ, RZ, R56 ;  /* 0x000000ffff127224 */ /* 0x000fe200078e0038 */
[----:B------:R-:W-:Y:S01]  /*21e60*/  IADD3 R36, P1, PT, R39, R36, RZ ;  /* 0x0000002427247210 */ /* 0x000fe20007f3e0ff */
[----:B------:R-:W-:Y:S01]  /*21e70*/  IMAD.MOV.U32 R19, RZ, RZ, R17 ;  /* 0x000000ffff137224 */ /* 0x000fe200078e0011 */
[----:B------:R-:W-:Y:S01]  /*21e80*/  BSSY.RECONVERGENT B0, `(.L_x_133) ;  /* 0x00000be000007945 */ /* 0x000fe20003800200 */
[----:B------:R-:W-:-:S04]  /*21e90*/  IMAD.WIDE.U32 R48, R16, 0x16f81798, R18 ;  /* 0x16f8179810307825 */ /* 0x000fc800078e0012 */
        /* <DEDUP_REMOVED lines=49> */
.L_x_134:
        /* <DEDUP_REMOVED lines=39> */
[----:B------:R-:W-:-:S02]  /*22420*/  IMAD.X R22, R22, 0x1, R19, P3 ;  /* 0x0000000116167824 */ /* 0x000fc400018e0613 */
[----:B------:R-:W-:Y:S01]  /*22430*/  IMAD.MOV.U32 R19, RZ, RZ, R20 ;  /* 0x000000ffff137224 */ /* 0x000fe200078e0014 */
[----:B------:R-:W-:Y:S01]  /*22440*/  IADD3.X R16, PT, PT, R34, 0x1, RZ, P1, !PT ;  /* 0x0000000122107810 */ /* 0x000fe20000ffe4ff */
[----:B------:R-:W-:Y:S02]  /*22450*/  IMAD.MOV.U32 R18, RZ, RZ, R35 ;  /* 0x000000ffff127224 */ /* 0x000fe400078e0023 */
        /* <DEDUP_REMOVED lines=13> */
.L_x_137:
[----:B------:R-:W-:Y:S05]  /*22530*/  BSYNC.RELIABLE B1 ;  /* 0x0000000000017941 */ /* 0x000fea0003800100 */
.L_x_136:
        /* <DEDUP_REMOVED lines=54> */
.L_x_139:
[----:B------:R-:W-:Y:S05]  /*228a0*/  BSYNC.RELIABLE B1 ;  /* 0x0000000000017941 */ /* 0x000fea0003800100 */
.L_x_138:
        /* <DEDUP_REMOVED lines=23> */
[----:B------:R-:W-:-:S03]  /*22a20*/  IADD3 R21, P2, P3, R21, 0x1, R16 ;  /* 0x0000000115157810 */ /* 0x000fc60007b5e010 */
[----:B------:R-:W-:Y:S01]  /*22a30*/  IMAD.X R20, R20, 0x1, R35, P1 ;  /* 0x0000000114147824 */ /* 0x000fe200008e0623 */
[----:B------:R-:W-:Y:S02]  /*22a40*/  IADD3.X R22, PT, PT, R22, RZ, R16, P2, P3 ;  /* 0x000000ff16167210 */ /* 0x000fe400017e6410 */
[----:B------:R-:W-:-:S07]  /*22a50*/  IADD3.X R16, PT, PT, R34, 0x3, RZ, P4, !PT ;  /* 0x0000000322107810 */ /* 0x000fce00027fe4ff */
.L_x_135:
[----:B------:R-:W-:Y:S05]  /*22a60*/  BSYNC.RECONVERGENT B0 ;  /* 0x0000000000007941 */ /* 0x000fea0003800200 */
.L_x_133:
[----:B------:R-:W-:Y:S05]  /*22a70*/  WARPSYNC.ALL ;  /* 0x0000000000007948 */ /* 0x000fea0003800000 */
[----:B------:R-:W-:Y:S01]  /*22a80*/  IMAD.WIDE.U32 R30, R28, -0x4ef2b48, RZ ;  /* 0xfb10d4b81c1e7825 */ /* 0x000fe200078e00ff */
[----:B------:R-:W-:Y:S01]  /*22a90*/  UMOV UR5, URZ ;  /* 0x000000ff00057c82 */ /* 0x000fe20008000000 */
[----:B------:R-:W-:Y:S02]  /*22aa0*/  BSSY.RECONVERGENT B0, `(.L_x_140) ;  /* 0x0000181000007945 */ /* 0x000fe40003800200 */
[----:B------:R-:W-:-:S04]  /*22ab0*/  IMAD.WIDE.U32 R32, R15, -0x4ef2b48, RZ ;  /* 0xfb10d4b80f207825 */ /* 0x000fc800078e00ff */
[----:B------:R-:W-:-:S04]  /*22ac0*/  IMAD.WIDE.U32 R30, P0, R15, -0x63b82f71, R30 ;  /* 0x9c47d08f0f1e7825 */ /* 0x000fc8000780001e */
[----:B------:R-:W-:Y:S01]  /*22ad0*/  IMAD.X R51, RZ, RZ, RZ, P0 ;  /* 0x000000ffff337224 */ /* 0x000fe200000e06ff */
[----:B------:R-:W-:Y:S01]  /*22ae0*/  IADD3 RZ, P0, PT, R33, R30, RZ ;  /* 0x0000001e21ff7210 */ /* 0x000fe20007f1e0ff */
[----:B------:R-:W-:-:S04]  /*22af0*/  IMAD.WIDE.U32 R32, R27, -0x4ef2b48, RZ ;  /* 0xfb10d4b81b207825 */ /* 0x000fc800078e00ff */
[----:B------:R-:W-:Y:S02]  /*22b00*/  IMAD.MOV.U32 R50, RZ, RZ, R31 ;  /* 0x000000ffff327224 */ /* 0x000fe400078e001f */
[----:B------:R-:W-:-:S04]  /*22b10*/  IMAD.WIDE.U32 R34, R24, -0x4ef2b48, RZ ;  /* 0xfb10d4b818227825 */ /* 0x000fc800078e00ff */
[----:B------:R-:W-:-:S04]  /*22b20*/  IMAD.WIDE.U32.X R50, R28, -0x63b82f71, R50, P0 ;  /* 0x9c47d08f1c327825 */ /* 0x000fc800000e0432 */
[----:B------:R-:W-:Y:S01]  /*22b30*/  IMAD.WIDE.U32 R32, P4, R24, -0x63b82f71, R32 ;  /* 0x9c47d08f18207825 */ /* 0x000fe20007880020 */
[----:B------:R-:W-:-:S03]  /*22b40*/  IADD3 R56, P2, PT, R50, R34, RZ ;  /* 0x0000002232387210 */ /* 0x000fc60007f5e0ff */
[----:B------:R-:W-:Y:S01]  /*22b50*/  IMAD.WIDE.U32 R38, R27, -0x597aabe7, RZ ;  /* 0xa68554191b267825 */ /* 0x000fe200078e00ff */
[----:B------:R-:W-:Y:S02]  /*22b60*/  IADD3 R59, P5, PT, R35, R32, RZ ;  /* 0x00000020233b7210 */ /* 0x000fe40007fbe0ff */
[----:B------:R-:W-:Y:S01]  /*22b70*/  ISETP.GE.U32.AND P0, PT, R56, R34, PT ;  /* 0x000000223800720c */ /* 0x000fe20003f06070 */
[----:B------:R-:W-:-:S04]  /*22b80*/  IMAD.WIDE.U32 R54, R28, -0x597aabe7, RZ ;  /* 0xa68554191c367825 */ /* 0x000fc800078e00ff */
[----:B------:R-:W-:Y:S02]  /*22b90*/  IMAD.X R57, R59, 0x1, R51, P2 ;  /* 0x000000013b397824 */ /* 0x000fe400010e0633 */
[----:B------:R-:W-:-:S03]  /*22ba0*/  IMAD.WIDE.U32 R48, R24, -0x597aabe7, RZ ;  /* 0xa685541918307825 */ /* 0x000fc600078e00ff */
[----:B------:R-:W-:Y:S01]  /*22bb0*/  ISETP.GE.U32.AND.EX P0, PT, R57, R59, PT, P0 ;  /* 0x0000003b3900720c */ /* 0x000fe20003f06100 */
[----:B------:R-:W-:-:S03]  /*22bc0*/  IMAD.WIDE.U32 R38, P1, R24, -0x2e84bb8, R38 ;  /* 0xfd17b44818267825 */ /* 0x000fc60007820026 */
[----:B------:R-:W-:Y:S01]  /*22bd0*/  SEL R51, RZ, 0x1, P0 ;  /* 0x00000001ff337807 */ /* 0x000fe20000000000 */
[----:B------:R-:W-:-:S04]  /*22be0*/  IMAD.WIDE.U32 R52, R29, -0x4ef2b48, RZ ;  /* 0xfb10d4b81d347825 */ /* 0x000fc800078e00ff */
[----:B------:R-:W-:Y:S01]  /*22bf0*/  IMAD.X R37, RZ, RZ, RZ, P4 ;  /* 0x000000ffff257224 */ /* 0x000fe200020e06ff */
[----:B------:R-:W-:Y:S01]  /*22c00*/  IADD3 RZ, P4, PT, R49, R38, RZ ;  /* 0x0000002631ff7210 */ /* 0x000fe20007f9e0ff */
[----:B------:R-:W-:Y:S02]  /*22c10*/  IMAD.MOV.U32 R36, RZ, RZ, R33 ;  /* 0x000000ffff247224 */ /* 0x000fe400078e0021 */
[----:B------:R-:W-:-:S04]  /*22c20*/  IMAD.WIDE.U32 R34, R15, -0x597aabe7, RZ ;  /* 0xa68554190f227825 */ /* 0x000fc800078e00ff */
[----:B------:R-:W-:-:S04]  /*22c30*/  IMAD.WIDE.U32 R54, P3, R15, -0x2e84bb8, R54 ;  /* 0xfd17b4480f367825 */ /* 0x000fc80007860036 */
[----:B------:R-:W-:Y:S01]  /*22c40*/  IMAD.WIDE.U32 R48, R64, -0x4ef2b48, RZ ;  /* 0xfb10d4b840307825 */ /* 0x000fe200078e00ff */
[----:B------:R-:W-:-:S03]  /*22c50*/  IADD3 RZ, P2, PT, R35, R54, RZ ;  /* 0x0000003623ff7210 */ /* 0x000fc60007f5e0ff */
[----:B------:R-:W-:-:S04]  /*22c60*/  IMAD.WIDE.U32 R52, P6, R64, -0x63b82f71, R52 ;  /* 0x9c47d08f40347825 */ /* 0x000fc800078c0034 */
[----:B------:R-:W-:Y:S01]  /*22c70*/  IMAD.WIDE.U32.X R36, R27, -0x63b82f71, R36, P5 ;  /* 0x9c47d08f1b247825 */ /* 0x000fe200028e0424 */
[----:B------:R-:W-:-:S03]  /*22c80*/  IADD3 R61, P5, PT, R49, R52, RZ ;  /* 0x00000034313d7210 */ /* 0x000fc60007fbe0ff */
[----:B------:R-:W-:-:S04]  /*22c90*/  IMAD.WIDE.U32 R32, R15, -0x597aabe7, R56 ;  /* 0xa68554190f207825 */ /* 0x000fc800078e0038 */
        /* <DEDUP_REMOVED lines=9> */
[----:B------:R-:W-:-:S03]  /*22d30*/  IMAD.WIDE.U32 R54, R24, -0x597aabe7, R36 ;  /* 0xa685541918367825 */ /* 0x000fc600078e0024 */
[----:B------:R-:W-:Y:S01]  /*22d40*/  SEL R53, RZ, 0x1, P0 ;  /* 0x00000001ff357807 */ /* 0x000fe20000000000 */
[----:B------:R-:W-:Y:S01]  /*22d50*/  IMAD.WIDE.U32.X R50, R28, -0x2e84bb8, R50, P2 ;  /* 0xfd17b4481c327825 */ /* 0x000fe200010e0432 */
[----:B------:R-:W-:Y:S02]  /*22d60*/  ISETP.GE.U32.AND P2, PT, R36, R48, PT ;  /* 0x000000302400720c */ /* 0x000fe40003f46070 */
[C---:B------:R-:W-:Y:S01]  /*22d70*/  ISETP.GE.U32.AND P0, PT, R54.reuse, R36, PT ;  /* 0x000000243600720c */ /* 0x040fe20003f06070 */
[----:B------:R-:W-:Y:S01]  /*22d80*/  IMAD.MOV.U32 R48, RZ, RZ, R39 ;  /* 0x000000ffff307224 */ /* 0x000fe200078e0027 */
[----:B------:R-:W-:Y:S01]  /*22d90*/  ISETP.GE.U32.AND.EX P2, PT, R37, R61, PT, P2 ;  /* 0x0000003d2500720c */ /* 0x000fe20003f46120 */
[----:B------:R-:W-:Y:S01]  /*22da0*/  IMAD.X R49, RZ, RZ, RZ, P1 ;  /* 0x000000ffff317224 */ /* 0x000fe200008e06ff */
[----:B------:R-:W-:Y:S01]  /*22db0*/  IADD3 R52, P1, P6, R54, R50, R53 ;  /* 0x0000003236347210 */ /* 0x000fe20007e3e035 */
[----:B------:R-:W-:Y:S01]  /*22dc0*/  IMAD.IADD R39, R38, 0x1, R55 ;  /* 0x0000000126277824 */ /* 0x000fe200078e0237 */
[----:B------:R-:W-:Y:S01]  /*22dd0*/  SEL R55, RZ, 0x1, P2 ;  /* 0x00000001ff377807 */ /* 0x000fe20001000000 */
[----:B------:R-:W-:Y:S01]  /*22de0*/  IMAD.WIDE.U32 R58, R26, -0x4ef2b48, RZ ;  /* 0xfb10d4b81a3a7825 */ /* 0x000fe200078e00ff */
[----:B------:R-:W-:-:S02]  /*22df0*/  ISETP.GE.U32.AND P3, PT, R52, R54, PT ;  /* 0x000000363400720c */ /* 0x000fc40003f66070 */
[----:B------:R-:W-:Y:S01]  /*22e00*/  IADD3.X R53, PT, PT, R39, R51, RZ, P1, P6 ;  /* 0x0000003327357210 */ /* 0x000fe20000fec4ff */
[----:B------:R-:W-:Y:S01]  /*22e10*/  IMAD.WIDE.U32.X R34, R29, -0x63b82f71, R34, P5 ;  /* 0x9c47d08f1d227825 */ /* 0x000fe200028e0422 */
[----:B------:R-:W-:Y:S02]  /*22e20*/  ISETP.GE.U32.AND.EX P0, PT, R39, R37, PT, P0 ;  /* 0x000000252700720c */ /* 0x000fe40003f06100 */
[----:B------:R-:W-:Y:S01]  /*22e30*/  ISETP.GE.U32.AND.EX P3, PT, R53, R39, PT, P3 ;  /* 0x000000273500720c */ /* 0x000fe20003f66130 */
[----:B------:R-:W-:-:S04]  /*22e40*/  IMAD.WIDE.U32 R36, R25, -0x4ef2b48, RZ ;  /* 0xfb10d4b819247825 */ /* 0x000fc800078e00ff */
[----:B------:R-:W-:-:S04]  /*22e50*/  IMAD.WIDE.U32 R58, P1, R25, -0x63b82f71, R58 ;  /* 0x9c47d08f193a7825 */ /* 0x000fc8000782003a */
[----:B------:R-:W-:Y:S01]  /*22e60*/  IMAD.WIDE.U32.X R48, R27, -0x2e84bb8, R48, P4 ;  /* 0xfd17b4481b307825 */ /* 0x000fe200020e0430 */
[----:B------:R-:W-:Y:S02]  /*22e70*/  IADD3 R58, P6, PT, R37, R58, RZ ;  /* 0x0000003a253a7210 */ /* 0x000fe40007fde0ff */
[----:B------:R-:W-:Y:S01]  /*22e80*/  IADD3 R54, P2, P4, R36, R34, R55 ;  /* 0x0000002224367210 */ /* 0x000fe20007c5e037 */
[----:B------:R-:W-:Y:S01]  /*22e90*/  IMAD.WIDE.U32 R56, R28, 0xe1108a8, RZ ;  /* 0x0e1108a81c387825 */ /* 0x000fe200078e00ff */
[----:B------:R-:W-:Y:S02]  /*22ea0*/  SEL R34, RZ, 0x1, P0 ;  /* 0x00000001ff227807 */ /* 0x000fe40000000000 */
[----:B------:R-:W-:Y:S01]  /*22eb0*/  SEL R37, RZ, 0x1, P3 ;  /* 0x00000001ff257807 */ /* 0x000fe20001800000 */
[----:B------:R-:W-:Y:S01]  /*22ec0*/  IMAD.WIDE.U32 R60, R29, -0x597aabe7, RZ ;  /* 0xa68554191d3c7825 */ /* 0x000fe200078e00ff */
[----:B------:R-:W-:Y:S02]  /*22ed0*/  IADD3.X R55, PT, PT, R58, R35, RZ, P2, P4 ;  /* 0x000000233a377210 */ /* 0x000fe400017e84ff */
[----:B------:R-:W-:Y:S01]  /*22ee0*/  IADD3 R37, P0, P5, R37, R48, R34 ;  /* 0x0000003025257210 */ /* 0x000fe20007d1e022 */
[----:B------:R-:W-:-:S03]  /*22ef0*/  IMAD.WIDE.U32 R56, P3, R15, 0x5da4fbfc, R56 ;  /* 0x5da4fbfc0f387825 */ /* 0x000fc60007860038 */
[----:B------:R-:W-:Y:S01]  /*22f00*/  IADD3.X R48, PT, PT, RZ, R49, RZ, P0, P5 ;  /* 0x00000031ff307210 */ /* 0x000fe200007ea4ff */
[----:B------:R-:W-:-:S04]  /*22f10*/  IMAD.WIDE.U32 R38, R64, -0x597aabe7, R54 ;  /* 0xa685541940267825 */ /* 0x000fc800078e0036 */
[----:B------:R-:W-:-:S04]  /*22f20*/  IMAD.WIDE.U32 R60, P4, R64, -0x2e84bb8, R60 ;  /* 0xfd17b448403c7825 */ /* 0x000fc8000788003c */
[----:B------:R-:W-:-:S04]  /*22f30*/  IMAD.WIDE.U32 R50, R15, 0xe1108a8, RZ ;  /* 0x0e1108a80f327825 */ /* 0x000fc800078e00ff */
[----:B------:R-:W-:Y:S01]  /*22f40*/  IMAD.WIDE.U32 R34, R15, 0xe1108a8, R52 ;  /* 0x0e1108a80f227825 */ /* 0x000fe200078e0034 */
[----:B------:R-:W-:-:S03]  /*22f50*/  IADD3 RZ, P2, PT, R51, R56, RZ ;  /* 0x0000003833ff7210 */ /* 0x000fc60007f5e0ff */
[----:B------:R-:W-:Y:S01]  /*22f60*/  IMAD.X R49, RZ, RZ, RZ, P3 ;  /* 0x000000ffff317224 */ /* 0x000fe200018e06ff */
[----:B------:R-:W-:Y:S01]  /*22f70*/  IADD3 R50, P3, PT, R37, R38, RZ ;  /* 0x0000002625327210 */ /* 0x000fe20007f7e0ff */
[----:B------:R-:W-:Y:S01]  /*22f80*/  IMAD.IADD R65, R60, 0x1, R39 ;  /* 0x000000013c417824 */ /* 0x000fe200078e0227 */
[----:B------:R-:W-:Y:S01]  /*22f90*/  ISETP.GE.U32.AND P0, PT, R34, R52, PT ;  /* 0x000000342200720c */ /* 0x000fe20003f06070 */
[----:B------:R-:W-:Y:S02]  /*22fa0*/  IMAD.IADD R68, R56, 0x1, R35 ;  /* 0x0000000138447824 */ /* 0x000fe400078e0223 */
[----:B------:R-:W-:-:S03]  /*22fb0*/  IMAD.WIDE.U32 R62, R27, 0xe1108a8, RZ ;  /* 0x0e1108a81b3e7825 */ /* 0x000fc600078e00ff */
        /* <DEDUP_REMOVED lines=8> */
[----:B------:R-:W-:-:S04]  /*23040*/  IMAD.WIDE.U32 R48, R24, 0xe1108a8, R50 ;  /* 0x0e1108a818307825 */ /* 0x000fc800078e0032 */
[----:B------:R-:W-:Y:S01]  /*23050*/  IMAD.IADD R49, R56, 0x1, R49 ;  /* 0x0000000138317824 */ /* 0x000fe200078e0231 */
[----:B------:R-:W-:Y:S01]  /*23060*/  IADD3 R36, P0, P2, R48, R52, R37 ;  /* 0x0000003430247210 */ /* 0x000fe20007a1e025 */
[----:B------:R-:W-:-:S03]  /*23070*/  IMAD.WIDE.U32 R66, R26, -0x597aabe7, RZ ;  /* 0xa68554191a427825 */ /* 0x000fc600078e00ff */
[----:B------:R-:W-:Y:S01]  /*23080*/  IADD3.X R37, PT, PT, R49, R53, RZ, P0, P2 ;  /* 0x0000003531257210 */ /* 0x000fe200007e44ff */
[----:B------:R-:W-:Y:S01]  /*23090*/  IMAD.WIDE.U32 R52, R64, -0x597aabe7, RZ ;  /* 0xa685541940347825 */ /* 0x000fe200078e00ff */
[----:B------:R-:W-:Y:S02]  /*230a0*/  ISETP.GE.U32.AND P2, PT, R38, R54, PT ;  /* 0x000000362600720c */ /* 0x000fe40003f46070 */
[----:B------:R-:W-:Y:S01]  /*230b0*/  ISETP.GE.U32.AND P0, PT, R50, R38, PT ;  /* 0x000000263200720c */ /* 0x000fe20003f06070 */
[----:B------:R-:W-:Y:S01]  /*230c0*/  IMAD.X R39, RZ, RZ, RZ, P1 ;  /* 0x000000ffff277224 */ /* 0x000fe200008e06ff */
[----:B------:R-:W-:Y:S01]  /*230d0*/  IADD3 RZ, P1, PT, R53, R60, RZ ;  /* 0x0000003c35ff7210 */ /* 0x000fe20007f3e0ff */
[----:B------:R-:W-:Y:S01]  /*230e0*/  IMAD.X R63, RZ, RZ, RZ, P4 ;  /* 0x000000ffff3f7224 */ /* 0x000fe200020e06ff */
[----:B------:R-:W-:Y:S01]  /*230f0*/  ISETP.GE.U32.AND.EX P2, PT, R65, R55, PT, P2 ;  /* 0x000000374100720c */ /* 0x000fe20003f46120 */
[----:B------:R-:W-:Y:S01]  /*23100*/  IMAD.WIDE.U32 R52, P4, R25, -0x2e84bb8, R66 ;  /* 0xfd17b44819347825 */ /* 0x000fe20007880042 */
[----:B------:R-:W-:-:S02]  /*23110*/  ISETP.GE.U32.AND.EX P0, PT, R51, R65, PT, P0 ;  /* 0x000000413300720c */ /* 0x000fc40003f06100 */
[----:B------:R-:W-:Y:S01]  /*23120*/  SEL R54, RZ, 0x1, P2 ;  /* 0x00000001ff367807 */ /* 0x000fe20001000000 */
[----:B------:R-:W-:Y:S01]  /*23130*/  IMAD.WIDE.U32 R66, R25, -0x597aabe7, RZ ;  /* 0xa685541919427825 */ /* 0x000fe200078e00ff */
[----:B------:R-:W-:Y:S02]  /*23140*/  SEL R55, RZ, 0x1, P0 ;  /* 0x00000001ff377807 */ /* 0x000fe40000000000 */
[----:B------:R-:W-:Y:S01]  /*23150*/  ISETP.GE.U32.AND P2, PT, R48, R50, PT ;  /* 0x000000323000720c */ /* 0x000fe20003f46070 */
[----:B------:R-:W-:Y:S01]  /*23160*/  IMAD.MOV.U32 R62, RZ, RZ, R61 ;  /* 0x000000ffff3e7224 */ /* 0x000fe200078e003d */
[----:B------:R-:W-:Y:S01]  /*23170*/  ISETP.GE.U32.AND P0, PT, R36, R48, PT ;  /* 0x000000302400720c */ /* 0x000fe20003f06070 */
[----:B------:R-:W-:Y:S01]  /*23180*/  IMAD.MOV.U32 R38, RZ, RZ, R59 ;  /* 0x000000ffff267224 */ /* 0x000fe200078e003b */
[----:B------:R-:W-:Y:S01]  /*23190*/  ISETP.GE.U32.AND.EX P2, PT, R49, R51, PT, P2 ;  /* 0x000000333100720c */ /* 0x000fe20003f46120 */
[----:B------:R-:W-:Y:S01]  /*231a0*/  IMAD.WIDE.U32.X R62, R29, -0x2e84bb8, R62, P1 ;  /* 0xfd17b4481d3e7825 */ /* 0x000fe200008e043e */
[----:B------:R-:W-:-:S02]  /*231b0*/  IADD3 RZ, P1, PT, R67, R52, RZ ;  /* 0x0000003443ff7210 */ /* 0x000fc40007f3e0ff */
[----:B------:R-:W-:Y:S01]  /*231c0*/  ISETP.GE.U32.AND.EX P0, PT, R37, R49, PT, P0 ;  /* 0x000000312500720c */ /* 0x000fe20003f06100 */
[----:B------:R-:W-:-:S03]  /*231d0*/  IMAD.WIDE.U32 R66, R24, 0xe1108a8, RZ ;  /* 0x0e1108a818427825 */ /* 0x000fc600078e00ff */
[----:B------:R-:W-:Y:S01]  /*231e0*/  SEL R65, RZ, 0x1, P0 ;  /* 0x00000001ff417807 */ /* 0x000fe20000000000 */
[----:B------:R-:W-:Y:S01]  /*231f0*/  IMAD.X R61, RZ, RZ, RZ, P5 ;  /* 0x000000ffff3d7224 */ /* 0x000fe200028e06ff */
[----:B------:R-:W-:Y:S01]  /*23200*/  IADD3 RZ, P5, PT, R67, R56, RZ ;  /* 0x0000003843ff7210 */ /* 0x000fe20007fbe0ff */
[----:B------:R-:W-:Y:S01]  /*23210*/  IMAD.MOV.U32 R60, RZ, RZ, R57 ;  /* 0x000000ffff3c7224 */ /* 0x000fe200078e0039 */
[----:B------:R-:W-:Y:S01]  /*23220*/  SEL R57, RZ, 0x1, P3 ;  /* 0x00000001ff397807 */ /* 0x000fe20001800000 */
[----:B------:R-:W-:Y:S01]  /*23230*/  IMAD.WIDE.U32.X R38, R26, -0x63b82f71, R38, P6 ;  /* 0x9c47d08f1a267825 */ /* 0x000fe200030e0426 */
[----:B------:R-:W-:-:S03]  /*23240*/  IADD3 R62, P3, P6, R55, R62, R54 ;  /* 0x0000003e373e7210 */ /* 0x000fc60007e7e036 */
[----:B------:R-:W-:Y:S01]  /*23250*/  IMAD.WIDE.U32.X R60, R27, 0x5da4fbfc, R60, P5 ;  /* 0x5da4fbfc1b3c7825 */ /* 0x000fe200028e043c */
[----:B------:R-:W-:Y:S02]  /*23260*/  IADD3 R56, P5, PT, R57, R38, RZ ;  /* 0x0000002639387210 */ /* 0x000fe40007fbe0ff */
[----:B------:R-:W-:Y:S01]  /*23270*/  SEL R38, RZ, 0x1, P2 ;  /* 0x00000001ff267807 */ /* 0x000fe20001000000 */
[----:B------:R-:W-:Y:S01]  /*23280*/  IMAD.WIDE.U32 R48, R29, 0xe1108a8, RZ ;  /* 0x0e1108a81d307825 */ /* 0x000fe200078e00ff */
[----:B------:R-:W-:Y:S02]  /*23290*/  IADD3.X R63, PT, PT, RZ, R63, RZ, P3, P6 ;  /* 0x0000003fff3f7210 */ /* 0x000fe40001fec4ff */
[----:B------:R-:W-:Y:S01]  /*232a0*/  IADD3 R65, P0, P3, R65, R60, R38 ;  /* 0x0000003c41417210 */ /* 0x000fe20007b1e026 */
[----:B------:R-:W-:Y:S02]  /*232b0*/  IMAD.X R57, RZ, RZ, R39, P5 ;  /* 0x000000ffff397224 */ /* 0x000fe400028e0627 */
[----:B------:R-:W-:Y:S01]  /*232c0*/  IMAD.WIDE.U32 R50, R64, 0xe1108a8, RZ ;  /* 0x0e1108a840327825 */ /* 0x000fe200078e00ff */
[----:B------:R-:W-:-:S03]  /*232d0*/  IADD3.X R66, PT, PT, RZ, R61, RZ, P0, P3 ;  /* 0x0000003dff427210 */ /* 0x000fc600007e64ff */
[----:B------:R-:W-:-:S04]  /*232e0*/  IMAD.WIDE.U32 R54, R25, -0x597aabe7, R56 ;  /* 0xa685541919367825 */ /* 0x000fc800078e0038 */
[----:B------:R-:W-:Y:S01]  /*232f0*/  IMAD.WIDE.U32 R38, P6, R64, 0x5da4fbfc, R48 ;  /* 0x5da4fbfc40267825 */ /* 0x000fe200078c0030 */
[----:B------:R-:W-:-:S03]  /*23300*/  IADD3 R50, P0, PT, R62, R54, RZ ;  /* 0x000000363e327210 */ /* 0x000fc60007f1e0ff */
[----:B------:R-:W-:Y:S01]  /*23310*/  IMAD.WIDE.U32 R58, R26, 0xe1108a8, RZ ;  /* 0x0e1108a81a3a7825 */ /* 0x000fe200078e00ff */
[----:B------:R-:W-:-:S03]  /*23320*/  IADD3 RZ, P5, PT, R51, R38, RZ ;  /* 0x0000002633ff7210 */ /* 0x000fc60007fbe0ff */
[----:B------:R-:W-:Y:S02]  /*23330*/  IMAD.IADD R67, R52, 0x1, R55 ;  /* 0x0000000134437824 */ /* 0x000fe400078e0237 */
[----:B------:R-:W-:Y:S01]  /*23340*/  IMAD.X R61, RZ, RZ, RZ, P4 ;  /* 0x000000ffff3d7224 */ /* 0x000fe200020e06ff */
[----:B------:R-:W-:Y:S01]  /*23350*/  ISETP.GE.U32.AND P4, PT, R54, R56, PT ;  /* 0x000000383600720c */ /* 0x000fe20003f86070 */
[----:B------:R-:W-:Y:S01]  /*23360*/  IMAD.X R51, R67, 0x1, R63, P0 ;  /* 0x0000000143337824 */ /* 0x000fe200000e063f */
[----:B------:R-:W-:Y:S01]  /*23370*/  ISETP.GE.U32.AND P0, PT, R50, R54, PT ;  /* 0x000000363200720c */ /* 0x000fe20003f06070 */
[----:B------:R-:W-:Y:S01]  /*23380*/  IMAD.WIDE.U32 R48, P2, R25, 0x5da4fbfc, R58 ;  /* 0x5da4fbfc19307825 */ /* 0x000fe2000784003a */
[----:B------:R-:W-:Y:S02]  /*23390*/  ISETP.GE.U32.AND.EX P4, PT, R67, R57, PT, P4 ;  /* 0x000000394300720c */ /* 0x000fe40003f86140 */
[----:B------:R-:W-:Y:S01]  /*233a0*/  ISETP.GE.U32.AND.EX P0, PT, R51, R67, PT, P0 ;  /* 0x000000433300720c */ /* 0x000fe20003f06100 */
[----:B------:R-:W-:Y:S01]  /*233b0*/  IMAD.WIDE.U32 R58, R25, 0xe1108a8, RZ ;  /* 0x0e1108a8193a7825 */ /* 0x000fe200078e00ff */
[----:B------:R-:W-:-:S02]  /*233c0*/  SEL R67, RZ, 0x1, P4 ;  /* 0x00000001ff437807 */ /* 0x000fc40002000000 */
[----:B------:R-:W-:Y:S01]  /*233d0*/  SEL R70, RZ, 0x1, P0 ;  /* 0x00000001ff467807 */ /* 0x000fe20000000000 */
[----:B------:R-:W-:Y:S01]  /*233e0*/  IMAD.WIDE.U32 R54, R28, 0x26a3c465, RZ ;  /* 0x26a3c4651c367825 */ /* 0x000fe200078e00ff */
[----:B------:R-:W-:-:S03]  /*233f0*/  IADD3 RZ, P3, PT, R59, R48, RZ ;  /* 0x000000303bff7210 */ /* 0x000fc60007f7e0ff */
[----:B------:R-:W-:Y:S02]  /*23400*/  IMAD.MOV.U32 R60, RZ, RZ, R53 ;  /* 0x000000ffff3c7224 */ /* 0x000fe400078e0035 */
[----:B------:R-:W-:-:S04]  /*23410*/  IMAD.WIDE.U32 R58, R15, 0x26a3c465, RZ ;  /* 0x26a3c4650f3a7825 */ /* 0x000fc800078e00ff */
[----:B------:R-:W-:-:S04]  /*23420*/  IMAD.WIDE.U32.X R56, R26, -0x2e84bb8, R60, P1 ;  /* 0xfd17b4481a387825 */ /* 0x000fc800008e043c */
[----:B------:R-:W-:-:S04]  /*23430*/  IMAD.WIDE.U32 R54, P1, R15, 0x483ada77, R54 ;  /* 0x483ada770f367825 */ /* 0x000fc80007820036 */
[----:B------:R-:W-:Y:S01]  /*23440*/  IMAD.WIDE.U32 R62, R64, 0xe1108a8, R50 ;  /* 0x0e1108a8403e7825 */ /* 0x000fe200078e0032 */
[----:B------:R-:W-:-:S03]  /*23450*/  IADD3 RZ, P4, PT, R59, R54, RZ ;  /* 0x000000363bff7210 */ /* 0x000fc60007f9e0ff */
[----:B------:R-:W-:Y:S01]  /*23460*/  IMAD.X R59, RZ, RZ, RZ, P6 ;  /* 0x000000ffff3b7224 */ /* 0x000fe200030e06ff */
[-C--:B------:R-:W-:Y:S01]  /*23470*/  IADD3 R60, P6, PT, R65, R62.reuse, RZ ;  /* 0x0000003e413c7210 */ /* 0x080fe20007fde0ff */
[----:B------:R-:W-:Y:S02]  /*23480*/  IMAD.IADD R65, R38, 0x1, R63 ;  /* 0x0000000126417824 */ /* 0x000fe400078e023f */
[----:B------:R-:W-:Y:S01]  /*23490*/  IMAD.X R63, RZ, RZ, RZ, P1 ;  /* 0x000000ffff3f7224 */ /* 0x000fe200008e06ff */
[----:B------:R-:W-:Y:S01]  /*234a0*/  ISETP.GE.U32.AND P1, PT, R60, R62, PT ;  /* 0x0000003e3c00720c */ /* 0x000fe20003f26070 */
[----:B------:R-:W-:Y:S01]  /*234b0*/  IMAD.X R61, R65, 0x1, R66, P6 ;  /* 0x00000001413d7824 */ /* 0x000fe200030e0642 */
[----:B------:R-:W-:Y:S01]  /*234c0*/  ISETP.GE.U32.AND P6, PT, R62, R50, PT ;  /* 0x000000323e00720c */ /* 0x000fe20003fc6070 */
[----:B------:R-:W-:Y:S02]  /*234d0*/  IMAD.MOV.U32 R58, RZ, RZ, R39 ;  /* 0x000000ffff3a7224 */ /* 0x000fe400078e0027 */
[----:B------:R-:W-:Y:S01]  /*234e0*/  IMAD.WIDE.U32 R52, R15, 0x26a3c465, R36 ;  /* 0x26a3c4650f347825 */ /* 0x000fe200078e0024 */
[----:B------:R-:W-:-:S02]  /*234f0*/  ISETP.GE.U32.AND.EX P6, PT, R65, R51, PT, P6 ;  /* 0x000000334100720c */ /* 0x000fc40003fc6160 */
[----:B------:R-:W-:Y:S01]  /*23500*/  ISETP.GE.U32.AND.EX P1, PT, R61, R65, PT, P1 ;  /* 0x000000413d00720c */ /* 0x000fe20003f26110 */
[----:B------:R-:W-:Y:S01]  /*23510*/  IMAD.WIDE.U32 R38, R27, 0x26a3c465, RZ ;  /* 0x26a3c4651b267825 */ /* 0x000fe200078e00ff */
[----:B------:R-:W-:-:S03]  /*23520*/  ISETP.GE.U32.AND P0, PT, R52, R36, PT ;  /* 0x000000243400720c */ /* 0x000fc60003f06070 */
[----:B------:R-:W-:-:S04]  /*23530*/  IMAD.WIDE.U32.X R58, R29, 0x5da4fbfc, R58, P5 ;  /* 0x5da4fbfc1d3a7825 */ /* 0x000fc800028e043a */
[----:B------:R-:W-:Y:S01]  /*23540*/  IMAD.IADD R36, R54, 0x1, R53 ;  /* 0x0000000136247824 */ /* 0x000fe200078e0235 */
[----:B------:R-:W-:Y:S01]  /*23550*/  SEL R54, RZ, 0x1, P6 ;  /* 0x00000001ff367807 */ /* 0x000fe20003000000 */
[----:B------:R-:W-:Y:S01]  /*23560*/  IMAD.MOV.U32 R62, RZ, RZ, R55 ;  /* 0x000000ffff3e7224 */ /* 0x000fe200078e0037 */
[----:B------:R-:W-:Y:S01]  /*23570*/  SEL R55, RZ, 0x1, P1 ;  /* 0x00000001ff377807 */ /* 0x000fe20000800000 */
[----:B------:R-:W-:Y:S01]  /*23580*/  IMAD.WIDE.U32 R50, R24, 0x26a3c465, RZ ;  /* 0x26a3c46518327825 */ /* 0x000fe200078e00ff */
[----:B------:R-:W-:Y:S02]  /*23590*/  IADD3 R50, P6, P1, R70, R56, R67 ;  /* 0x0000003846327210 */ /* 0x000fe400079de043 */
[----:B------:R-:W-:Y:S01]  /*235a0*/  ISETP.GE.U32.AND.EX P0, PT, R36, R37, PT, P0 ;  /* 0x000000252400720c */ /* 0x000fe20003f06100 */
[----:B------:R-:W-:-:S03]  /*235b0*/  IMAD.WIDE.U32 R38, P5, R24, 0x483ada77, R38 ;  /* 0x483ada7718267825 */ /* 0x000fc600078a0026 */
[----:B------:R-:W-:Y:S01]  /*235c0*/  SEL R37, RZ, 0x1, P0 ;  /* 0x00000001ff257807 */ /* 0x000fe20000000000 */
[----:B------:R-:W-:Y:S01]  /*235d0*/  IMAD.WIDE.U32.X R62, R28, 0x483ada77, R62, P4 ;  /* 0x483ada771c3e7825 */ /* 0x000fe200020e043e */
[----:B------:R-:W-:Y:S02]  /*235e0*/  IADD3 RZ, P4, PT, R51, R38, RZ ;  /* 0x0000002633ff7210 */ /* 0x000fe40007f9e0ff */
[----:B------:R-:W-:Y:S01]  /*235f0*/  IADD3.X R51, PT, PT, RZ, R57, RZ, P6, P1 ;  /* 0x00000039ff337210 */ /* 0x000fe200037e24ff */
[----:B------:R-:W-:Y:S01]  /*23600*/  IMAD.WIDE.U32 R56, R24, 0x26a3c465, R60 ;  /* 0x26a3c46518387825 */ /* 0x000fe200078e003c */
[----:B------:R-:W-:-:S03]  /*23610*/  IADD3 R28, P1, P6, R55, R58, R54 ;  /* 0x0000003a371c7210 */ /* 0x000fc60007e3e036 */
[----:B------:R-:W-:Y:S01]  /*23620*/  IMAD.WIDE.U32 R54, R29, 0x26a3c465, RZ ;  /* 0x26a3c4651d367825 */ /* 0x000fe200078e00ff */
[----:B------:R-:W-:Y:S02]  /*23630*/  IADD3.X R65, PT, PT, RZ, R59, RZ, P1, P6 ;  /* 0x0000003bff417210 */ /* 0x000fe40000fec4ff */
[----:B------:R-:W-:Y:S01]  /*23640*/  IADD3 R24, P1, P6, R56, R62, R37 ;  /* 0x0000003e38187210 */ /* 0x000fe20007e3e025 */
[----:B------:R-:W-:-:S04]  /*23650*/  IMAD.WIDE.U32 R58, R64, 0x26a3c465, RZ ;  /* 0x26a3c465403a7825 */ /* 0x000fc800078e00ff */
[----:B------:R-:W-:-:S04]  /*23660*/  IMAD.WIDE.U32 R66, P0, R64, 0x483ada77, R54 ;  /* 0x483ada7740427825 */ /* 0x000fc80007800036 */
[----:B------:R-:W-:Y:S01]  /*23670*/  IMAD.X R55, RZ, RZ, RZ, P5 ;  /* 0x000000ffff377224 */ /* 0x000fe200028e06ff */
[----:B------:R-:W-:Y:S01]  /*23680*/  IADD3 RZ, P5, PT, R59, R66, RZ ;  /* 0x000000423bff7210 */ /* 0x000fe20007fbe0ff */
[----:B------:R-:W-:Y:S02]  /*23690*/  IMAD.IADD R70, R38, 0x1, R57 ;  /* 0x0000000126467824 */ /* 0x000fe400078e0239 */
[----:B------:R-:W-:-:S03]  /*236a0*/  IMAD.WIDE.U32 R58, R26, 0x26a3c465, RZ ;  /* 0x26a3c4651a3a7825 */ /* 0x000fc600078e00ff */
[----:B------:R-:W-:Y:S01]  /*236b0*/  IADD3.X R37, PT, PT, R70, R63, RZ, P1, P6 ;  /* 0x0000003f46257210 */ /* 0x000fe20000fec4ff */
[----:B------:R-:W-:Y:S01]  /*236c0*/  IMAD.MOV.U32 R54, RZ, RZ, R39 ;  /* 0x000000ffff367224 */ /* 0x000fe200078e0027 */
[----:B------:R-:W-:Y:S01]  /*236d0*/  ISETP.GE.U32.AND P1, PT, R56, R60, PT ;  /* 0x0000003c3800720c */ /* 0x000fe20003f26070 */
[----:B------:R-:W-:Y:S01]  /*236e0*/  IMAD.X R39, RZ, RZ, RZ, P2 ;  /* 0x000000ffff277224 */ /* 0x000fe200010e06ff */
[----:B------:R-:W-:Y:S01]  /*236f0*/  ISETP.GE.U32.AND P6, PT, R24, R56, PT ;  /* 0x000000381800720c */ /* 0x000fe20003fc6070 */
[----:B------:R-:W-:Y:S01]  /*23700*/  IMAD.WIDE.U32 R56, R25, 0x26a3c465, RZ ;  /* 0x26a3c46519387825 */ /* 0x000fe200078e00ff */
[----:B------:R-:W-:Y:S02]  /*23710*/  ISETP.GE.U32.AND.EX P1, PT, R70, R61, PT, P1 ;  /* 0x0000003d4600720c */ /* 0x000fe40003f26110 */
[----:B------:R-:W-:Y:S01]  /*23720*/  ISETP.GE.U32.AND.EX P6, PT, R37, R70, PT, P6 ;  /* 0x000000462500720c */ /* 0x000fe20003fc6160 */
[----:B------:R-:W-:-:S04]  /*23730*/  IMAD.WIDE.U32 R58, P2, R25, 0x483ada77, R58 ;  /* 0x483ada77193a7825 */ /* 0x000fc8000784003a */
[----:B------:R-:W-:-:S04]  /*23740*/  IMAD.WIDE.U32 R62, R25, 0xe1108a8, R50 ;  /* 0x0e1108a8193e7825 */ /* 0x000fc800078e0032 */
[----:B------:R-:W-:Y:S01]  /*23750*/  IMAD.WIDE.U32.X R54, R27, 0x483ada77, R54, P4 ;  /* 0x483ada771b367825 */ /* 0x000fe200020e0436 */
[----:B------:R-:W-:-:S03]  /*23760*/  IADD3 RZ, P4, PT, R57, R58, RZ ;  /* 0x0000003a39ff7210 */ /* 0x000fc60007f9e0ff */
[----:B------:R-:W-:Y:S01]  /*23770*/  IMAD.X R57, RZ, RZ, RZ, P0 ;  /* 0x000000ffff397224 */ /* 0x000fe200000e06ff */
[-C--:B------:R-:W-:Y:S01]  /*23780*/  IADD3 R28, P0, PT, R28, R62.reuse, RZ ;  /* 0x0000003e1c1c7210 */ /* 0x080fe20007f1e0ff */
[----:B------:R-:W-:Y:S02]  /*23790*/  IMAD.MOV.U32 R56, RZ, RZ, R67 ;  /* 0x000000ffff387224 */ /* 0x000fe400078e0043 */
[----:B------:R-:W-:Y:S02]  /*237a0*/  IMAD.IADD R27, R48, 0x1, R63 ;  /* 0x00000001301b7824 */ /* 0x000fe400078e023f */
[----:B------:R-:W-:Y:S01]  /*237b0*/  IMAD.WIDE.U32.X R56, R29, 0x483ada77, R56, P5 ;  /* 0x483ada771d387825 */ /* 0x000fe200028e0438 */
[----:B------:R-:W-:-:S03]  /*237c0*/  ISETP.GE.U32.AND P5, PT, R28, R62, PT ;  /* 0x0000003e1c00720c */ /* 0x000fc60003fa6070 */
[C---:B------:R-:W-:Y:S01]  /*237d0*/  IMAD.X R29, R27.reuse, 0x1, R65, P0 ;  /* 0x000000011b1d7824 */ /* 0x040fe200000e0641 */
[----:B------:R-:W-:Y:S01]  /*237e0*/  ISETP.GE.U32.AND P0, PT, R62, R50, PT ;  /* 0x000000323e00720c */ /* 0x000fe20003f06070 */
[----:B------:R-:W-:Y:S01]  /*237f0*/  IMAD.MOV.U32 R38, RZ, RZ, R49 ;  /* 0x000000ffff267224 */ /* 0x000fe200078e0031 */
[----:B------:R-:W-:Y:S01]  /*23800*/  SEL R50, RZ, 0x1, P1 ;  /* 0x00000001ff327807 */ /* 0x000fe20000800000 */
[----:B------:R-:W-:Y:S01]  /*23810*/  IMAD.X R49, RZ, RZ, RZ, P2 ;  /* 0x000000ffff317224 */ /* 0x000fe200010e06ff */
[----:B------:R-:W-:Y:S01]  /*23820*/  ISETP.GE.U32.AND.EX P0, PT, R27, R51, PT, P0 ;  /* 0x000000331b00720c */ /* 0x000fe20003f06100 */
[----:B------:R-:W-:Y:S01]  /*23830*/  IMAD.MOV.U32 R48, RZ, RZ, R59 ;  /* 0x000000ffff307224 */ /* 0x000fe200078e003b */
[----:B------:R-:W-:Y:S01]  /*23840*/  SEL R51, RZ, 0x1, P6 ;  /* 0x00000001ff337807 */ /* 0x000fe20003000000 */
[C---:B------:R-:W-:Y:S01]  /*23850*/  IMAD.WIDE.U32.X R38, R26.reuse, 0x5da4fbfc, R38, P3 ;  /* 0x5da4fbfc1a267825 */ /* 0x040fe200018e0426 */
[----:B------:R-:W-:Y:S02]  /*23860*/  ISETP.GE.U32.AND.EX P5, PT, R29, R27, PT, P5 ;  /* 0x0000001b1d00720c */ /* 0x000fe40003fa6150 */
[----:B------:R-:W-:Y:S01]  /*23870*/  IADD3 R59, P1, P3, R51, R54, R50 ;  /* 0x00000036333b7210 */ /* 0x000fe20007b3e032 */
[----:B------:R-:W-:Y:S01]  /*23880*/  IMAD.WIDE.U32.X R26, R26, 0x483ada77, R48, P4 ;  /* 0x483ada771a1a7825 */ /* 0x000fe200020e0430 */
[----:B------:R-:W-:-:S02]  /*23890*/  SEL R50, RZ, 0x1, P0 ;  /* 0x00000001ff327807 */ /* 0x000fc40000000000 */
[----:B------:R-:W-:Y:S01]  /*238a0*/  SEL R51, RZ, 0x1, P5 ;  /* 0x00000001ff337807 */ /* 0x000fe20002800000 */
[----:B------:R-:W-:Y:S01]  /*238b0*/  IMAD.WIDE.U32 R64, R64, 0x26a3c465, R28 ;  /* 0x26a3c46540407825 */ /* 0x000fe200078e001c */
[----:B------:R-:W-:Y:S02]  /*238c0*/  IADD3.X R61, PT, PT, RZ, R55, RZ, P1, P3 ;  /* 0x00000037ff3d7210 */ /* 0x000fe40000fe64ff */
[----:B------:R-:W-:Y:S01]  /*238d0*/  IADD3 R38, P2, P4, R51, R38, R50 ;  /* 0x0000002633267210 */ /* 0x000fe20007c5e032 */
[----:B------:R-:W-:Y:S01]  /*238e0*/  IMAD.WIDE.U32 R48, R37, 0x3d1, RZ ;  /* 0x000003d125307825 */ /* 0x000fe200078e00ff */
[----:B------:R-:W-:Y:S02]  /*238f0*/  IADD3 R62, P5, PT, R59, R64, RZ ;  /* 0x000000403b3e7210 */ /* 0x000fe40007fbe0ff */
[----:B------:R-:W-:Y:S01]  /*23900*/  ISETP.GE.U32.AND P1, PT, R64, R28, PT ;  /* 0x0000001c4000720c */ /* 0x000fe20003f26070 */
[----:B------:R-:W-:Y:S01]  /*23910*/  IMAD.IADD R66, R66, 0x1, R65 ;  /* 0x0000000142427824 */ /* 0x000fe200078e0241 */
[----:B------:R-:W-:Y:S01]  /*23920*/  ISETP.GE.U32.AND P0, PT, R62, R64, PT ;  /* 0x000000403e00720c */ /* 0x000fe20003f06070 */
[----:B------:R-:W-:Y:S01]  /*23930*/  IMAD.WIDE.U32 R50, R24, 0x3d1, RZ ;  /* 0x000003d118327825 */ /* 0x000fe200078e00ff */
[----:B------:R-:W-:-:S02]  /*23940*/  IADD3.X R39, PT, PT, RZ, R39, RZ, P2, P4 ;  /* 0x00000027ff277210 */ /* 0x000fc400017e84ff */
[----:B------:R-:W-:Y:S01]  /*23950*/  ISETP.GE.U32.AND.EX P1, PT, R66, R29, PT, P1 ;  /* 0x0000001d4200720c */ /* 0x000fe20003f26110 */
[----:B------:R-:W-:Y:S01]  /*23960*/  IMAD.WIDE.U32 R48, P6, RZ, R24, R48 ;  /* 0x00000018ff307225 */ /* 0x000fe200078c0030 */
[----:B------:R-:W-:-:S03]  /*23970*/  IADD3 R59, P3, PT, RZ, R50, RZ ;  /* 0x00000032ff3b7210 */ /* 0x000fc60007f7e0ff */
[----:B------:R-:W-:Y:S01]  /*23980*/  IMAD.X R61, R66, 0x1, R61, P5 ;  /* 0x00000001423d7824 */ /* 0x000fe200028e063d */
[----:B------:R-:W-:Y:S01]  /*23990*/  IADD3 R51, P4, PT, R51, R48, RZ ;  /* 0x0000003033337210 */ /* 0x000fe20007f9e0ff */
[----:B------:R-:W-:Y:S01]  /*239a0*/  IMAD.MOV.U32 R54, RZ, RZ, R49 ;  /* 0x000000ffff367224 */ /* 0x000fe200078e0031 */
[----:B------:R-:W-:Y:S01]  /*239b0*/  ISETP.GE.U32.AND P2, PT, R59, R50, PT ;  /* 0x000000323b00720c */ /* 0x000fe20003f46070 */
[----:B------:R-:W-:Y:S01]  /*239c0*/  IMAD.X R55, RZ, RZ, RZ, P6 ;  /* 0x000000ffff377224 */ /* 0x000fe200030e06ff */
[----:B------:R-:W-:Y:S01]  /*239d0*/  ISETP.GE.U32.AND.EX P0, PT, R61, R66, PT, P0 ;  /* 0x000000423d00720c */ /* 0x000fe20003f06100 */
[----:B------:R-:W-:Y:S01]  /*239e0*/  IMAD.X R60, R51, 0x1, R24, P3 ;  /* 0x00000001333c7824 */ /* 0x000fe200018e0618 */
[----:B------:R-:W-:Y:S01]  /*239f0*/  SEL R50, RZ, 0x1, P1 ;  /* 0x00000001ff327807 */ /* 0x000fe20000800000 */
[----:B------:R-:W-:Y:S01]  /*23a00*/  IMAD.WIDE.U32 R48, R61, 0x3d1, RZ ;  /* 0x000003d13d307825 */ /* 0x000fe200078e00ff */
[----:B------:R-:W-:Y:S02]  /*23a10*/  SEL R63, RZ, 0x1, P0 ;  /* 0x00000001ff3f7807 */ /* 0x000fe40000000000 */
[----:B------:R-:W-:Y:S01]  /*23a20*/  ISETP.GE.U32.AND.EX P0, PT, R60, R51, PT, P2 ;  /* 0x000000333c00720c */ /* 0x000fe20003f06120 */
[----:B------:R-:W-:-:S04]  /*23a30*/  IMAD.WIDE.U32 R28, R25, 0x26a3c465, R38 ;  /* 0x26a3c465191c7825 */ /* 0x000fc800078e0026 */
[----:B------:R-:W-:Y:S01]  /*23a40*/  IMAD.WIDE.U32.X R54, RZ, R37, R54, P4 ;  /* 0x00000025ff367225 */ /* 0x000fe200020e0436 */
[----:B------:R-:W-:Y:S02]  /*23a50*/  IADD3 R51, P4, P5, R63, R56, R50 ;  /* 0x000000383f337210 */ /* 0x000fe40007d9e032 */
[----:B------:R-:W-:Y:S01]  /*23a60*/  ISETP.GE.U32.AND P1, PT, R28, R38, PT ;  /* 0x000000261c00720c */ /* 0x000fe20003f26070 */
[----:B------:R-:W-:Y:S01]  /*23a70*/  IMAD.WIDE.U32 R24, R62, 0x3d1, RZ ;  /* 0x000003d13e187825 */ /* 0x000fe200078e00ff */
[----:B------:R-:W-:Y:S02]  /*23a80*/  IADD3 R56, P6, PT, R51, R28, RZ ;  /* 0x0000001c33387210 */ /* 0x000fe40007fde0ff */
[----:B------:R-:W-:Y:S01]  /*23a90*/  IADD3.X R57, PT, PT, RZ, R57, RZ, P4, P5 ;  /* 0x00000039ff397210 */ /* 0x000fe200027ea4ff */
[----:B------:R-:W-:-:S04]  /*23aa0*/  IMAD.WIDE.U32 R48, P3, RZ, R62, R48 ;  /* 0x0000003eff307225 */ /* 0x000fc80007860030 */
[----:B------:R-:W-:Y:S01]  /*23ab0*/  IMAD.IADD R58, R58, 0x1, R29 ;  /* 0x000000013a3a7824 */ /* 0x000fe200078e021d */
[----:B------:R-:W-:Y:S01]  /*23ac0*/  IADD3 R29, P2, PT, R54, R24, RZ ;  /* 0x00000018361d7210 */ /* 0x000fe20007f5e0ff */
[----:B------:R-:W-:Y:S01]  /*23ad0*/  IMAD.X R51, RZ, RZ, RZ, P3 ;  /* 0x000000ffff337224 */ /* 0x000fe200018e06ff */
[----:B------:R-:W-:Y:S01]  /*23ae0*/  IADD3 R25, P3, PT, R25, R48, RZ ;  /* 0x0000003019197210 */ /* 0x000fe20007f7e0ff */
[----:B------:R-:W-:Y:S01]  /*23af0*/  IMAD.MOV.U32 R50, RZ, RZ, R49 ;  /* 0x000000ffff327224 */ /* 0x000fe200078e0031 */
[C---:B------:R-:W-:Y:S01]  /*23b00*/  ISETP.GE.U32.AND P4, PT, R29.reuse, R24, PT ;  /* 0x000000181d00720c */ /* 0x040fe20003f86070 */
[----:B------:R-:W-:Y:S01]  /*23b10*/  IMAD.X R54, R58, 0x1, R57, P6 ;  /* 0x000000013a367824 */ /* 0x000fe200030e0639 */
[----:B------:R-:W-:Y:S01]  /*23b20*/  IADD3 R24, P5, PT, R29, R37, RZ ;  /* 0x000000251d187210 */ /* 0x000fe20007fbe0ff */
[----:B------:R-:W-:Y:S01]  /*23b30*/  IMAD.X R55, R25, 0x1, R55, P2 ;  /* 0x0000000119377824 */ /* 0x000fe200010e0637 */
[----:B------:R-:W-:Y:S01]  /*23b40*/  SEL R37, RZ, 0x1, P0 ;  /* 0x00000001ff257807 */ /* 0x000fe20000000000 */
[----:B------:R-:W-:Y:S01]  /*23b50*/  IMAD.WIDE.U32.X R50, RZ, R61, R50, P3 ;  /* 0x0000003dff327225 */ /* 0x000fe200018e0432 */
[----:B------:R-:W-:-:S02]  /*23b60*/  ISETP.GE.U32.AND P3, PT, R56, R28, PT ;  /* 0x0000001c3800720c */ /* 0x000fc40003f66070 */
[C---:B------:R-:W-:Y:S01]  /*23b70*/  IADD3 R37, P6, PT, R24.reuse, R37, RZ ;  /* 0x0000002518257210 */ /* 0x040fe20007fde0ff */
[C---:B------:R-:W-:Y:S01]  /*23b80*/  IMAD.X R62, R55.reuse, 0x1, R62, P5 ;  /* 0x00000001373e7824 */ /* 0x040fe200028e063e */
[----:B------:R-:W-:Y:S01]  /*23b90*/  ISETP.LT.U32.AND P0, PT, R24, R29, PT ;  /* 0x0000001d1800720c */ /* 0x000fe20003f01070 */
[----:B------:R-:W-:Y:S01]  /*23ba0*/  IMAD.WIDE.U32 R28, R54, 0x3d1, RZ ;  /* 0x000003d1361c7825 */ /* 0x000fe200078e00ff */
[----:B------:R-:W-:Y:S02]  /*23bb0*/  ISETP.GE.U32.AND.EX P4, PT, R55, R25, PT, P4 ;  /* 0x000000193700720c */ /* 0x000fe40003f86140 */
[----:B------:R-:W-:Y:S01]  /*23bc0*/  ISETP.GE.U32.AND.EX P1, PT, R58, R39, PT, P1 ;  /* 0x000000273a00720c */ /* 0x000fe20003f26110 */
[----:B------:R-:W-:Y:S01]  /*23bd0*/  IMAD.X R48, RZ, RZ, R62, P6 ;  /* 0x000000ffff307224 */ /* 0x000fe200030e063e */
[----:B------:R-:W-:Y:S01]  /*23be0*/  ISETP.GE.U32.AND P2, PT, R37, R24, PT ;  /* 0x000000182500720c */ /* 0x000fe20003f46070 */
[----:B------:R-:W-:Y:S01]  /*23bf0*/  IMAD.WIDE.U32 R24, R56, 0x3d1, RZ ;  /* 0x000003d138187825 */ /* 0x000fe200078e00ff */
[----:B------:R-:W-:-:S02]  /*23c00*/  ISETP.GE.U32.AND.EX P3, PT, R54, R58, PT, P3 ;  /* 0x0000003a3600720c */ /* 0x000fc40003f66130 */
[----:B------:R-:W-:Y:S02]  /*23c10*/  SEL R63, RZ, 0x1, P4 ;  /* 0x00000001ff3f7807 */ /* 0x000fe40002000000 */
[----:B------:R-:W-:Y:S01]  /*23c20*/  SEL R38, RZ, 0x1, P1 ;  /* 0x00000001ff267807 */ /* 0x000fe20000800000 */
[----:B------:R-:W-:Y:S01]  /*23c30*/  IMAD.WIDE.U32 R28, P1, RZ, R56, R28 ;  /* 0x00000038ff1c7225 */ /* 0x000fe2000782001c */
[----:B------:R-:W-:Y:S02]  /*23c40*/  ISETP.GE.U32.AND.EX P4, PT, R48, R62, PT, P2 ;  /* 0x0000003e3000720c */ /* 0x000fe40003f86120 */
[----:B------:R-:W-:Y:S02]  /*23c50*/  SEL R39, RZ, 0x1, P3 ;  /* 0x00000001ff277807 */ /* 0x000fe40001800000 */
[----:B------:R-:W-:Y:S02]  /*23c60*/  ISETP.LT.U32.OR.EX P0, PT, R62, R55, !P4, P0 ;  /* 0x000000373e00720c */ /* 0x000fe40006701500 */
[----:B------:R-:W-:-:S02]  /*23c70*/  IADD3 R63, P2, P3, R24, R50, R63 ;  /* 0x00000032183f7210 */ /* 0x000fc40007b5e03f */
[----:B------:R-:W-:Y:S01]  /*23c80*/  IADD3 R55, P4, P5, R39, R26, R38 ;  /* 0x0000001a27377210 */ /* 0x000fe20007d9e026 */
[----:B------:R-:W-:Y:S01]  /*23c90*/  IMAD.X R39, RZ, RZ, RZ, P1 ;  /* 0x000000ffff277224 */ /* 0x000fe200008e06ff */
[----:B------:R-:W-:Y:S01]  /*23ca0*/  IADD3 R50, P6, PT, R25, R28, RZ ;  /* 0x0000001c19327210 */ /* 0x000fe20007fde0ff */
[----:B------:R-:W-:Y:S01]  /*23cb0*/  IMAD.MOV.U32 R38, RZ, RZ, R29 ;  /* 0x000000ffff267224 */ /* 0x000fe200078e001d */
[C---:B------:R-:W-:Y:S02]  /*23cc0*/  ISETP.GE.U32.AND P1, PT, R63.reuse, R24, PT ;  /* 0x000000183f00720c */ /* 0x040fe40003f26070 */
[----:B------:R-:W-:Y:S01]  /*23cd0*/  IADD3.X R57, PT, PT, RZ, R27, RZ, P4, P5 ;  /* 0x0000001bff397210 */ /* 0x000fe200027ea4ff */
[----:B------:R-:W-:Y:S01]  /*23ce0*/  IMAD.WIDE.U32.X R38, RZ, R54, R38, P6 ;  /* 0x00000036ff267225 */ /* 0x000fe200030e0426 */
[----:B------:R-:W-:Y:S02]  /*23cf0*/  IADD3 R24, P4, PT, R63, R61, RZ ;  /* 0x0000003d3f187210 */ /* 0x000fe40007f9e0ff */
[----:B------:R-:W-:Y:S01]  /*23d00*/  SEL R49, RZ, 0x1, !P0 ;  /* 0x00000001ff317807 */ /* 0x000fe20004000000 */
[----:B------:R-:W-:Y:S01]  /*23d10*/  IMAD.WIDE.U32 R26, R57, 0x3d1, RZ ;  /* 0x000003d1391a7825 */ /* 0x000fe200078e00ff */
[----:B------:R-:W-:-:S02]  /*23d20*/  IADD3.X R51, PT, PT, R50, R51, RZ, P2, P3 ;  /* 0x0000003332337210 */ /* 0x000fc400017e64ff */
[C---:B------:R-:W-:Y:S02]  /*23d30*/  IADD3 R49, P3, PT, R24.reuse, R49, RZ ;  /* 0x0000003118317210 */ /* 0x040fe40007f7e0ff */
[C---:B------:R-:W-:Y:S01]  /*23d40*/  ISETP.GE.U32.AND.EX P1, PT, R51.reuse, R50, PT, P1 ;  /* 0x000000323300720c */ /* 0x040fe20003f26110 */
[----:B------:R-:W-:Y:S01]  /*23d50*/  IMAD.X R29, R51, 0x1, R56, P4 ;  /* 0x00000001331d7824 */ /* 0x000fe200020e0638 */
[----:B------:R-:W-:Y:S02]  /*23d60*/  ISETP.GE.U32.AND P2, PT, R49, R24, PT ;  /* 0x000000183100720c */ /* 0x000fe40003f46070 */
        /* <DEDUP_REMOVED lines=68> */
[----:B------:R-:W-:-:S04]  /*241b0*/  SEL R25, RZ, 0x1, P0 ;  /* 0x00000001ff197807 */ /* 0x000fc80000000000 */
[----:B------:R-:W-:Y:S02]  /*241c0*/  IADD3 R28, P3, PT, R28, R25, RZ ;  /* 0x000000191c1c7210 */ /* 0x000fe40007f7e0ff */
[----:B------:R-:W-:Y:S02]  /*241d0*/  IADD3.X R25, PT, PT, RZ, R50, RZ, P1, P2 ;  /* 0x00000032ff197210 */ /* 0x000fe40000fe44ff */
[----:B------:R-:W-:Y:S01]  /*241e0*/  ISETP.GE.U32.AND P0, PT, R28, R49, PT ;  /* 0x000000311c00720c */ /* 0x000fe20003f06070 */
[----:B------:R-:W-:Y:S02]  /*241f0*/  IMAD.MOV.U32 R49, RZ, RZ, R28 ;  /* 0x000000ffff317224 */ /* 0x000fe400078e001c */
[----:B------:R-:W-:-:S05]  /*24200*/  IMAD.X R25, RZ, RZ, R25, P3 ;  /* 0x000000ffff197224 */ /* 0x000fca00018e0619 */
        /* <DEDUP_REMOVED lines=10> */
.L_x_141:
[----:B------:R-:W-:Y:S05]  /*242b0*/  BSYNC.RECONVERGENT B0 ;  /* 0x0000000000007941 */ /* 0x000fea0003800200 */
.L_x_140:
[----:B------:R-:W-:Y:S01]  /*242c0*/  IMAD.MOV.U32 R24, RZ, RZ, R59 ;  /* 0x000000ffff187224 */ /* 0x000fe200078e003b */
[----:B------:R-:W-:Y:S01]  /*242d0*/  IADD3 R32, P1, PT, R37, R32, RZ ;  /* 0x0000002025207210 */ /* 0x000fe20007f3e0ff */
[----:B------:R-:W-:Y:S01]  /*242e0*/  IMAD.MOV.U32 R25, RZ, RZ, R60 ;  /* 0x000000ffff197224 */ /* 0x000fe200078e003c */
[----:B------:R-:W-:Y:S01]  /*242f0*/  BSSY.RECONVERGENT B0, `(.L_x_142) ;  /* 0x00000bc000007945 */ /* 0x000fe20003800200 */
[----:B------:R-:W-:-:S04]  /*24300*/  IMAD.WIDE.U32 R24, R15, -0x4ef2b48, R24 ;  /* 0xfb10d4b80f187825 */ /* 0x000fc800078e0018 */
        /* <DEDUP_REMOVED lines=49> */
.L_x_143:
        /* <DEDUP_REMOVED lines=28> */
[----:B------:R-:W-:Y:S02]  /*247e0*/  SEL R54, RZ, 0xffffffff, !P2 ;  /* 0xffffffffff367807 */ /* 0x000fe40005000000 */
[----:B------:R-:W-:Y:S02]  /*247f0*/  SEL R30, RZ, 0xffffffff, !P3 ;  /* 0xffffffffff1e7807 */ /* 0x000fe40005800000 */
[----:B------:R-:W-:Y:S02]  /*24800*/  IADD3 R34, P2, PT, R26, R33, RZ ;  /* 0x000000211a227210 */ /* 0x000fe40007f5e0ff */
[----:B------:R-:W-:Y:S02]  /*24810*/  IADD3 R27, P3, PT, R30, R39, RZ ;  /* 0x000000271e1b7210 */ /* 0x000fe40007f7e0ff */
[----:B------:R-:W-:-:S02]  /*24820*/  IADD3 R33, P1, PT, R24, 0x3d1, RZ ;  /* 0x000003d118217810 */ /* 0x000fc40007f3e0ff */
[----:B------:R-:W-:Y:S01]  /*24830*/  ISETP.NE.U32.AND P0, PT, R27, RZ, PT ;  /* 0x000000ff1b00720c */ /* 0x000fe20003f05070 */
[----:B------:R-:W-:Y:S01]  /*24840*/  IMAD.X R30, R30, 0x1, R49, P3 ;  /* 0x000000011e1e7824 */ /* 0x000fe200018e0631 */
[----:B------:R-:W-:Y:S01]  /*24850*/  IADD3 R32, P3, PT, R54, R29, RZ ;  /* 0x0000001d36207210 */ /* 0x000fe20007f7e0ff */
[----:B------:R-:W-:Y:S01]  /*24860*/  IMAD.X R29, R26, 0x1, R35, P2 ;  /* 0x000000011a1d7824 */ /* 0x000fe200010e0623 */
[----:B------:R-:W-:Y:S01]  /*24870*/  IADD3.X R56, PT, PT, R15, 0x1, RZ, P1, !PT ;  /* 0x000000010f387810 */ /* 0x000fe20000ffe4ff */
        /* <DEDUP_REMOVED lines=16> */
.L_x_146:
[----:B------:R-:W-:Y:S05]  /*24980*/  BSYNC.RELIABLE B1 ;  /* 0x0000000000017941 */ /* 0x000fea0003800100 */
.L_x_145:
        /* <DEDUP_REMOVED lines=31> */
[----:B------:R-:W-:Y:S01]  /*24b80*/  IADD3 R31, P2, PT, R29, R35, RZ ;  /* 0x000000231d1f7210 */ /* 0x000fe20007f5e0ff */
[----:B------:R-:W-:Y:S01]  /*24b90*/  IMAD.MOV.U32 R26, RZ, RZ, R33 ;  /* 0x000000ffff1a7224 */ /* 0x000fe200078e0021 */
[----:B------:R-:W-:-:S02]  /*24ba0*/  ISETP.NE.AND.EX P0, PT, R30, RZ, PT, P0 ;  /* 0x000000ff1e00720c */ /* 0x000fc40003f05300 */
        /* <DEDUP_REMOVED lines=9> */
[----:B------:R-:W-:Y:S01]  /*24c40*/  ISETP.NE.AND.EX P0, PT, R33, -0x1, PT, P0 ;  /* 0xffffffff2100780c */ /* 0x000fe20003f05300 */
[----:B------:R-:W-:-:S12]  /*24c50*/  IMAD.MOV.U32 R33, RZ, RZ, R27 ;  /* 0x000000ffff217224 */ /* 0x000fd800078e001b */
        /* <DEDUP_REMOVED lines=9> */
.L_x_148:
[----:B------:R-:W-:Y:S05]  /*24cf0*/  BSYNC.RELIABLE B1 ;  /* 0x0000000000017941 */ /* 0x000fea0003800100 */
.L_x_147:
        /* <DEDUP_REMOVED lines=27> */
.L_x_144:
[----:B------:R-:W-:Y:S05]  /*24eb0*/  BSYNC.RECONVERGENT B0 ;  /* 0x0000000000007941 */ /* 0x000fea0003800200 */
.L_x_142:
[----:B------:R-:W-:Y:S05]  /*24ec0*/  WARPSYNC.ALL ;  /* 0x0000000000007948 */ /* 0x000fea0003800000 */
[----:B------:R-:W-:Y:S01]  /*24ed0*/  ISETP.GE.U32.AND P1, PT, R23, R42, PT ;  /* 0x0000002a1700720c */ /* 0x000fe20003f26070 */
[----:B------:R-:W-:Y:S01]  /*24ee0*/  UMOV UR5, URZ ;  /* 0x000000ff00057c82 */ /* 0x000fe20008000000 */
[----:B------:R-:W-:Y:S01]  /*24ef0*/  IADD3 R25, P0, PT, -R40, R17, RZ ;  /* 0x0000001128197210 */ /* 0x000fe20007f1e1ff */
[----:B------:R-:W-:Y:S01]  /*24f00*/  BSSY.RECONVERGENT B0, `(.L_x_149) ;  /* 0x00001c3000007945 */ /* 0x000fe20003800200 */
[----:B------:R-:W-:Y:S02]  /*24f10*/  ISETP.GE.U32.AND.EX P1, PT, R16, R43, PT, P1 ;  /* 0x0000002b1000720c */ /* 0x000fe40003f26110 */
[----:B------:R-:W-:Y:S01]  /*24f20*/  ISETP.LT.U32.AND P2, PT, R19, R44, PT ;  /* 0x0000002c1300720c */ /* 0x000fe20003f41070 */
[----:B------:R-:W-:Y:S01]  /*24f30*/  IMAD.X R35, R18, 0x1, ~R41, P0 ;  /* 0x0000000112237824 */ /* 0x000fe200000e0e29 */
[----:B------:R-:W-:-:S02]  /*24f40*/  SEL R24, RZ, 0x1, P1 ;  /* 0x00000001ff187807 */ /* 0x000fc40000800000 */
[----:B------:R-:W-:Y:S02]  /*24f50*/  ISETP.LT.U32.AND P0, PT, R17, R40, PT ;  /* 0x000000281100720c */ /* 0x000fe40003f01070 */
[----:B------:R-:W-:Y:S02]  /*24f60*/  ISETP.GE.U32.AND P4, PT, R25, R24, PT ;  /* 0x000000181900720c */ /* 0x000fe40003f86070 */
[----:B------:R-:W-:Y:S02]  /*24f70*/  SEL R36, RZ, 0xffffffff, P1 ;  /* 0xffffffffff247807 */ /* 0x000fe40000800000 */
[----:B------:R-:W-:-:S04]  /*24f80*/  ISETP.GE.U32.AND.EX P4, PT, R35, RZ, PT, P4 ;  /* 0x000000ff2300720c */ /* 0x000fc80003f86140 */
[----:B------:R-:W-:Y:S02]  /*24f90*/  ISETP.LT.U32.OR.EX P4, PT, R18, R41, !P4, P0 ;  /* 0x000000291200720c */ /* 0x000fe40006781500 */
[----:B------:R-:W-:Y:S02]  /*24fa0*/  IADD3 R30, P0, PT, -R44, R19, RZ ;  /* 0x000000132c1e7210 */ /* 0x000fe40007f1e1ff */
[----:B------:R-:W-:Y:S02]  /*24fb0*/  SEL R15, RZ, 0x1, !P4 ;  /* 0x00000001ff0f7807 */ /* 0x000fe40006000000 */
[----:B------:R-:W-:Y:S01]  /*24fc0*/  IADD3 R18, P1, PT, -R42, R23, RZ ;  /* 0x000000172a127210 */ /* 0x000fe20007f3e1ff */
[----:B------:R-:W-:Y:S01]  /*24fd0*/  IMAD.X R24, R20, 0x1, ~R45, P0 ;  /* 0x0000000114187824 */ /* 0x000fe200000e0e2d */
[----:B------:R-:W-:Y:S02]  /*24fe0*/  ISETP.GE.U32.AND P0, PT, R30, R15, PT ;  /* 0x0000000f1e00720c */ /* 0x000fe40003f06070 */
[----:B------:R-:W-:Y:S01]  /*24ff0*/  SEL R23, RZ, 0xffffffff, !P4 ;  /* 0xffffffffff177807 */ /* 0x000fe20006000000 */
[----:B------:R-:W-:Y:S01]  /*25000*/  IMAD.X R19, R16, 0x1, ~R43, P1 ;  /* 0x0000000110137824 */ /* 0x000fe200008e0e2b */
[----:B------:R-:W-:-:S04]  /*25010*/  ISETP.GE.U32.AND.EX P0, PT, R24, RZ, PT, P0 ;  /* 0x000000ff1800720c */ /* 0x000fc80003f06100 */
[----:B------:R-:W-:Y:S02]  /*25020*/  ISETP.LT.U32.OR.EX P0, PT, R20, R45, !P0, P2 ;  /* 0x0000002d1400720c */ /* 0x000fe40004701520 */
[----:B------:R-:W-:Y:S02]  /*25030*/  IADD3 R34, P2, PT, -R46, R21, RZ ;  /* 0x000000152e227210 */ /* 0x000fe40007f5e1ff */
[----:B------:R-:W-:Y:S02]  /*25040*/  SEL R15, RZ, 0x1, !P0 ;  /* 0x00000001ff0f7807 */ /* 0x000fe40004000000 */
[----:B------:R-:W-:Y:S01]  /*25050*/  SEL R50, RZ, 0xffffffff, !P0 ;  /* 0xffffffffff327807 */ /* 0x000fe20004000000 */
[----:B------:R-:W-:Y:S01]  /*25060*/  IMAD.X R27, R22, 0x1, ~R47, P2 ;  /* 0x00000001161b7824 */ /* 0x000fe200010e0e2f */
[----:B------:R-:W-:Y:S02]  /*25070*/  ISETP.GE.U32.AND P3, PT, R34, R15, PT ;  /* 0x0000000f2200720c */ /* 0x000fe40003f66070 */
[----:B------:R-:W-:-:S02]  /*25080*/  ISETP.LT.U32.AND P2, PT, R21, R46, PT ;  /* 0x0000002e1500720c */ /* 0x000fc40003f41070 */
[----:B------:R-:W-:-:S04]  /*25090*/  ISETP.GE.U32.AND.EX P3, PT, R27, RZ, PT, P3 ;  /* 0x000000ff1b00720c */ /* 0x000fc80003f66130 */
[----:B------:R-:W-:Y:S02]  /*250a0*/  ISETP.LT.U32.OR.EX P3, PT, R22, R47, !P3, P2 ;  /* 0x0000002f1600720c */ /* 0x000fe40005f61520 */
[C---:B------:R-:W-:Y:S02]  /*250b0*/  IADD3 R20, P2, PT, R36.reuse, R25, RZ ;  /* 0x0000001924147210 */ /* 0x040fe40007f5e0ff */
[----:B------:R-:W-:Y:S02]  /*250c0*/  SEL R15, RZ, 0xfffffc2f, !P3 ;  /* 0xfffffc2fff0f7807 */ /* 0x000fe40005800000 */
[----:B------:R-:W-:Y:S01]  /*250d0*/  SEL R16, RZ, 0xfffffffe, !P3 ;  /* 0xfffffffeff107807 */ /* 0x000fe20005800000 */
[----:B------:R-:W-:Y:S01]  /*250e0*/  IMAD.X R36, R36, 0x1, R35, P2 ;  /* 0x0000000124247824 */ /* 0x000fe200010e0623 */
[----:B------:R-:W-:Y:S02]  /*250f0*/  IADD3 R15, P5, PT, R15, R18, RZ ;  /* 0x000000120f0f7210 */ /* 0x000fe40007fbe0ff */
[----:B------:R-:W-:-:S02]  /*25100*/  ISETP.GE.U32.AND P2, PT, R33, R87, PT ;  /* 0x000000572100720c */ /* 0x000fc40003f46070 */
[----:B------:R-:W-:Y:S01]  /*25110*/  ISETP.GE.U32.AND P1, PT, R15, R18, PT ;  /* 0x000000120f00720c */ /* 0x000fe20003f26070 */
[----:B------:R-:W-:Y:S01]  /*25120*/  IMAD.X R16, R16, 0x1, R19, P5 ;  /* 0x0000000110107824 */ /* 0x000fe200028e0613 */
[----:B------:R-:W-:Y:S02]  /*25130*/  ISETP.GE.U32.AND.EX P2, PT, R56, R91, PT, P2 ;  /* 0x0000005b3800720c */ /* 0x000fe40003f46120 */
[----:B------:R-:W-:Y:S01]  /*25140*/  IADD3 R18, P6, PT, -R85, R28, RZ ;  /* 0x0000001c55127210 */ /* 0x000fe20007fde1ff */
[C---:B------:R-:W-:Y:S01]  /*25150*/  IMAD.WIDE.U32 R38, R16.reuse, R15, RZ ;  /* 0x0000000f10267225 */ /* 0x040fe200078e00ff */
[----:B------:R-:W-:Y:S02]  /*25160*/  SEL R17, RZ, 0x1, P2 ;  /* 0x00000001ff117807 */ /* 0x000fe40001000000 */
[----:B------:R-:W-:Y:S01]  /*25170*/  ISETP.GE.U32.AND.EX P1, PT, R16, R19, PT, P1 ;  /* 0x000000131000720c */ /* 0x000fe20003f26110 */
[----:B------:R-:W-:Y:S01]  /*25180*/  IMAD.X R22, R26, 0x1, ~R89, P6 ;  /* 0x000000011a167824 */ /* 0x000fe200030e0e59 */
[----:B------:R-:W-:-:S02]  /*25190*/  ISETP.GE.U32.AND P5, PT, R18, R17, PT ;  /* 0x000000111200720c */ /* 0x000fc40003fa6070 */
[----:B------:R-:W-:Y:S02]  /*251a0*/  SEL R19, RZ, 0x1, P1 ;  /* 0x00000001ff137807 */ /* 0x000fe40000800000 */
[----:B------:R-:W-:Y:S02]  /*251b0*/  ISETP.GE.U32.AND.EX P6, PT, R22, RZ, PT, P5 ;  /* 0x000000ff1600720c */ /* 0x000fe40003fc6150 */
[----:B------:R-:W-:Y:S02]  /*251c0*/  IADD3 R19, P5, PT, R19, R20, RZ ;  /* 0x0000001413137210 */ /* 0x000fe40007fbe0ff */
[----:B------:R-:W-:Y:S02]  /*251d0*/  SEL R74, RZ, 0xffffffff, !P3 ;  /* 0xffffffffff4a7807 */ /* 0x000fe40005800000 */
[----:B------:R-:W-:Y:S01]  /*251e0*/  SEL R59, RZ, 0xffffffff, P2 ;  /* 0xffffffffff3b7807 */ /* 0x000fe20001000000 */
[----:B------:R-:W-:Y:S01]  /*251f0*/  IMAD.X R21, RZ, RZ, R36, P5 ;  /* 0x000000ffff157224 */ /* 0x000fe200028e0624 */
[----:B------:R-:W-:-:S02]  /*25200*/  IADD3 R17, P5, PT, R19, R74, RZ ;  /* 0x0000004a13117210 */ /* 0x000fc40007fbe0ff */
[----:B------:R-:W-:Y:S02]  /*25210*/  ISETP.LT.U32.AND P1, PT, R28, R85, PT ;  /* 0x000000551c00720c */ /* 0x000fe40003f21070 */
[----:B------:R-:W-:Y:S01]  /*25220*/  IADD3 R61, P4, PT, R59, R18, RZ ;  /* 0x000000123b3d7210 */ /* 0x000fe20007f9e0ff */
[----:B------:R-:W-:Y:S01]  /*25230*/  IMAD.X R18, R21, 0x1, R74, P5 ;  /* 0x0000000115127824 */ /* 0x000fe200028e064a */
[----:B------:R-:W-:Y:S02]  /*25240*/  ISETP.LT.U32.OR.EX P1, PT, R26, R89, !P6, P1 ;  /* 0x000000591a00720c */ /* 0x000fe40007721510 */
[----:B------:R-:W-:Y:S01]  /*25250*/  ISETP.GE.U32.AND P2, PT, R19, R20, PT ;  /* 0x000000141300720c */ /* 0x000fe20003f46070 */
[----:B------:R-:W-:Y:S01]  /*25260*/  IMAD.X R59, R59, 0x1, R22, P4 ;  /* 0x000000013b3b7824 */ /* 0x000fe200020e0616 */
[----:B------:R-:W-:Y:S02]  /*25270*/  ISETP.LT.U32.AND P3, PT, R31, R86, PT ;  /* 0x000000561f00720c */ /* 0x000fe40003f61070 */
[----:B------:R-:W-:-:S02]  /*25280*/  ISETP.GE.U32.AND P5, PT, R17, R19, PT ;  /* 0x000000131100720c */ /* 0x000fc40003fa6070 */
[----:B------:R-:W-:Y:S02]  /*25290*/  IADD3 R31, P6, PT, -R86, R31, RZ ;  /* 0x0000001f561f7210 */ /* 0x000fe40007fde1ff */
[----:B------:R-:W-:Y:S02]  /*252a0*/  SEL R20, RZ, 0x1, !P1 ;  /* 0x00000001ff147807 */ /* 0x000fe40004800000 */
[----:B------:R-:W-:Y:S01]  /*252b0*/  ISETP.GE.U32.AND.EX P2, PT, R21, R36, PT, P2 ;  /* 0x000000241500720c */ /* 0x000fe20003f46120 */
[----:B------:R-:W-:Y:S01]  /*252c0*/  IMAD.X R19, R29, 0x1, ~R90, P6 ;  /* 0x000000011d137824 */ /* 0x000fe200030e0e5a */
[----:B------:R-:W-:Y:S02]  /*252d0*/  ISETP.GE.U32.AND.EX P5, PT, R18, R21, PT, P5 ;  /* 0x000000151200720c */ /* 0x000fe40003fa6150 */
[----:B------:R-:W-:Y:S02]  /*252e0*/  SEL R36, RZ, 0xffffffff, !P1 ;  /* 0xffffffffff247807 */ /* 0x000fe40004800000 */
[----:B------:R-:W-:-:S02]  /*252f0*/  ISETP.GE.U32.AND P4, PT, R31, R20, PT ;  /* 0x000000141f00720c */ /* 0x000fc40003f86070 */
[C---:B------:R-:W-:Y:S02]  /*25300*/  IADD3 R35, P6, PT, R23.reuse, R30, RZ ;  /* 0x0000001e17237210 */ /* 0x040fe40007fde0ff */
[----:B------:R-:W-:Y:S02]  /*25310*/  SEL R21, RZ, 0x1, P2 ;  /* 0x00000001ff157807 */ /* 0x000fe40001000000 */
[----:B------:R-:W-:Y:S01]  /*25320*/  SEL R20, RZ, 0x1, P5 ;  /* 0x00000001ff147807 */ /* 0x000fe20002800000 */
[----:B------:R-:W-:Y:S01]  /*25330*/  IMAD.X R24, R23, 0x1, R24, P6 ;  /* 0x0000000117187824 */ /* 0x000fe200030e0618 */
[----:B------:R-:W-:Y:S01]  /*25340*/  IADD3 R26, P2, PT, R36, R31, RZ ;  /* 0x0000001f241a7210 */ /* 0x000fe20007f5e0ff */
[----:B------:R-:W-:Y:S01]  /*25350*/  IMAD.WIDE.U32 R22, R16, R17, RZ ;  /* 0x0000001110167225 */ /* 0x000fe200078e00ff */
[----:B------:R-:W-:Y:S02]  /*25360*/  ISETP.GE.U32.AND.EX P1, PT, R19, RZ, PT, P4 ;  /* 0x000000ff1300720c */ /* 0x000fe40003f26140 */
[----:B------:R-:W-:Y:S01]  /*25370*/  IADD3 R20, P4, P5, R35, R20, R21 ;  /* 0x0000001423147210 */ /* 0x000fe20007d9e015 */
[----:B------:R-:W-:Y:S01]  /*25380*/  IMAD.X R36, R36, 0x1, R19, P2 ;  /* 0x0000000124247824 */ /* 0x000fe200010e0613 */
[----:B------:R-:W-:Y:S01]  /*25390*/  ISETP.LT.U32.OR.EX P1, PT, R29, R90, !P1, P3 ;  /* 0x0000005a1d00720c */ /* 0x000fe20004f21530 */
[----:B------:R-:W-:Y:S01]  /*253a0*/  IMAD.WIDE.U32 R28, R17, R15, RZ ;  /* 0x0000000f111c7225 */ /* 0x000fe200078e00ff */
[----:B------:R-:W-:-:S02]  /*253b0*/  IADD3 R19, P6, PT, R20, R74, RZ ;  /* 0x0000004a14137210 */ /* 0x000fc40007fde0ff */
[----:B------:R-:W-:Y:S01]  /*253c0*/  IADD3.X R25, PT, PT, R24, RZ, RZ, P4, P5 ;  /* 0x000000ff18197210 */ /* 0x000fe200027ea4ff */
[----:B------:R-:W-:Y:S01]  /*253d0*/  IMAD.WIDE.U32 R22, P5, R18, R15, R22 ;  /* 0x0000000f12167225 */ /* 0x000fe200078a0016 */
[----:B------:R-:W-:Y:S02]  /*253e0*/  ISETP.GE.U32.AND P2, PT, R20, R35, PT ;  /* 0x000000231400720c */ /* 0x000fe40003f46070 */
[----:B------:R-:W-:Y:S01]  /*253f0*/  ISETP.GE.U32.AND P3, PT, R19, R20, PT ;  /* 0x000000141300720c */ /* 0x000fe20003f66070 */
[----:B------:R-:W-:Y:S01]  /*25400*/  IMAD.WIDE.U32 R20, R15, R15, RZ ;  /* 0x0000000f0f147225 */ /* 0x000fe200078e00ff */
[----:B------:R-:W-:-:S03]  /*25410*/  ISETP.GE.U32.AND.EX P2, PT, R25, R24, PT, P2 ;  /* 0x000000181900720c */ /* 0x000fc60003f46120 */
[----:B------:R-:W-:Y:S02]  /*25420*/  IMAD.X R20, R25, 0x1, R74, P6 ;  /* 0x0000000119147824 */ /* 0x000fe400030e064a */
[----:B------:R-:W-:-:S03]  /*25430*/  IMAD.WIDE.U32 R38, P4, R15, R16, R38 ;  /* 0x000000100f267225 */ /* 0x000fc60007880026 */
[----:B------:R-:W-:Y:S01]  /*25440*/  ISETP.GE.U32.AND.EX P3, PT, R20, R25, PT, P3 ;  /* 0x000000191400720c */ /* 0x000fe20003f66130 */
[----:B------:R-:W-:Y:S01]  /*25450*/  IMAD.WIDE.U32 R24, R15, R17, RZ ;  /* 0x000000110f187225 */ /* 0x000fe200078e00ff */
[----:B------:R-:W-:-:S03]  /*25460*/  SEL R24, RZ, 0x1, P2 ;  /* 0x00000001ff187807 */ /* 0x000fc60001000000 */
[----:B------:R-:W-:Y:S01]  /*25470*/  IMAD.X R31, RZ, RZ, RZ, P5 ;  /* 0x000000ffff1f7224 */ /* 0x000fe200028e06ff */
[----:B------:R-:W-:Y:S01]  /*25480*/  IADD3 RZ, P5, PT, R21, R38, RZ ;  /* 0x0000002615ff7210 */ /* 0x000fe20007fbe0ff */
[----:B------:R-:W-:Y:S01]  /*25490*/  IMAD.MOV.U32 R30, RZ, RZ, R23 ;  /* 0x000000ffff1e7224 */ /* 0x000fe200078e0017 */
[----:B------:R-:W-:Y:S01]  /*254a0*/  SEL R21, RZ, 0x1, P3 ;  /* 0x00000001ff157807 */ /* 0x000fe20001800000 */
[----:B------:R-:W-:Y:S01]  /*254b0*/  IMAD.SHL.U32 R48, R28, 0x2, RZ ;  /* 0x000000021c307824 */ /* 0x000fe200078e00ff */
[----:B------:R-:W-:Y:S01]  /*254c0*/  IADD3 RZ, P3, PT, R25, R22, RZ ;  /* 0x0000001619ff7210 */ /* 0x000fe20007f7e0ff */
[-C--:B------:R-:W-:Y:S01]  /*254d0*/  IMAD R22, R18, R15.reuse, RZ ;  /* 0x0000000f12167224 */ /* 0x080fe200078e02ff */
[----:B------:R-:W-:Y:S01]  /*254e0*/  IADD3 R21, P2, PT, R21, R24, RZ ;  /* 0x0000001815157210 */ /* 0x000fe20007f5e0ff */
[----:B------:R-:W-:Y:S02]  /*254f0*/  IMAD R24, R20, R15, RZ ;  /* 0x0000000f14187224 */ /* 0x000fe400078e02ff */
[----:B------:R-:W-:-:S02]  /*25500*/  IMAD R57, R17, R16, R22 ;  /* 0x0000001011397224 */ /* 0x000fc400078e0216 */
[----:B------:R-:W-:Y:S02]  /*25510*/  IMAD R49, R19, R16, R24 ;  /* 0x0000001013317224 */ /* 0x000fe400078e0218 */
[----:B------:R-:W-:Y:S02]  /*25520*/  IMAD.IADD R57, R29, 0x1, R57 ;  /* 0x000000011d397824 */ /* 0x000fe400078e0239 */
[----:B------:R-:W-:-:S03]  /*25530*/  IMAD.WIDE.U32 R24, R16, R19, RZ ;  /* 0x0000001310187225 */ /* 0x000fc600078e00ff */
[----:B------:R-:W-:Y:S01]  /*25540*/  SHF.L.U64.HI R29, R28, 0x1, R57 ;  /* 0x000000011c1d7819 */ /* 0x000fe20000010239 */
[----:B------:R-:W-:Y:S01]  /*25550*/  IMAD.WIDE.U32.X R30, R18, R16, R30, P3 ;  /* 0x00000010121e7225 */ /* 0x000fe200018e041e */
[----:B------:R-:W-:-:S03]  /*25560*/  IADD3 R21, P3, P6, R21, R34, R50 ;  /* 0x0000002215157210 */ /* 0x000fc60007e7e032 */
[----:B------:R-:W-:-:S04]  /*25570*/  IMAD.WIDE.U32 R22, R19, R15, RZ ;  /* 0x0000000f13167225 */ /* 0x000fc800078e00ff */
[----:B------:R-:W-:Y:S01]  /*25580*/  IMAD.X R28, RZ, RZ, RZ, P2 ;  /* 0x000000ffff1c7224 */ /* 0x000fe200010e06ff */
[----:B------:R-:W-:Y:S01]  /*25590*/  IADD3 R37, P0, PT, R30, R22, RZ ;  /* 0x000000161e257210 */ /* 0x000fe20007f1e0ff */
[----:B------:R-:W-:-:S03]  /*255a0*/  IMAD.WIDE.U32 R24, P2, R20, R15, R24 ;  /* 0x0000000f14187225 */ /* 0x000fc60007840018 */
[----:B------:R-:W-:Y:S01]  /*255b0*/  IADD3.X R27, PT, PT, R28, R27, R50, P3, P6 ;  /* 0x0000001b1c1b7210 */ /* 0x000fe20001fec432 */
[----:B------:R-:W-:Y:S02]  /*255c0*/  IMAD.IADD R49, R23, 0x1, R49 ;  /* 0x0000000117317824 */ /* 0x000fe400078e0231 */
[----:B------:R-:W-:Y:S01]  /*255d0*/  IMAD.X R23, RZ, RZ, RZ, P2 ;  /* 0x000000ffff177224 */ /* 0x000fe200010e06ff */
[----:B------:R-:W-:Y:S01]  /*255e0*/  IADD3 R21, P2, PT, R21, R74, RZ ;  /* 0x0000004a15157210 */ /* 0x000fe20007f5e0ff */
[----:B------:R-:W-:Y:S01]  /*255f0*/  IMAD.X R58, R49, 0x1, R31, P0 ;  /* 0x00000001313a7824 */ /* 0x000fe200000e061f */
[----:B------:R-:W-:Y:S01]  /*25600*/  ISETP.GE.U32.AND P0, PT, R37, R22, PT ;  /* 0x000000162500720c */ /* 0x000fe20003f06070 */
[----:B------:R-:W-:Y:S02]  /*25610*/  IMAD.X R35, RZ, RZ, RZ, P4 ;  /* 0x000000ffff237224 */ /* 0x000fe400020e06ff */
[----:B------:R-:W-:Y:S01]  /*25620*/  IMAD.WIDE.U32 R30, R15, R19, RZ ;  /* 0x000000130f1e7225 */ /* 0x000fe200078e00ff */
[----:B------:R-:W-:-:S03]  /*25630*/  ISETP.GE.U32.AND.EX P0, PT, R58, R49, PT, P0 ;  /* 0x000000313a00720c */ /* 0x000fc60003f06100 */
[----:B------:R-:W-:Y:S01]  /*25640*/  IMAD.MOV.U32 R34, RZ, RZ, R39 ;  /* 0x000000ffff227224 */ /* 0x000fe200078e0027 */
[----:B------:R-:W-:Y:S01]  /*25650*/  IADD3 RZ, P3, PT, R31, R24, RZ ;  /* 0x000000181fff7210 */ /* 0x000fe20007f7e0ff */
[----:B------:R-:W-:Y:S01]  /*25660*/  IMAD.X R74, R27, 0x1, R74, P2 ;  /* 0x000000011b4a7824 */ /* 0x000fe200010e064a */
[----:B------:R-:W-:Y:S01]  /*25670*/  SEL R49, RZ, 0x1, P0 ;  /* 0x00000001ff317807 */ /* 0x000fe20000000000 */
[----:B------:R-:W-:-:S04]  /*25680*/  IMAD.WIDE.U32.X R34, R16, R16, R34, P5 ;  /* 0x0000001010227225 */ /* 0x000fc800028e0422 */
[----:B------:R-:W-:Y:S01]  /*25690*/  IMAD.MOV.U32 R22, RZ, RZ, R25 ;  /* 0x000000ffff167224 */ /* 0x000fe200078e0019 */
[----:B------:R-:W-:Y:S01]  /*256a0*/  IADD3 R27, P4, PT, R48, R34, RZ ;  /* 0x00000022301b7210 */ /* 0x000fe20007f9e0ff */
[----:B------:R-:W-:-:S03]  /*256b0*/  IMAD.WIDE.U32 R30, R16, R21, RZ ;  /* 0x00000015101e7225 */ /* 0x000fc600078e00ff */
[----:B------:R-:W-:Y:S01]  /*256c0*/  ISETP.GE.U32.AND P0, PT, R27, R48, PT ;  /* 0x000000301b00720c */ /* 0x000fe20003f06070 */
[----:B------:R-:W-:Y:S02]  /*256d0*/  IMAD R28, R74, R15, RZ ;  /* 0x0000000f4a1c7224 */ /* 0x000fe400078e02ff */
[----:B------:R-:W-:-:S04]  /*256e0*/  IMAD.WIDE.U32.X R22, R20, R16, R22, P3 ;  /* 0x0000001014167225 */ /* 0x000fc800018e0416 */
[----:B------:R-:W-:-:S04]  /*256f0*/  IMAD.WIDE.U32 R24, R21, R15, RZ ;  /* 0x0000000f15187225 */ /* 0x000fc800078e00ff */
[----:B------:R-:W-:Y:S02]  /*25700*/  IMAD R51, R21, R16, R28 ;  /* 0x0000001015337224 */ /* 0x000fe400078e021c */
[----:B------:R-:W-:-:S04]  /*25710*/  IMAD.WIDE.U32 R30, P2, R74, R15, R30 ;  /* 0x0000000f4a1e7225 */ /* 0x000fc8000784001e */
[----:B------:R-:W-:Y:S01]  /*25720*/  IMAD.X R28, R29, 0x1, R35, P4 ;  /* 0x000000011d1c7824 */ /* 0x000fe200020e0623 */
[----:B------:R-:W-:Y:S01]  /*25730*/  IADD3 R22, P3, P4, R24, R22, R49 ;  /* 0x0000001618167210 */ /* 0x000fe20007c7e031 */
[----:B------:R-:W-:Y:S02]  /*25740*/  IMAD.IADD R51, R25, 0x1, R51 ;  /* 0x0000000119337824 */ /* 0x000fe400078e0233 */
[----:B------:R-:W-:Y:S01]  /*25750*/  IMAD.WIDE.U32 R48, R15, R21, RZ ;  /* 0x000000150f307225 */ /* 0x000fe200078e00ff */
[----:B------:R-:W-:Y:S02]  /*25760*/  ISETP.GE.U32.AND.EX P0, PT, R28, R29, PT, P0 ;  /* 0x0000001d1c00720c */ /* 0x000fe40003f06100 */
[----:B------:R-:W-:Y:S01]  /*25770*/  IADD3.X R23, PT, PT, R51, R23, RZ, P3, P4 ;  /* 0x0000001733177210 */ /* 0x000fe20001fe84ff */
[----:B------:R-:W-:Y:S01]  /*25780*/  IMAD.X R35, RZ, RZ, RZ, P2 ;  /* 0x000000ffff237224 */ /* 0x000fe200010e06ff */
[----:B------:R-:W-:Y:S01]  /*25790*/  ISETP.GE.U32.AND P2, PT, R22, R24, PT ;  /* 0x000000181600720c */ /* 0x000fe20003f46070 */
[----:B------:R-:W-:Y:S01]  /*257a0*/  IMAD.WIDE.U32 R24, R18, R19, RZ ;  /* 0x0000001312187225 */ /* 0x000fe200078e00ff */
[----:B------:R-:W-:-:S02]  /*257b0*/  IADD3 RZ, P3, PT, R49, R30, RZ ;  /* 0x0000001e31ff7210 */ /* 0x000fc40007f7e0ff */
[----:B------:R-:W-:Y:S01]  /*257c0*/  ISETP.GE.U32.AND.EX P2, PT, R23, R51, PT, P2 ;  /* 0x000000331700720c */ /* 0x000fe20003f46120 */
[----:B------:R-:W-:Y:S01]  /*257d0*/  IMAD.MOV.U32 R34, RZ, RZ, R31 ;  /* 0x000000ffff227224 */ /* 0x000fe200078e001f */
[----:B------:R-:W-:Y:S01]  /*257e0*/  SEL R29, RZ, 0x1, P0 ;  /* 0x00000001ff1d7807 */ /* 0x000fe20000000000 */
[----:B------:R-:W-:Y:S01]  /*257f0*/  IMAD.WIDE.U32 R48, R17, R19, RZ ;  /* 0x0000001311307225 */ /* 0x000fe200078e00ff */
[----:B------:R-:W-:-:S03]  /*25800*/  SEL R53, RZ, 0x1, P2 ;  /* 0x00000001ff357807 */ /* 0x000fc60001000000 */
[----:B------:R-:W-:-:S04]  /*25810*/  IMAD.WIDE.U32 R24, P4, R20, R17, R24 ;  /* 0x0000001114187225 */ /* 0x000fc80007880018 */
[----:B------:R-:W-:Y:S02]  /*25820*/  IMAD R30, R20, R17, RZ ;  /* 0x00000011141e7224 */ /* 0x000fe400078e02ff */
[----:B------:R-:W-:Y:S01]  /*25830*/  IMAD.WIDE.U32.X R34, R74, R16, R34, P3 ;  /* 0x000000104a227225 */ /* 0x000fe200018e0422 */
[----:B------:R-:W-:-:S03]  /*25840*/  IADD3 RZ, P3, PT, R49, R24, RZ ;  /* 0x0000001831ff7210 */ /* 0x000fc60007f7e0ff */
[----:B------:R-:W-:Y:S02]  /*25850*/  IMAD R55, R19, R18, R30 ;  /* 0x0000001213377224 */ /* 0x000fe400078e021e */
[----:B------:R-:W-:Y:S01]  /*25860*/  IMAD.X R51, RZ, RZ, RZ, P4 ;  /* 0x000000ffff337224 */ /* 0x000fe200020e06ff */
[----:B------:R-:W-:Y:S01]  /*25870*/  IADD3 R24, P4, PT, R53, R34, RZ ;  /* 0x0000002235187210 */ /* 0x000fe20007f9e0ff */
[----:B------:R-:W-:Y:S01]  /*25880*/  IMAD.WIDE.U32 R48, R18, R17, RZ ;  /* 0x0000001112307225 */ /* 0x000fe200078e00ff */
[----:B------:R-:W-:-:S03]  /*25890*/  SHF.L.W.U32.HI R34, R57, 0x1, R37 ;  /* 0x0000000139227819 */ /* 0x000fc60000010e25 */
[----:B------:R-:W-:-:S04]  /*258a0*/  IMAD.WIDE.U32 R30, R19, R17, R22 ;  /* 0x00000011131e7225 */ /* 0x000fc800078e0016 */
[----:B------:R-:W-:Y:S01]  /*258b0*/  IMAD.IADD R55, R31, 0x1, R55 ;  /* 0x000000011f377824 */ /* 0x000fe200078e0237 */
[----:B------:R-:W-:Y:S01]  /*258c0*/  ISETP.GE.U32.AND P2, PT, R30, R22, PT ;  /* 0x000000161e00720c */ /* 0x000fe20003f46070 */
[----:B------:R-:W-:Y:S02]  /*258d0*/  IMAD.MOV.U32 R50, RZ, RZ, R25 ;  /* 0x000000ffff327224 */ /* 0x000fe400078e0019 */
[----:B------:R-:W-:Y:S01]  /*258e0*/  IMAD.X R25, RZ, RZ, R35, P4 ;  /* 0x000000ffff197224 */ /* 0x000fe200020e0623 */
[----:B------:R-:W-:Y:S01]  /*258f0*/  SHF.L.W.U32.HI R35, R37, 0x1, R58 ;  /* 0x0000000125237819 */ /* 0x000fe20000010e3a */
[----:B------:R-:W-:Y:S01]  /*25900*/  IMAD.WIDE.U32 R52, R17, R17, RZ ;  /* 0x0000001111347225 */ /* 0x000fe200078e00ff */
[----:B------:R-:W-:-:S03]  /*25910*/  ISETP.GE.U32.AND.EX P2, PT, R55, R23, PT, P2 ;  /* 0x000000173700720c */ /* 0x000fc60003f46120 */
[----:B------:R-:W-:Y:S01]  /*25920*/  IMAD.WIDE.U32 R48, P6, R17, R18, R48 ;  /* 0x0000001211307225 */ /* 0x000fe200078c0030 */
[----:B------:R-:W-:-:S03]  /*25930*/  SEL R57, RZ, 0x1, P2 ;  /* 0x00000001ff397807 */ /* 0x000fc60001000000 */
[----:B------:R-:W-:Y:S02]  /*25940*/  IMAD R22, R74, R17, RZ ;  /* 0x000000114a167224 */ /* 0x000fe400078e02ff */
[----:B------:R-:W-:Y:S01]  /*25950*/  IMAD.WIDE.U32.X R50, R20, R18, R50, P3 ;  /* 0x0000001214327225 */ /* 0x000fe200018e0432 */
[----:B------:R-:W-:-:S03]  /*25960*/  IADD3 RZ, P3, PT, R53, R48, RZ ;  /* 0x0000003035ff7210 */ /* 0x000fc60007f7e0ff */
[----:B------:R-:W-:Y:S02]  /*25970*/  IMAD R31, R21, R18, R22 ;  /* 0x00000012151f7224 */ /* 0x000fe400078e0216 */
[----:B------:R-:W-:-:S04]  /*25980*/  IMAD.WIDE.U32 R52, R17, R17, R34 ;  /* 0x0000001111347225 */ /* 0x000fc800078e0022 */
[----:B------:R-:W-:Y:S01]  /*25990*/  IMAD.WIDE.U32 R22, R21, R17, R24 ;  /* 0x0000001115167225 */ /* 0x000fe200078e0018 */
[----:B------:R-:W-:-:S03]  /*259a0*/  IADD3 R29, P0, PT, R29, R52, RZ ;  /* 0x000000341d1d7210 */ /* 0x000fc60007f1e0ff */
[----:B------:R-:W-:Y:S01]  /*259b0*/  IMAD.IADD R60, R23, 0x1, R31 ;  /* 0x00000001173c7824 */ /* 0x000fe200078e021f */
[----:B------:R-:W-:Y:S01]  /*259c0*/  IADD3 R57, P2, P4, R22, R50, R57 ;  /* 0x0000003216397210 */ /* 0x000fe20007c5e039 */
[----:B------:R-:W-:Y:S01]  /*259d0*/  IMAD.IADD R23, R48, 0x1, R53 ;  /* 0x0000000130177824 */ /* 0x000fe200078e0235 */
[----:B------:R-:W-:Y:S01]  /*259e0*/  SEL R31, RZ, 0x1, !P1 ;  /* 0x00000001ff1f7807 */ /* 0x000fe20004800000 */
[----:B------:R-:W-:Y:S01]  /*259f0*/  IMAD.X R53, RZ, RZ, RZ, P6 ;  /* 0x000000ffff357224 */ /* 0x000fe200030e06ff */
[----:B------:R-:W-:Y:S01]  /*25a00*/  IADD3.X R37, PT, PT, R60, R51, RZ, P2, P4 ;  /* 0x000000333c257210 */ /* 0x000fe200017e84ff */
[----:B------:R-:W-:Y:S01]  /*25a10*/  IMAD.X R63, RZ, RZ, R23, P0 ;  /* 0x000000ffff3f7224 */ /* 0x000fe200000e0617 */
[----:B------:R-:W-:Y:S01]  /*25a20*/  ISETP.GE.U32.AND P2, PT, R29, R52, PT ;  /* 0x000000341d00720c */ /* 0x000fe20003f46070 */
[----:B------:R-:W-:Y:S01]  /*25a30*/  IMAD.WIDE.U32 R50, R18, R21, RZ ;  /* 0x0000001512327225 */ /* 0x000fe200078e00ff */
[----:B------:R-:W-:Y:S02]  /*25a40*/  ISETP.LT.U32.AND P0, PT, R52, R34, PT ;  /* 0x000000223400720c */ /* 0x000fe40003f01070 */
[----:B------:R-:W-:Y:S01]  /*25a50*/  ISETP.LT.U32.AND P4, PT, R32, R88, PT ;  /* 0x000000582000720c */ /* 0x000fe20003f81070 */
[----:B------:R-:W-:Y:S01]  /*25a60*/  IMAD.MOV.U32 R52, RZ, RZ, R49 ;  /* 0x000000ffff347224 */ /* 0x000fe200078e0031 */
[----:B------:R-:W-:-:S02]  /*25a70*/  ISETP.GE.U32.AND.EX P2, PT, R63, R23, PT, P2 ;  /* 0x000000173f00720c */ /* 0x000fc40003f46120 */
[----:B------:R-:W-:Y:S01]  /*25a80*/  IADD3 R32, P5, PT, -R88, R32, RZ ;  /* 0x0000002058207210 */ /* 0x000fe20007fbe1ff */
[----:B------:R-:W-:Y:S01]  /*25a90*/  IMAD.WIDE.U32.X R52, R18, R18, R52, P3 ;  /* 0x0000001212347225 */ /* 0x000fe200018e0434 */
[----:B------:R-:W-:Y:S02]  /*25aa0*/  ISETP.LT.U32.OR.EX P0, PT, R23, R35, !P2, P0 ;  /* 0x000000231700720c */ /* 0x000fe40005701500 */
[----:B------:R-:W-:Y:S01]  /*25ab0*/  SHF.L.W.U32.HI R49, R58, 0x1, R30 ;  /* 0x000000013a317819 */ /* 0x000fe20000010e1e */
[----:B------:R-:W-:Y:S01]  /*25ac0*/  IMAD.WIDE.U32 R50, P3, R74, R17, R50 ;  /* 0x000000114a327225 */ /* 0x000fe20007860032 */
[----:B------:R-:W-:Y:S02]  /*25ad0*/  ISETP.GE.U32.AND P6, PT, R32, R31, PT ;  /* 0x0000001f2000720c */ /* 0x000fe40003fc6070 */
[----:B------:R-:W-:Y:S01]  /*25ae0*/  SHF.L.W.U32.HI R48, R30, 0x1, R55 ;  /* 0x000000011e307819 */ /* 0x000fe20000010e37 */
[----:B------:R-:W-:Y:S01]  /*25af0*/  IMAD.WIDE.U32 R30, R17, R21, RZ ;  /* 0x00000015111e7225 */ /* 0x000fe200078e00ff */
[----:B------:R-:W-:-:S02]  /*25b00*/  SEL R65, RZ, 0x1, !P0 ;  /* 0x00000001ff417807 */ /* 0x000fc40004000000 */
[----:B------:R-:W-:Y:S01]  /*25b10*/  ISETP.GE.U32.AND P0, PT, R22, R24, PT ;  /* 0x000000181600720c */ /* 0x000fe20003f06070 */
[----:B------:R-:W-:Y:S01]  /*25b20*/  IMAD.X R35, RZ, RZ, RZ, P3 ;  /* 0x000000ffff237224 */ /* 0x000fe200018e06ff */
[----:B------:R-:W-:Y:S01]  /*25b30*/  IADD3 R52, P3, PT, R49, R52, RZ ;  /* 0x0000003431347210 */ /* 0x000fe20007f7e0ff */
[----:B------:R-:W-:Y:S01]  /*25b40*/  IMAD.X R30, R54, 0x1, ~R92, P5 ;  /* 0x00000001361e7824 */ /* 0x000fe200028e0e5c */
[----:B------:R-:W-:Y:S01]  /*25b50*/  IADD3 RZ, P2, PT, R31, R50, RZ ;  /* 0x000000321fff7210 */ /* 0x000fe20007f5e0ff */
[----:B------:R-:W-:Y:S01]  /*25b60*/  IMAD.MOV.U32 R34, RZ, RZ, R51 ;  /* 0x000000ffff227224 */ /* 0x000fe200078e0033 */
[----:B------:R-:W-:Y:S01]  /*25b70*/  IADD3 R31, P5, PT, R52, R65, RZ ;  /* 0x00000041341f7210 */ /* 0x000fe20007fbe0ff */
[----:B------:R-:W-:Y:S01]  /*25b80*/  IMAD.X R53, R48, 0x1, R53, P3 ;  /* 0x0000000130357824 */ /* 0x000fe200018e0635 */
[----:B------:R-:W-:Y:S01]  /*25b90*/  ISETP.GE.U32.AND P3, PT, R57, R22, PT ;  /* 0x000000163900720c */ /* 0x000fe20003f66070 */
[----:B------:R-:W-:Y:S01]  /*25ba0*/  IMAD.WIDE.U32.X R22, R74, R18, R34, P2 ;  /* 0x000000124a167225 */ /* 0x000fe200010e0422 */
[----:B------:R-:W-:-:S02]  /*25bb0*/  ISETP.GE.U32.AND.EX P0, PT, R60, R25, PT, P0 ;  /* 0x000000193c00720c */ /* 0x000fc40003f06100 */
[----:B------:R-:W-:Y:S01]  /*25bc0*/  ISETP.GE.U32.AND P2, PT, R31, R52, PT ;  /* 0x000000341f00720c */ /* 0x000fe20003f46070 */
[----:B------:R-:W-:Y:S01]  /*25bd0*/  IMAD.X R62, RZ, RZ, R53, P5 ;  /* 0x000000ffff3e7224 */ /* 0x000fe200028e0635 */
[----:B------:R-:W-:Y:S01]  /*25be0*/  ISETP.GE.U32.AND.EX P3, PT, R37, R60, PT, P3 ;  /* 0x0000003c2500720c */ /* 0x000fe20003f66130 */
[----:B------:R-:W-:Y:S01]  /*25bf0*/  IMAD.WIDE.U32 R50, R20, R19, RZ ;  /* 0x0000001314327225 */ /* 0x000fe200078e00ff */
[----:B------:R-:W-:Y:S02]  /*25c00*/  SEL R34, RZ, 0x1, P0 ;  /* 0x00000001ff227807 */ /* 0x000fe40000000000 */
[----:B------:R-:W-:Y:S01]  /*25c10*/  ISETP.LT.U32.AND P0, PT, R52, R49, PT ;  /* 0x000000313400720c */ /* 0x000fe20003f01070 */
[C---:B------:R-:W-:Y:S01]  /*25c20*/  IMAD.WIDE.U32 R24, R19.reuse, R19, RZ ;  /* 0x0000001313187225 */ /* 0x040fe200078e00ff */
[----:B------:R-:W-:Y:S02]  /*25c30*/  ISETP.GE.U32.AND.EX P6, PT, R30, RZ, PT, P6 ;  /* 0x000000ff1e00720c */ /* 0x000fe40003fc6160 */
[----:B------:R-:W-:Y:S01]  /*25c40*/  ISETP.GE.U32.AND.EX P2, PT, R62, R53, PT, P2 ;  /* 0x000000353e00720c */ /* 0x000fe20003f46120 */
[----:B------:R-:W-:Y:S01]  /*25c50*/  IMAD.WIDE.U32 R50, P5, R19, R20, R50 ;  /* 0x0000001413327225 */ /* 0x000fe200078a0032 */
[----:B------:R-:W-:-:S02]  /*25c60*/  SEL R35, RZ, 0x1, P3 ;  /* 0x00000001ff237807 */ /* 0x000fc40001800000 */
[----:B------:R-:W-:Y:S01]  /*25c70*/  ISETP.LT.U32.OR.EX P4, PT, R54, R92, !P6, P4 ;  /* 0x0000005c3600720c */ /* 0x000fe20007781540 */
[----:B------:R-:W-:Y:S01]  /*25c80*/  IMAD.MOV.U32 R52, RZ, RZ, R51 ;  /* 0x000000ffff347224 */ /* 0x000fe200078e0033 */
[----:B------:R-:W-:Y:S01]  /*25c90*/  ISETP.LT.U32.OR.EX P0, PT, R53, R48, !P2, P0 ;  /* 0x000000303500720c */ /* 0x000fe20005701500 */
[-C--:B------:R-:W-:Y:S01]  /*25ca0*/  IMAD.WIDE.U32 R48, R20, R21.reuse, RZ ;  /* 0x0000001514307225 */ /* 0x080fe200078e00ff */
[----:B------:R-:W-:Y:S02]  /*25cb0*/  IADD3 R24, P2, P6, R35, R22, R34 ;  /* 0x0000001623187210 */ /* 0x000fe40007e5e022 */
[----:B------:R-:W-:Y:S01]  /*25cc0*/  SHF.L.W.U32.HI R34, R55, 0x1, R57 ;  /* 0x0000000137227819 */ /* 0x000fe20000010e39 */
[----:B------:R-:W-:Y:S01]  /*25cd0*/  IMAD.X R53, RZ, RZ, RZ, P5 ;  /* 0x000000ffff357224 */ /* 0x000fe200028e06ff */
[----:B------:R-:W-:Y:S01]  /*25ce0*/  SHF.L.W.U32.HI R35, R57, 0x1, R37 ;  /* 0x0000000139237819 */ /* 0x000fe20000010e25 */
[----:B------:R-:W-:Y:S01]  /*25cf0*/  IMAD.WIDE.U32 R54, R19, R21, RZ ;  /* 0x0000001513367225 */ /* 0x000fe200078e00ff */
[----:B------:R-:W-:-:S02]  /*25d00*/  IADD3 RZ, P3, PT, R25, R50, RZ ;  /* 0x0000003219ff7210 */ /* 0x000fc40007f7e0ff */
[----:B------:R-:W-:Y:S01]  /*25d10*/  IADD3.X R25, PT, PT, RZ, R23, RZ, P2, P6 ;  /* 0x00000017ff197210 */ /* 0x000fe200017ec4ff */
[-C--:B------:R-:W-:Y:S01]  /*25d20*/  IMAD.WIDE.U32 R22, R19, R19.reuse, R34 ;  /* 0x0000001313167225 */ /* 0x080fe200078e0022 */
[----:B------:R-:W-:Y:S02]  /*25d30*/  SEL R57, RZ, 0x1, !P0 ;  /* 0x00000001ff397807 */ /* 0x000fe40004000000 */
[----:B------:R-:W-:Y:S01]  /*25d40*/  SEL R76, RZ, 0xffffffff, !P4 ;  /* 0xffffffffff4c7807 */ /* 0x000fe20006000000 */
[----:B------:R-:W-:Y:S01]  /*25d50*/  IMAD.WIDE.U32 R48, P5, R74, R19, R48 ;  /* 0x000000134a307225 */ /* 0x000fe200078a0030 */
[----:B------:R-:W-:-:S03]  /*25d60*/  IADD3 R60, P6, PT, R57, R22, RZ ;  /* 0x00000016393c7210 */ /* 0x000fc60007fde0ff */
[----:B------:R-:W-:Y:S01]  /*25d70*/  IMAD.IADD R57, R50, 0x1, R23 ;  /* 0x0000000132397824 */ /* 0x000fe200078e0217 */
[----:B------:R-:W-:Y:S01]  /*25d80*/  ISETP.GE.U32.AND P0, PT, R60, R22, PT ;  /* 0x000000163c00720c */ /* 0x000fe20003f06070 */
[----:B------:R-:W-:Y:S01]  /*25d90*/  IMAD R51, R74, R19, RZ ;  /* 0x000000134a337224 */ /* 0x000fe200078e02ff */
[----:B------:R-:W-:Y:S01]  /*25da0*/  IADD3 RZ, P2, PT, R55, R48, RZ ;  /* 0x0000003037ff7210 */ /* 0x000fe20007f5e0ff */
[----:B------:R-:W-:Y:S02]  /*25db0*/  IMAD.X R58, RZ, RZ, R57, P6 ;  /* 0x000000ffff3a7224 */ /* 0x000fe400030e0639 */
[CC--:B------:R-:W-:Y:S02]  /*25dc0*/  IMAD R55, R21.reuse, R20.reuse, R51 ;  /* 0x0000001415377224 */ /* 0x0c0fe400078e0233 */
[----:B------:R-:W-:Y:S01]  /*25dd0*/  IMAD.WIDE.U32.X R52, R20, R20, R52, P3 ;  /* 0x0000001414347225 */ /* 0x000fe200018e0434 */
[----:B------:R-:W-:Y:S02]  /*25de0*/  ISETP.LT.U32.AND P3, PT, R22, R34, PT ;  /* 0x000000221600720c */ /* 0x000fe40003f61070 */
[----:B------:R-:W-:Y:S01]  /*25df0*/  ISETP.GE.U32.AND.EX P0, PT, R58, R57, PT, P0 ;  /* 0x000000393a00720c */ /* 0x000fe20003f06100 */
[----:B------:R-:W-:Y:S01]  /*25e00*/  IMAD.WIDE.U32 R50, R21, R19, R24 ;  /* 0x0000001315327225 */ /* 0x000fe200078e0018 */
[----:B------:R-:W-:-:S02]  /*25e10*/  SEL R34, RZ, 0xfffffc2f, !P4 ;  /* 0xfffffc2fff227807 */ /* 0x000fc40006000000 */
[----:B------:R-:W-:Y:S01]  /*25e20*/  ISETP.LT.U32.OR.EX P0, PT, R57, R35, !P0, P3 ;  /* 0x000000233900720c */ /* 0x000fe20004701530 */
[----:B------:R-:W-:Y:S01]  /*25e30*/  IMAD.IADD R51, R51, 0x1, R55 ;  /* 0x0000000133337824 */ /* 0x000fe200078e0237 */
[----:B------:R-:W-:Y:S01]  /*25e40*/  ISETP.GE.U32.AND P3, PT, R50, R24, PT ;  /* 0x000000183200720c */ /* 0x000fe20003f66070 */
[----:B------:R-:W-:Y:S01]  /*25e50*/  IMAD.X R23, RZ, RZ, RZ, P5 ;  /* 0x000000ffff177224 */ /* 0x000fe200028e06ff */
[----:B------:R-:W-:Y:S01]  /*25e60*/  SHF.L.W.U32.HI R55, R37, 0x1, R50 ;  /* 0x0000000125377819 */ /* 0x000fe20000010e32 */
[----:B------:R-:W-:Y:S01]  /*25e70*/  IMAD.MOV.U32 R22, RZ, RZ, R49 ;  /* 0x000000ffff167224 */ /* 0x000fe200078e0031 */
[----:B------:R-:W-:Y:S01]  /*25e80*/  SEL R37, RZ, 0x1, !P0 ;  /* 0x00000001ff257807 */ /* 0x000fe20004000000 */
[----:B------:R-:W-:Y:S01]  /*25e90*/  IMAD.WIDE.U32 R64, R60, 0x3d1, RZ ;  /* 0x000003d13c407825 */ /* 0x000fe200078e00ff */
[----:B------:R-:W-:Y:S02]  /*25ea0*/  ISETP.GE.U32.AND.EX P0, PT, R51, R25, PT, P3 ;  /* 0x000000193300720c */ /* 0x000fe40003f06130 */
[----:B------:R-:W-:Y:S01]  /*25eb0*/  SHF.L.W.U32.HI R35, R50, 0x1, R51 ;  /* 0x0000000132237819 */ /* 0x000fe20000010e33 */
[----:B------:R-:W-:Y:S01]  /*25ec0*/  IMAD.WIDE.U32.X R22, R74, R20, R22, P2 ;  /* 0x000000144a167225 */ /* 0x000fe200010e0416 */
[----:B------:R-:W-:-:S02]  /*25ed0*/  IADD3 R24, P5, PT, R55, R52, RZ ;  /* 0x0000003437187210 */ /* 0x000fc40007fbe0ff */
[----:B------:R-:W-:Y:S02]  /*25ee0*/  SEL R25, RZ, 0x1, P0 ;  /* 0x00000001ff197807 */ /* 0x000fe40000000000 */
[----:B------:R-:W-:Y:S01]  /*25ef0*/  IADD3 R37, P6, PT, R24, R37, RZ ;  /* 0x0000002518257210 */ /* 0x000fe20007fde0ff */
[----:B------:R-:W-:Y:S01]  /*25f00*/  IMAD.X R52, R35, 0x1, R53, P5 ;  /* 0x0000000123347824 */ /* 0x000fe200028e0635 */
[----:B------:R-:W-:Y:S02]  /*25f10*/  IADD3 R49, P5, PT, -R87, R33, RZ ;  /* 0x0000002157317210 */ /* 0x000fe40007fbe1ff */
[----:B------:R-:W-:Y:S01]  /*25f20*/  IADD3 R25, P0, PT, R25, R22, RZ ;  /* 0x0000001619197210 */ /* 0x000fe20007f1e0ff */
[----:B------:R-:W-:Y:S01]  /*25f30*/  IMAD.X R33, RZ, RZ, R52, P6 ;  /* 0x000000ffff217224 */ /* 0x000fe200030e0634 */
[----:B------:R-:W-:Y:S01]  /*25f40*/  ISETP.GE.U32.AND P3, PT, R37, R24, PT ;  /* 0x000000182500720c */ /* 0x000fe20003f66070 */
[----:B------:R-:W-:Y:S01]  /*25f50*/  IMAD.X R50, R56, 0x1, ~R91, P5 ;  /* 0x0000000138327824 */ /* 0x000fe200028e0e5b */
[----:B------:R-:W-:Y:S01]  /*25f60*/  IADD3 R22, P6, PT, R34, R49, RZ ;  /* 0x0000003122167210 */ /* 0x000fe20007fde0ff */
[----:B------:R-:W-:Y:S01]  /*25f70*/  IMAD.X R66, RZ, RZ, R23, P0 ;  /* 0x000000ffff427224 */ /* 0x000fe200000e0617 */
[----:B------:R-:W-:-:S02]  /*25f80*/  ISETP.LT.U32.AND P2, PT, R24, R55, PT ;  /* 0x000000371800720c */ /* 0x000fc40003f41070 */
[----:B------:R-:W-:Y:S02]  /*25f90*/  ISETP.GE.U32.AND.EX P3, PT, R33, R52, PT, P3 ;  /* 0x000000342100720c */ /* 0x000fe40003f66130 */
[----:B------:R-:W-:Y:S01]  /*25fa0*/  ISETP.GE.U32.AND P0, PT, R22, R49, PT ;  /* 0x000000311600720c */ /* 0x000fe20003f06070 */
[----:B------:R-:W-:Y:S01]  /*25fb0*/  IMAD.WIDE.U32 R48, R74, R21, RZ ;  /* 0x000000154a307225 */ /* 0x000fe200078e00ff */
[----:B------:R-:W-:Y:S02]  /*25fc0*/  SHF.L.W.U32.HI R24, R51, 0x1, R25 ;  /* 0x0000000133187819 */ /* 0x000fe40000010e19 */
[----:B------:R-:W-:Y:S02]  /*25fd0*/  SHF.L.W.U32.HI R25, R25, 0x1, R66 ;  /* 0x0000000119197819 */ /* 0x000fe40000010e42 */
[----:B------:R-:W-:Y:S01]  /*25fe0*/  ISETP.LT.U32.OR.EX P2, PT, R52, R35, !P3, P2 ;  /* 0x000000233400720c */ /* 0x000fe20005f41520 */
[----:B------:R-:W-:Y:S01]  /*25ff0*/  IMAD.WIDE.U32 R34, R21, R21, RZ ;  /* 0x0000001515227225 */ /* 0x000fe200078e00ff */
[----:B------:R-:W-:-:S02]  /*26000*/  SEL R23, RZ, 0xfffffffe, !P4 ;  /* 0xfffffffeff177807 */ /* 0x000fc40006000000 */
[----:B------:R-:W-:Y:S01]  /*26010*/  SEL R57, RZ, 0x1, !P2 ;  /* 0x00000001ff397807 */ /* 0x000fe20005000000 */
[----:B------:R-:W-:Y:S01]  /*26020*/  IMAD.WIDE.U32 R48, P3, R21, R74, R48 ;  /* 0x0000004a15307225 */ /* 0x000fe20007860030 */
[----:B------:R-:W-:-:S03]  /*26030*/  SHF.R.U32.HI R66, RZ, 0x1f, R66 ;  /* 0x0000001fff427819 */ /* 0x000fc60000011642 */
[----:B------:R-:W-:Y:S01]  /*26040*/  IMAD.WIDE.U32 R54, R21, R21, R24 ;  /* 0x0000001515367225 */ /* 0x000fe200078e0018 */
[----:B------:R-:W-:-:S03]  /*26050*/  IADD3 RZ, P5, PT, R35, R48, RZ ;  /* 0x0000003023ff7210 */ /* 0x000fc60007fbe0ff */
[----:B------:R-:W-:Y:S01]  /*26060*/  IMAD.WIDE.U32 R52, R58, 0x3d1, RZ ;  /* 0x000003d13a347825 */ /* 0x000fe200078e00ff */
[----:B------:R-:W-:-:S03]  /*26070*/  IADD3 R34, P2, PT, R57, R54, RZ ;  /* 0x0000003639227210 */ /* 0x000fc60007f5e0ff */
[----:B------:R-:W-:Y:S02]  /*26080*/  IMAD.IADD R48, R48, 0x1, R55 ;  /* 0x0000000130307824 */ /* 0x000fe400078e0237 */
[----:B------:R-:W-:Y:S02]  /*26090*/  IMAD.X R51, RZ, RZ, RZ, P3 ;  /* 0x000000ffff337224 */ /* 0x000fe400018e06ff */
[----:B------:R-:W-:Y:S01]  /*260a0*/  IMAD.X R23, R23, 0x1, R50, P6 ;  /* 0x0000000117177824 */ /* 0x000fe200030e0632 */
[----:B------:R-:W-:Y:S01]  /*260b0*/  ISETP.GE.U32.AND P6, PT, R34, R54, PT ;  /* 0x000000362200720c */ /* 0x000fe20003fc6070 */
[----:B------:R-:W-:-:S04]  /*260c0*/  IMAD.WIDE.U32 R52, P3, RZ, R60, R52 ;  /* 0x0000003cff347225 */ /* 0x000fc80007860034 */
[----:B------:R-:W-:Y:S01]  /*260d0*/  IMAD.X R35, RZ, RZ, R48, P2 ;  /* 0x000000ffff237224 */ /* 0x000fe200010e0630 */
[----:B------:R-:W-:Y:S01]  /*260e0*/  ISETP.LT.U32.AND P2, PT, R54, R24, PT ;  /* 0x000000183600720c */ /* 0x000fe20003f41070 */
[----:B------:R-:W-:Y:S01]  /*260f0*/  IMAD.X R55, RZ, RZ, RZ, P3 ;  /* 0x000000ffff377224 */ /* 0x000fe200018e06ff */
[----:B------:R-:W-:Y:S01]  /*26100*/  IADD3 R52, P3, PT, R65, R52, RZ ;  /* 0x0000003441347210 */ /* 0x000fe20007f7e0ff */
[----:B------:R-:W-:Y:S01]  /*26110*/  IMAD.WIDE.U32 R56, R33, 0x3d1, RZ ;  /* 0x000003d121387825 */ /* 0x000fe200078e00ff */
[----:B------:R-:W-:-:S03]  /*26120*/  ISETP.GE.U32.AND.EX P6, PT, R35, R48, PT, P6 ;  /* 0x000000302300720c */ /* 0x000fc60003fc6160 */
[----:B------:R-:W-:Y:S01]  /*26130*/  IMAD.MOV.U32 R54, RZ, RZ, R53 ;  /* 0x000000ffff367224 */ /* 0x000fe200078e0035 */
[----:B------:R-:W-:Y:S01]  /*26140*/  ISETP.LT.U32.OR.EX P2, PT, R48, R25, !P6, P2 ;  /* 0x000000193000720c */ /* 0x000fe20007741520 */
[----:B------:R-:W-:Y:S01]  /*26150*/  IMAD.WIDE.U32 R24, R37, 0x3d1, RZ ;  /* 0x000003d125187825 */ /* 0x000fe200078e00ff */
[----:B------:R-:W-:Y:S02]  /*26160*/  ISETP.GE.U32.AND.EX P6, PT, R23, R50, PT, P0 ;  /* 0x000000321700720c */ /* 0x000fe40003fc6100 */
[----:B------:R-:W-:Y:S01]  /*26170*/  SEL R65, RZ, 0x1, !P2 ;  /* 0x00000001ff417807 */ /* 0x000fe20005000000 */
[----:B------:R-:W-:-:S04]  /*26180*/  IMAD.WIDE.U32.X R54, RZ, R58, R54, P3 ;  /* 0x0000003aff367225 */ /* 0x000fc800018e0436 */
[----:B------:R-:W-:-:S04]  /*26190*/  IMAD.WIDE.U32 R56, P3, RZ, R37, R56 ;  /* 0x00000025ff387225 */ /* 0x000fc80007860038 */
[----:B------:R-:W-:Y:S01]  /*261a0*/  IMAD.MOV.U32 R50, RZ, RZ, R49 ;  /* 0x000000ffff327224 */ /* 0x000fe200078e0031 */
[----:B------:R-:W-:Y:S01]  /*261b0*/  IADD3 R48, P0, PT, R25, R56, RZ ;  /* 0x0000003819307210 */ /* 0x000fe20007f1e0ff */
[----:B------:R-:W-:Y:S02]  /*261c0*/  IMAD.X R25, RZ, RZ, RZ, P3 ;  /* 0x000000ffff197224 */ /* 0x000fe400018e06ff */
[----:B------:R-:W-:Y:S01]  /*261d0*/  IMAD.WIDE.U32.X R50, R74, R74, R50, P5 ;  /* 0x0000004a4a327225 */ /* 0x000fe200028e0432 */
[----:B------:R-:W-:Y:S02]  /*261e0*/  IADD3 R53, P5, PT, R54, R24, RZ ;  /* 0x0000001836357210 */ /* 0x000fe40007fbe0ff */
[----:B------:R-:W-:Y:S02]  /*261f0*/  SEL R54, RZ, 0x1, P6 ;  /* 0x00000001ff367807 */ /* 0x000fe40003000000 */
[----:B------:R-:W-:Y:S01]  /*26200*/  IADD3 R65, P2, P6, R65, R66, R50 ;  /* 0x0000004241417210 */ /* 0x000fe20007e5e032 */
[----:B------:R-:W-:Y:S01]  /*26210*/  IMAD.X R67, R48, 0x1, R55, P5 ;  /* 0x0000000130437824 */ /* 0x000fe200028e0637 */
[----:B------:R-:W-:Y:S01]  /*26220*/  ISETP.GE.U32.AND P3, PT, R53, R24, PT ;  /* 0x000000183500720c */ /* 0x000fe20003f66070 */
[----:B------:R-:W-:Y:S01]  /*26230*/  IMAD.MOV.U32 R24, RZ, RZ, R57 ;  /* 0x000000ffff187224 */ /* 0x000fe200078e0039 */
[----:B------:R-:W-:-:S02]  /*26240*/  IADD3 R55, P5, PT, R54, R61, RZ ;  /* 0x0000003d36377210 */ /* 0x000fc40007fbe0ff */
[----:B------:R-:W-:Y:S01]  /*26250*/  IADD3.X R66, PT, PT, RZ, RZ, R51, P2, P6 ;  /* 0x000000ffff427210 */ /* 0x000fe200017ec433 */
[----:B------:R-:W-:Y:S01]  /*26260*/  IMAD.WIDE.U32.X R24, RZ, R33, R24, P0 ;  /* 0x00000021ff187225 */ /* 0x000fe200000e0418 */
[----:B------:R-:W-:Y:S02]  /*26270*/  IADD3 R54, P6, PT, RZ, R64, RZ ;  /* 0x00000040ff367210 */ /* 0x000fe40007fde0ff */
[----:B------:R-:W-:Y:S01]  /*26280*/  ISETP.GE.U32.AND.EX P3, PT, R67, R48, PT, P3 ;  /* 0x000000304300720c */ /* 0x000fe20003f66130 */
[----:B------:R-:W-:Y:S01]  /*26290*/  IMAD.WIDE.U32 R48, R35, 0x3d1, RZ ;  /* 0x000003d123307825 */ /* 0x000fe200078e00ff */
[----:B------:R-:W-:Y:S02]  /*262a0*/  ISETP.GE.U32.AND P0, PT, R54, R64, PT ;  /* 0x000000403600720c */ /* 0x000fe40003f06070 */
[----:B------:R-:W-:Y:S01]  /*262b0*/  SEL R57, RZ, 0x1, P3 ;  /* 0x00000001ff397807 */ /* 0x000fe20001800000 */
[----:B------:R-:W-:Y:S01]  /*262c0*/  IMAD.X R60, R52, 0x1, R60, P6 ;  /* 0x00000001343c7824 */ /* 0x000fe200030e063c */
[----:B------:R-:W-:Y:S01]  /*262d0*/  ISETP.GE.U32.AND P2, PT, R55, R61, PT ;  /* 0x0000003d3700720c */ /* 0x000fe20003f46070 */
[----:B------:R-:W-:-:S03]  /*262e0*/  IMAD.WIDE.U32 R50, R34, 0x3d1, RZ ;  /* 0x000003d122327825 */ /* 0x000fc600078e00ff */
[----:B------:R-:W-:Y:S01]  /*262f0*/  ISETP.GE.U32.AND.EX P0, PT, R60, R52, PT, P0 ;  /* 0x000000343c00720c */ /* 0x000fe20003f06100 */
[----:B------:R-:W-:-:S04]  /*26300*/  IMAD.WIDE.U32 R48, P3, RZ, R34, R48 ;  /* 0x00000022ff307225 */ /* 0x000fc80007860030 */
[----:B------:R-:W-:Y:S01]  /*26310*/  IMAD.X R52, RZ, RZ, R59, P5 ;  /* 0x000000ffff347224 */ /* 0x000fe200028e063b */
[----:B------:R-:W-:Y:S02]  /*26320*/  IADD3 R57, P5, P6, R50, R24, R57 ;  /* 0x0000001832397210 */ /* 0x000fe40007ebe039 */
[----:B------:R-:W-:Y:S02]  /*26330*/  IADD3 R48, P4, PT, R51, R48, RZ ;  /* 0x0000003033307210 */ /* 0x000fe40007f9e0ff */
[----:B------:R-:W-:Y:S02]  /*26340*/  ISETP.GE.U32.AND.EX P2, PT, R52, R59, PT, P2 ;  /* 0x0000003b3400720c */ /* 0x000fe40003f46120 */
[----:B------:R-:W-:Y:S02]  /*26350*/  IADD3.X R59, PT, PT, R48, R25, RZ, P5, P6 ;  /* 0x00000019303b7210 */ /* 0x000fe40002fec4ff */
[----:B------:R-:W-:Y:S02]  /*26360*/  IADD3 R24, P6, PT, R55, R76, RZ ;  /* 0x0000004c37187210 */ /* 0x000fe40007fde0ff */
[----:B------:R-:W-:-:S02]  /*26370*/  IADD3 R56, P5, PT, R53, R58, RZ ;  /* 0x0000003a35387210 */ /* 0x000fc40007fbe0ff */
[----:B------:R-:W-:Y:S01]  /*26380*/  SEL R51, RZ, 0x1, P2 ;  /* 0x00000001ff337807 */ /* 0x000fe20001000000 */
[----:B------:R-:W-:Y:S01]  /*26390*/  IMAD.X R25, R52, 0x1, R76, P6 ;  /* 0x0000000134197824 */ /* 0x000fe200030e064c */
[----:B------:R-:W-:Y:S01]  /*263a0*/  ISETP.GE.U32.AND P2, PT, R24, R55, PT ;  /* 0x000000371800720c */ /* 0x000fe20003f46070 */
[----:B------:R-:W-:Y:S01]  /*263b0*/  IMAD.X R58, R67, 0x1, R37, P5 ;  /* 0x00000001433a7824 */ /* 0x000fe200028e0625 */
[----:B------:R-:W-:Y:S02]  /*263c0*/  SEL R55, RZ, 0x1, P0 ;  /* 0x00000001ff377807 */ /* 0x000fe40000000000 */
[----:B------:R-:W-:Y:S01]  /*263d0*/  ISETP.GE.U32.AND.EX P5, PT, R25, R52, PT, P2 ;  /* 0x000000341900720c */ /* 0x000fe20003fa6120 */
[----:B------:R-:W-:Y:S01]  /*263e0*/  IMAD.MOV.U32 R52, RZ, RZ, R49 ;  /* 0x000000ffff347224 */ /* 0x000fe200078e0031 */
[----:B------:R-:W-:Y:S02]  /*263f0*/  IADD3 R55, P0, PT, R56, R55, RZ ;  /* 0x0000003738377210 */ /* 0x000fe40007f1e0ff */
[----:B------:R-:W-:-:S02]  /*26400*/  SEL R37, RZ, 0x1, P5 ;  /* 0x00000001ff257807 */ /* 0x000fc40002800000 */
[----:B------:R-:W-:Y:S01]  /*26410*/  ISETP.LT.U32.AND P6, PT, R56, R53, PT ;  /* 0x000000353800720c */ /* 0x000fe20003fc1070 */
[----:B------:R-:W-:Y:S01]  /*26420*/  IMAD.X R53, RZ, RZ, RZ, P3 ;  /* 0x000000ffff357224 */ /* 0x000fe200018e06ff */
[----:B------:R-:W-:Y:S01]  /*26430*/  ISETP.GE.U32.AND P2, PT, R55, R56, PT ;  /* 0x000000383700720c */ /* 0x000fe20003f46070 */
[----:B------:R-:W-:Y:S01]  /*26440*/  IMAD.X R56, RZ, RZ, R58, P0 ;  /* 0x000000ffff387224 */ /* 0x000fe200000e063a */
[----:B------:R-:W-:Y:S01]  /*26450*/  ISETP.GE.U32.AND P0, PT, R57, R50, PT ;  /* 0x000000323900720c */ /* 0x000fe20003f06070 */
[----:B------:R-:W-:Y:S01]  /*26460*/  IMAD.WIDE.U32.X R52, RZ, R35, R52, P4 ;  /* 0x00000023ff347225 */ /* 0x000fe200020e0434 */
[----:B------:R-:W-:Y:S02]  /*26470*/  IADD3 R37, P3, P5, R26, R37, R51 ;  /* 0x000000251a257210 */ /* 0x000fe40007d7e033 */
[----:B------:R-:W-:Y:S01]  /*26480*/  ISETP.GE.U32.AND.EX P0, PT, R59, R48, PT, P0 ;  /* 0x000000303b00720c */ /* 0x000fe20003f06100 */
[----:B------:R-:W-:Y:S01]  /*26490*/  IMAD.WIDE.U32 R50, R66, 0x3d1, RZ ;  /* 0x000003d142327825 */ /* 0x000fe200078e00ff */
[----:B------:R-:W-:-:S02]  /*264a0*/  ISETP.GE.U32.AND.EX P2, PT, R56, R58, PT, P2 ;  /* 0x0000003a3800720c */ /* 0x000fc40003f46120 */
[----:B------:R-:W-:Y:S01]  /*264b0*/  SEL R61, RZ, 0x1, P0 ;  /* 0x00000001ff3d7807 */ /* 0x000fe20000000000 */
[----:B------:R-:W-:Y:S01]  /*264c0*/  IMAD.WIDE.U32 R48, R65, 0x3d1, RZ ;  /* 0x000003d141307825 */ /* 0x000fe200078e00ff */
[----:B------:R-:W-:Y:S02]  /*264d0*/  ISETP.LT.U32.OR.EX P2, PT, R58, R67, !P2, P6 ;  /* 0x000000433a00720c */ /* 0x000fe40005741560 */
[----:B------:R-:W-:Y:S01]  /*264e0*/  IADD3.X R67, PT, PT, R36, RZ, RZ, P3, P5 ;  /* 0x000000ff24437210 */ /* 0x000fe20001fea4ff */
[----:B------:R-:W-:Y:S01]  /*264f0*/  IMAD.WIDE.U32 R50, P4, RZ, R65, R50 ;  /* 0x00000041ff327225 */ /* 0x000fe20007880032 */
[----:B------:R-:W-:Y:S02]  /*26500*/  IADD3 R61, P3, P6, R48, R52, R61 ;  /* 0x00000034303d7210 */ /* 0x000fe40007e7e03d */
[----:B------:R-:W-:Y:S02]  /*26510*/  ISETP.GE.U32.AND P0, PT, R37, R26, PT ;  /* 0x0000001a2500720c */ /* 0x000fe40003f06070 */
[----:B------:R-:W-:-:S02]  /*26520*/  IADD3 R49, P5, PT, R49, R50, RZ ;  /* 0x0000003231317210 */ /* 0x000fc40007fbe0ff */
[----:B------:R-:W-:Y:S02]  /*26530*/  SEL R50, RZ, 0x1, !P2 ;  /* 0x00000001ff327807 */ /* 0x000fe40005000000 */
[----:B------:R-:W-:Y:S02]  /*26540*/  IADD3.X R64, PT, PT, R49, R53, RZ, P3, P6 ;  /* 0x0000003531407210 */ /* 0x000fe40001fec4ff */
[----:B------:R-:W-:Y:S02]  /*26550*/  IADD3 R26, P6, PT, R37, R76, RZ ;  /* 0x0000004c251a7210 */ /* 0x000fe40007fde0ff */
[C---:B------:R-:W-:Y:S02]  /*26560*/  ISETP.GE.U32.AND.EX P3, PT, R67.reuse, R36, PT, P0 ;  /* 0x000000244300720c */ /* 0x040fe40003f66100 */
[----:B------:R-:W-:Y:S01]  /*26570*/  ISETP.GE.U32.AND P0, PT, R26, R37, PT ;  /* 0x000000251a00720c */ /* 0x000fe20003f06070 */
[----:B------:R-:W-:Y:S01]  /*26580*/  IMAD.X R73, R67, 0x1, R76, P6 ;  /* 0x0000000143497824 */ /* 0x000fe200030e064c */
[----:B------:R-:W-:-:S02]  /*26590*/  IADD3 R33, P6, PT, R57, R33, RZ ;  /* 0x0000002139217210 */ /* 0x000fc40007fde0ff */
[----:B------:R-:W-:Y:S02]  /*265a0*/  SEL R36, RZ, 0x1, P3 ;  /* 0x00000001ff247807 */ /* 0x000fe40001800000 */
[----:B------:R-:W-:Y:S01]  /*265b0*/  IADD3 R50, P2, PT, R33, R50, RZ ;  /* 0x0000003221327210 */ /* 0x000fe20007f5e0ff */
[----:B------:R-:W-:Y:S01]  /*265c0*/  IMAD.X R34, R59, 0x1, R34, P6 ;  /* 0x000000013b227824 */ /* 0x000fe200030e0622 */
[----:B------:R-:W-:Y:S02]  /*265d0*/  ISETP.GE.U32.AND.EX P0, PT, R73, R67, PT, P0 ;  /* 0x000000434900720c */ /* 0x000fe40003f06100 */
[----:B------:R-:W-:Y:S01]  /*265e0*/  ISETP.LT.U32.AND P3, PT, R33, R57, PT ;  /* 0x000000392100720c */ /* 0x000fe20003f61070 */
[----:B------:R-:W-:Y:S01]  /*265f0*/  IMAD.X R57, RZ, RZ, R34, P2 ;  /* 0x000000ffff397224 */ /* 0x000fe200010e0622 */
[----:B------:R-:W-:Y:S02]  /*26600*/  SEL R37, RZ, 0x1, P0 ;  /* 0x00000001ff257807 */ /* 0x000fe40000000000 */
[----:B------:R-:W-:-:S02]  /*26610*/  ISETP.GE.U32.AND P0, PT, R50, R33, PT ;  /* 0x000000213200720c */ /* 0x000fc40003f06070 */
[----:B------:R-:W-:Y:S02]  /*26620*/  IADD3 R33, P2, PT, R37, R36, RZ ;  /* 0x0000002425217210 */ /* 0x000fe40007f5e0ff */
[----:B------:R-:W-:Y:S02]  /*26630*/  ISETP.GE.U32.AND.EX P0, PT, R57, R34, PT, P0 ;  /* 0x000000223900720c */ /* 0x000fe40003f06100 */
[----:B------:R-:W-:Y:S01]  /*26640*/  SEL R36, RZ, 0xffffffff, !P1 ;  /* 0xffffffffff247807 */ /* 0x000fe20004800000 */
[----:B------:R-:W-:Y:S01]  /*26650*/  IMAD.X R53, RZ, RZ, RZ, P2 ;  /* 0x000000ffff357224 */ /* 0x000fe200010e06ff */
[----:B------:R-:W-:Y:S01]  /*26660*/  ISETP.LT.U32.OR.EX P3, PT, R34, R59, !P0, P3 ;  /* 0x0000003b2200720c */ /* 0x000fe20004761530 */
[----:B------:R-:W-:Y:S01]  /*26670*/  IMAD.MOV.U32 R34, RZ, RZ, RZ ;  /* 0x000000ffff227224 */ /* 0x000fe200078e00ff */
[----:B------:R-:W-:Y:S02]  /*26680*/  IADD3 R35, P2, PT, R61, R35, RZ ;  /* 0x000000233d237210 */ /* 0x000fe40007f5e0ff */
[----:B------:R-:W-:-:S02]  /*26690*/  SEL R58, RZ, 0x1, !P3 ;  /* 0x00000001ff3a7807 */ /* 0x000fc40005800000 */
[--C-:B------:R-:W-:Y:S01]  /*266a0*/  IADD3 R52, P0, P1, R33, R32, R36.reuse ;  /* 0x0000002021347210 */ /* 0x100fe2000791e024 */
[----:B------:R-:W-:Y:S01]  /*266b0*/  IMAD.X R65, R64, 0x1, R65, P2 ;  /* 0x0000000140417824 */ /* 0x000fe200010e0641 */
[----:B------:R-:W-:Y:S01]  /*266c0*/  IADD3 R58, P3, PT, R35, R58, RZ ;  /* 0x0000003a233a7210 */ /* 0x000fe20007f7e0ff */
[----:B------:R-:W-:Y:S01]  /*266d0*/  IMAD.X R33, RZ, RZ, RZ, P4 ;  /* 0x000000ffff217224 */ /* 0x000fe200020e06ff */
[----:B------:R-:W-:Y:S01]  /*266e0*/  IADD3.X R53, PT, PT, R53, R30, R36, P0, P1 ;  /* 0x0000001e35357210 */ /* 0x000fe200007e2424 */
[----:B------:R-:W-:Y:S01]  /*266f0*/  IMAD.MOV.U32 R32, RZ, RZ, R51 ;  /* 0x000000ffff207224 */ /* 0x000fe200078e0033 */
[----:B------:R-:W-:Y:S01]  /*26700*/  ISETP.GE.U32.AND P0, PT, R61, R48, PT ;  /* 0x000000303d00720c */ /* 0x000fe20003f06070 */
[----:B------:R-:W-:Y:S01]  /*26710*/  IMAD.X R59, RZ, RZ, R65, P3 ;  /* 0x000000ffff3b7224 */ /* 0x000fe200018e0641 */
[----:B------:R-:W-:Y:S01]  /*26720*/  ISETP.GE.U32.AND P1, PT, R58, R35, PT ;  /* 0x000000233a00720c */ /* 0x000fe20003f26070 */
[----:B------:R-:W-:Y:S01]  /*26730*/  IMAD.WIDE.U32.X R32, RZ, R66, R32, P5 ;  /* 0x00000042ff207225 */ /* 0x000fe200028e0420 */
[----:B------:R-:W-:-:S02]  /*26740*/  ISETP.GE.U32.AND.EX P0, PT, R64, R49, PT, P0 ;  /* 0x000000314000720c */ /* 0x000fc40003f06100 */
[----:B------:R-:W-:Y:S02]  /*26750*/  ISETP.LT.U32.AND P2, PT, R35, R61, PT ;  /* 0x0000003d2300720c */ /* 0x000fe40003f41070 */
[----:B------:R-:W-:Y:S02]  /*26760*/  ISETP.GE.U32.AND.EX P1, PT, R59, R65, PT, P1 ;  /* 0x000000413b00720c */ /* 0x000fe40003f26110 */
[----:B------:R-:W-:Y:S02]  /*26770*/  SEL R61, RZ, 0x1, P0 ;  /* 0x00000001ff3d7807 */ /* 0x000fe40000000000 */
[----:B------:R-:W-:Y:S02]  /*26780*/  ISETP.LT.U32.OR.EX P0, PT, R65, R64, !P1, P2 ;  /* 0x000000404100720c */ /* 0x000fe40004f01520 */
[----:B------:R-:W-:Y:S02]  /*26790*/  IADD3 R61, P1, P2, R66, R32, R61 ;  /* 0x00000020423d7210 */ /* 0x000fe40007a3e03d */
[----:B------:R-:W-:-:S02]  /*267a0*/  SEL R30, RZ, 0x1, !P0 ;  /* 0x00000001ff1e7807 */ /* 0x000fc40004000000 */
        /* <DEDUP_REMOVED lines=56> */
.L_x_150:
[----:B------:R-:W-:Y:S05]  /*26b30*/  BSYNC.RECONVERGENT B0 ;  /* 0x0000000000007941 */ /* 0x000fea0003800200 */
.L_x_149:
[----:B------:R-:W-:Y:S01]  /*26b40*/  IMAD.MOV.U32 R32, RZ, RZ, R54 ;  /* 0x000000ffff207224 */ /* 0x000fe200078e0036 */
[----:B------:R-:W-:Y:S01]  /*26b50*/  IADD3 R30, P1, PT, R55, R27, RZ ;  /* 0x0000001b371e7210 */ /* 0x000fe20007f3e0ff */
[----:B------:R-:W-:Y:S01]  /*26b60*/  IMAD.MOV.U32 R33, RZ, RZ, R60 ;  /* 0x000000ffff217224 */ /* 0x000fe200078e003c */
        /* <DEDUP_REMOVED lines=34> */
[----:B------:R-:W-:Y:S01]  /*26d90*/  IMAD.X R57, RZ, RZ, UR5, P1 ;  /* 0x00000005ff397e24 */ /* 0x000fe200088e06ff */
[----:B------:R-:W-:-:S04]  /*26da0*/  IADD3 R33, P1, PT, R52, R76, RZ ;  /* 0x0000004c34217210 */ /* 0x000fc80007f3e0ff */
[----:B------:R-:W-:Y:S01]  /*26db0*/  ISETP.NE.AND.EX P0, PT, R57, RZ, PT, P0 ;  /* 0x000000ff3900720c */ /* 0x000fe20003f05300 */
[----:B------:R-:W-:-:S12]  /*26dc0*/  IMAD.X R76, R53, 0x1, R76, P1 ;  /* 0x00000001354c7824 */ /* 0x000fd800008e064c */
        /* <DEDUP_REMOVED lines=15> */
.L_x_152:
        /* <DEDUP_REMOVED lines=24> */
[----:B------:R-:W-:Y:S02]  /*27040*/  IADD3 R28, P1, PT, R50, R51, RZ ;  /* 0x00000033321c7210 */ /* 0x000fe40007f3e0ff */
[----:B------:R-:W-:-:S04]  /*27050*/  ISETP.GE.U32.AND.EX P3, PT, R29, RZ, PT, P3 ;  /* 0x000000ff1d00720c */ /* 0x000fc80003f66130 */
[----:B------:R-:W-:Y:S02]  /*27060*/  ISETP.NE.OR.EX P3, PT, R32, -0x1, !P3, P4 ;  /* 0xffffffff2000780c */ /* 0x000fe40005f65740 */
[----:B------:R-:W-:Y:S02]  /*27070*/  SEL R32, RZ, 0xffffffff, !P2 ;  /* 0xffffffffff207807 */ /* 0x000fe40005000000 */
[----:B------:R-:W-:Y:S02]  /*27080*/  SEL R38, RZ, 0xffffffff, !P3 ;  /* 0xffffffffff267807 */ /* 0x000fe40005800000 */
[----:B------:R-:W-:Y:S01]  /*27090*/  IADD3 R30, P2, PT, R34, R35, RZ ;  /* 0x00000023221e7210 */ /* 0x000fe20007f5e0ff */
[----:B------:R-:W-:Y:S01]  /*270a0*/  IMAD.X R35, R50, 0x1, R53, P1 ;  /* 0x0000000132237824 */ /* 0x000fe200008e0635 */
[----:B------:R-:W-:-:S03]  /*270b0*/  IADD3 R48, P3, PT, R38, R55, RZ ;  /* 0x0000003726307210 */ /* 0x000fc60007f7e0ff */
[----:B------:R-:W-:Y:S01]  /*270c0*/  IMAD.X R34, R34, 0x1, R49, P2 ;  /* 0x0000000122227824 */ /* 0x000fe200010e0631 */
[----:B------:R-:W-:Y:S01]  /*270d0*/  ISETP.NE.U32.AND P0, PT, R48, RZ, PT ;  /* 0x000000ff3000720c */ /* 0x000fe20003f05070 */
[----:B------:R-:W-:Y:S01]  /*270e0*/  IMAD.X R38, R38, 0x1, R57, P3 ;  /* 0x0000000126267824 */ /* 0x000fe200018e0639 */
[----:B------:R-:W-:Y:S01]  /*270f0*/  IADD3 R31, P3, PT, R32, R27, RZ ;  /* 0x0000001b201f7210 */ /* 0x000fe20007f7e0ff */
        /* <DEDUP_REMOVED lines=21> */
.L_x_155:
[----:B------:R-:W-:Y:S05]  /*27250*/  BSYNC.RELIABLE B1 ;  /* 0x0000000000017941 */ /* 0x000fea0003800100 */
.L_x_154:
[----:B------:R-:W-:Y:S01]  /*27260*/  IADD3 R34, P1, PT, R36, 0x3d1, RZ ;  /* 0x000003d124227810 */ /* 0x000fe20007f3e0ff */
[----:B------:R-:W-:Y:S01]  /*27270*/  BSSY.RELIABLE B1, `(.L_x_156) ;  /* 0x0000035000017945 */ /* 0x000fe20003800100 */
[----:B------:R-:W-:Y:S02]  /*27280*/  ISETP.NE.U32.AND P2, PT, R27, -0x1, PT ;  /* 0xffffffff1b00780c */ /* 0x000fe40003f45070 */
        /* <DEDUP_REMOVED lines=8> */
[----:B------:R-:W-:Y:S02]  /*27310*/  ISETP.GE.U32.AND P1, PT, R35, R34, PT ;  /* 0x000000222300720c */ /* 0x000fe40003f26070 */
[----:B------:R-:W-:Y:S02]  /*27320*/  SEL R49, RZ, 0xffffffff, P0 ;  /* 0xffffffffff317807 */ /* 0x000fe40000000000 */
        /* <DEDUP_REMOVED lines=41> */
.L_x_157:
[----:B------:R-:W-:Y:S05]  /*275c0*/  BSYNC.RELIABLE B1 ;  /* 0x0000000000017941 */ /* 0x000fea0003800100 */
.L_x_156:
        /* <DEDUP_REMOVED lines=15> */
[----:B------:R-:W-:-:S04]  /*276c0*/  ISETP.GE.U32.AND P2, PT, R34, R27, PT ;  /* 0x0000001b2200720c */ /* 0x000fc80003f46070 */
[----:B------:R-:W-:-:S04]  /*276d0*/  ISETP.GE.U32.AND.EX P2, PT, R49, RZ, PT, P2 ;  /* 0x000000ff3100720c */ /* 0x000fc80003f46120 */
[----:B------:R-:W-:Y:S02]  /*276e0*/  ISETP.NE.OR.EX P2, PT, R30, -0x1, !P2, P3 ;  /* 0xffffffff1e00780c */ /* 0x000fe40005745730 */
[----:B------:R-:W-:Y:S02]  /*276f0*/  SEL R30, RZ, 0xffffffff, !P1 ;  /* 0xffffffffff1e7807 */ /* 0x000fe40004800000 */
[----:B------:R-:W-:Y:S02]  /*27700*/  SEL R27, RZ, 0xffffffff, !P2 ;  /* 0xffffffffff1b7807 */ /* 0x000fe40005000000 */
[----:B------:R-:W-:Y:S02]  /*27710*/  IADD3 R29, P1, PT, R30, R34, RZ ;  /* 0x000000221e1d7210 */ /* 0x000fe40007f3e0ff */
[--C-:B------:R-:W-:Y:S02]  /*27720*/  IADD3 R31, P2, P3, R31, 0x1, R27.reuse ;  /* 0x000000011f1f7810 */ /* 0x100fe40007b5e01b */
[----:B------:R-:W-:Y:S01]  /*27730*/  IADD3 R34, P4, PT, R36, 0xb73, RZ ;  /* 0x00000b7324227810 */ /* 0x000fe20007f9e0ff */
[----:B------:R-:W-:Y:S01]  /*27740*/  IMAD.X R36, R35, 0x1, R38, P0 ;  /* 0x0000000123247824 */ /* 0x000fe200000e0626 */
[----:B------:R-:W-:Y:S01]  /*27750*/  IADD3.X R32, PT, PT, R32, RZ, R27, P2, P3 ;  /* 0x000000ff20207210 */ /* 0x000fe200017e641b */
[----:B------:R-:W-:Y:S01]  /*27760*/  IMAD.MOV.U32 R27, RZ, RZ, R28 ;  /* 0x000000ffff1b7224 */ /* 0x000fe200078e001c */
[----:B------:R-:W-:Y:S01]  /*27770*/  IADD3.X R35, PT, PT, R39, 0x3, RZ, P4, !PT ;  /* 0x0000000327237810 */ /* 0x000fe200027fe4ff */
[----:B------:R-:W-:-:S02]  /*27780*/  IMAD.X R30, R30, 0x1, R49, P1 ;  /* 0x000000011e1e7824 */ /* 0x000fc400008e0631 */
[----:B------:R-:W-:-:S07]  /*27790*/  IMAD.MOV.U32 R28, RZ, RZ, R36 ;  /* 0x000000ffff1c7224 */ /* 0x000fce00078e0024 */
.L_x_153:
[----:B------:R-:W-:Y:S05]  /*277a0*/  BSYNC.RECONVERGENT B0 ;  /* 0x0000000000007941 */ /* 0x000fea0003800200 */
.L_x_151:
[----:B------:R-:W-:Y:S05]  /*277b0*/  WARPSYNC.ALL ;  /* 0x0000000000007948 */ /* 0x000fea0003800000 */
[C---:B------:R-:W-:Y:S01]  /*277c0*/  IMAD.WIDE.U32 R54, R35.reuse, R17, RZ ;  /* 0x0000001123367225 */ /* 0x040fe200078e00ff */
[----:B------:R-:W-:Y:S01]  /*277d0*/  UMOV UR5, URZ ;  /* 0x000000ff00057c82 */ /* 0x000fe20008000000 */
[----:B------:R-:W-:Y:S02]  /*277e0*/  BSSY.RECONVERGENT B0, `(.L_x_158) ;  /* 0x00001a6000007945 */ /* 0x000fe40003800200 */
[----:B------:R-:W-:-:S04]  /*277f0*/  IMAD.WIDE.U32 R36, R35, R15, RZ ;  /* 0x0000000f23247225 */ /* 0x000fc800078e00ff */
[----:B------:R-:W-:-:S04]  /*27800*/  IMAD.WIDE.U32 R48, R34, R17, RZ ;  /* 0x0000001122307225 */ /* 0x000fc800078e00ff */
[----:B------:R-:W-:-:S04]  /*27810*/  IMAD.WIDE.U32 R54, P1, R34, R18, R54 ;  /* 0x0000001222367225 */ /* 0x000fc80007820036 */
[----:B------:R-:W-:Y:S01]  /*27820*/  IMAD.WIDE.U32 R36, P0, R34, R16, R36 ;  /* 0x0000001022247225 */ /* 0x000fe20007800024 */
[----:B------:R-:W-:-:S03]  /*27830*/  IADD3 RZ, P3, PT, R49, R54, RZ ;  /* 0x0000003631ff7210 */ /* 0x000fc60007f7e0ff */
[----:B------:R-:W-:-:S04]  /*27840*/  IMAD.WIDE.U32 R38, R34, R15, RZ ;  /* 0x0000000f22267225 */ /* 0x000fc800078e00ff */
[----:B------:R-:W-:Y:S01]  /*27850*/  IMAD.X R53, RZ, RZ, RZ, P0 ;  /* 0x000000ffff357224 */ /* 0x000fe200000e06ff */
[----:B------:R-:W-:Y:S01]  /*27860*/  IADD3 RZ, P0, PT, R39, R36, RZ ;  /* 0x0000002427ff7210 */ /* 0x000fe20007f1e0ff */
[----:B------:R-:W-:-:S04]  /*27870*/  IMAD.WIDE.U32 R48, R35, R19, RZ ;  /* 0x0000001323307225 */ /* 0x000fc800078e00ff */
[----:B------:R-:W-:Y:S02]  /*27880*/  IMAD.MOV.U32 R52, RZ, RZ, R37 ;  /* 0x000000ffff347224 */ /* 0x000fe400078e0025 */
[----:B------:R-:W-:Y:S02]  /*27890*/  IMAD R50, R18, R34, RZ ;  /* 0x0000002212327224 */ /* 0x000fe400078e02ff */
[----:B------:R-:W-:-:S04]  /*278a0*/  IMAD.WIDE.U32 R58, R35, R21, RZ ;  /* 0x00000015233a7225 */ /* 0x000fc800078e00ff */
[----:B------:R-:W-:-:S04]  /*278b0*/  IMAD.WIDE.U32 R38, R17, R34, RZ ;  /* 0x0000002211267225 */ /* 0x000fc800078e00ff */
[----:B------:R-:W-:-:S04]  /*278c0*/  IMAD.WIDE.U32 R56, R34, R19, RZ ;  /* 0x0000001322387225 */ /* 0x000fc800078e00ff */
[----:B------:R-:W-:-:S04]  /*278d0*/  IMAD.WIDE.U32 R48, P6, R34, R20, R48 ;  /* 0x0000001422307225 */ /* 0x000fc800078c0030 */
[----:B------:R-:W-:-:S04]  /*278e0*/  IMAD.WIDE.U32.X R52, R35, R16, R52, P0 ;  /* 0x0000001023347225 */ /* 0x000fc800000e0434 */
[----:B------:R-:W-:Y:S02]  /*278f0*/  IMAD R61, R35, R17, R50 ;  /* 0x00000011233d7224 */ /* 0x000fe400078e0232 */
[----:B------:R-:W-:Y:S01]  /*27900*/  IMAD.WIDE.U32 R36, R34, R21, RZ ;  /* 0x0000001522247225 */ /* 0x000fe200078e00ff */
[----:B------:R-:W-:-:S03]  /*27910*/  IADD3 R36, P0, PT, R52, R38, RZ ;  /* 0x0000002634247210 */ /* 0x000fc60007f1e0ff */
[----:B------:R-:W-:Y:S01]  /*27920*/  IMAD.WIDE.U32 R58, P5, R34, R74, R58 ;  /* 0x0000004a223a7225 */ /* 0x000fe200078a003a */
[----:B------:R-:W-:-:S03]  /*27930*/  ISETP.GE.U32.AND P2, PT, R36, R38, PT ;  /* 0x000000262400720c */ /* 0x000fc60003f46070 */
[----:B------:R-:W-:Y:S01]  /*27940*/  IMAD.X R51, RZ, RZ, RZ, P1 ;  /* 0x000000ffff337224 */ /* 0x000fe200008e06ff */
[----:B------:R-:W-:Y:S01]  /*27950*/  IADD3 RZ, P1, PT, R57, R48, RZ ;  /* 0x0000003039ff7210 */ /* 0x000fe20007f3e0ff */
[----:B------:R-:W-:Y:S01]  /*27960*/  IMAD.IADD R57, R39, 0x1, R61 ;  /* 0x0000000127397824 */ /* 0x000fe200078e023d */
[----:B------:R-:W-:Y:S01]  /*27970*/  IADD3 RZ, P4, PT, R37, R58, RZ ;  /* 0x0000003a25ff7210 */ /* 0x000fe20007f9e0ff */
[-C--:B------:R-:W-:Y:S02]  /*27980*/  IMAD R48, R20, R34.reuse, RZ ;  /* 0x0000002214307224 */ /* 0x080fe400078e02ff */
[----:B------:R-:W-:Y:S02]  /*27990*/  IMAD.X R37, R57, 0x1, R53, P0 ;  /* 0x0000000139257824 */ /* 0x000fe400000e0635 */
[----:B------:R-:W-:Y:S02]  /*279a0*/  IMAD.MOV.U32 R50, RZ, RZ, R55 ;  /* 0x000000ffff327224 */ /* 0x000fe400078e0037 */
[----:B------:R-:W-:Y:S01]  /*279b0*/  IMAD.WIDE.U32 R38, R19, R34, RZ ;  /* 0x0000002213267225 */ /* 0x000fe200078e00ff */
[----:B------:R-:W-:-:S03]  /*279c0*/  ISETP.GE.U32.AND.EX P2, PT, R37, R57, PT, P2 ;  /* 0x000000392500720c */ /* 0x000fc60003f46120 */
[C---:B------:R-:W-:Y:S02]  /*279d0*/  IMAD R53, R35.reuse, R19, R48 ;  /* 0x0000001323357224 */ /* 0x040fe400078e0230 */
[----:B------:R-:W-:-:S04]  /*279e0*/  IMAD.WIDE.U32.X R50, R35, R18, R50, P3 ;  /* 0x0000001223327225 */ /* 0x000fc800018e0432 */
[----:B------:R-:W-:Y:S01]  /*279f0*/  IMAD.IADD R48, R39, 0x1, R53 ;  /* 0x0000000127307824 */ /* 0x000fe200078e0235 */
[----:B------:R-:W-:Y:S01]  /*27a00*/  SEL R39, RZ, 0x1, P2 ;  /* 0x00000001ff277807 */ /* 0x000fe20001000000 */
[----:B------:R-:W-:-:S04]  /*27a10*/  IMAD.WIDE.U32 R54, R28, R15, RZ ;  /* 0x0000000f1c367225 */ /* 0x000fc800078e00ff */
[----:B------:R-:W-:Y:S01]  /*27a20*/  IMAD.X R53, RZ, RZ, RZ, P6 ;  /* 0x000000ffff357224 */ /* 0x000fe200030e06ff */
[----:B------:R-:W-:Y:S01]  /*27a30*/  IADD3 R50, P3, P6, R38, R50, R39 ;  /* 0x0000003226327210 */ /* 0x000fe20007e7e027 */
[----:B------:R-:W-:Y:S02]  /*27a40*/  IMAD R70, R16, R27, RZ ;  /* 0x0000001b10467224 */ /* 0x000fe400078e02ff */
[C---:B------:R-:W-:Y:S01]  /*27a50*/  IMAD.WIDE.U32 R54, P0, R27.reuse, R16, R54 ;  /* 0x000000101b367225 */ /* 0x040fe20007800036 */
[----:B------:R-:W-:Y:S02]  /*27a60*/  IADD3.X R51, PT, PT, R48, R51, RZ, P3, P6 ;  /* 0x0000003330337210 */ /* 0x000fe40001fec4ff */
[----:B------:R-:W-:Y:S01]  /*27a70*/  ISETP.GE.U32.AND P3, PT, R50, R38, PT ;  /* 0x000000263200720c */ /* 0x000fe20003f66070 */
[----:B------:R-:W-:-:S03]  /*27a80*/  IMAD.WIDE.U32 R66, R27, R15, R36 ;  /* 0x0000000f1b427225 */ /* 0x000fc600078e0024 */
[----:B------:R-:W-:Y:S01]  /*27a90*/  ISETP.GE.U32.AND.EX P3, PT, R51, R48, PT, P3 ;  /* 0x000000303300720c */ /* 0x000fe20003f66130 */
[-C--:B------:R-:W-:Y:S02]  /*27aa0*/  IMAD R70, R28, R15.reuse, R70 ;  /* 0x0000000f1c467224 */ /* 0x080fe400078e0246 */
[----:B------:R-:W-:-:S04]  /*27ab0*/  IMAD.WIDE.U32 R56, R27, R15, RZ ;  /* 0x0000000f1b387225 */ /* 0x000fc800078e00ff */
[----:B------:R-:W-:Y:S01]  /*27ac0*/  IMAD.X R39, RZ, RZ, RZ, P0 ;  /* 0x000000ffff277224 */ /* 0x000fe200000e06ff */
[----:B------:R-:W-:Y:S01]  /*27ad0*/  ISETP.GE.U32.AND P0, PT, R66, R36, PT ;  /* 0x000000244200720c */ /* 0x000fe20003f06070 */
[----:B------:R-:W-:Y:S01]  /*27ae0*/  IMAD.MOV.U32 R52, RZ, RZ, R49 ;  /* 0x000000ffff347224 */ /* 0x000fe200078e0031 */
[----:B------:R-:W-:Y:S01]  /*27af0*/  IADD3 RZ, P2, PT, R57, R54, RZ ;  /* 0x0000003639ff7210 */ /* 0x000fe20007f5e0ff */
[-C--:B------:R-:W-:Y:S01]  /*27b00*/  IMAD R36, R74, R34.reuse, RZ ;  /* 0x000000224a247224 */ /* 0x080fe200078e02ff */
[----:B------:R-:W-:Y:S01]  /*27b10*/  SEL R57, RZ, 0x1, P3 ;  /* 0x00000001ff397807 */ /* 0x000fe20001800000 */
[----:B------:R-:W-:Y:S02]  /*27b20*/  IMAD.IADD R70, R67, 0x1, R70 ;  /* 0x0000000143467824 */ /* 0x000fe400078e0246 */
[----:B------:R-:W-:Y:S02]  /*27b30*/  IMAD.MOV.U32 R38, RZ, RZ, R55 ;  /* 0x000000ffff267224 */ /* 0x000fe400078e0037 */
[----:B------:R-:W-:Y:S01]  /*27b40*/  IMAD.WIDE.U32 R48, R21, R34, RZ ;  /* 0x0000002215307225 */ /* 0x000fe200078e00ff */
[----:B------:R-:W-:-:S03]  /*27b50*/  ISETP.GE.U32.AND.EX P0, PT, R70, R37, PT, P0 ;  /* 0x000000254600720c */ /* 0x000fc60003f06100 */
[C---:B------:R-:W-:Y:S02]  /*27b60*/  IMAD R61, R35.reuse, R21, R36 ;  /* 0x00000015233d7224 */ /* 0x040fe400078e0224 */
[----:B------:R-:W-:-:S04]  /*27b70*/  IMAD.WIDE.U32.X R52, R35, R20, R52, P1 ;  /* 0x0000001423347225 */ /* 0x000fc800008e0434 */
[----:B------:R-:W-:Y:S02]  /*27b80*/  IMAD R56, R18, R27, RZ ;  /* 0x0000001b12387224 */ /* 0x000fe400078e02ff */
[----:B------:R-:W-:Y:S01]  /*27b90*/  IMAD.IADD R58, R49, 0x1, R61 ;  /* 0x00000001313a7824 */ /* 0x000fe200078e023d */
[----:B------:R-:W-:Y:S01]  /*27ba0*/  SEL R49, RZ, 0x1, P0 ;  /* 0x00000001ff317807 */ /* 0x000fe20000000000 */
[----:B------:R-:W-:Y:S01]  /*27bb0*/  IMAD.WIDE.U32.X R38, R28, R16, R38, P2 ;  /* 0x000000101c267225 */ /* 0x000fe200010e0426 */
[----:B------:R-:W-:-:S03]  /*27bc0*/  IADD3 R52, P2, P3, R48, R52, R57 ;  /* 0x0000003430347210 */ /* 0x000fc60007b5e039 */
[----:B------:R-:W-:Y:S01]  /*27bd0*/  IMAD.WIDE.U32 R54, R28, R17, RZ ;  /* 0x000000111c367225 */ /* 0x000fe200078e00ff */
[----:B------:R-:W-:-:S03]  /*27be0*/  IADD3.X R53, PT, PT, R58, R53, RZ, P2, P3 ;  /* 0x000000353a357210 */ /* 0x000fc600017e64ff */
[----:B------:R-:W-:-:S04]  /*27bf0*/  IMAD.WIDE.U32 R36, R27, R17, R50 ;  /* 0x000000111b247225 */ /* 0x000fc800078e0032 */
[----:B------:R-:W-:Y:S01]  /*27c00*/  IMAD R56, R28, R17, R56 ;  /* 0x000000111c387224 */ /* 0x000fe200078e0238 */
[C---:B------:R-:W-:Y:S01]  /*27c10*/  IADD3 R38, P2, P3, R36.reuse, R38, R49 ;  /* 0x0000002624267210 */ /* 0x040fe20007b5e031 */
[----:B------:R-:W-:Y:S01]  /*27c20*/  IMAD.WIDE.U32 R54, P1, R27, R18, R54 ;  /* 0x000000121b367225 */ /* 0x000fe20007820036 */
[----:B------:R-:W-:-:S03]  /*27c30*/  ISETP.GE.U32.AND P0, PT, R36, R50, PT ;  /* 0x000000322400720c */ /* 0x000fc60003f06070 */
[----:B------:R-:W-:Y:S02]  /*27c40*/  IMAD.IADD R49, R37, 0x1, R56 ;  /* 0x0000000125317824 */ /* 0x000fe400078e0238 */
[----:B------:R-:W-:-:S03]  /*27c50*/  IMAD.WIDE.U32 R56, R27, R17, RZ ;  /* 0x000000111b387225 */ /* 0x000fc600078e00ff */
[----:B------:R-:W-:Y:S01]  /*27c60*/  IADD3.X R39, PT, PT, R49, R39, RZ, P2, P3 ;  /* 0x0000002731277210 */ /* 0x000fe200017e64ff */
[----:B------:R-:W-:Y:S01]  /*27c70*/  IMAD.X R37, RZ, RZ, RZ, P1 ;  /* 0x000000ffff257224 */ /* 0x000fe200008e06ff */
[----:B------:R-:W-:Y:S01]  /*27c80*/  ISETP.GE.U32.AND P1, PT, R38, R36, PT ;  /* 0x000000242600720c */ /* 0x000fe20003f26070 */
[----:B------:R-:W-:Y:S01]  /*27c90*/  IMAD.WIDE.U32 R60, R28, R19, RZ ;  /* 0x000000131c3c7225 */ /* 0x000fe200078e00ff */
[----:B------:R-:W-:Y:S02]  /*27ca0*/  IADD3 RZ, P2, PT, R57, R54, RZ ;  /* 0x0000003639ff7210 */ /* 0x000fe40007f5e0ff */
[----:B------:R-:W-:Y:S01]  /*27cb0*/  ISETP.GE.U32.AND.EX P0, PT, R49, R51, PT, P0 ;  /* 0x000000333100720c */ /* 0x000fe20003f06100 */
[----:B------:R-:W-:Y:S01]  /*27cc0*/  IMAD.MOV.U32 R36, RZ, RZ, R55 ;  /* 0x000000ffff247224 */ /* 0x000fe200078e0037 */
[----:B------:R-:W-:Y:S01]  /*27cd0*/  ISETP.GE.U32.AND.EX P1, PT, R39, R49, PT, P1 ;  /* 0x000000312700720c */ /* 0x000fe20003f26110 */
[----:B------:R-:W-:-:S03]  /*27ce0*/  IMAD.WIDE.U32 R50, R27, R19, RZ ;  /* 0x000000131b327225 */ /* 0x000fc600078e00ff */
[----:B------:R-:W-:Y:S01]  /*27cf0*/  SEL R49, RZ, 0x1, P1 ;  /* 0x00000001ff317807 */ /* 0x000fe20000800000 */
[----:B------:R-:W-:-:S04]  /*27d00*/  IMAD.WIDE.U32 R60, P6, R27, R20, R60 ;  /* 0x000000141b3c7225 */ /* 0x000fc800078c003c */
[----:B------:R-:W-:Y:S01]  /*27d10*/  IMAD.WIDE.U32.X R54, R28, R18, R36, P2 ;  /* 0x000000121c367225 */ /* 0x000fe200010e0424 */
[----:B------:R-:W-:Y:S02]  /*27d20*/  SEL R36, RZ, 0x1, P0 ;  /* 0x00000001ff247807 */ /* 0x000fe40000000000 */
[----:B------:R-:W-:Y:S01]  /*27d30*/  IADD3 RZ, P2, PT, R51, R60, RZ ;  /* 0x0000003c33ff7210 */ /* 0x000fe20007f5e0ff */
[----:B------:R-:W-:Y:S01]  /*27d40*/  IMAD R37, R20, R27, RZ ;  /* 0x0000001b14257224 */ /* 0x000fe200078e02ff */
[----:B------:R-:W-:Y:S01]  /*27d50*/  IADD3 R49, P0, P1, R49, R54, R36 ;  /* 0x0000003631317210 */ /* 0x000fe2000791e024 */
[----:B------:R-:W-:-:S03]  /*27d60*/  IMAD.WIDE.U32 R50, R30, R15, RZ ;  /* 0x0000000f1e327225 */ /* 0x000fc600078e00ff */
[----:B------:R-:W-:Y:S01]  /*27d70*/  IADD3.X R56, PT, PT, RZ, R55, RZ, P0, P1 ;  /* 0x00000037ff387210 */ /* 0x000fe200007e24ff */
[-C--:B------:R-:W-:Y:S02]  /*27d80*/  IMAD R60, R28, R19.reuse, R37 ;  /* 0x000000131c3c7224 */ /* 0x080fe400078e0225 */
[----:B------:R-:W-:-:S04]  /*27d90*/  IMAD.WIDE.U32 R36, R27, R19, R52 ;  /* 0x000000131b247225 */ /* 0x000fc800078e0034 */
[----:B------:R-:W-:Y:S02]  /*27da0*/  IMAD.IADD R60, R37, 0x1, R60 ;  /* 0x00000001253c7824 */ /* 0x000fe400078e023c */
[----:B------:R-:W-:Y:S02]  /*27db0*/  IMAD R37, R16, R29, RZ ;  /* 0x0000001d10257224 */ /* 0x000fe400078e02ff */
[----:B------:R-:W-:-:S04]  /*27dc0*/  IMAD.WIDE.U32 R54, P0, R29, R16, R50 ;  /* 0x000000101d367225 */ /* 0x000fc80007800032 */
[----:B------:R-:W-:Y:S01]  /*27dd0*/  IMAD.WIDE.U32 R50, R29, R15, RZ ;  /* 0x0000000f1d327225 */ /* 0x000fe200078e00ff */
[----:B------:R-:W-:-:S03]  /*27de0*/  IADD3 R50, P1, PT, R49, R36, RZ ;  /* 0x0000002431327210 */ /* 0x000fc60007f3e0ff */
[----:B------:R-:W-:Y:S01]  /*27df0*/  IMAD.WIDE.U32 R64, R29, R15, R38 ;  /* 0x0000000f1d407225 */ /* 0x000fe200078e0026 */
[----:B------:R-:W-:-:S03]  /*27e00*/  IADD3 RZ, P3, PT, R51, R54, RZ ;  /* 0x0000003633ff7210 */ /* 0x000fc60007f7e0ff */
[----:B------:R-:W-:Y:S02]  /*27e10*/  IMAD R37, R30, R15, R37 ;  /* 0x0000000f1e257224 */ /* 0x000fe400078e0225 */
[----:B------:R-:W-:Y:S01]  /*27e20*/  IMAD.X R49, RZ, RZ, RZ, P0 ;  /* 0x000000ffff317224 */ /* 0x000fe200000e06ff */
[----:B------:R-:W-:Y:S01]  /*27e30*/  ISETP.GE.U32.AND P0, PT, R64, R38, PT ;  /* 0x000000264000720c */ /* 0x000fe20003f06070 */
[----:B------:R-:W-:Y:S02]  /*27e40*/  IMAD.IADD R69, R65, 0x1, R37 ;  /* 0x0000000141457824 */ /* 0x000fe400078e0225 */
[----:B------:R-:W-:Y:S01]  /*27e50*/  IMAD.X R51, R60, 0x1, R56, P1 ;  /* 0x000000013c337824 */ /* 0x000fe200008e0638 */
[----:B------:R-:W-:Y:S01]  /*27e60*/  ISETP.GE.U32.AND P1, PT, R52, R48, PT ;  /* 0x000000303400720c */ /* 0x000fe20003f26070 */
[----:B------:R-:W-:Y:S01]  /*27e70*/  IMAD R37, R18, R29, RZ ;  /* 0x0000001d12257224 */ /* 0x000fe200078e02ff */
[----:B------:R-:W-:Y:S01]  /*27e80*/  ISETP.GE.U32.AND.EX P0, PT, R69, R39, PT, P0 ;  /* 0x000000274500720c */ /* 0x000fe20003f06100 */
[----:B------:R-:W-:Y:S01]  /*27e90*/  IMAD.MOV.U32 R48, RZ, RZ, R55 ;  /* 0x000000ffff307224 */ /* 0x000fe200078e0037 */
[----:B------:R-:W-:Y:S01]  /*27ea0*/  ISETP.GE.U32.AND.EX P1, PT, R53, R58, PT, P1 ;  /* 0x0000003a3500720c */ /* 0x000fe20003f26110 */
[-C--:B------:R-:W-:Y:S01]  /*27eb0*/  IMAD R37, R30, R17.reuse, R37 ;  /* 0x000000111e257224 */ /* 0x080fe200078e0225 */
[----:B------:R-:W-:Y:S01]  /*27ec0*/  SEL R54, RZ, 0x1, P0 ;  /* 0x00000001ff367807 */ /* 0x000fe20000000000 */
[----:B------:R-:W-:-:S04]  /*27ed0*/  IMAD.WIDE.U32 R38, R29, R17, R50 ;  /* 0x000000111d267225 */ /* 0x000fc800078e0032 */
[----:B------:R-:W-:-:S04]  /*27ee0*/  IMAD.WIDE.U32.X R48, R30, R16, R48, P3 ;  /* 0x000000101e307225 */ /* 0x000fc800018e0430 */
[----:B------:R-:W-:Y:S01]  /*27ef0*/  IMAD.IADD R39, R39, 0x1, R37 ;  /* 0x0000000127277824 */ /* 0x000fe200078e0225 */
[----:B------:R-:W-:Y:S01]  /*27f00*/  IADD3 R48, P0, P3, R38, R48, R54 ;  /* 0x0000003026307210 */ /* 0x000fe20007b1e036 */
[----:B------:R-:W-:Y:S02]  /*27f10*/  IMAD.X R37, RZ, RZ, RZ, P5 ;  /* 0x000000ffff257224 */ /* 0x000fe400028e06ff */
[----:B------:R-:W-:Y:S01]  /*27f20*/  IMAD.WIDE.U32 R62, R28, R21, RZ ;  /* 0x000000151c3e7225 */ /* 0x000fe200078e00ff */
[----:B------:R-:W-:Y:S02]  /*27f30*/  IADD3.X R49, PT, PT, R39, R49, RZ, P0, P3 ;  /* 0x0000003127317210 */ /* 0x000fe400007e64ff */
[----:B------:R-:W-:Y:S01]  /*27f40*/  ISETP.GE.U32.AND P3, PT, R36, R52, PT ;  /* 0x000000342400720c */ /* 0x000fe20003f66070 */
[----:B------:R-:W-:Y:S01]  /*27f50*/  IMAD.WIDE.U32 R54, R27, R21, RZ ;  /* 0x000000151b367225 */ /* 0x000fe200078e00ff */
[----:B------:R-:W-:Y:S02]  /*27f60*/  ISETP.GE.U32.AND P0, PT, R50, R36, PT ;  /* 0x000000243200720c */ /* 0x000fe40003f06070 */
[----:B------:R-:W-:Y:S01]  /*27f70*/  SEL R52, RZ, 0x1, P1 ;  /* 0x00000001ff347807 */ /* 0x000fe20000800000 */
[----:B------:R-:W-:Y:S01]  /*27f80*/  IMAD.MOV.U32 R36, RZ, RZ, R59 ;  /* 0x000000ffff247224 */ /* 0x000fe200078e003b */
[----:B------:R-:W-:Y:S01]  /*27f90*/  ISETP.GE.U32.AND.EX P3, PT, R60, R53, PT, P3 ;  /* 0x000000353c00720c */ /* 0x000fe20003f66130 */
[----:B------:R-:W-:Y:S01]  /*27fa0*/  IMAD.WIDE.U32 R58, R30, R17, RZ ;  /* 0x000000111e3a7225 */ /* 0x000fe200078e00ff */
[----:B------:R-:W-:-:S03]  /*27fb0*/  ISETP.GE.U32.AND.EX P0, PT, R51, R60, PT, P0 ;  /* 0x0000003c3300720c */ /* 0x000fc60003f06100 */
[----:B------:R-:W-:-:S04]  /*27fc0*/  IMAD.WIDE.U32.X R36, R35, R74, R36, P4 ;  /* 0x0000004a23247225 */ /* 0x000fc800020e0424 */
[----:B------:R-:W-:Y:S01]  /*27fd0*/  IMAD.WIDE.U32 R62, P5, R27, R74, R62 ;  /* 0x0000004a1b3e7225 */ /* 0x000fe200078a003e */
[----:B------:R-:W-:-:S03]  /*27fe0*/  IADD3 R36, P1, PT, R52, R36, RZ ;  /* 0x0000002434247210 */ /* 0x000fc60007f3e0ff */
[----:B------:R-:W-:Y:S01]  /*27ff0*/  IMAD.WIDE.U32 R56, R29, R17, RZ ;  /* 0x000000111d387225 */ /* 0x000fe200078e00ff */
[----:B------:R-:W-:-:S03]  /*28000*/  IADD3 RZ, P4, PT, R55, R62, RZ ;  /* 0x0000003e37ff7210 */ /* 0x000fc60007f9e0ff */
[----:B------:R-:W-:Y:S02]  /*28010*/  IMAD.X R37, RZ, RZ, R37, P1 ;  /* 0x000000ffff257224 */ /* 0x000fe400008e0625 */
[----:B------:R-:W-:-:S04]  /*28020*/  IMAD.WIDE.U32 R58, P1, R29, R18, R58 ;  /* 0x000000121d3a7225 */ /* 0x000fc8000782003a */
[----:B------:R-:W-:Y:S01]  /*28030*/  IMAD.X R55, RZ, RZ, RZ, P6 ;  /* 0x000000ffff377224 */ /* 0x000fe200030e06ff */
[----:B------:R-:W-:Y:S01]  /*28040*/  IADD3 RZ, P6, PT, R57, R58, RZ ;  /* 0x0000003a39ff7210 */ /* 0x000fe20007fde0ff */
[----:B------:R-:W-:Y:S02]  /*28050*/  IMAD.MOV.U32 R54, RZ, RZ, R61 ;  /* 0x000000ffff367224 */ /* 0x000fe400078e003d */
[----:B------:R-:W-:Y:S01]  /*28060*/  IMAD.X R57, RZ, RZ, RZ, P1 ;  /* 0x000000ffff397224 */ /* 0x000fe200008e06ff */
[----:B------:R-:W-:Y:S01]  /*28070*/  ISETP.GE.U32.AND P1, PT, R38, R50, PT ;  /* 0x000000322600720c */ /* 0x000fe20003f26070 */
[----:B------:R-:W-:Y:S01]  /*28080*/  IMAD.WIDE.U32.X R54, R28, R20, R54, P2 ;  /* 0x000000141c367225 */ /* 0x000fe200010e0436 */
[----:B------:R-:W-:Y:S02]  /*28090*/  ISETP.GE.U32.AND P2, PT, R48, R38, PT ;  /* 0x000000263000720c */ /* 0x000fe40003f46070 */
[----:B------:R-:W-:Y:S01]  /*280a0*/  ISETP.GE.U32.AND.EX P1, PT, R39, R51, PT, P1 ;  /* 0x000000332700720c */ /* 0x000fe20003f26110 */
[----:B------:R-:W-:Y:S01]  /*280b0*/  IMAD.MOV.U32 R56, RZ, RZ, R59 ;  /* 0x000000ffff387224 */ /* 0x000fe200078e003b */
[----:B------:R-:W-:Y:S01]  /*280c0*/  ISETP.GE.U32.AND.EX P2, PT, R49, R39, PT, P2 ;  /* 0x000000273100720c */ /* 0x000fe20003f46120 */
[----:B------:R-:W-:Y:S01]  /*280d0*/  IMAD R39, R74, R27, RZ ;  /* 0x0000001b4a277224 */ /* 0x000fe200078e02ff */
[----:B------:R-:W-:Y:S01]  /*280e0*/  SEL R58, RZ, 0x1, P1 ;  /* 0x00000001ff3a7807 */ /* 0x000fe20000800000 */
[----:B------:R-:W-:Y:S01]  /*280f0*/  IMAD.WIDE.U32.X R56, R30, R18, R56, P6 ;  /* 0x000000121e387225 */ /* 0x000fe200030e0438 */
[----:B------:R-:W-:-:S02]  /*28100*/  SEL R53, RZ, 0x1, P2 ;  /* 0x00000001ff357807 */ /* 0x000fc40001000000 */
[----:B------:R-:W-:Y:S01]  /*28110*/  SEL R38, RZ, 0x1, P3 ;  /* 0x00000001ff267807 */ /* 0x000fe20001800000 */
[-C--:B------:R-:W-:Y:S01]  /*28120*/  IMAD.WIDE.U32 R50, R27, R21.reuse, R36 ;  /* 0x000000151b327225 */ /* 0x080fe200078e0024 */
[----:B------:R-:W-:Y:S02]  /*28130*/  SEL R59, RZ, 0x1, P0 ;  /* 0x00000001ff3b7807 */ /* 0x000fe40000000000 */
[----:B------:R-:W-:Y:S01]  /*28140*/  IADD3 R58, P3, P6, R53, R56, R58 ;  /* 0x00000038353a7210 */ /* 0x000fe20007e7e03a */
[----:B------:R-:W-:Y:S01]  /*28150*/  IMAD R39, R28, R21, R39 ;  /* 0x000000151c277224 */ /* 0x000fe200078e0227 */
[----:B------:R-:W-:Y:S01]  /*28160*/  IADD3 R38, P0, P1, R59, R54, R38 ;  /* 0x000000363b267210 */ /* 0x000fe2000791e026 */
[----:B------:R-:W-:Y:S01]  /*28170*/  IMAD.WIDE.U32 R52, R32, R15, RZ ;  /* 0x0000000f20347225 */ /* 0x000fe200078e00ff */
[----:B------:R-:W-:Y:S02]  /*28180*/  ISETP.GE.U32.AND P2, PT, R50, R36, PT ;  /* 0x000000243200720c */ /* 0x000fe40003f46070 */
[----:B------:R-:W-:Y:S01]  /*28190*/  IADD3.X R56, PT, PT, RZ, R57, RZ, P3, P6 ;  /* 0x00000039ff387210 */ /* 0x000fe20001fec4ff */
[----:B------:R-:W-:Y:S01]  /*281a0*/  IMAD.IADD R51, R51, 0x1, R39 ;  /* 0x0000000133337824 */ /* 0x000fe200078e0227 */
[----:B------:R-:W-:Y:S01]  /*281b0*/  IADD3.X R36, PT, PT, RZ, R55, RZ, P0, P1 ;  /* 0x00000037ff247210 */ /* 0x000fe200007e24ff */
[----:B------:R-:W-:Y:S01]  /*281c0*/  IMAD.WIDE.U32 R52, P6, R31, R16, R52 ;  /* 0x000000101f347225 */ /* 0x000fe200078c0034 */
[----:B------:R-:W-:-:S02]  /*281d0*/  IADD3 R38, P3, PT, R38, R50, RZ ;  /* 0x0000003226267210 */ /* 0x000fc40007f7e0ff */
[----:B------:R-:W-:Y:S01]  /*281e0*/  ISETP.GE.U32.AND.EX P2, PT, R51, R37, PT, P2 ;  /* 0x000000253300720c */ /* 0x000fe20003f46120 */
[----:B------:R-:W-:Y:S01]  /*281f0*/  IMAD.WIDE.U32 R54, R29, R19, RZ ;  /* 0x000000131d367225 */ /* 0x000fe200078e00ff */
[----:B------:R-:W-:Y:S02]  /*28200*/  ISETP.GE.U32.AND P0, PT, R38, R50, PT ;  /* 0x000000322600720c */ /* 0x000fe40003f06070 */
[----:B------:R-:W-:Y:S01]  /*28210*/  SEL R54, RZ, 0x1, P2 ;  /* 0x00000001ff367807 */ /* 0x000fe20001000000 */
[----:B------:R-:W-:Y:S02]  /*28220*/  IMAD.X R39, R51, 0x1, R36, P3 ;  /* 0x0000000133277824 */ /* 0x000fe400018e0624 */
[----:B------:R-:W-:-:S03]  /*28230*/  IMAD.WIDE.U32 R36, R31, R15, RZ ;  /* 0x0000000f1f247225 */ /* 0x000fc600078e00ff */
[----:B------:R-:W-:Y:S01]  /*28240*/  ISETP.GE.U32.AND.EX P0, PT, R39, R51, PT, P0 ;  /* 0x000000332700720c */ /* 0x000fe20003f06100 */
[----:B------:R-:W-:Y:S01]  /*28250*/  IMAD.WIDE.U32 R50, R29, R19, R38 ;  /* 0x000000131d327225 */ /* 0x000fe200078e0026 */
[----:B------:R-:W-:Y:S02]  /*28260*/  IADD3 RZ, P2, PT, R37, R52, RZ ;  /* 0x0000003425ff7210 */ /* 0x000fe40007f5e0ff */
[----:B------:R-:W-:Y:S01]  /*28270*/  SEL R52, RZ, 0x1, P0 ;  /* 0x00000001ff347807 */ /* 0x000fe20000000000 */
[----:B------:R-:W-:Y:S01]  /*28280*/  IMAD.X R59, RZ, RZ, RZ, P5 ;  /* 0x000000ffff3b7224 */ /* 0x000fe200028e06ff */
[----:B------:R-:W-:Y:S01]  /*28290*/  ISETP.GE.U32.AND P0, PT, R50, R38, PT ;  /* 0x000000263200720c */ /* 0x000fe20003f06070 */
[----:B------:R-:W-:Y:S01]  /*282a0*/  IMAD R38, R20, R29, RZ ;  /* 0x0000001d14267224 */ /* 0x000fe200078e02ff */
[----:B------:R-:W-:Y:S01]  /*282b0*/  IADD3 R36, P5, PT, R58, R50, RZ ;  /* 0x000000323a247210 */ /* 0x000fe20007fbe0ff */
[----:B------:R-:W-:-:S04]  /*282c0*/  IMAD.WIDE.U32 R60, R30, R19, RZ ;  /* 0x000000131e3c7225 */ /* 0x000fc800078e00ff */
[----:B------:R-:W-:Y:S02]  /*282d0*/  IMAD.MOV.U32 R58, RZ, RZ, R63 ;  /* 0x000000ffff3a7224 */ /* 0x000fe400078e003f */
[----:B------:R-:W-:Y:S02]  /*282e0*/  IMAD R38, R30, R19, R38 ;  /* 0x000000131e267224 */ /* 0x000fe400078e0226 */
[----:B------:R-:W-:Y:S02]  /*282f0*/  IMAD R68, R16, R31, RZ ;  /* 0x0000001f10447224 */ /* 0x000fe400078e02ff */
[----:B------:R-:W-:Y:S01]  /*28300*/  IMAD.WIDE.U32.X R58, R28, R74, R58, P4 ;  /* 0x0000004a1c3a7225 */ /* 0x000fe200020e043a */
[----:B------:R-:W-:-:S03]  /*28310*/  ISETP.GE.U32.AND P4, PT, R36, R50, PT ;  /* 0x000000322400720c */ /* 0x000fc60003f86070 */
[----:B------:R-:W-:-:S04]  /*28320*/  IMAD.WIDE.U32 R60, P1, R29, R20, R60 ;  /* 0x000000141d3c7225 */ /* 0x000fc8000782003c */
[----:B------:R-:W-:Y:S01]  /*28330*/  IMAD.IADD R38, R51, 0x1, R38 ;  /* 0x0000000133267824 */ /* 0x000fe200078e0226 */
[----:B------:R-:W-:Y:S01]  /*28340*/  IADD3 RZ, P3, PT, R55, R60, RZ ;  /* 0x0000003c37ff7210 */ /* 0x000fe20007f7e0ff */
[----:B------:R-:W-:-:S03]  /*28350*/  IMAD.WIDE.U32 R50, R31, R15, R48 ;  /* 0x0000000f1f327225 */ /* 0x000fc600078e0030 */
[----:B------:R-:W-:Y:S01]  /*28360*/  ISETP.GE.U32.AND.EX P0, PT, R38, R39, PT, P0 ;  /* 0x000000272600720c */ /* 0x000fe20003f06100 */
[----:B------:R-:W-:Y:S02]  /*28370*/  IMAD R68, R32, R15, R68 ;  /* 0x0000000f20447224 */ /* 0x000fe400078e0244 */
[----:B------:R-:W-:Y:S01]  /*28380*/  IMAD.X R37, R38, 0x1, R56, P5 ;  /* 0x0000000126257824 */ /* 0x000fe200028e0638 */
[----:B------:R-:W-:Y:S01]  /*28390*/  ISETP.GE.U32.AND P5, PT, R50, R48, PT ;  /* 0x000000303200720c */ /* 0x000fe20003fa6070 */
[----:B------:R-:W-:Y:S02]  /*283a0*/  IMAD.X R55, RZ, RZ, RZ, P1 ;  /* 0x000000ffff377224 */ /* 0x000fe400008e06ff */
[----:B------:R-:W-:Y:S01]  /*283b0*/  IMAD.X R57, RZ, RZ, RZ, P6 ;  /* 0x000000ffff397224 */ /* 0x000fe200030e06ff */
[----:B------:R-:W-:Y:S01]  /*283c0*/  IADD3 R48, P1, P6, R52, R58, R54 ;  /* 0x0000003a34307210 */ /* 0x000fe20007e3e036 */
[----:B------:R-:W-:Y:S01]  /*283d0*/  IMAD.IADD R68, R51, 0x1, R68 ;  /* 0x0000000133447824 */ /* 0x000fe200078e0244 */
[----:B------:R-:W-:Y:S01]  /*283e0*/  ISETP.GE.U32.AND.EX P4, PT, R37, R38, PT, P4 ;  /* 0x000000262500720c */ /* 0x000fe20003f86140 */
[----:B------:R-:W-:-:S02]  /*283f0*/  IMAD.MOV.U32 R54, RZ, RZ, R61 ;  /* 0x000000ffff367224 */ /* 0x000fc400078e003d */
[----:B------:R-:W-:Y:S01]  /*28400*/  IMAD.MOV.U32 R56, RZ, RZ, R53 ;  /* 0x000000ffff387224 */ /* 0x000fe200078e0035 */
[----:B------:R-:W-:Y:S01]  /*28410*/  ISETP.GE.U32.AND.EX P5, PT, R68, R49, PT, P5 ;  /* 0x000000314400720c */ /* 0x000fe20003fa6150 */
[----:B------:R-:W-:Y:S01]  /*28420*/  IMAD.WIDE.U32.X R54, R30, R20, R54, P3 ;  /* 0x000000141e367225 */ /* 0x000fe200018e0436 */
[----:B------:R-:W-:Y:S02]  /*28430*/  IADD3.X R49, PT, PT, RZ, R59, RZ, P1, P6 ;  /* 0x0000003bff317210 */ /* 0x000fe40000fec4ff */
[----:B------:R-:W-:Y:S01]  /*28440*/  SEL R59, RZ, 0x1, P0 ;  /* 0x00000001ff3b7807 */ /* 0x000fe20000000000 */
[----:B------:R-:W-:Y:S01]  /*28450*/  IMAD R52, R18, R31, RZ ;  /* 0x0000001f12347224 */ /* 0x000fe200078e02ff */
[----:B------:R-:W-:Y:S01]  /*28460*/  SEL R53, RZ, 0x1, P4 ;  /* 0x00000001ff357807 */ /* 0x000fe20002000000 */
[----:B------:R-:W-:Y:S01]  /*28470*/  IMAD.WIDE.U32 R38, R31, R17, R36 ;  /* 0x000000111f267225 */ /* 0x000fe200078e0024 */
[----:B------:R-:W-:Y:S02]  /*28480*/  SEL R58, RZ, 0x1, P5 ;  /* 0x00000001ff3a7807 */ /* 0x000fe40002800000 */
[----:B------:R-:W-:Y:S01]  /*28490*/  IADD3 R59, P3, P4, R53, R54, R59 ;  /* 0x00000036353b7210 */ /* 0x000fe20007c7e03b */
[----:B------:R-:W-:Y:S01]  /*284a0*/  IMAD.WIDE.U32.X R56, R32, R16, R56, P2 ;  /* 0x0000001020387225 */ /* 0x000fe200010e0438 */
[----:B------:R-:W-:-:S02]  /*284b0*/  ISETP.GE.U32.AND P2, PT, R38, R36, PT ;  /* 0x000000242600720c */ /* 0x000fc40003f46070 */
[----:B------:R-:W-:Y:S01]  /*284c0*/  IADD3.X R61, PT, PT, RZ, R55, RZ, P3, P4 ;  /* 0x00000037ff3d7210 */ /* 0x000fe20001fe84ff */
[----:B------:R-:W-:Y:S01]  /*284d0*/  IMAD R60, R32, R17, R52 ;  /* 0x00000011203c7224 */ /* 0x000fe200078e0234 */
[----:B------:R-:W-:Y:S01]  /*284e0*/  IADD3 R36, P0, P5, R38, R56, R58 ;  /* 0x0000003826247210 */ /* 0x000fe20007d1e03a */
[----:B------:R-:W-:-:S03]  /*284f0*/  IMAD.WIDE.U32 R52, R30, R21, RZ ;  /* 0x000000151e347225 */ /* 0x000fc600078e00ff */
[----:B------:R-:W-:Y:S01]  /*28500*/  ISETP.GE.U32.AND P1, PT, R36, R38, PT ;  /* 0x000000262400720c */ /* 0x000fe20003f26070 */
[----:B------:R-:W-:Y:S02]  /*28510*/  IMAD.IADD R60, R39, 0x1, R60 ;  /* 0x00000001273c7824 */ /* 0x000fe400078e023c */
[----:B------:R-:W-:-:S03]  /*28520*/  IMAD.WIDE.U32 R38, R29, R21, RZ ;  /* 0x000000151d267225 */ /* 0x000fc600078e00ff */
[C---:B------:R-:W-:Y:S01]  /*28530*/  IADD3.X R58, PT, PT, R60.reuse, R57, RZ, P0, P5 ;  /* 0x000000393c3a7210 */ /* 0x040fe200007ea4ff */
[----:B------:R-:W-:Y:S01]  /*28540*/  IMAD.WIDE.U32 R52, P4, R29, R74, R52 ;  /* 0x0000004a1d347225 */ /* 0x000fe20007880034 */
[----:B------:R-:W-:Y:S02]  /*28550*/  ISETP.GE.U32.AND.EX P2, PT, R60, R37, PT, P2 ;  /* 0x000000253c00720c */ /* 0x000fe40003f46120 */
[----:B------:R-:W-:Y:S01]  /*28560*/  ISETP.GE.U32.AND.EX P1, PT, R58, R60, PT, P1 ;  /* 0x0000003c3a00720c */ /* 0x000fe20003f26110 */
[-C--:B------:R-:W-:Y:S01]  /*28570*/  IMAD.WIDE.U32 R54, R32, R17.reuse, RZ ;  /* 0x0000001120367225 */ /* 0x080fe200078e00ff */
[----:B------:R-:W-:Y:S02]  /*28580*/  IADD3 RZ, P3, PT, R39, R52, RZ ;  /* 0x0000003427ff7210 */ /* 0x000fe40007f7e0ff */
[----:B------:R-:W-:Y:S01]  /*28590*/  SEL R37, RZ, 0x1, P2 ;  /* 0x00000001ff257807 */ /* 0x000fe20001000000 */
[----:B------:R-:W-:-:S04]  /*285a0*/  IMAD.WIDE.U32 R38, R31, R17, RZ ;  /* 0x000000111f267225 */ /* 0x000fc800078e00ff */
[----:B------:R-:W-:-:S04]  /*285b0*/  IMAD.WIDE.U32 R54, P6, R31, R18, R54 ;  /* 0x000000121f367225 */ /* 0x000fc800078c0036 */
[----:B------:R-:W-:Y:S01]  /*285c0*/  IMAD R52, R74, R29, RZ ;  /* 0x0000001d4a347224 */ /* 0x000fe200078e02ff */
[----:B------:R-:W-:Y:S01]  /*285d0*/  IADD3 RZ, P5, PT, R39, R54, RZ ;  /* 0x0000003627ff7210 */ /* 0x000fe20007fbe0ff */
[----:B------:R-:W-:-:S04]  /*285e0*/  IMAD.WIDE.U32 R38, R29, R21, R48 ;  /* 0x000000151d267225 */ /* 0x000fc800078e0030 */
[----:B------:R-:W-:Y:S01]  /*285f0*/  IMAD R52, R30, R21, R52 ;  /* 0x000000151e347224 */ /* 0x000fe200078e0234 */
[----:B------:R-:W-:Y:S01]  /*28600*/  ISETP.GE.U32.AND P0, PT, R38, R48, PT ;  /* 0x000000302600720c */ /* 0x000fe20003f06070 */
[----:B------:R-:W-:Y:S01]  /*28610*/  IMAD.X R57, RZ, RZ, RZ, P6 ;  /* 0x000000ffff397224 */ /* 0x000fe200030e06ff */
[----:B------:R-:W-:Y:S01]  /*28620*/  IADD3 R48, P6, PT, R59, R38, RZ ;  /* 0x000000263b307210 */ /* 0x000fe20007fde0ff */
[----:B------:R-:W-:Y:S02]  /*28630*/  IMAD.MOV.U32 R56, RZ, RZ, R55 ;  /* 0x000000ffff387224 */ /* 0x000fe400078e0037 */
[----:B------:R-:W-:Y:S01]  /*28640*/  IMAD.IADD R52, R39, 0x1, R52 ;  /* 0x0000000127347824 */ /* 0x000fe200078e0234 */
[----:B------:R-:W-:Y:S01]  /*28650*/  SEL R39, RZ, 0x1, P1 ;  /* 0x00000001ff277807 */ /* 0x000fe20000800000 */
[----:B------:R-:W-:Y:S01]  /*28660*/  IMAD.WIDE.U32.X R56, R32, R18, R56, P5 ;  /* 0x0000001220387225 */ /* 0x000fe200028e0438 */
[----:B------:R-:W-:Y:S02]  /*28670*/  ISETP.GE.U32.AND P1, PT, R48, R38, PT ;  /* 0x000000263000720c */ /* 0x000fe40003f26070 */
[C---:B------:R-:W-:Y:S01]  /*28680*/  ISETP.GE.U32.AND.EX P0, PT, R52.reuse, R49, PT, P0 ;  /* 0x000000313400720c */ /* 0x040fe20003f06100 */
[----:B------:R-:W-:Y:S01]  /*28690*/  IMAD.X R49, R52, 0x1, R61, P6 ;  /* 0x0000000134317824 */ /* 0x000fe200030e063d */
[----:B------:R-:W-:Y:S01]  /*286a0*/  IADD3 R37, P2, P5, R39, R56, R37 ;  /* 0x0000003827257210 */ /* 0x000fe20007d5e025 */
[----:B------:R-:W-:-:S02]  /*286b0*/  IMAD R56, R20, R31, RZ ;  /* 0x0000001f14387224 */ /* 0x000fc400078e02ff */
[----:B------:R-:W-:Y:S01]  /*286c0*/  IMAD.WIDE.U32 R38, R31, R19, R48 ;  /* 0x000000131f267225 */ /* 0x000fe200078e0030 */
[----:B------:R-:W-:-:S03]  /*286d0*/  IADD3.X R59, PT, PT, RZ, R57, RZ, P2, P5 ;  /* 0x00000039ff3b7210 */ /* 0x000fc600017ea4ff */
[----:B------:R-:W-:Y:S01]  /*286e0*/  IMAD.X R55, RZ, RZ, RZ, P4 ;  /* 0x000000ffff377224 */ /* 0x000fe200020e06ff */
[----:B------:R-:W-:Y:S01]  /*286f0*/  ISETP.GE.U32.AND.EX P4, PT, R49, R52, PT, P1 ;  /* 0x000000343100720c */ /* 0x000fe20003f86110 */
[----:B------:R-:W-:Y:S01]  /*28700*/  IMAD.MOV.U32 R54, RZ, RZ, R53 ;  /* 0x000000ffff367224 */ /* 0x000fe200078e0035 */
[----:B------:R-:W-:Y:S01]  /*28710*/  IADD3 R37, P5, PT, R37, R38, RZ ;  /* 0x0000002625257210 */ /* 0x000fe20007fbe0ff */
[-C--:B------:R-:W-:Y:S01]  /*28720*/  IMAD R56, R32, R19.reuse, R56 ;  /* 0x0000001320387224 */ /* 0x080fe200078e0238 */
[----:B------:R-:W-:Y:S01]  /*28730*/  ISETP.GE.U32.AND P2, PT, R38, R48, PT ;  /* 0x000000302600720c */ /* 0x000fe20003f46070 */
[----:B------:R-:W-:Y:S01]  /*28740*/  IMAD.WIDE.U32 R52, R32, R19, RZ ;  /* 0x0000001320347225 */ /* 0x000fe200078e00ff */
[----:B------:R-:W-:Y:S02]  /*28750*/  SEL R57, RZ, 0x1, P4 ;  /* 0x00000001ff397807 */ /* 0x000fe40002000000 */
[----:B------:R-:W-:Y:S01]  /*28760*/  ISETP.GE.U32.AND P1, PT, R37, R38, PT ;  /* 0x000000262500720c */ /* 0x000fe20003f26070 */
[----:B------:R-:W-:Y:S01]  /*28770*/  IMAD.IADD R48, R39, 0x1, R56 ;  /* 0x0000000127307824 */ /* 0x000fe200078e0238 */
[----:B------:R-:W-:Y:S01]  /*28780*/  SEL R56, RZ, 0x1, P0 ;  /* 0x00000001ff387807 */ /* 0x000fe20000000000 */
[----:B------:R-:W-:-:S03]  /*28790*/  IMAD.WIDE.U32.X R54, R30, R74, R54, P3 ;  /* 0x0000004a1e367225 */ /* 0x000fc600018e0436 */
[----:B------:R-:W-:Y:S01]  /*287a0*/  ISETP.GE.U32.AND.EX P2, PT, R48, R49, PT, P2 ;  /* 0x000000313000720c */ /* 0x000fe20003f46120 */
[----:B------:R-:W-:-:S04]  /*287b0*/  IMAD.WIDE.U32 R52, P4, R31, R20, R52 ;  /* 0x000000141f347225 */ /* 0x000fc80007880034 */
[----:B------:R-:W-:Y:S01]  /*287c0*/  IMAD.WIDE.U32 R38, R31, R19, RZ ;  /* 0x000000131f267225 */ /* 0x000fe200078e00ff */
[----:B------:R-:W-:Y:S02]  /*287d0*/  IADD3 R38, P0, P3, R57, R54, R56 ;  /* 0x0000003639267210 */ /* 0x000fe40007b1e038 */
[----:B------:R-:W-:Y:S01]  /*287e0*/  SEL R54, RZ, 0x1, P2 ;  /* 0x00000001ff367807 */ /* 0x000fe20001000000 */
[----:B------:R-:W-:Y:S02]  /*287f0*/  IMAD.X R59, R48, 0x1, R59, P5 ;  /* 0x00000001303b7824 */ /* 0x000fe400028e063b */
[----:B------:R-:W-:Y:S01]  /*28800*/  IMAD.X R57, RZ, RZ, RZ, P4 ;  /* 0x000000ffff397224 */ /* 0x000fe200020e06ff */
[----:B------:R-:W-:Y:S01]  /*28810*/  IADD3 RZ, P4, PT, R39, R52, RZ ;  /* 0x0000003427ff7210 */ /* 0x000fe20007f9e0ff */
[----:B------:R-:W-:Y:S01]  /*28820*/  IMAD.MOV.U32 R56, RZ, RZ, R53 ;  /* 0x000000ffff387224 */ /* 0x000fe200078e0035 */
[----:B------:R-:W-:Y:S01]  /*28830*/  IADD3.X R39, PT, PT, RZ, R55, RZ, P0, P3 ;  /* 0x00000037ff277210 */ /* 0x000fe200007e64ff */
[----:B------:R-:W-:Y:S01]  /*28840*/  IMAD R52, R74, R31, RZ ;  /* 0x0000001f4a347224 */ /* 0x000fe200078e02ff */
[----:B------:R-:W-:Y:S01]  /*28850*/  ISETP.GE.U32.AND.EX P1, PT, R59, R48, PT, P1 ;  /* 0x000000303b00720c */ /* 0x000fe20003f26110 */
[----:B------:R-:W-:-:S03]  /*28860*/  IMAD.WIDE.U32.X R56, R32, R20, R56, P4 ;  /* 0x0000001420387225 */ /* 0x000fc600020e0438 */
[----:B------:R-:W-:Y:S01]  /*28870*/  SEL R53, RZ, 0x1, P1 ;  /* 0x00000001ff357807 */ /* 0x000fe20000800000 */
[----:B------:R-:W-:-:S03]  /*28880*/  IMAD.WIDE.U32 R48, R31, R21, R38 ;  /* 0x000000151f307225 */ /* 0x000fc600078e0026 */
[----:B------:R-:W-:Y:S01]  /*28890*/  IADD3 R56, P1, P2, R53, R56, R54 ;  /* 0x0000003835387210 */ /* 0x000fe20007a3e036 */
[----:B------:R-:W-:Y:S01]  /*288a0*/  IMAD.WIDE.U32 R54, R32, R21, RZ ;  /* 0x0000001520367225 */ /* 0x000fe200078e00ff */
[----:B------:R-:W-:Y:S02]  /*288b0*/  ISETP.GE.U32.AND P0, PT, R48, R38, PT ;  /* 0x000000263000720c */ /* 0x000fe40003f06070 */
[----:B------:R-:W-:Y:S01]  /*288c0*/  IADD3.X R57, PT, PT, RZ, R57, RZ, P1, P2 ;  /* 0x00000039ff397210 */ /* 0x000fe20000fe44ff */
[----:B------:R-:W-:Y:S01]  /*288d0*/  IMAD R38, R32, R21, R52 ;  /* 0x0000001520267224 */ /* 0x000fe200078e0234 */
[----:B------:R-:W-:Y:S01]  /*288e0*/  IADD3 R56, P3, PT, R56, R48, RZ ;  /* 0x0000003038387210 */ /* 0x000fe20007f7e0ff */
[----:B------:R-:W-:-:S03]  /*288f0*/  IMAD.WIDE.U32 R54, P2, R31, R74, R54 ;  /* 0x0000004a1f367225 */ /* 0x000fc60007840036 */
[----:B------:R-:W-:Y:S01]  /*28900*/  ISETP.GE.U32.AND P1, PT, R56, R48, PT ;  /* 0x000000303800720c */ /* 0x000fe20003f26070 */
[----:B------:R-:W-:Y:S02]  /*28910*/  IMAD.IADD R38, R49, 0x1, R38 ;  /* 0x0000000131267824 */ /* 0x000fe400078e0226 */
[----:B------:R-:W-:-:S03]  /*28920*/  IMAD.WIDE.U32 R52, R31, R21, RZ ;  /* 0x000000151f347225 */ /* 0x000fc600078e00ff */
[C---:B------:R-:W-:Y:S01]  /*28930*/  ISETP.GE.U32.AND.EX P0, PT, R38.reuse, R39, PT, P0 ;  /* 0x000000272600720c */ /* 0x040fe20003f06100 */
[----:B------:R-:W-:Y:S02]  /*28940*/  IMAD.X R57, R38, 0x1, R57, P3 ;  /* 0x0000000126397824 */ /* 0x000fe400018e0639 */
[----:B------:R-:W-:Y:S01]  /*28950*/  IMAD.X R49, RZ, RZ, RZ, P2 ;  /* 0x000000ffff317224 */ /* 0x000fe200010e06ff */
[----:B------:R-:W-:Y:S01]  /*28960*/  IADD3 RZ, P2, PT, R53, R54, RZ ;  /* 0x0000003635ff7210 */ /* 0x000fe20007f5e0ff */
[----:B------:R-:W-:Y:S01]  /*28970*/  IMAD.MOV.U32 R48, RZ, RZ, R55 ;  /* 0x000000ffff307224 */ /* 0x000fe200078e0037 */
[----:B------:R-:W-:Y:S01]  /*28980*/  ISETP.GE.U32.AND.EX P1, PT, R57, R38, PT, P1 ;  /* 0x000000263900720c */ /* 0x000fe20003f26110 */
[----:B------:R-:W-:Y:S01]  /*28990*/  IMAD.WIDE.U32 R52, R58, 0x3d1, RZ ;  /* 0x000003d13a347825 */ /* 0x000fe200078e00ff */
[----:B------:R-:W-:Y:S02]  /*289a0*/  SEL R60, RZ, 0x1, P0 ;  /* 0x00000001ff3c7807 */ /* 0x000fe40000000000 */
[----:B------:R-:W-:Y:S01]  /*289b0*/  SEL R39, RZ, 0x1, P1 ;  /* 0x00000001ff277807 */ /* 0x000fe20000800000 */
[----:B------:R-:W-:-:S04]  /*289c0*/  IMAD.WIDE.U32.X R48, R32, R74, R48, P2 ;  /* 0x0000004a20307225 */ /* 0x000fc800010e0430 */
[----:B------:R-:W-:Y:S01]  /*289d0*/  IMAD.WIDE.U32 R52, P2, RZ, R36, R52 ;  /* 0x00000024ff347225 */ /* 0x000fe20007840034 */
[----:B------:R-:W-:-:S03]  /*289e0*/  IADD3 R60, P0, P1, R39, R48, R60 ;  /* 0x00000030273c7210 */ /* 0x000fc6000791e03c */
[----:B------:R-:W-:Y:S01]  /*289f0*/  IMAD.WIDE.U32 R62, R36, 0x3d1, RZ ;  /* 0x000003d1243e7825 */ /* 0x000fe200078e00ff */
[----:B------:R-:W-:-:S03]  /*28a00*/  IADD3.X R61, PT, PT, RZ, R49, RZ, P0, P1 ;  /* 0x00000031ff3d7210 */ /* 0x000fc600007e24ff */
[----:B------:R-:W-:Y:S01]  /*28a10*/  IMAD.WIDE.U32 R38, R59, 0x3d1, RZ ;  /* 0x000003d13b267825 */ /* 0x000fe200078e00ff */
[----:B------:R-:W-:-:S03]  /*28a20*/  IADD3 R63, P0, PT, R63, R52, RZ ;  /* 0x000000343f3f7210 */ /* 0x000fc60007f1e0ff */
[----:B------:R-:W-:Y:S02]  /*28a30*/  IMAD.X R49, RZ, RZ, RZ, P2 ;  /* 0x000000ffff317224 */ /* 0x000fe400010e06ff */
[----:B------:R-:W-:Y:S02]  /*28a40*/  IMAD.MOV.U32 R48, RZ, RZ, R53 ;  /* 0x000000ffff307224 */ /* 0x000fe400078e0035 */
[----:B------:R-:W-:-:S04]  /*28a50*/  IMAD.WIDE.U32 R38, P1, RZ, R37, R38 ;  /* 0x00000025ff267225 */ /* 0x000fc80007820026 */
[----:B------:R-:W-:-:S04]  /*28a60*/  IMAD.WIDE.U32.X R52, RZ, R58, R48, P0 ;  /* 0x0000003aff347225 */ /* 0x000fc800000e0430 */
[----:B------:R-:W-:-:S04]  /*28a70*/  IMAD.WIDE.U32 R54, R37, 0x3d1, RZ ;  /* 0x000003d125367825 */ /* 0x000fc800078e00ff */
[----:B------:R-:W-:Y:S01]  /*28a80*/  IMAD.X R49, RZ, RZ, RZ, P1 ;  /* 0x000000ffff317224 */ /* 0x000fe200008e06ff */
[----:B------:R-:W-:Y:S01]  /*28a90*/  IADD3 R55, P2, PT, R55, R38, RZ ;  /* 0x0000002637377210 */ /* 0x000fe20007f5e0ff */
[----:B------:R-:W-:Y:S01]  /*28aa0*/  IMAD.MOV.U32 R48, RZ, RZ, R39 ;  /* 0x000000ffff307224 */ /* 0x000fe200078e0027 */
[----:B------:R-:W-:Y:S01]  /*28ab0*/  IADD3 R71, P1, PT, R52, R54, RZ ;  /* 0x0000003634477210 */ /* 0x000fe20007f3e0ff */
[----:B------:R-:W-:-:S03]  /*28ac0*/  IMAD.WIDE.U32 R38, R57, 0x3d1, RZ ;  /* 0x000003d139267825 */ /* 0x000fc600078e00ff */
[----:B------:R-:W-:Y:S01]  /*28ad0*/  ISETP.GE.U32.AND P0, PT, R71, R54, PT ;  /* 0x000000364700720c */ /* 0x000fe20003f06070 */
[----:B------:R-:W-:Y:S01]  /*28ae0*/  IMAD.X R72, R55, 0x1, R53, P1 ;  /* 0x0000000137487824 */ /* 0x000fe200008e0635 */
[----:B------:R-:W-:Y:S01]  /*28af0*/  IADD3 R58, P4, PT, R71, R58, RZ ;  /* 0x0000003a473a7210 */ /* 0x000fe20007f9e0ff */
        /* <DEDUP_REMOVED lines=9> */
[----:B------:R-:W-:Y:S02]  /*28b90*/  IMAD.X R37, R72, 0x1, R37, P4 ;  /* 0x0000000148257824 */ /* 0x000fe400020e0625 */
[----:B------:R-:W-:Y:S01]  /*28ba0*/  IMAD.WIDE.U32.X R52, RZ, R57, R52, P3 ;  /* 0x00000039ff347225 */ /* 0x000fe200018e0434 */
[----:B------:R-:W-:Y:S02]  /*28bb0*/  IADD3.X R49, PT, PT, R38, R49, RZ, P0, P2 ;  /* 0x0000003126317210 */ /* 0x000fe400007e44ff */
[----:B------:R-:W-:Y:S02]  /*28bc0*/  IADD3 R55, P0, PT, RZ, R62, RZ ;  /* 0x0000003eff377210 */ /* 0x000fe40007f1e0ff */
[----:B------:R-:W-:Y:S02]  /*28bd0*/  ISETP.GE.U32.AND P1, PT, R48, R54, PT ;  /* 0x000000363000720c */ /* 0x000fe40003f26070 */
[----:B------:R-:W-:Y:S01]  /*28be0*/  ISETP.GE.U32.AND P2, PT, R55, R62, PT ;  /* 0x0000003e3700720c */ /* 0x000fe20003f46070 */
[----:B------:R-:W-:Y:S01]  /*28bf0*/  IMAD.X R62, R63, 0x1, R36, P0 ;  /* 0x000000013f3e7824 */ /* 0x000fe200000e0624 */
[----:B------:R-:W-:-:S02]  /*28c00*/  ISETP.LT.U32.AND P0, PT, R58, R71, PT ;  /* 0x000000473a00720c */ /* 0x000fc40003f01070 */
[----:B------:R-:W-:Y:S01]  /*28c10*/  ISETP.GE.U32.AND.EX P1, PT, R49, R38, PT, P1 ;  /* 0x000000263100720c */ /* 0x000fe20003f26110 */
[----:B------:R-:W-:Y:S01]  /*28c20*/  IMAD.WIDE.U32 R38, R60, 0x3d1, RZ ;  /* 0x000003d13c267825 */ /* 0x000fe200078e00ff */
[----:B------:R-:W-:Y:S02]  /*28c30*/  ISETP.GE.U32.AND.EX P2, PT, R62, R63, PT, P2 ;  /* 0x0000003f3e00720c */ /* 0x000fe40003f46120 */
[----:B------:R-:W-:Y:S02]  /*28c40*/  SEL R63, RZ, 0x1, P1 ;  /* 0x00000001ff3f7807 */ /* 0x000fe40000800000 */
[----:B------:R-:W-:-:S04]  /*28c50*/  SEL R54, RZ, 0x1, P2 ;  /* 0x00000001ff367807 */ /* 0x000fc80001000000 */
[----:B------:R-:W-:-:S04]  /*28c60*/  IADD3 R54, P5, PT, R58, R54, RZ ;  /* 0x000000363a367210 */ /* 0x000fc80007fbe0ff */
[----:B------:R-:W-:Y:S01]  /*28c70*/  ISETP.GE.U32.AND P2, PT, R54, R58, PT ;  /* 0x0000003a3600720c */ /* 0x000fe20003f46070 */
[----:B------:R-:W-:Y:S01]  /*28c80*/  IMAD.X R58, RZ, RZ, R37, P5 ;  /* 0x000000ffff3a7224 */ /* 0x000fe200028e0625 */
[----:B------:R-:W-:-:S04]  /*28c90*/  IADD3 R59, P5, PT, R48, R59, RZ ;  /* 0x0000003b303b7210 */ /* 0x000fc80007fbe0ff */
[----:B------:R-:W-:-:S04]  /*28ca0*/  ISETP.GE.U32.AND.EX P2, PT, R58, R37, PT, P2 ;  /* 0x000000253a00720c */ /* 0x000fc80003f46120 */
[----:B------:R-:W-:Y:S01]  /*28cb0*/  ISETP.LT.U32.OR.EX P0, PT, R37, R72, !P2, P0 ;  /* 0x000000482500720c */ /* 0x000fe20005701500 */
[----:B------:R-:W-:Y:S01]  /*28cc0*/  IMAD.WIDE.U32 R36, R61, 0x3d1, RZ ;  /* 0x000003d13d247825 */ /* 0x000fe200078e00ff */
[----:B------:R-:W-:-:S04]  /*28cd0*/  IADD3 R63, P2, P6, R38, R52, R63 ;  /* 0x00000034263f7210 */ /* 0x000fc80007e5e03f */
[----:B------:R-:W-:Y:S01]  /*28ce0*/  ISETP.GE.U32.AND P1, PT, R63, R38, PT ;  /* 0x000000263f00720c */ /* 0x000fe20003f26070 */
[----:B------:R-:W-:-:S04]  /*28cf0*/  IMAD.WIDE.U32 R36, P3, RZ, R60, R36 ;  /* 0x0000003cff247225 */ /* 0x000fc80007860024 */
[----:B------:R-:W-:Y:S01]  /*28d00*/  IMAD.X R38, R49, 0x1, R56, P5 ;  /* 0x0000000131267824 */ /* 0x000fe200028e0638 */
[----:B------:R-:W-:-:S04]  /*28d10*/  IADD3 R39, P4, PT, R39, R36, RZ ;  /* 0x0000002427277210 */ /* 0x000fc80007f9e0ff */
[----:B------:R-:W-:Y:S02]  /*28d20*/  IADD3.X R36, PT, PT, R39, R53, RZ, P2, P6 ;  /* 0x0000003527247210 */ /* 0x000fe400017ec4ff */
[----:B------:R-:W-:Y:S02]  /*28d30*/  SEL R53, RZ, 0x1, !P0 ;  /* 0x00000001ff357807 */ /* 0x000fe40004000000 */
[C---:B------:R-:W-:Y:S02]  /*28d40*/  ISETP.LT.U32.AND P2, PT, R59.reuse, R48, PT ;  /* 0x000000303b00720c */ /* 0x040fe40003f41070 */
[----:B------:R-:W-:Y:S02]  /*28d50*/  IADD3 R53, P6, PT, R59, R53, RZ ;  /* 0x000000353b357210 */ /* 0x000fe40007fde0ff */
[----:B------:R-:W-:Y:S01]  /*28d60*/  ISETP.GE.U32.AND.EX P1, PT, R36, R39, PT, P1 ;  /* 0x000000272400720c */ /* 0x000fe20003f26110 */
[----:B------:R-:W-:Y:S01]  /*28d70*/  IMAD.X R39, RZ, RZ, RZ, P3 ;  /* 0x000000ffff277224 */ /* 0x000fe200018e06ff */
[----:B------:R-:W-:Y:S01]  /*28d80*/  ISETP.GE.U32.AND P0, PT, R53, R59, PT ;  /* 0x0000003b3500720c */ /* 0x000fe20003f06070 */
[----:B------:R-:W-:-:S02]  /*28d90*/  IMAD.X R56, RZ, RZ, R38, P6 ;  /* 0x000000ffff387224 */ /* 0x000fc400030e0626 */
[----:B------:R-:W-:-:S03]  /*28da0*/  IMAD R59, R16, R34, RZ ;  /* 0x00000022103b7224 */ /* 0x000fc600078e02ff */
[----:B------:R-:W-:-:S04]  /*28db0*/  ISETP.GE.U32.AND.EX P0, PT, R56, R38, PT, P0 ;  /* 0x000000263800720c */ /* 0x000fc80003f06100 */
[----:B------:R-:W-:Y:S01]  /*28dc0*/  ISETP.LT.U32.OR.EX P2, PT, R38, R49, !P0, P2 ;  /* 0x000000312600720c */ /* 0x000fe20004741520 */
[----:B------:R-:W-:Y:S01]  /*28dd0*/  IMAD.MOV.U32 R38, RZ, RZ, R37 ;  /* 0x000000ffff267224 */ /* 0x000fe200078e0025 */
[----:B------:R-:W-:Y:S02]  /*28de0*/  IADD3 R57, P0, PT, R63, R57, RZ ;  /* 0x000000393f397210 */ /* 0x000fe40007f1e0ff */
[----:B------:R-:W-:Y:S01]  /*28df0*/  SEL R52, RZ, 0x1, !P2 ;  /* 0x00000001ff347807 */ /* 0x000fe20005000000 */
[----:B------:R-:W-:Y:S01]  /*28e00*/  IMAD.WIDE.U32.X R38, RZ, R61, R38, P4 ;  /* 0x0000003dff267225 */ /* 0x000fe200020e0426 */
[C---:B------:R-:W-:Y:S02]  /*28e10*/  ISETP.LT.U32.AND P2, PT, R57.reuse, R63, PT ;  /* 0x0000003f3900720c */ /* 0x040fe40003f41070 */
[----:B------:R-:W-:Y:S01]  /*28e20*/  IADD3 R52, P5, PT, R57, R52, RZ ;  /* 0x0000003439347210 */ /* 0x000fe20007fbe0ff */
[----:B------:R-:W-:Y:S02]  /*28e30*/  IMAD.X R60, R36, 0x1, R60, P0 ;  /* 0x00000001243c7824 */ /* 0x000fe400000e063c */
[----:B------:R-:W-:Y:S01]  /*28e40*/  IMAD.MOV.U32 R63, RZ, RZ, RZ ;  /* 0x000000ffff3f7224 */ /* 0x000fe200078e00ff */
[----:B------:R-:W-:Y:S01]  /*28e50*/  ISETP.GE.U32.AND P0, PT, R52, R57, PT ;  /* 0x000000393400720c */ /* 0x000fe20003f06070 */
[----:B------:R-:W-:-:S05]  /*28e60*/  IMAD.X R57, RZ, RZ, R60, P5 ;  /* 0x000000ffff397224 */ /* 0x000fca00028e063c */
[----:B------:R-:W-:-:S04]  /*28e70*/  ISETP.GE.U32.AND.EX P0, PT, R57, R60, PT, P0 ;  /* 0x0000003c3900720c */ /* 0x000fc80003f06100 */
[----:B------:R-:W-:Y:S02]  /*28e80*/  ISETP.LT.U32.OR.EX P0, PT, R60, R36, !P0, P2 ;  /* 0x000000243c00720c */ /* 0x000fe40004701520 */
[----:B------:R-:W-:Y:S02]  /*28e90*/  SEL R60, RZ, 0x1, P1 ;  /* 0x00000001ff3c7807 */ /* 0x000fe40000800000 */
[----:B------:R-:W-:Y:S02]  /*28ea0*/  SEL R37, RZ, 0x1, !P0 ;  /* 0x00000001ff257807 */ /* 0x000fe40004000000 */
[----:B------:R-:W-:-:S04]  /*28eb0*/  IADD3 R60, P1, P2, R61, R38, R60 ;  /* 0x000000263d3c7210 */ /* 0x000fc80007a3e03c */
        /* <DEDUP_REMOVED lines=31> */
[----:B------:R-:W-:Y:S02]  /*290b0*/  ISETP.GE.U32.AND.EX P0, PT, R39, R58, PT, P0 ;  /* 0x0000003a2700720c */ /* 0x000fe40003f06100 */
[-C--:B------:R-:W-:Y:S02]  /*290c0*/  IADD3 R54, P3, P4, R54, R37.reuse, R36 ;  /* 0x0000002536367210 */ /* 0x080fe40007c7e024 */
[----:B------:R-:W-:Y:S02]  /*290d0*/  ISETP.GE.U32.AND.EX P1, PT, R49, RZ, PT, P1 ;  /* 0x000000ff3100720c */ /* 0x000fe40003f26110 */
        /* <DEDUP_REMOVED lines=22> */
.L_x_159:
[----:B------:R-:W-:Y:S05]  /*29240*/  BSYNC.RECONVERGENT B0 ;  /* 0x0000000000007941 */ /* 0x000fea0003800200 */
.L_x_158:
[----:B------:R-:W-:Y:S01]  /*29250*/  IMAD.MOV.U32 R36, RZ, RZ, R55 ;  /* 0x000000ffff247224 */ /* 0x000fe200078e0037 */
[----:B------:R-:W-:Y:S01]  /*29260*/  IADD3 R67, P1, PT, R54, R66, RZ ;  /* 0x0000004236437210 */ /* 0x000fe20007f3e0ff */
[----:B------:R-:W-:Y:S01]  /*29270*/  IMAD.MOV.U32 R37, RZ, RZ, R62 ;  /* 0x000000ffff257224 */ /* 0x000fe200078e003e */
[----:B------:R-:W-:Y:S01]  /*29280*/  BSSY.RECONVERGENT B0, `(.L_x_160) ;  /* 0x00000c2000007945 */ /* 0x000fe20003800200 */
[-C--:B------:R-:W-:Y:S02]  /*29290*/  IMAD R51, R35, R15.reuse, R59 ;  /* 0x0000000f23337224 */ /* 0x080fe400078e023b */
        /* <DEDUP_REMOVED lines=50> */
.L_x_161:
        /* <DEDUP_REMOVED lines=37> */
[----:B------:R-:W-:-:S02]  /*29810*/  IMAD.X R55, R58, 0x1, R37, P3 ;  /* 0x000000013a377824 */ /* 0x000fc400018e0625 */
[----:B------:R-:W-:Y:S02]  /*29820*/  IMAD.MOV.U32 R36, RZ, RZ, R56 ;  /* 0x000000ffff247224 */ /* 0x000fe400078e0038 */
[----:B------:R-:W-:-:S06]  /*29830*/  IMAD.MOV.U32 R37, RZ, RZ, R53 ;  /* 0x000000ffff257224 */ /* 0x000fcc00078e0035 */
        /* <DEDUP_REMOVED lines=15> */
.L_x_164:
[----:B------:R-:W-:Y:S05]  /*29930*/  BSYNC.RELIABLE B1 ;  /* 0x0000000000017941 */ /* 0x000fea0003800100 */
.L_x_163:
        /* <DEDUP_REMOVED lines=27> */
[----:B------:R-:W-:-:S04]  /*29af0*/  ISETP.GE.U32.AND.EX P3, PT, R62, RZ, PT, P3 ;  /* 0x000000ff3e00720c */ /* 0x000fc80003f66130 */
[----:B------:R-:W-:Y:S02]  /*29b00*/  ISETP.NE.OR.EX P3, PT, R55, -0x1, !P3, P4 ;  /* 0xffffffff3700780c */ /* 0x000fe40005f65740 */
[----:B------:R-:W-:Y:S02]  /*29b10*/  SEL R55, RZ, 0xffffffff, !P2 ;  /* 0xffffffffff377807 */ /* 0x000fe40005000000 */
[----:B------:R-:W-:Y:S02]  /*29b20*/  SEL R37, RZ, 0x1, !P3 ;  /* 0x00000001ff257807 */ /* 0x000fe40005800000 */
[----:B------:R-:W-:Y:S02]  /*29b30*/  IADD3 R38, P2, PT, R39, R58, RZ ;  /* 0x0000003a27267210 */ /* 0x000fe40007f5e0ff */
[----:B------:R-:W-:Y:S01]  /*29b40*/  ISETP.NE.U32.AND P0, PT, R50, R37, PT ;  /* 0x000000253200720c */ /* 0x000fe20003f05070 */
[----:B------:R-:W-:Y:S01]  /*29b50*/  IMAD.X R37, R57, 0x1, R53, P1 ;  /* 0x0000000139257824 */ /* 0x000fe200008e0635 */
[----:B------:R-:W-:Y:S01]  /*29b60*/  IADD3 R54, P3, PT, R55, R60, RZ ;  /* 0x0000003c37367210 */ /* 0x000fe20007f7e0ff */
[----:B------:R-:W-:Y:S01]  /*29b70*/  IMAD.X R39, R39, 0x1, R36, P2 ;  /* 0x0000000127277824 */ /* 0x000fe200010e0624 */
[----:B------:R-:W-:Y:S01]  /*29b80*/  ISETP.NE.AND.EX P0, PT, R52, RZ, PT, P0 ;  /* 0x000000ff3400720c */ /* 0x000fe20003f05300 */
[----:B------:R-:W-:-:S02]  /*29b90*/  IMAD.MOV.U32 R36, RZ, RZ, R56 ;  /* 0x000000ffff247224 */ /* 0x000fc400078e0038 */
        /* <DEDUP_REMOVED lines=16> */
.L_x_166:
[----:B------:R-:W-:Y:S05]  /*29ca0*/  BSYNC.RELIABLE B1 ;  /* 0x0000000000017941 */ /* 0x000fea0003800100 */
.L_x_165:
[----:B------:R-:W-:Y:S02]  /*29cb0*/  IADD3 R49, P1, PT, R48, 0x7a2, RZ ;  /* 0x000007a230317810 */ /* 0x000fe40007f3e0ff */
        /* <DEDUP_REMOVED lines=8> */
[----:B------:R-:W-:Y:S02]  /*29d40*/  IADD3 R72, P4, PT, R48, 0xb73, RZ ;  /* 0x00000b7330487810 */ /* 0x000fe40007f9e0ff */
[----:B------:R-:W-:Y:S02]  /*29d50*/  ISETP.GE.U32.AND P1, PT, R50, R49, PT ;  /* 0x000000313200720c */ /* 0x000fe40003f26070 */
[----:B------:R-:W-:Y:S02]  /*29d60*/  SEL R49, RZ, 0xffffffff, P0 ;  /* 0xffffffffff317807 */ /* 0x000fe40000000000 */
[----:B------:R-:W-:-:S02]  /*29d70*/  ISETP.GE.U32.AND.EX P1, PT, R52, RZ, PT, P1 ;  /* 0x000000ff3400720c */ /* 0x000fc40003f26110 */
[----:B------:R-:W-:Y:S02]  /*29d80*/  IADD3.X R77, PT, PT, R51, 0x3, RZ, P4, !PT ;  /* 0x00000003334d7810 */ /* 0x000fe400027fe4ff */
        /* <DEDUP_REMOVED lines=17> */
.L_x_162:
[----:B------:R-:W-:Y:S05]  /*29ea0*/  BSYNC.RECONVERGENT B0 ;  /* 0x0000000000007941 */ /* 0x000fea0003800200 */
.L_x_160:
[----:B------:R-:W-:Y:S05]  /*29eb0*/  WARPSYNC.ALL ;  /* 0x0000000000007948 */ /* 0x000fea0003800000 */
[C---:B------:R-:W-:Y:S01]  /*29ec0*/  IMAD.WIDE.U32 R48, R23.reuse, R24, RZ ;  /* 0x0000001817307225 */ /* 0x040fe200078e00ff */
[----:B------:R-:W-:Y:S01]  /*29ed0*/  UMOV UR5, URZ ;  /* 0x000000ff00057c82 */ /* 0x000fe20008000000 */
[----:B------:R-:W-:Y:S02]  /*29ee0*/  BSSY.RECONVERGENT B0, `(.L_x_167) ;  /* 0x0000142000007945 */ /* 0x000fe40003800200 */
[----:B------:R-:W-:-:S04]  /*29ef0*/  IMAD.WIDE.U32 R60, R23, R26, RZ ;  /* 0x0000001a173c7225 */ /* 0x000fc800078e00ff */
[----:B------:R-:W-:-:S04]  /*29f00*/  IMAD.WIDE.U32 R50, R22, R24, RZ ;  /* 0x0000001816327225 */ /* 0x000fc800078e00ff */
[----:B------:R-:W-:-:S04]  /*29f10*/  IMAD.WIDE.U32 R48, P6, R25, R22, R48 ;  /* 0x0000001619307225 */ /* 0x000fc800078c0030 */
[----:B------:R-:W-:Y:S01]  /*29f20*/  IMAD.WIDE.U32 R52, R23, R22, RZ ;  /* 0x0000001617347225 */ /* 0x000fe200078e00ff */
[----:B------:R-:W-:-:S03]  /*29f30*/  IADD3 RZ, P1, PT, R51, R48, RZ ;  /* 0x0000003033ff7210 */ /* 0x000fc60007f3e0ff */
[----:B------:R-:W-:-:S04]  /*29f40*/  IMAD.WIDE.U32 R62, R23, R33, RZ ;  /* 0x00000021173e7225 */ /* 0x000fc800078e00ff */
[----:B------:R-:W-:-:S04]  /*29f50*/  IMAD.WIDE.U32 R58, R22, R26, RZ ;  /* 0x0000001a163a7225 */ /* 0x000fc800078e00ff */
[----:B------:R-:W-:-:S04]  /*29f60*/  IMAD.WIDE.U32 R60, P0, R73, R22, R60 ;  /* 0x00000016493c7225 */ /* 0x000fc8000780003c */
[----:B------:R-:W-:Y:S01]  /*29f70*/  IMAD.WIDE.U32 R50, R22, R22, RZ ;  /* 0x0000001616327225 */ /* 0x000fe200078e00ff */
[----:B------:R-:W-:-:S03]  /*29f80*/  IADD3 RZ, P4, PT, R59, R60, RZ ;  /* 0x0000003c3bff7210 */ /* 0x000fc60007f9e0ff */
[----:B------:R-:W-:-:S04]  /*29f90*/  IMAD.WIDE.U32 R70, P5, R22, R23, R52 ;  /* 0x0000001716467225 */ /* 0x000fc800078a0034 */
[----:B------:R-:W-:-:S04]  /*29fa0*/  IMAD.WIDE.U32 R56, R22, R33, RZ ;  /* 0x0000002116387225 */ /* 0x000fc800078e00ff */
[----:B------:R-:W-:-:S04]  /*29fb0*/  IMAD.WIDE.U32 R62, P3, R76, R22, R62 ;  /* 0x000000164c3e7225 */ /* 0x000fc8000786003e */
[----:B------:R-:W-:Y:S01]  /*29fc0*/  IMAD R60, R25, R22, RZ ;  /* 0x00000016193c7224 */ /* 0x000fe200078e02ff */
[----:B------:R-:W-:Y:S01]  /*29fd0*/  IADD3 RZ, P2, PT, R57, R62, RZ ;  /* 0x0000003e39ff7210 */ /* 0x000fe20007f5e0ff */
[----:B------:R-:W-:Y:S01]  /*29fe0*/  IMAD.X R53, RZ, RZ, RZ, P6 ;  /* 0x000000ffff357224 */ /* 0x000fe200030e06ff */
[----:B------:R-:W-:Y:S01]  /*29ff0*/  IADD3 RZ, P6, PT, R51, R70, RZ ;  /* 0x0000004633ff7210 */ /* 0x000fe20007fde0ff */
[----:B------:R-:W-:Y:S02]  /*2a000*/  IMAD.MOV.U32 R52, RZ, RZ, R49 ;  /* 0x000000ffff347224 */ /* 0x000fe400078e0031 */
[----:B------:R-:W-:Y:S02]  /*2a010*/  IMAD.X R49, RZ, RZ, RZ, P5 ;  /* 0x000000ffff317224 */ /* 0x000fe400028e06ff */
[----:B------:R-:W-:Y:S02]  /*2a020*/  IMAD.MOV.U32 R48, RZ, RZ, R71 ;  /* 0x000000ffff307224 */ /* 0x000fe400078e0047 */
[----:B------:R-:W-:-:S02]  /*2a030*/  IMAD R64, R73, R22, RZ ;  /* 0x0000001649407224 */ /* 0x000fc400078e02ff */
[----:B------:R-:W-:-:S04]  /*2a040*/  IMAD.WIDE.U32 R56, R24, R22, RZ ;  /* 0x0000001618387225 */ /* 0x000fc800078e00ff */
[----:B------:R-:W-:Y:S02]  /*2a050*/  IMAD R60, R24, R23, R60 ;  /* 0x00000017183c7224 */ /* 0x000fe400078e023c */
[----:B------:R-:W-:-:S04]  /*2a060*/  IMAD.WIDE.U32 R50, R26, R22, RZ ;  /* 0x000000161a327225 */ /* 0x000fc800078e00ff */
[----:B------:R-:W-:-:S04]  /*2a070*/  IMAD.WIDE.U32.X R58, R25, R23, R52, P1 ;  /* 0x00000017193a7225 */ /* 0x000fc800008e0434 */
[----:B------:R-:W-:Y:S01]  /*2a080*/  IMAD.WIDE.U32.X R52, R23, R23, R48, P6 ;  /* 0x0000001717347225 */ /* 0x000fe200030e0430 */
[----:B------:R-:W-:-:S03]  /*2a090*/  IADD3 R62, P5, PT, R58, R50, RZ ;  /* 0x000000323a3e7210 */ /* 0x000fc60007fbe0ff */
[-C--:B------:R-:W-:Y:S01]  /*2a0a0*/  IMAD R64, R26, R23.reuse, R64 ;  /* 0x000000171a407224 */ /* 0x080fe200078e0240 */
[----:B------:R-:W-:Y:S01]  /*2a0b0*/  ISETP.GE.U32.AND P1, PT, R62, R50, PT ;  /* 0x000000323e00720c */ /* 0x000fe20003f26070 */
[----:B------:R-:W-:Y:S02]  /*2a0c0*/  IMAD.IADD R60, R57, 0x1, R60 ;  /* 0x00000001393c7824 */ /* 0x000fe400078e023c */
[C---:B------:R-:W-:Y:S02]  /*2a0d0*/  IMAD.SHL.U32 R48, R56.reuse, 0x2, RZ ;  /* 0x0000000238307824 */ /* 0x040fe400078e00ff */
[----:B------:R-:W-:Y:S01]  /*2a0e0*/  IMAD.IADD R64, R51, 0x1, R64 ;  /* 0x0000000133407824 */ /* 0x000fe200078e0240 */
[----:B------:R-:W-:Y:S01]  /*2a0f0*/  SHF.L.U64.HI R56, R56, 0x1, R60 ;  /* 0x0000000138387819 */ /* 0x000fe2000001023c */
[----:B------:R-:W-:Y:S01]  /*2a100*/  IMAD.X R49, RZ, RZ, RZ, P0 ;  /* 0x000000ffff317224 */ /* 0x000fe200000e06ff */
[----:B------:R-:W-:Y:S01]  /*2a110*/  IADD3 R83, P6, PT, R48, R52, RZ ;  /* 0x0000003430537210 */ /* 0x000fe20007fde0ff */
[----:B------:R-:W-:Y:S01]  /*2a120*/  IMAD.X R66, R64, 0x1, R59, P5 ;  /* 0x0000000140427824 */ /* 0x000fe200028e063b */
[----:B------:R-:W-:Y:S01]  /*2a130*/  SHF.L.W.U32.HI R50, R60, 0x1, R62 ;  /* 0x000000013c327819 */ /* 0x000fe20000010e3e */
[----:B------:R-:W-:Y:S01]  /*2a140*/  IMAD R67, R76, R22, RZ ;  /* 0x000000164c437224 */ /* 0x000fe200078e02ff */
[----:B------:R-:W-:Y:S01]  /*2a150*/  ISETP.GE.U32.AND P0, PT, R83, R48, PT ;  /* 0x000000305300720c */ /* 0x000fe20003f06070 */
[----:B------:R-:W-:Y:S01]  /*2a160*/  IMAD.X R80, R56, 0x1, R53, P6 ;  /* 0x0000000138507824 */ /* 0x000fe200030e0635 */
[----:B------:R-:W-:Y:S01]  /*2a170*/  ISETP.GE.U32.AND.EX P1, PT, R66, R64, PT, P1 ;  /* 0x000000404200720c */ /* 0x000fe20003f26110 */
[----:B------:R-:W-:Y:S01]  /*2a180*/  IMAD.MOV.U32 R48, RZ, RZ, R61 ;  /* 0x000000ffff307224 */ /* 0x000fe200078e003d */
[----:B------:R-:W-:Y:S01]  /*2a190*/  SHF.L.W.U32.HI R51, R62, 0x1, R66 ;  /* 0x000000013e337819 */ /* 0x000fe20000010e42 */
[C---:B------:R-:W-:Y:S01]  /*2a1a0*/  IMAD R67, R33.reuse, R23, R67 ;  /* 0x0000001721437224 */ /* 0x040fe200078e0243 */
[----:B------:R-:W-:Y:S01]  /*2a1b0*/  ISETP.GE.U32.AND.EX P0, PT, R80, R56, PT, P0 ;  /* 0x000000385000720c */ /* 0x000fe20003f06100 */
[----:B------:R-:W-:Y:S01]  /*2a1c0*/  IMAD.WIDE.U32 R56, R33, R22, RZ ;  /* 0x0000001621387225 */ /* 0x000fe200078e00ff */
[----:B------:R-:W-:-:S02]  /*2a1d0*/  SEL R52, RZ, 0x1, P1 ;  /* 0x00000001ff347807 */ /* 0x000fc40000800000 */
[----:B------:R-:W-:Y:S01]  /*2a1e0*/  SEL R78, RZ, 0x1, P0 ;  /* 0x00000001ff4e7807 */ /* 0x000fe20000000000 */
[----:B------:R-:W-:-:S04]  /*2a1f0*/  IMAD.WIDE.U32.X R48, R73, R23, R48, P4 ;  /* 0x0000001749307225 */ /* 0x000fc800020e0430 */
        /* <DEDUP_REMOVED lines=15> */
[----:B------:R-:W-:Y:S01]  /*2a2f0*/  IMAD.MOV.U32 R52, RZ, RZ, R63 ;  /* 0x000000ffff347224 */ /* 0x000fe200078e003f */
[----:B------:R-:W-:Y:S01]  /*2a300*/  ISETP.GE.U32.AND.EX P1, PT, R49, R67, PT, P1 ;  /* 0x000000433100720c */ /* 0x000fe20003f26110 */
[----:B------:R-:W-:Y:S01]  /*2a310*/  IMAD.WIDE.U32 R56, R25, R26, RZ ;  /* 0x0000001a19387225 */ /* 0x000fe200078e00ff */
[----:B------:R-:W-:-:S03]  /*2a320*/  ISETP.LT.U32.OR.EX P0, PT, R60, R51, !P3, P0 ;  /* 0x000000333c00720c */ /* 0x000fc60005f01500 */
        /* <DEDUP_REMOVED lines=8> */
[C---:B------:R-:W-:Y:S01]  /*2a3b0*/  IMAD.WIDE.U32 R62, P6, R73.reuse, R24, R56 ;  /* 0x00000018493e7225 */ /* 0x040fe200078c0038 */
[----:B------:R-:W-:Y:S02]  /*2a3c0*/  SEL R56, RZ, 0x1, P1 ;  /* 0x00000001ff387807 */ /* 0x000fe40000800000 */
[----:B------:R-:W-:Y:S01]  /*2a3d0*/  ISETP.GE.U32.AND P1, PT, R50, R48, PT ;  /* 0x000000303200720c */ /* 0x000fe20003f26070 */
[----:B------:R-:W-:Y:S01]  /*2a3e0*/  IMAD R48, R73, R24, RZ ;  /* 0x0000001849307224 */ /* 0x000fe200078e02ff */
[----:B------:R-:W-:Y:S01]  /*2a3f0*/  SHF.L.W.U32.HI R66, R66, 0x1, R50 ;  /* 0x0000000142427819 */ /* 0x000fe20000010e32 */
[----:B------:R-:W-:Y:S02]  /*2a400*/  IMAD.MOV.U32 R52, RZ, RZ, R59 ;  /* 0x000000ffff347224 */ /* 0x000fe400078e003b */
[-C--:B------:R-:W-:Y:S02]  /*2a410*/  IMAD R48, R26, R25.reuse, R48 ;  /* 0x000000191a307224 */ /* 0x080fe400078e0230 */
[----:B------:R-:W-:Y:S01]  /*2a420*/  IMAD.WIDE.U32.X R58, R25, R25, R52, P4 ;  /* 0x00000019193a7225 */ /* 0x000fe200020e0434 */
[----:B------:R-:W-:-:S03]  /*2a430*/  IADD3 R52, P4, PT, R56, R60, RZ ;  /* 0x0000003c38347210 */ /* 0x000fc60007f9e0ff */
[----:B------:R-:W-:-:S04]  /*2a440*/  IMAD.WIDE.U32 R68, R24, R26, RZ ;  /* 0x0000001a18447225 */ /* 0x000fc800078e00ff */
[----:B------:R-:W-:Y:S01]  /*2a450*/  IMAD.IADD R48, R51, 0x1, R48 ;  /* 0x0000000133307824 */ /* 0x000fe200078e0230 */
[----:B------:R-:W-:Y:S01]  /*2a460*/  IADD3 RZ, P5, PT, R69, R62, RZ ;  /* 0x0000003e45ff7210 */ /* 0x000fe20007fbe0ff */
[----:B------:R-:W-:Y:S01]  /*2a470*/  IMAD.X R53, RZ, RZ, R61, P4 ;  /* 0x000000ffff357224 */ /* 0x000fe200020e063d */
[----:B------:R-:W-:Y:S01]  /*2a480*/  IADD3 R61, P4, PT, R66, R58, RZ ;  /* 0x0000003a423d7210 */ /* 0x000fe20007f9e0ff */
[----:B------:R-:W-:Y:S01]  /*2a490*/  IMAD.X R57, RZ, RZ, RZ, P6 ;  /* 0x000000ffff397224 */ /* 0x000fe200030e06ff */
[----:B------:R-:W-:Y:S01]  /*2a4a0*/  SHF.L.W.U32.HI R60, R50, 0x1, R48 ;  /* 0x00000001323c7819 */ /* 0x000fe20000010e30 */
[----:B------:R-:W-:Y:S01]  /*2a4b0*/  IMAD.MOV.U32 R56, RZ, RZ, R63 ;  /* 0x000000ffff387224 */ /* 0x000fe200078e003f */
[----:B------:R-:W-:Y:S01]  /*2a4c0*/  ISETP.GE.U32.AND.EX P1, PT, R48, R49, PT, P1 ;  /* 0x000000313000720c */ /* 0x000fe20003f26110 */
[-C--:B------:R-:W-:Y:S01]  /*2a4d0*/  IMAD R49, R76, R24.reuse, RZ ;  /* 0x000000184c317224 */ /* 0x080fe200078e02ff */
[----:B------:R-:W-:Y:S01]  /*2a4e0*/  SEL R69, RZ, 0x1, !P0 ;  /* 0x00000001ff457807 */ /* 0x000fe20004000000 */
[----:B------:R-:W-:Y:S01]  /*2a4f0*/  IMAD.X R58, R60, 0x1, R59, P4 ;  /* 0x000000013c3a7824 */ /* 0x000fe200020e063b */
[----:B------:R-:W-:Y:S01]  /*2a500*/  SEL R59, RZ, 0x1, P1 ;  /* 0x00000001ff3b7807 */ /* 0x000fe20000800000 */
[----:B------:R-:W-:Y:S01]  /*2a510*/  IMAD R49, R33, R25, R49 ;  /* 0x0000001921317224 */ /* 0x000fe200078e0231 */
[----:B------:R-:W-:Y:S01]  /*2a520*/  IADD3 R69, P6, PT, R61, R69, RZ ;  /* 0x000000453d457210 */ /* 0x000fe20007fde0ff */
[----:B------:R-:W-:Y:S01]  /*2a530*/  IMAD.WIDE.U32 R50, R33, R24, R52 ;  /* 0x0000001821327225 */ /* 0x000fe200078e0034 */
[----:B------:R-:W-:-:S02]  /*2a540*/  ISETP.LT.U32.AND P0, PT, R61, R66, PT ;  /* 0x000000423d00720c */ /* 0x000fc40003f01070 */
        /* <DEDUP_REMOVED lines=12> */
[----:B------:R-:W-:Y:S01]  /*2a610*/  ISETP.LT.U32.OR.EX P0, PT, R58, R60, !P5, P0 ;  /* 0x0000003c3a00720c */ /* 0x000fe20006f01500 */
[----:B------:R-:W-:Y:S01]  /*2a620*/  IMAD.WIDE.U32 R58, R73, R26, RZ ;  /* 0x0000001a493a7225 */ /* 0x000fe200078e00ff */
[----:B------:R-:W-:Y:S02]  /*2a630*/  ISETP.GE.U32.AND P1, PT, R50, R52, PT ;  /* 0x000000343200720c */ /* 0x000fe40003f26070 */
[----:B------:R-:W-:Y:S01]  /*2a640*/  ISETP.GE.U32.AND P4, PT, R51, R50, PT ;  /* 0x000000323300720c */ /* 0x000fe20003f86070 */
[----:B------:R-:W-:Y:S01]  /*2a650*/  IMAD.WIDE.U32 R50, R26, R26, R48 ;  /* 0x0000001a1a327225 */ /* 0x000fe200078e0030 */
[----:B------:R-:W-:Y:S02]  /*2a660*/  SEL R63, RZ, 0x1, !P0 ;  /* 0x00000001ff3f7807 */ /* 0x000fe40004000000 */
[----:B------:R-:W-:Y:S02]  /*2a670*/  ISETP.GE.U32.AND.EX P3, PT, R61, R53, PT, P1 ;  /* 0x000000353d00720c */ /* 0x000fe40003f66110 */
[----:B------:R-:W-:Y:S01]  /*2a680*/  ISETP.GE.U32.AND.EX P5, PT, R64, R61, PT, P4 ;  /* 0x0000003d4000720c */ /* 0x000fe20003fa6140 */
[----:B------:R-:W-:Y:S01]  /*2a690*/  IMAD.WIDE.U32 R58, P4, R26, R73, R58 ;  /* 0x000000491a3a7225 */ /* 0x000fe2000788003a */
[----:B------:R-:W-:-:S02]  /*2a6a0*/  IADD3 R63, P2, PT, R63, R50, RZ ;  /* 0x000000323f3f7210 */ /* 0x000fc40007f5e0ff */
[----:B------:R-:W-:Y:S01]  /*2a6b0*/  ISETP.LT.U32.AND P1, PT, R50, R48, PT ;  /* 0x000000303200720c */ /* 0x000fe20003f21070 */
[----:B------:R-:W-:Y:S01]  /*2a6c0*/  IMAD.WIDE.U32 R60, R73, R33, RZ ;  /* 0x00000021493c7225 */ /* 0x000fe200078e00ff */
[----:B------:R-:W-:Y:S02]  /*2a6d0*/  SEL R52, RZ, 0x1, P3 ;  /* 0x00000001ff347807 */ /* 0x000fe40001800000 */
[----:B------:R-:W-:Y:S01]  /*2a6e0*/  SEL R53, RZ, 0x1, P5 ;  /* 0x00000001ff357807 */ /* 0x000fe20002800000 */
[----:B------:R-:W-:Y:S01]  /*2a6f0*/  IMAD.IADD R48, R58, 0x1, R51 ;  /* 0x000000013a307824 */ /* 0x000fe200078e0233 */
[----:B------:R-:W-:Y:S01]  /*2a700*/  ISETP.GE.U32.AND P0, PT, R63, R50, PT ;  /* 0x000000323f00720c */ /* 0x000fe20003f06070 */
[----:B------:R-:W-:Y:S01]  /*2a710*/  IMAD.WIDE.U32 R60, P3, R76, R26, R60 ;  /* 0x0000001a4c3c7225 */ /* 0x000fe2000786003c */
[----:B------:R-:W-:-:S03]  /*2a720*/  IADD3 R52, P5, P6, R53, R56, R52 ;  /* 0x0000003835347210 */ /* 0x000fc60007ebe034 */
[----:B------:R-:W-:Y:S01]  /*2a730*/  IMAD.WIDE.U32 R50, R26, R33, RZ ;  /* 0x000000211a327225 */ /* 0x000fe200078e00ff */
[----:B------:R-:W-:-:S03]  /*2a740*/  IADD3.X R53, PT, PT, RZ, R57, RZ, P5, P6 ;  /* 0x00000039ff357210 */ /* 0x000fc60002fec4ff */
        /* <DEDUP_REMOVED lines=10> */
[-C--:B------:R-:W-:Y:S01]  /*2a7f0*/  IMAD R56, R33, R73.reuse, R56 ;  /* 0x0000004921387224 */ /* 0x080fe200078e0238 */
        /* <DEDUP_REMOVED lines=15> */
[----:B------:R-:W-:Y:S02]  /*2a8f0*/  IADD3 R53, P1, PT, R53, R56, RZ ;  /* 0x0000003835357210 */ /* 0x000fe40007f3e0ff */
[----:B------:R-:W-:Y:S01]  /*2a900*/  ISETP.GE.U32.AND P0, PT, R58, R50, PT ;  /* 0x000000323a00720c */ /* 0x000fe20003f06070 */
[----:B------:R-:W-:Y:S01]  /*2a910*/  IMAD.X R56, RZ, RZ, R51, P2 ;  /* 0x000000ffff387224 */ /* 0x000fe200010e0633 */
[----:B------:R-:W-:Y:S01]  /*2a920*/  SHF.L.W.U32.HI R48, R49, 0x1, R53 ;  /* 0x0000000131307819 */ /* 0x000fe20000010e35 */
[----:B------:R-:W-:Y:S01]  /*2a930*/  IMAD.X R60, RZ, RZ, R57, P1 ;  /* 0x000000ffff3c7224 */ /* 0x000fe200008e0639 */
[----:B------:R-:W-:Y:S01]  /*2a940*/  ISETP.LT.U32.AND P1, PT, R50, R64, PT ;  /* 0x000000403200720c */ /* 0x000fe20003f21070 */
[----:B------:R-:W-:Y:S01]  /*2a950*/  IMAD.WIDE.U32 R64, R58, 0x3d1, RZ ;  /* 0x000003d13a407825 */ /* 0x000fe200078e00ff */
[----:B------:R-:W-:Y:S02]  /*2a960*/  ISETP.GE.U32.AND.EX P0, PT, R56, R51, PT, P0 ;  /* 0x000000333800720c */ /* 0x000fe40003f06100 */
[----:B------:R-:W-:-:S02]  /*2a970*/  SHF.L.W.U32.HI R49, R53, 0x1, R60 ;  /* 0x0000000135317819 */ /* 0x000fc40000010e3c */
        /* <DEDUP_REMOVED lines=19> */
[----:B------:R-:W-:-:S04]  /*2aab0*/  SEL R48, RZ, 0x1, !P0 ;  /* 0x00000001ff307807 */ /* 0x000fc80004000000 */
[----:B------:R-:W-:Y:S01]  /*2aac0*/  IADD3 R61, P0, P1, R48, R61, R50 ;  /* 0x0000003d303d7210 */ /* 0x000fe2000791e032 */
[----:B------:R-:W-:-:S03]  /*2aad0*/  IMAD.WIDE.U32 R48, R62, 0x3d1, RZ ;  /* 0x000003d13e307825 */ /* 0x000fc600078e00ff */
[----:B------:R-:W-:Y:S01]  /*2aae0*/  IADD3.X R60, PT, PT, RZ, RZ, R51, P0, P1 ;  /* 0x000000ffff3c7210 */ /* 0x000fe200007e2433 */
[----:B------:R-:W-:-:S04]  /*2aaf0*/  IMAD.WIDE.U32 R52, P1, RZ, R58, R52 ;  /* 0x0000003aff347225 */ /* 0x000fc80007820034 */
[----:B------:R-:W-:Y:S01]  /*2ab00*/  IMAD.WIDE.U32 R50, P0, RZ, R63, R48 ;  /* 0x0000003fff327225 */ /* 0x000fe20007800030 */
[----:B------:R-:W-:-:S03]  /*2ab10*/  IADD3 R65, P2, PT, R65, R52, RZ ;  /* 0x0000003441417210 */ /* 0x000fc60007f5e0ff */
[----:B------:R-:W-:Y:S01]  /*2ab20*/  IMAD.X R49, RZ, RZ, RZ, P0 ;  /* 0x000000ffff317224 */ /* 0x000fe200000e06ff */
[----:B------:R-:W-:Y:S01]  /*2ab30*/  IADD3 R67, P0, PT, R67, R50, RZ ;  /* 0x0000003243437210 */ /* 0x000fe20007f1e0ff */
[----:B------:R-:W-:Y:S02]  /*2ab40*/  IMAD.MOV.U32 R48, RZ, RZ, R51 ;  /* 0x000000ffff307224 */ /* 0x000fe400078e0033 */
[----:B------:R-:W-:Y:S02]  /*2ab50*/  IMAD.X R51, RZ, RZ, RZ, P1 ;  /* 0x000000ffff337224 */ /* 0x000fe400008e06ff */
[----:B------:R-:W-:-:S04]  /*2ab60*/  IMAD.WIDE.U32.X R48, RZ, R62, R48, P0 ;  /* 0x0000003eff307225 */ /* 0x000fc800000e0430 */
[----:B------:R-:W-:Y:S01]  /*2ab70*/  IMAD.MOV.U32 R50, RZ, RZ, R53 ;  /* 0x000000ffff327224 */ /* 0x000fe200078e0035 */
[----:B------:R-:W-:Y:S01]  /*2ab80*/  IADD3 R81, P1, PT, R48, R64, RZ ;  /* 0x0000004030517210 */ /* 0x000fe20007f3e0ff */
[----:B------:R-:W-:-:S03]  /*2ab90*/  IMAD.WIDE.U32 R52, R57, 0x3d1, RZ ;  /* 0x000003d139347825 */ /* 0x000fc600078e00ff */
[----:B------:R-:W-:Y:S01]  /*2aba0*/  ISETP.GE.U32.AND P0, PT, R81, R64, PT ;  /* 0x000000405100720c */ /* 0x000fe20003f06070 */
        /* <DEDUP_REMOVED lines=9> */
[----:B------:R-:W-:Y:S02]  /*2ac40*/  IADD3 R50, P1, P2, R64, R50, R53 ;  /* 0x0000003240327210 */ /* 0x000fe40007a3e035 */
[----:B------:R-:W-:Y:S01]  /*2ac50*/  IADD3 R53, P4, PT, R81, R62, RZ ;  /* 0x0000003e51357210 */ /* 0x000fe20007f9e0ff */
[----:B------:R-:W-:Y:S01]  /*2ac60*/  IMAD.WIDE.U32.X R48, RZ, R57, R48, P3 ;  /* 0x00000039ff307225 */ /* 0x000fe200018e0430 */
[----:B------:R-:W-:Y:S02]  /*2ac70*/  ISETP.GE.U32.AND P0, PT, R50, R64, PT ;  /* 0x000000403200720c */ /* 0x000fe40003f06070 */
[----:B------:R-:W-:Y:S01]  /*2ac80*/  IADD3.X R51, PT, PT, R52, R51, RZ, P1, P2 ;  /* 0x0000003334337210 */ /* 0x000fe20000fe44ff */
[----:B------:R-:W-:Y:S01]  /*2ac90*/  IMAD.X R58, R84, 0x1, R58, P4 ;  /* 0x00000001543a7824 */ /* 0x000fe200020e063a */
[----:B------:R-:W-:-:S04]  /*2aca0*/  IADD3 R64, P1, PT, RZ, R66, RZ ;  /* 0x00000042ff407210 */ /* 0x000fc80007f3e0ff */
[----:B------:R-:W-:Y:S01]  /*2acb0*/  ISETP.GE.U32.AND P2, PT, R64, R66, PT ;  /* 0x000000424000720c */ /* 0x000fe20003f46070 */
[----:B------:R-:W-:Y:S01]  /*2acc0*/  IMAD.X R63, R67, 0x1, R63, P1 ;  /* 0x00000001433f7824 */ /* 0x000fe200008e063f */
[----:B------:R-:W-:-:S04]  /*2acd0*/  ISETP.LT.U32.AND P1, PT, R53, R81, PT ;  /* 0x000000513500720c */ /* 0x000fc80003f21070 */
[----:B------:R-:W-:-:S04]  /*2ace0*/  ISETP.GE.U32.AND.EX P2, PT, R63, R67, PT, P2 ;  /* 0x000000433f00720c */ /* 0x000fc80003f46120 */
[----:B------:R-:W-:-:S04]  /*2acf0*/  SEL R62, RZ, 0x1, P2 ;  /* 0x00000001ff3e7807 */ /* 0x000fc80001000000 */
[----:B------:R-:W-:-:S04]  /*2ad00*/  IADD3 R62, P5, PT, R53, R62, RZ ;  /* 0x0000003e353e7210 */ /* 0x000fc80007fbe0ff */
[----:B------:R-:W-:Y:S01]  /*2ad10*/  ISETP.GE.U32.AND P2, PT, R62, R53, PT ;  /* 0x000000353e00720c */ /* 0x000fe20003f46070 */
[----:B------:R-:W-:Y:S01]  /*2ad20*/  IMAD.X R65, RZ, RZ, R58, P5 ;  /* 0x000000ffff417224 */ /* 0x000fe200028e063a */
[----:B------:R-:W-:-:S04]  /*2ad30*/  IADD3 R53, P4, PT, R50, R56, RZ ;  /* 0x0000003832357210 */ /* 0x000fc80007f9e0ff */
[----:B------:R-:W-:Y:S01]  /*2ad40*/  ISETP.GE.U32.AND.EX P2, PT, R65, R58, PT, P2 ;  /* 0x0000003a4100720c */ /* 0x000fe20003f46120 */
[----:B------:R-:W-:-:S03]  /*2ad50*/  IMAD.X R59, R51, 0x1, R59, P4 ;  /* 0x00000001333b7824 */ /* 0x000fc600020e063b */
        /* <DEDUP_REMOVED lines=8> */
[----:B------:R-:W-:Y:S02]  /*2ade0*/  ISETP.GE.U32.AND.EX P4, PT, R66, R59, PT, P4 ;  /* 0x0000003b4200720c */ /* 0x000fe40003f86140 */
[----:B------:R-:W-:Y:S02]  /*2adf0*/  SEL R58, RZ, 0x1, P2 ;  /* 0x00000001ff3a7807 */ /* 0x000fe40001000000 */
[----:B------:R-:W-:Y:S01]  /*2ae00*/  ISETP.LT.U32.OR.EX P0, PT, R59, R51, !P4, P1 ;  /* 0x000000333b00720c */ /* 0x000fe20006701510 */
[----:B------:R-:W-:Y:S01]  /*2ae10*/  IMAD.WIDE.U32 R50, R60, 0x3d1, RZ ;  /* 0x000003d13c327825 */ /* 0x000fe200078e00ff */
[----:B------:R-:W-:-:S04]  /*2ae20*/  IADD3 R48, P2, P5, R52, R48, R58 ;  /* 0x0000003034307210 */ /* 0x000fc80007d5e03a */
[----:B------:R-:W-:Y:S01]  /*2ae30*/  ISETP.GE.U32.AND P1, PT, R48, R52, PT ;  /* 0x000000343000720c */ /* 0x000fe20003f26070 */
[----:B------:R-:W-:-:S03]  /*2ae40*/  IMAD.WIDE.U32 R50, P4, RZ, R61, R50 ;  /* 0x0000003dff327225 */ /* 0x000fc60007880032 */
[----:B------:R-:W-:-:S04]  /*2ae50*/  IADD3 R50, P3, PT, R53, R50, RZ ;  /* 0x0000003235327210 */ /* 0x000fc80007f7e0ff */
[----:B------:R-:W-:Y:S02]  /*2ae60*/  IADD3.X R52, PT, PT, R50, R49, RZ, P2, P5 ;  /* 0x0000003132347210 */ /* 0x000fe400017ea4ff */
[----:B------:R-:W-:Y:S02]  /*2ae70*/  IADD3 R49, P5, PT, R48, R57, RZ ;  /* 0x0000003930317210 */ /* 0x000fe40007fbe0ff */
[----:B------:R-:W-:Y:S02]  /*2ae80*/  SEL R57, RZ, 0x1, !P0 ;  /* 0x00000001ff397807 */ /* 0x000fe40004000000 */
[C---:B------:R-:W-:Y:S01]  /*2ae90*/  ISETP.LT.U32.AND P2, PT, R49.reuse, R48, PT ;  /* 0x000000303100720c */ /* 0x040fe20003f41070 */
[C---:B------:R-:W-:Y:S01]  /*2aea0*/  IMAD.X R61, R52.reuse, 0x1, R61, P5 ;  /* 0x00000001343d7824 */ /* 0x040fe200028e063d */
[----:B------:R-:W-:Y:S01]  /*2aeb0*/  IADD3 R57, P6, PT, R49, R57, RZ ;  /* 0x0000003931397210 */ /* 0x000fe20007fde0ff */
[----:B------:R-:W-:Y:S01]  /*2aec0*/  IMAD.MOV.U32 R48, RZ, RZ, R51 ;  /* 0x000000ffff307224 */ /* 0x000fe200078e0033 */
[----:B------:R-:W-:Y:S01]  /*2aed0*/  ISETP.GE.U32.AND.EX P1, PT, R52, R50, PT, P1 ;  /* 0x000000323400720c */ /* 0x000fe20003f26110 */
[----:B------:R-:W-:Y:S01]  /*2aee0*/  IMAD.MOV.U32 R50, RZ, RZ, RZ ;  /* 0x000000ffff327224 */ /* 0x000fe200078e00ff */
[----:B------:R-:W-:Y:S01]  /*2aef0*/  ISETP.GE.U32.AND P0, PT, R57, R49, PT ;  /* 0x000000313900720c */ /* 0x000fe20003f06070 */
[----:B------:R-:W-:Y:S01]  /*2af00*/  IMAD.X R67, RZ, RZ, R61, P6 ;  /* 0x000000ffff437224 */ /* 0x000fe200030e063d */
[----:B------:R-:W-:Y:S01]  /*2af10*/  SEL R59, RZ, 0x1, P1 ;  /* 0x00000001ff3b7807 */ /* 0x000fe20000800000 */
[----:B------:R-:W-:-:S03]  /*2af20*/  IMAD.X R49, RZ, RZ, RZ, P4 ;  /* 0x000000ffff317224 */ /* 0x000fc600020e06ff */
[----:B------:R-:W-:Y:S01]  /*2af30*/  ISETP.GE.U32.AND.EX P0, PT, R67, R61, PT, P0 ;  /* 0x0000003d4300720c */ /* 0x000fe20003f06100 */
[----:B------:R-:W-:-:S03]  /*2af40*/  IMAD.WIDE.U32.X R48, RZ, R60, R48, P3 ;  /* 0x0000003cff307225 */ /* 0x000fc600018e0430 */
        /* <DEDUP_REMOVED lines=15> */
[----:B------:R-:W-:-:S04]  /*2b040*/  IMAD.WIDE.U32 R52, R59, 0x3d1, R48 ;  /* 0x000003d13b347825 */ /* 0x000fc800078e0030 */
[----:B------:R-:W-:Y:S01]  /*2b050*/  IMAD.X R49, RZ, RZ, RZ, P0 ;  /* 0x000000ffff317224 */ /* 0x000fe200000e06ff */
[-C--:B------:R-:W-:Y:S01]  /*2b060*/  IADD3 R64, P0, PT, R64, R52.reuse, RZ ;  /* 0x0000003440407210 */ /* 0x080fe20007f1e0ff */
[----:B------:R-:W-:Y:S01]  /*2b070*/  IMAD.MOV.U32 R48, RZ, RZ, R51 ;  /* 0x000000ffff307224 */ /* 0x000fe200078e0033 */
[----:B------:R-:W-:Y:S01]  /*2b080*/  ISETP.GE.U32.AND P1, PT, R52, RZ, PT ;  /* 0x000000ff3400720c */ /* 0x000fe20003f26070 */
[----:B------:R-:W-:Y:S01]  /*2b090*/  IMAD.IADD R50, R50, 0x1, R53 ;  /* 0x0000000132327824 */ /* 0x000fe200078e0235 */
[----:B------:R-:W-:Y:S01]  /*2b0a0*/  ISETP.GE.U32.AND P3, PT, R64, R52, PT ;  /* 0x000000344000720c */ /* 0x000fe20003f66070 */
[----:B------:R-:W-:-:S03]  /*2b0b0*/  IMAD.WIDE.U32.X R48, RZ, R58, R48, P2 ;  /* 0x0000003aff307225 */ /* 0x000fc600010e0430 */
[C---:B------:R-:W-:Y:S01]  /*2b0c0*/  ISETP.GE.U32.AND.EX P1, PT, R50.reuse, R59, PT, P1 ;  /* 0x0000003b3200720c */ /* 0x040fe20003f26110 */
[----:B------:R-:W-:Y:S01]  /*2b0d0*/  IMAD.X R63, R50, 0x1, R63, P0 ;  /* 0x00000001323f7824 */ /* 0x000fe200000e063f */
[----:B------:R-:W-:-:S04]  /*2b0e0*/  IADD3 R48, P0, PT, R58, R48, RZ ;  /* 0x000000303a307210 */ /* 0x000fc80007f1e0ff */
[C---:B------:R-:W-:Y:S01]  /*2b0f0*/  ISETP.GE.U32.AND P2, PT, R48.reuse, R58, PT ;  /* 0x0000003a3000720c */ /* 0x040fe20003f46070 */
[----:B------:R-:W-:Y:S01]  /*2b100*/  IMAD.X R49, RZ, RZ, R49, P0 ;  /* 0x000000ffff317224 */ /* 0x000fe200000e0631 */
[----:B------:R-:W-:Y:S02]  /*2b110*/  IADD3 R48, P5, PT, R48, R62, RZ ;  /* 0x0000003e30307210 */ /* 0x000fe40007fbe0ff */
[----:B------:R-:W-:Y:S02]  /*2b120*/  ISETP.GE.U32.AND.EX P3, PT, R63, R50, PT, P3 ;  /* 0x000000323f00720c */ /* 0x000fe40003f66130 */
[----:B------:R-:W-:Y:S02]  /*2b130*/  ISETP.GE.U32.AND P0, PT, R48, R62, PT ;  /* 0x0000003e3000720c */ /* 0x000fe40003f06070 */
[----:B------:R-:W-:Y:S02]  /*2b140*/  SEL R62, RZ, 0x1, P1 ;  /* 0x00000001ff3e7807 */ /* 0x000fe40000800000 */
[----:B------:R-:W-:-:S02]  /*2b150*/  SEL R50, RZ, 0x1, P3 ;  /* 0x00000001ff327807 */ /* 0x000fc40001800000 */
[C---:B------:R-:W-:Y:S02]  /*2b160*/  ISETP.GE.U32.AND.EX P2, PT, R49.reuse, RZ, PT, P2 ;  /* 0x000000ff3100720c */ /* 0x040fe40003f46120 */
[----:B------:R-:W-:Y:S01]  /*2b170*/  IADD3 R62, P3, P4, R50, R48, R62 ;  /* 0x00000030323e7210 */ /* 0x000fe20007c7e03e */
[----:B------:R-:W-:-:S03]  /*2b180*/  IMAD.X R50, R49, 0x1, R65, P5 ;  /* 0x0000000131327824 */ /* 0x000fc600028e0641 */
[----:B------:R-:W-:Y:S02]  /*2b190*/  ISETP.GE.U32.AND P1, PT, R62, R48, PT ;  /* 0x000000303e00720c */ /* 0x000fe40003f26070 */
[----:B------:R-:W-:Y:S02]  /*2b1a0*/  ISETP.GE.U32.AND.EX P0, PT, R50, R65, PT, P0 ;  /* 0x000000413200720c */ /* 0x000fe40003f06100 */
[-C--:B------:R-:W-:Y:S02]  /*2b1b0*/  IADD3.X R65, PT, PT, RZ, R50.reuse, RZ, P3, P4 ;  /* 0x00000032ff417210 */ /* 0x080fe40001fe84ff */
[----:B------:R-:W-:Y:S02]  /*2b1c0*/  SEL R48, RZ, 0x1, P2 ;  /* 0x00000001ff307807 */ /* 0x000fe40001000000 */
[----:B------:R-:W-:Y:S02]  /*2b1d0*/  SEL R49, RZ, 0x1, P0 ;  /* 0x00000001ff317807 */ /* 0x000fe40000000000 */
[----:B------:R-:W-:-:S02]  /*2b1e0*/  ISETP.GE.U32.AND.EX P1, PT, R65, R50, PT, P1 ;  /* 0x000000324100720c */ /* 0x000fc40003f26110 */
        /* <DEDUP_REMOVED lines=17> */
.L_x_168:
[----:B------:R-:W-:Y:S05]  /*2b300*/  BSYNC.RECONVERGENT B0 ;  /* 0x0000000000007941 */ /* 0x000fea0003800200 */
.L_x_167:
        /* <DEDUP_REMOVED lines=41> */
[----:B------:R-:W-:Y:S02]  /*2b5a0*/  IMAD.MOV.U32 R70, RZ, RZ, R48 ;  /* 0x000000ffff467224 */ /* 0x000fe400078e0030 */
[----:B------:R-:W-:Y:S01]  /*2b5b0*/  IMAD.MOV.U32 R75, RZ, RZ, R71 ;  /* 0x000000ffff4b7224 */ /* 0x000fe200078e0047 */
[----:B------:R-:W-:Y:S02]  /*2b5c0*/  ISETP.NE.U32.AND P0, PT, R52, -0x1, PT ;  /* 0xffffffff3400780c */ /* 0x000fe40003f05070 */
[----:B------:R-:W-:-:S04]  /*2b5d0*/  LOP3.LUT R52, R63, R61, RZ, 0xc0, !PT ;  /* 0x0000003d3f347212 */ /* 0x000fc800078ec0ff */
        /* <DEDUP_REMOVED lines=9> */
.L_x_170:
[----:B------:R-:W-:Y:S01]  /*2b670*/  ISETP.GE.U32.AND P0, PT, R48, -0x3d1, PT ;  /* 0xfffffc2f3000780c */ /* 0x000fe20003f06070 */
[----:B------:R-:W-:Y:S01]  /*2b680*/  BSSY.RELIABLE B1, `(.L_x_172) ;  /* 0x0000038000017945 */ /* 0x000fe20003800100 */
[----:B------:R-:W-:Y:S02]  /*2b690*/  IADD3 R57, P2, PT, R58, 0x1, RZ ;  /* 0x000000013a397810 */ /* 0x000fe40007f5e0ff */
[----:B------:R-:W-:Y:S02]  /*2b6a0*/  ISETP.GE.U32.AND.EX P0, PT, R71, -0x2, PT, P0 ;  /* 0xfffffffe4700780c */ /* 0x000fe40003f06100 */
[----:B------:R-:W-:Y:S02]  /*2b6b0*/  IADD3 R56, P3, PT, R60, 0x1, RZ ;  /* 0x000000013c387810 */ /* 0x000fe40007f7e0ff */
[----:B------:R-:W-:-:S04]  /*2b6c0*/  SEL R52, RZ, 0x1, P0 ;  /* 0x00000001ff347807 */ /* 0x000fc80000000000 */
[----:B------:R-:W-:Y:S01]  /*2b6d0*/  ISETP.GE.U32.AND P1, PT, R57, R52, PT ;  /* 0x000000343900720c */ /* 0x000fe20003f26070 */
[----:B------:R-:W-:Y:S01]  /*2b6e0*/  IMAD.X R52, RZ, RZ, R59, P2 ;  /* 0x000000ffff347224 */ /* 0x000fe200010e063b */
[----:B------:R-:W-:Y:S02]  /*2b6f0*/  ISETP.NE.U32.AND P2, PT, R58, -0x1, PT ;  /* 0xffffffff3a00780c */ /* 0x000fe40003f45070 */
[----:B------:R-:W-:Y:S02]  /*2b700*/  IADD3 R58, P4, PT, R62, 0x1, RZ ;  /* 0x000000013e3a7810 */ /* 0x000fe40007f9e0ff */
[----:B------:R-:W-:-:S04]  /*2b710*/  ISETP.GE.U32.AND.EX P1, PT, R52, RZ, PT, P1 ;  /* 0x000000ff3400720c */ /* 0x000fc80003f26110 */
[----:B------:R-:W-:-:S04]  /*2b720*/  ISETP.NE.OR.EX P1, PT, R59, -0x1, !P1, P2 ;  /* 0xffffffff3b00780c */ /* 0x000fc80004f25720 */
[----:B------:R-:W-:-:S04]  /*2b730*/  SEL R53, RZ, 0x1, !P1 ;  /* 0x00000001ff357807 */ /* 0x000fc80004800000 */
[----:B------:R-:W-:Y:S01]  /*2b740*/  ISETP.GE.U32.AND P2, PT, R56, R53, PT ;  /* 0x000000353800720c */ /* 0x000fe20003f46070 */
[----:B------:R-:W-:Y:S01]  /*2b750*/  IMAD.X R53, RZ, RZ, R61, P3 ;  /* 0x000000ffff357224 */ /* 0x000fe200018e063d */
[----:B------:R-:W-:-:S04]  /*2b760*/  ISETP.NE.U32.AND P3, PT, R60, -0x1, PT ;  /* 0xffffffff3c00780c */ /* 0x000fc80003f65070 */
[----:B------:R-:W-:-:S04]  /*2b770*/  ISETP.GE.U32.AND.EX P2, PT, R53, RZ, PT, P2 ;  /* 0x000000ff3500720c */ /* 0x000fc80003f46120 */
[----:B------:R-:W-:Y:S02]  /*2b780*/  ISETP.NE.OR.EX P2, PT, R61, -0x1, !P2, P3 ;  /* 0xffffffff3d00780c */ /* 0x000fe40005745730 */
[----:B------:R-:W-:Y:S02]  /*2b790*/  SEL R61, RZ, 0xffffffff, P0 ;  /* 0xffffffffff3d7807 */ /* 0x000fe40000000000 */
[----:B------:R-:W-:Y:S02]  /*2b7a0*/  SEL R59, RZ, 0x1, !P2 ;  /* 0x00000001ff3b7807 */ /* 0x000fe40005000000 */
[C---:B------:R-:W-:Y:S02]  /*2b7b0*/  IADD3 R57, P0, PT, R61.reuse, R57, RZ ;  /* 0x000000393d397210 */ /* 0x040fe40007f1e0ff */
[----:B------:R-:W-:Y:S01]  /*2b7c0*/  ISETP.GE.U32.AND P3, PT, R58, R59, PT ;  /* 0x0000003b3a00720c */ /* 0x000fe20003f66070 */
[----:B------:R-:W-:Y:S01]  /*2b7d0*/  IMAD.X R59, RZ, RZ, R63, P4 ;  /* 0x000000ffff3b7224 */ /* 0x000fe200020e063f */
[----:B------:R-:W-:Y:S01]  /*2b7e0*/  ISETP.NE.U32.AND P4, PT, R62, -0x1, PT ;  /* 0xffffffff3e00780c */ /* 0x000fe20003f85070 */
[----:B------:R-:W-:-:S03]  /*2b7f0*/  IMAD.X R52, R61, 0x1, R52, P0 ;  /* 0x000000013d347824 */ /* 0x000fc600000e0634 */
        /* <DEDUP_REMOVED lines=10> */
[----:B------:R-:W-:Y:S01]  /*2b8a0*/  SEL R60, RZ, 0xffffffff, !P1 ;  /* 0xffffffffff3c7807 */ /* 0x000fe20004800000 */
[----:B------:R-:W-:-:S03]  /*2b8b0*/  IMAD.MOV.U32 R59, RZ, RZ, R52 ;  /* 0x000000ffff3b7224 */ /* 0x000fc600078e0034 */
[----:B------:R-:W-:Y:S02]  /*2b8c0*/  ISETP.NE.AND.EX P0, PT, R51, RZ, PT, P0 ;  /* 0x000000ff3300720c */ /* 0x000fe40003f05300 */
[----:B------:R-:W-:-:S05]  /*2b8d0*/  IADD3 R56, P1, PT, R60, R56, RZ ;  /* 0x000000383c387210 */ /* 0x000fca0007f3e0ff */
[----:B------:R-:W-:Y:S02]  /*2b8e0*/  IMAD.X R53, R60, 0x1, R53, P1 ;  /* 0x000000013c357824 */ /* 0x000fe400008e0635 */
[----:B------:R-:W-:Y:S02]  /*2b8f0*/  IMAD.MOV.U32 R60, RZ, RZ, R56 ;  /* 0x000000ffff3c7224 */ /* 0x000fe400078e0038 */
[----:B------:R-:W-:Y:S02]  /*2b900*/  IMAD.MOV.U32 R61, RZ, RZ, R53 ;  /* 0x000000ffff3d7224 */ /* 0x000fe400078e0035 */
[----:B------:R-:W-:Y:S05]  /*2b910*/  @P0 BRA `(.L_x_173) ;  /* 0x0000000000380947 */ /* 0x000fea0003800000 */
[----:B------:R-:W-:Y:S02]  /*2b920*/  LOP3.LUT R52, R62, R60, RZ, 0xc0, !PT ;  /* 0x0000003c3e347212 */ /* 0x000fe400078ec0ff */
[----:B------:R-:W-:Y:S02]  /*2b930*/  IADD3 R70, P1, PT, R48, 0x3d1, RZ ;  /* 0x000003d130467810 */ /* 0x000fe40007f3e0ff */
[----:B------:R-:W-:Y:S02]  /*2b940*/  ISETP.NE.U32.AND P0, PT, R52, -0x1, PT ;  /* 0xffffffff3400780c */ /* 0x000fe40003f05070 */
[----:B------:R-:W-:Y:S02]  /*2b950*/  LOP3.LUT R52, R63, R61, RZ, 0xc0, !PT ;  /* 0x0000003d3f347212 */ /* 0x000fe400078ec0ff */
[----:B------:R-:W-:Y:S02]  /*2b960*/  IADD3.X R75, PT, PT, R71, 0x1, RZ, P1, !PT ;  /* 0x00000001474b7810 */ /* 0x000fe40000ffe4ff */
        /* <DEDUP_REMOVED lines=9> */
.L_x_173:
[----:B------:R-:W-:Y:S05]  /*2ba00*/  BSYNC.RELIABLE B1 ;  /* 0x0000000000017941 */ /* 0x000fea0003800100 */
.L_x_172:
[----:B------:R-:W-:Y:S01]  /*2ba10*/  IADD3 R52, P1, PT, R48, 0x3d1, RZ ;  /* 0x000003d130347810 */ /* 0x000fe20007f3e0ff */
[----:B------:R-:W-:Y:S01]  /*2ba20*/  BSSY.RELIABLE B1, `(.L_x_174) ;  /* 0x0000039000017945 */ /* 0x000fe20003800100 */
[----:B------:R-:W-:Y:S02]  /*2ba30*/  IADD3 R53, P2, PT, R58, 0x1, RZ ;  /* 0x000000013a357810 */ /* 0x000fe40007f5e0ff */
[----:B------:R-:W-:Y:S02]  /*2ba40*/  ISETP.GE.U32.AND P0, PT, R52, -0x3d1, PT ;  /* 0xfffffc2f3400780c */ /* 0x000fe40003f06070 */
[----:B------:R-:W-:Y:S02]  /*2ba50*/  IADD3.X R52, PT, PT, R71, 0x1, RZ, P1, !PT ;  /* 0x0000000147347810 */ /* 0x000fe40000ffe4ff */
[----:B------:R-:W-:Y:S02]  /*2ba60*/  IADD3 R57, P3, PT, R60, 0x1, RZ ;  /* 0x000000013c397810 */ /* 0x000fe40007f7e0ff */
[----:B------:R-:W-:-:S04]  /*2ba70*/  ISETP.GE.U32.AND.EX P0, PT, R52, -0x2, PT, P0 ;  /* 0xfffffffe3400780c */ /* 0x000fc80003f06100 */
[----:B------:R-:W-:-:S04]  /*2ba80*/  SEL R52, RZ, 0x1, P0 ;  /* 0x00000001ff347807 */ /* 0x000fc80000000000 */
[----:B------:R-:W-:Y:S01]  /*2ba90*/  ISETP.GE.U32.AND P1, PT, R53, R52, PT ;  /* 0x000000343500720c */ /* 0x000fe20003f26070 */
[----:B------:R-:W-:Y:S01]  /*2baa0*/  IMAD.X R52, RZ, RZ, R59, P2 ;  /* 0x000000ffff347224 */ /* 0x000fe200010e063b */
[----:B------:R-:W-:-:S04]  /*2bab0*/  ISETP.NE.U32.AND P2, PT, R58, -0x1, PT ;  /* 0xffffffff3a00780c */ /* 0x000fc80003f45070 */
[----:B------:R-:W-:-:S04]  /*2bac0*/  ISETP.GE.U32.AND.EX P1, PT, R52, RZ, PT, P1 ;  /* 0x000000ff3400720c */ /* 0x000fc80003f26110 */
[----:B------:R-:W-:Y:S02]  /*2bad0*/  ISETP.NE.OR.EX P1, PT, R59, -0x1, !P1, P2 ;  /* 0xffffffff3b00780c */ /* 0x000fe40004f25720 */
[----:B------:R-:W-:Y:S02]  /*2bae0*/  IADD3 R59, P4, PT, R62, 0x1, RZ ;  /* 0x000000013e3b7810 */ /* 0x000fe40007f9e0ff */
[----:B------:R-:W-:-:S04]  /*2baf0*/  SEL R56, RZ, 0x1, !P1 ;  /* 0x00000001ff387807 */ /* 0x000fc80004800000 */
[----:B------:R-:W-:Y:S01]  /*2bb00*/  ISETP.GE.U32.AND P2, PT, R57, R56, PT ;  /* 0x000000383900720c */ /* 0x000fe20003f46070 */
[----:B------:R-:W-:Y:S01]  /*2bb10*/  IMAD.X R56, RZ, RZ, R61, P3 ;  /* 0x000000ffff387224 */ /* 0x000fe200018e063d */
[----:B------:R-:W-:Y:S02]  /*2bb20*/  ISETP.NE.U32.AND P3, PT, R60, -0x1, PT ;  /* 0xffffffff3c00780c */ /* 0x000fe40003f65070 */
[----:B------:R-:W-:Y:S02]  /*2bb30*/  SEL R60, RZ, 0xffffffff, !P1 ;  /* 0xffffffffff3c7807 */ /* 0x000fe40004800000 */
[----:B------:R-:W-:Y:S02]  /*2bb40*/  ISETP.GE.U32.AND.EX P2, PT, R56, RZ, PT, P2 ;  /* 0x000000ff3800720c */ /* 0x000fe40003f46120 */
[----:B------:R-:W-:Y:S02]  /*2bb50*/  IADD3 R57, P1, PT, R60, R57, RZ ;  /* 0x000000393c397210 */ /* 0x000fe40007f3e0ff */
[----:B------:R-:W-:-:S03]  /*2bb60*/  ISETP.NE.OR.EX P2, PT, R61, -0x1, !P2, P3 ;  /* 0xffffffff3d00780c */ /* 0x000fc60005745730 */
[----:B------:R-:W-:Y:S01]  /*2bb70*/  IMAD.X R56, R60, 0x1, R56, P1 ;  /* 0x000000013c387824 */ /* 0x000fe200008e0638 */
[----:B------:R-:W-:Y:S01]  /*2bb80*/  SEL R58, RZ, 0x1, !P2 ;  /* 0x00000001ff3a7807 */ /* 0x000fe20005000000 */
[----:B------:R-:W-:-:S03]  /*2bb90*/  IMAD.MOV.U32 R60, RZ, RZ, R57 ;  /* 0x000000ffff3c7224 */ /* 0x000fc600078e0039 */
[----:B------:R-:W-:Y:S01]  /*2bba0*/  ISETP.GE.U32.AND P3, PT, R59, R58, PT ;  /* 0x0000003a3b00720c */ /* 0x000fe20003f66070 */
[----:B------:R-:W-:Y:S01]  /*2bbb0*/  IMAD.X R58, RZ, RZ, R63, P4 ;  /* 0x000000ffff3a7224 */ /* 0x000fe200020e063f */
[----:B------:R-:W-:-:S04]  /*2bbc0*/  ISETP.NE.U32.AND P4, PT, R62, -0x1, PT ;  /* 0xffffffff3e00780c */ /* 0x000fc80003f85070 */
[----:B------:R-:W-:-:S04]  /*2bbd0*/  ISETP.GE.U32.AND.EX P3, PT, R58, RZ, PT, P3 ;  /* 0x000000ff3a00720c */ /* 0x000fc80003f66130 */
[----:B------:R-:W-:-:S04]  /*2bbe0*/  ISETP.NE.OR.EX P3, PT, R63, -0x1, !P3, P4 ;  /* 0xffffffff3f00780c */ /* 0x000fc80005f65740 */
[----:B------:R-:W-:-:S04]  /*2bbf0*/  SEL R61, RZ, 0x1, !P3 ;  /* 0x00000001ff3d7807 */ /* 0x000fc80005800000 */
[----:B------:R-:W-:Y:S02]  /*2bc00*/  ISETP.NE.U32.AND P3, PT, R50, R61, PT ;  /* 0x0000003d3200720c */ /* 0x000fe40003f65070 */
[----:B------:R-:W-:Y:S02]  /*2bc10*/  SEL R61, RZ, 0xffffffff, P0 ;  /* 0xffffffffff3d7807 */ /* 0x000fe40000000000 */
[----:B------:R-:W-:Y:S02]  /*2bc20*/  SEL R50, RZ, 0xffffffff, !P2 ;  /* 0xffffffffff327807 */ /* 0x000fe40005000000 */
[----:B------:R-:W-:Y:S02]  /*2bc30*/  IADD3 R53, P0, PT, R61, R53, RZ ;  /* 0x000000353d357210 */ /* 0x000fe40007f1e0ff */
[----:B------:R-:W-:-:S03]  /*2bc40*/  IADD3 R62, P2, PT, R50, R59, RZ ;  /* 0x0000003b323e7210 */ /* 0x000fc60007f5e0ff */
[----:B------:R-:W-:Y:S01]  /*2bc50*/  IMAD.X R52, R61, 0x1, R52, P0 ;  /* 0x000000013d347824 */ /* 0x000fe200000e0634 */
[----:B------:R-:W-:Y:S01]  /*2bc60*/  ISETP.NE.AND.EX P0, PT, R51, RZ, PT, P3 ;  /* 0x000000ff3300720c */ /* 0x000fe20003f05330 */
[----:B------:R-:W-:Y:S02]  /*2bc70*/  IMAD.X R50, R50, 0x1, R58, P2 ;  /* 0x0000000132327824 */ /* 0x000fe400010e063a */
[----:B------:R-:W-:Y:S02]  /*2bc80*/  IMAD.MOV.U32 R58, RZ, RZ, R53 ;  /* 0x000000ffff3a7224 */ /* 0x000fe400078e0035 */
[----:B------:R-:W-:Y:S02]  /*2bc90*/  IMAD.MOV.U32 R59, RZ, RZ, R52 ;  /* 0x000000ffff3b7224 */ /* 0x000fe400078e0034 */
[----:B------:R-:W-:Y:S02]  /*2bca0*/  IMAD.MOV.U32 R61, RZ, RZ, R56 ;  /* 0x000000ffff3d7224 */ /* 0x000fe400078e0038 */
[----:B------:R-:W-:-:S04]  /*2bcb0*/  IMAD.MOV.U32 R63, RZ, RZ, R50 ;  /* 0x000000ffff3f7224 */ /* 0x000fc800078e0032 */
        /* <DEDUP_REMOVED lines=15> */
.L_x_175:
[----:B------:R-:W-:Y:S05]  /*2bdb0*/  BSYNC.RELIABLE B1 ;  /* 0x0000000000017941 */ /* 0x000fea0003800100 */
.L_x_174:
        /* <DEDUP_REMOVED lines=11> */
[----:B------:R-:W-:Y:S02]  /*2be70*/  IADD3.X R75, PT, PT, R71, 0x3, RZ, P4, !PT ;  /* 0x00000003474b7810 */ /* 0x000fe400027fe4ff */
        /* <DEDUP_REMOVED lines=13> */
[----:B------:R-:W-:Y:S01]  /*2bf50*/  SEL R57, RZ, 0xffffffff, !P2 ;  /* 0xffffffffff397807 */ /* 0x000fe20005000000 */
[----:B------:R-:W-:Y:S02]  /*2bf60*/  IMAD.MOV.U32 R58, RZ, RZ, R50 ;  /* 0x000000ffff3a7224 */ /* 0x000fe400078e0032 */
[----:B------:R-:W-:Y:S01]  /*2bf70*/  IMAD.X R61, R56, 0x1, R51, P1 ;  /* 0x00000001383d7824 */ /* 0x000fe200008e0633 */
[----:B------:R-:W-:-:S04]  /*2bf80*/  IADD3 R62, P2, P3, R62, 0x1, R57 ;  /* 0x000000013e3e7810 */ /* 0x000fc80007b5e039 */
[----:B------:R-:W-:-:S09]  /*2bf90*/  IADD3.X R63, PT, PT, R63, RZ, R57, P2, P3 ;  /* 0x000000ff3f3f7210 */ /* 0x000fd200017e6439 */
.L_x_171:
[----:B------:R-:W-:Y:S05]  /*2bfa0*/  BSYNC.RECONVERGENT B0 ;  /* 0x0000000000007941 */ /* 0x000fea0003800200 */
.L_x_169:
        /* <DEDUP_REMOVED lines=31> */
[C---:B------:R-:W-:Y:S02]  /*2c1a0*/  IMAD R66, R43.reuse, R29, R66 ;  /* 0x0000001d2b427224 */ /* 0x040fe400078e0242 */
[----:B------:R-:W-:-:S04]  /*2c1b0*/  IMAD.WIDE.U32 R68, R43, R31, RZ ;  /* 0x0000001f2b447225 */ /* 0x000fc800078e00ff */
[----:B------:R-:W-:Y:S02]  /*2c1c0*/  IMAD.IADD R66, R57, 0x1, R66 ;  /* 0x0000000139427824 */ /* 0x000fe400078e0242 */
[----:B------:R-:W-:-:S03]  /*2c1d0*/  IMAD.WIDE.U32 R56, P1, R42, R30, R64 ;  /* 0x0000001e2a387225 */ /* 0x000fc60007820040 */
[----:B------:R-:W-:Y:S01]  /*2c1e0*/  IADD3.X R53, PT, PT, R66, R49, RZ, P2, P3 ;  /* 0x0000003142357210 */ /* 0x000fe200017e64ff */
[----:B------:R-:W-:-:S03]  /*2c1f0*/  IMAD.WIDE.U32 R64, R42, R29, RZ ;  /* 0x0000001d2a407225 */ /* 0x000fc600078e00ff */
[----:B------:R-:W-:Y:S01]  /*2c200*/  ISETP.GE.U32.AND.EX P0, PT, R53, R66, PT, P0 ;  /* 0x000000423500720c */ /* 0x000fe20003f06100 */
[----:B------:R-:W-:Y:S01]  /*2c210*/  IMAD.X R49, RZ, RZ, RZ, P1 ;  /* 0x000000ffff317224 */ /* 0x000fe200008e06ff */
[----:B------:R-:W-:Y:S01]  /*2c220*/  IADD3 RZ, P1, PT, R65, R56, RZ ;  /* 0x0000003841ff7210 */ /* 0x000fe20007f3e0ff */
[----:B------:R-:W-:Y:S01]  /*2c230*/  IMAD.MOV.U32 R48, RZ, RZ, R57 ;  /* 0x000000ffff307224 */ /* 0x000fe200078e0039 */
[----:B------:R-:W-:Y:S01]  /*2c240*/  SEL R65, RZ, 0x1, P0 ;  /* 0x00000001ff417807 */ /* 0x000fe20000000000 */
[----:B------:R-:W-:-:S04]  /*2c250*/  IMAD.WIDE.U32 R56, R31, R42, RZ ;  /* 0x0000002a1f387225 */ /* 0x000fc800078e00ff */
[----:B------:R-:W-:-:S04]  /*2c260*/  IMAD.WIDE.U32.X R48, R43, R30, R48, P1 ;  /* 0x0000001e2b307225 */ /* 0x000fc800008e0430 */
[----:B------:R-:W-:Y:S01]  /*2c270*/  IMAD R64, R32, R42, RZ ;  /* 0x0000002a20407224 */ /* 0x000fe200078e02ff */
[----:B------:R-:W-:Y:S01]  /*2c280*/  IADD3 R48, P0, P1, R56, R48, R65 ;  /* 0x0000003038307210 */ /* 0x000fe2000791e041 */
[----:B------:R-:W-:-:S03]  /*2c290*/  IMAD.WIDE.U32 R68, P3, R42, R32, R68 ;  /* 0x000000202a447225 */ /* 0x000fc60007860044 */
[----:B------:R-:W-:Y:S01]  /*2c2a0*/  ISETP.GE.U32.AND P2, PT, R48, R56, PT ;  /* 0x000000383000720c */ /* 0x000fe20003f46070 */
[----:B------:R-:W-:Y:S02]  /*2c2b0*/  IMAD R64, R43, R31, R64 ;  /* 0x0000001f2b407224 */ /* 0x000fe400078e0240 */
[----:B------:R-:W-:-:S04]  /*2c2c0*/  IMAD.WIDE.U32 R80, R40, R34, R50 ;  /* 0x0000002228507225 */ /* 0x000fc800078e0032 */
[----:B------:R-:W-:Y:S02]  /*2c2d0*/  IMAD.IADD R71, R57, 0x1, R64 ;  /* 0x0000000139477824 */ /* 0x000fe400078e0240 */
[----:B------:R-:W-:-:S03]  /*2c2e0*/  IMAD.WIDE.U32 R56, R42, R31, RZ ;  /* 0x0000001f2a387225 */ /* 0x000fc600078e00ff */
[----:B------:R-:W-:Y:S01]  /*2c2f0*/  IADD3.X R49, PT, PT, R71, R49, RZ, P0, P1 ;  /* 0x0000003147317210 */ /* 0x000fe200007e24ff */
[----:B------:R-:W-:Y:S01]  /*2c300*/  IMAD.WIDE.U32 R64, R41, R34, RZ ;  /* 0x0000002229407225 */ /* 0x000fe200078e00ff */
[----:B------:R-:W-:Y:S02]  /*2c310*/  IADD3 RZ, P4, PT, R57, R68, RZ ;  /* 0x0000004439ff7210 */ /* 0x000fe40007f9e0ff */
[----:B------:R-:W-:Y:S01]  /*2c320*/  ISETP.GE.U32.AND P0, PT, R80, R50, PT ;  /* 0x000000325000720c */ /* 0x000fe20003f06070 */
[----:B------:R-:W-:Y:S01]  /*2c330*/  IMAD.WIDE.U32 R56, R40, R34, RZ ;  /* 0x0000002228387225 */ /* 0x000fe200078e00ff */
[----:B------:R-:W-:-:S03]  /*2c340*/  ISETP.GE.U32.AND.EX P2, PT, R49, R71, PT, P2 ;  /* 0x000000473100720c */ /* 0x000fc60003f46120 */
[----:B------:R-:W-:Y:S02]  /*2c350*/  IMAD R56, R35, R40, RZ ;  /* 0x0000002823387224 */ /* 0x000fe400078e02ff */
[----:B------:R-:W-:-:S04]  /*2c360*/  IMAD.WIDE.U32 R64, P5, R40, R35, R64 ;  /* 0x0000002328407225 */ /* 0x000fc800078a0040 */
[----:B------:R-:W-:Y:S01]  /*2c370*/  IMAD R56, R41, R34, R56 ;  /* 0x0000002229387224 */ /* 0x000fe200078e0238 */
[----:B------:R-:W-:Y:S01]  /*2c380*/  IADD3 RZ, P6, PT, R57, R64, RZ ;  /* 0x0000004039ff7210 */ /* 0x000fe20007fde0ff */
[----:B------:R-:W-:Y:S02]  /*2c390*/  IMAD.MOV.U32 R50, RZ, RZ, R65 ;  /* 0x000000ffff327224 */ /* 0x000fe400078e0041 */
[----:B------:R-:W-:Y:S02]  /*2c3a0*/  IMAD.IADD R78, R81, 0x1, R56 ;  /* 0x00000001514e7824 */ /* 0x000fe400078e0238 */
[----:B------:R-:W-:-:S03]  /*2c3b0*/  IMAD.WIDE.U32 R56, R40, R27, R52 ;  /* 0x0000001b28387225 */ /* 0x000fc600078e0034 */
[----:B------:R-:W-:Y:S01]  /*2c3c0*/  ISETP.GE.U32.AND.EX P0, PT, R78, R51, PT, P0 ;  /* 0x000000334e00720c */ /* 0x000fe20003f06100 */
[----:B------:R-:W-:Y:S01]  /*2c3d0*/  IMAD.X R51, RZ, RZ, RZ, P5 ;  /* 0x000000ffff337224 */ /* 0x000fe200028e06ff */
[----:B------:R-:W-:Y:S01]  /*2c3e0*/  ISETP.GE.U32.AND P1, PT, R56, R52, PT ;  /* 0x000000343800720c */ /* 0x000fe20003f26070 */
[----:B------:R-:W-:Y:S01]  /*2c3f0*/  IMAD R52, R28, R40, RZ ;  /* 0x000000281c347224 */ /* 0x000fe200078e02ff */
[----:B------:R-:W-:Y:S01]  /*2c400*/  SEL R64, RZ, 0x1, P0 ;  /* 0x00000001ff407807 */ /* 0x000fe20000000000 */
[----:B------:R-:W-:-:S04]  /*2c410*/  IMAD.WIDE.U32.X R50, R41, R35, R50, P6 ;  /* 0x0000002329327225 */ /* 0x000fc800030e0432 */
[CC--:B------:R-:W-:Y:S01]  /*2c420*/  IMAD R52, R41.reuse, R27.reuse, R52 ;  /* 0x0000001b29347224 */ /* 0x0c0fe200078e0234 */
[----:B------:R-:W-:Y:S01]  /*2c430*/  IADD3 R50, P5, P6, R56, R50, R64 ;  /* 0x0000003238327210 */ /* 0x000fe20007ebe040 */
[----:B------:R-:W-:Y:S01]  /*2c440*/  IMAD.WIDE.U32 R66, R41, R27, RZ ;  /* 0x0000001b29427225 */ /* 0x000fe200078e00ff */
[----:B------:R-:W-:Y:S02]  /*2c450*/  SEL R64, RZ, 0x1, P2 ;  /* 0x00000001ff407807 */ /* 0x000fe40001000000 */
[----:B------:R-:W-:Y:S01]  /*2c460*/  ISETP.GE.U32.AND P0, PT, R50, R56, PT ;  /* 0x000000383200720c */ /* 0x000fe20003f06070 */
[----:B------:R-:W-:Y:S02]  /*2c470*/  IMAD.IADD R57, R57, 0x1, R52 ;  /* 0x0000000139397824 */ /* 0x000fe400078e0234 */
[----:B------:R-:W-:-:S03]  /*2c480*/  IMAD R83, R35, R42, RZ ;  /* 0x0000002a23537224 */ /* 0x000fc600078e02ff */
[C---:B------:R-:W-:Y:S01]  /*2c490*/  ISETP.GE.U32.AND.EX P1, PT, R57.reuse, R53, PT, P1 ;  /* 0x000000353900720c */ /* 0x040fe20003f26110 */
[----:B------:R-:W-:Y:S01]  /*2c4a0*/  IMAD.WIDE.U32 R52, R40, R27, RZ ;  /* 0x0000001b28347225 */ /* 0x000fe200078e00ff */
[----:B------:R-:W-:-:S03]  /*2c4b0*/  IADD3.X R51, PT, PT, R57, R51, RZ, P5, P6 ;  /* 0x0000003339337210 */ /* 0x000fc60002fec4ff */
[----:B------:R-:W-:Y:S01]  /*2c4c0*/  IMAD.WIDE.U32 R66, P5, R40, R28, R66 ;  /* 0x0000001c28427225 */ /* 0x000fe200078a0042 */
[----:B------:R-:W-:-:S03]  /*2c4d0*/  ISETP.GE.U32.AND.EX P0, PT, R51, R57, PT, P0 ;  /* 0x000000393300720c */ /* 0x000fc60003f06100 */
[----:B------:R-:W-:Y:S01]  /*2c4e0*/  IMAD.MOV.U32 R52, RZ, RZ, R69 ;  /* 0x000000ffff347224 */ /* 0x000fe200078e0045 */
[----:B------:R-:W-:Y:S01]  /*2c4f0*/  IADD3 RZ, P6, PT, R53, R66, RZ ;  /* 0x0000004235ff7210 */ /* 0x000fe20007fde0ff */
[----:B------:R-:W-:Y:S02]  /*2c500*/  IMAD.X R53, RZ, RZ, RZ, P3 ;  /* 0x000000ffff357224 */ /* 0x000fe400018e06ff */
[----:B------:R-:W-:-:S04]  /*2c510*/  IMAD.WIDE.U32 R56, R40, R29, R48 ;  /* 0x0000001d28387225 */ /* 0x000fc800078e0030 */
[C---:B------:R-:W-:Y:S01]  /*2c520*/  IMAD.WIDE.U32.X R52, R43.reuse, R32, R52, P4 ;  /* 0x000000202b347225 */ /* 0x040fe200020e0434 */
[----:B------:R-:W-:Y:S02]  /*2c530*/  ISETP.GE.U32.AND P2, PT, R56, R48, PT ;  /* 0x000000303800720c */ /* 0x000fe40003f46070 */
[----:B------:R-:W-:Y:S01]  /*2c540*/  SEL R48, RZ, 0x1, P0 ;  /* 0x00000001ff307807 */ /* 0x000fe20000000000 */
[----:B------:R-:W-:Y:S01]  /*2c550*/  IMAD R83, R43, R34, R83 ;  /* 0x000000222b537224 */ /* 0x000fe200078e0253 */
[----:B------:R-:W-:Y:S01]  /*2c560*/  IADD3 R64, P3, PT, R64, R52, RZ ;  /* 0x0000003440407210 */ /* 0x000fe20007f7e0ff */
[----:B------:R-:W-:Y:S01]  /*2c570*/  IMAD.MOV.U32 R52, RZ, RZ, R67 ;  /* 0x000000ffff347224 */ /* 0x000fe200078e0043 */
[----:B------:R-:W-:Y:S01]  /*2c580*/  SEL R43, RZ, 0x1, P1 ;  /* 0x00000001ff2b7807 */ /* 0x000fe20000800000 */
[----:B------:R-:W-:-:S04]  /*2c590*/  IMAD.WIDE.U32 R66, R40, R29, RZ ;  /* 0x0000001d28427225 */ /* 0x000fc800078e00ff */
[----:B------:R-:W-:Y:S02]  /*2c5a0*/  IMAD.X R65, RZ, RZ, R53, P3 ;  /* 0x000000ffff417224 */ /* 0x000fe400018e0635 */
[----:B------:R-:W-:Y:S02]  /*2c5b0*/  IMAD.X R53, RZ, RZ, RZ, P5 ;  /* 0x000000ffff357224 */ /* 0x000fe400028e06ff */
[----:B------:R-:W-:-:S04]  /*2c5c0*/  IMAD.WIDE.U32 R68, R44, R34, R50 ;  /* 0x000000222c447225 */ /* 0x000fc800078e0032 */
        /* <DEDUP_REMOVED lines=9> */
[C---:B------:R-:W-:Y:S01]  /*2c660*/  ISETP.GE.U32.AND.EX P2, PT, R43.reuse, R49, PT, P2 ;  /* 0x000000312b00720c */ /* 0x040fe20003f46120 */
[----:B------:R-:W-:Y:S02]  /*2c670*/  IMAD.X R53, R43, 0x1, R53, P4 ;  /* 0x000000012b357824 */ /* 0x000fe400020e0635 */
[----:B------:R-:W-:Y:S01]  /*2c680*/  IMAD.WIDE.U32 R56, P1, R40, R30, R56 ;  /* 0x0000001e28387225 */ /* 0x000fe20007820038 */
[----:B------:R-:W-:Y:S02]  /*2c690*/  SEL R66, RZ, 0x1, P2 ;  /* 0x00000001ff427807 */ /* 0x000fe40001000000 */
        /* <DEDUP_REMOVED lines=8> */
[----:B------:R-:W-:-:S04]  /*2c720*/  IADD3 R66, P0, P1, R43, R48, R66 ;  /* 0x000000302b427210 */ /* 0x000fc8000791e042 */
[----:B------:R-:W-:Y:S01]  /*2c730*/  IADD3.X R43, PT, PT, RZ, R49, RZ, P0, P1 ;  /* 0x00000031ff2b7210 */ /* 0x000fe200007e24ff */
[----:B------:R-:W-:-:S04]  /*2c740*/  IMAD.WIDE.U32 R56, P0, R40, R32, R56 ;  /* 0x0000002028387225 */ /* 0x000fc80007800038 */
[----:B------:R-:W-:-:S04]  /*2c750*/  IMAD.WIDE.U32 R48, R40, R31, RZ ;  /* 0x0000001f28307225 */ /* 0x000fc800078e00ff */
[----:B------:R-:W-:Y:S01]  /*2c760*/  IMAD.MOV.U32 R48, RZ, RZ, R57 ;  /* 0x000000ffff307224 */ /* 0x000fe200078e0039 */
[----:B------:R-:W-:Y:S01]  /*2c770*/  IADD3 RZ, P1, PT, R49, R56, RZ ;  /* 0x0000003831ff7210 */ /* 0x000fe20007f3e0ff */
[----:B------:R-:W-:Y:S01]  /*2c780*/  IMAD.X R49, RZ, RZ, RZ, P0 ;  /* 0x000000ffff317224 */ /* 0x000fe200000e06ff */
[----:B------:R-:W-:-:S03]  /*2c790*/  ISETP.GE.U32.AND P0, PT, R68, R50, PT ;  /* 0x000000324400720c */ /* 0x000fc60003f06070 */
[----:B------:R-:W-:-:S04]  /*2c7a0*/  IMAD.WIDE.U32.X R56, R41, R32, R48, P1 ;  /* 0x0000002029387225 */ /* 0x000fc800008e0430 */
[-C--:B------:R-:W-:Y:S02]  /*2c7b0*/  IMAD R49, R41, R31.reuse, R67 ;  /* 0x0000001f29317224 */ /* 0x080fe400078e0243 */
[----:B------:R-:W-:-:S03]  /*2c7c0*/  IMAD.WIDE.U32 R40, R40, R31, R64 ;  /* 0x0000001f28287225 */ /* 0x000fc600078e0040 */
[----:B------:R-:W-:Y:S01]  /*2c7d0*/  IADD3 R48, P5, PT, R66, R40, RZ ;  /* 0x0000002842307210 */ /* 0x000fe20007fbe0ff */
[----:B------:R-:W-:Y:S01]  /*2c7e0*/  IMAD.WIDE.U32 R66, R45, R34, RZ ;  /* 0x000000222d427225 */ /* 0x000fe200078e00ff */
[----:B------:R-:W-:Y:S02]  /*2c7f0*/  ISETP.GE.U32.AND P1, PT, R40, R64, PT ;  /* 0x000000402800720c */ /* 0x000fe40003f26070 */
[----:B------:R-:W-:Y:S01]  /*2c800*/  ISETP.GE.U32.AND P2, PT, R48, R40, PT ;  /* 0x000000283000720c */ /* 0x000fe20003f46070 */
[----:B------:R-:W-:Y:S02]  /*2c810*/  IMAD.IADD R64, R41, 0x1, R49 ;  /* 0x0000000129407824 */ /* 0x000fe400078e0231 */
[----:B------:R-:W-:-:S03]  /*2c820*/  IMAD.WIDE.U32 R40, R44, R34, RZ ;  /* 0x000000222c287225 */ /* 0x000fc600078e00ff */
[C---:B------:R-:W-:Y:S01]  /*2c830*/  ISETP.GE.U32.AND.EX P1, PT, R64.reuse, R65, PT, P1 ;  /* 0x000000414000720c */ /* 0x040fe20003f26110 */
[----:B------:R-:W-:Y:S02]  /*2c840*/  IMAD R40, R35, R44, RZ ;  /* 0x0000002c23287224 */ /* 0x000fe400078e02ff */
[----:B------:R-:W-:Y:S02]  /*2c850*/  IMAD.X R49, R64, 0x1, R43, P5 ;  /* 0x0000000140317824 */ /* 0x000fe400028e062b */
[----:B------:R-:W-:-:S03]  /*2c860*/  IMAD.WIDE.U32 R66, P3, R44, R35, R66 ;  /* 0x000000232c427225 */ /* 0x000fc60007860042 */
[----:B------:R-:W-:Y:S01]  /*2c870*/  ISETP.GE.U32.AND.EX P2, PT, R49, R64, PT, P2 ;  /* 0x000000403100720c */ /* 0x000fe20003f46120 */
[----:B------:R-:W-:Y:S01]  /*2c880*/  IMAD R40, R45, R34, R40 ;  /* 0x000000222d287224 */ /* 0x000fe200078e0228 */
[----:B------:R-:W-:Y:S01]  /*2c890*/  IADD3 RZ, P4, PT, R41, R66, RZ ;  /* 0x0000004229ff7210 */ /* 0x000fe20007f9e0ff */
[----:B------:R-:W-:Y:S01]  /*2c8a0*/  IMAD R43, R28, R44, RZ ;  /* 0x0000002c1c2b7224 */ /* 0x000fe200078e02ff */
[----:B------:R-:W-:Y:S01]  /*2c8b0*/  SEL R41, RZ, 0x1, P2 ;  /* 0x00000001ff297807 */ /* 0x000fe20001000000 */
[----:B------:R-:W-:Y:S01]  /*2c8c0*/  IMAD.IADD R71, R69, 0x1, R40 ;  /* 0x0000000145477824 */ /* 0x000fe200078e0228 */
[----:B------:R-:W-:Y:S01]  /*2c8d0*/  SEL R40, RZ, 0x1, P1 ;  /* 0x00000001ff287807 */ /* 0x000fe20000800000 */
[----:B------:R-:W-:Y:S02]  /*2c8e0*/  IMAD.MOV.U32 R50, RZ, RZ, R67 ;  /* 0x000000ffff327224 */ /* 0x000fe400078e0043 */
[-C--:B------:R-:W-:Y:S01]  /*2c8f0*/  IMAD R43, R45, R27.reuse, R43 ;  /* 0x0000001b2d2b7224 */ /* 0x080fe200078e022b */
[----:B------:R-:W-:Y:S01]  /*2c900*/  IADD3 R56, P2, P5, R41, R56, R40 ;  /* 0x0000003829387210 */ /* 0x000fe20007d5e028 */
[----:B------:R-:W-:Y:S01]  /*2c910*/  IMAD.WIDE.U32 R40, R44, R27, R52 ;  /* 0x0000001b2c287225 */ /* 0x000fe200078e0034 */
[----:B------:R-:W-:-:S02]  /*2c920*/  ISETP.GE.U32.AND.EX P0, PT, R71, R51, PT, P0 ;  /* 0x000000334700720c */ /* 0x000fc40003f06100 */
[----:B------:R-:W-:Y:S01]  /*2c930*/  IADD3.X R57, PT, PT, RZ, R57, RZ, P2, P5 ;  /* 0x00000039ff397210 */ /* 0x000fe200017ea4ff */
[----:B------:R-:W-:Y:S01]  /*2c940*/  IMAD.X R51, RZ, RZ, RZ, P3 ;  /* 0x000000ffff337224 */ /* 0x000fe200018e06ff */
[----:B------:R-:W-:Y:S01]  /*2c950*/  ISETP.GE.U32.AND P1, PT, R40, R52, PT ;  /* 0x000000342800720c */ /* 0x000fe20003f26070 */
[----:B------:R-:W-:Y:S01]  /*2c960*/  IMAD.IADD R43, R41, 0x1, R43 ;  /* 0x00000001292b7824 */ /* 0x000fe200078e022b */
[----:B------:R-:W-:Y:S01]  /*2c970*/  SEL R52, RZ, 0x1, P0 ;  /* 0x00000001ff347807 */ /* 0x000fe20000000000 */
[----:B------:R-:W-:-:S03]  /*2c980*/  IMAD.WIDE.U32.X R50, R45, R35, R50, P4 ;  /* 0x000000232d327225 */ /* 0x000fc600020e0432 */
[----:B------:R-:W-:Y:S02]  /*2c990*/  ISETP.GE.U32.AND.EX P1, PT, R43, R53, PT, P1 ;  /* 0x000000352b00720c */ /* 0x000fe40003f26110 */
[----:B------:R-:W-:Y:S01]  /*2c9a0*/  IADD3 R50, P2, P3, R40, R50, R52 ;  /* 0x0000003228327210 */ /* 0x000fe20007b5e034 */
[----:B------:R-:W-:-:S03]  /*2c9b0*/  IMAD.WIDE.U32 R52, R45, R27, RZ ;  /* 0x0000001b2d347225 */ /* 0x000fc600078e00ff */
[----:B------:R-:W-:Y:S01]  /*2c9c0*/  ISETP.GE.U32.AND P0, PT, R50, R40, PT ;  /* 0x000000283200720c */ /* 0x000fe20003f06070 */
[----:B------:R-:W-:Y:S01]  /*2c9d0*/  IMAD.WIDE.U32 R40, R44, R27, RZ ;  /* 0x0000001b2c287225 */ /* 0x000fe200078e00ff */
[----:B------:R-:W-:-:S03]  /*2c9e0*/  IADD3.X R51, PT, PT, R43, R51, RZ, P2, P3 ;  /* 0x000000332b337210 */ /* 0x000fc600017e64ff */
[----:B------:R-:W-:Y:S01]  /*2c9f0*/  IMAD.WIDE.U32 R52, P2, R44, R28, R52 ;  /* 0x0000001c2c347225 */ /* 0x000fe20007840034 */
[----:B------:R-:W-:-:S03]  /*2ca00*/  ISETP.GE.U32.AND.EX P0, PT, R51, R43, PT, P0 ;  /* 0x0000002b3300720c */ /* 0x000fc60003f06100 */
[----:B------:R-:W-:Y:S01]  /*2ca10*/  IMAD.MOV.U32 R40, RZ, RZ, R53 ;  /* 0x000000ffff287224 */ /* 0x000fe200078e0035 */
[----:B------:R-:W-:Y:S01]  /*2ca20*/  IADD3 RZ, P3, PT, R41, R52, RZ ;  /* 0x0000003429ff7210 */ /* 0x000fe20007f7e0ff */
[----:B------:R-:W-:Y:S02]  /*2ca30*/  IMAD.X R41, RZ, RZ, RZ, P2 ;  /* 0x000000ffff297224 */ /* 0x000fe400010e06ff */
[----:B------:R-:W-:Y:S02]  /*2ca40*/  IMAD R43, R30, R44, RZ ;  /* 0x0000002c1e2b7224 */ /* 0x000fe400078e02ff */
[C---:B------:R-:W-:Y:S01]  /*2ca50*/  IMAD.WIDE.U32.X R52, R45.reuse, R28, R40, P3 ;  /* 0x0000001c2d347225 */ /* 0x040fe200018e0428 */
[----:B------:R-:W-:Y:S02]  /*2ca60*/  SEL R40, RZ, 0x1, P1 ;  /* 0x00000001ff287807 */ /* 0x000fe40000800000 */
[----:B------:R-:W-:Y:S01]  /*2ca70*/  SEL R41, RZ, 0x1, P0 ;  /* 0x00000001ff297807 */ /* 0x000fe20000000000 */
[----:B------:R-:W-:-:S03]  /*2ca80*/  IMAD R43, R45, R29, R43 ;  /* 0x0000001d2d2b7224 */ /* 0x000fc600078e022b */
[----:B------:R-:W-:Y:S01]  /*2ca90*/  IADD3 R52, P3, P4, R41, R52, R40 ;  /* 0x0000003429347210 */ /* 0x000fe20007c7e028 */
[----:B------:R-:W-:-:S03]  /*2caa0*/  IMAD.WIDE.U32 R40, R44, R29, R48 ;  /* 0x0000001d2c287225 */ /* 0x000fc600078e0030 */
[----:B------:R-:W-:Y:S01]  /*2cab0*/  IADD3.X R64, PT, PT, RZ, R53, RZ, P3, P4 ;  /* 0x00000035ff407210 */ /* 0x000fe20001fe84ff */
[----:B------:R-:W-:Y:S01]  /*2cac0*/  IMAD.IADD R43, R41, 0x1, R43 ;  /* 0x00000001292b7824 */ /* 0x000fe200078e022b */
[----:B------:R-:W-:Y:S02]  /*2cad0*/  ISETP.GE.U32.AND P1, PT, R40, R48, PT ;  /* 0x000000302800720c */ /* 0x000fe40003f26070 */
[-C--:B------:R-:W-:Y:S01]  /*2cae0*/  IADD3 R48, P2, PT, R52, R40.reuse, RZ ;  /* 0x0000002834307210 */ /* 0x080fe20007f5e0ff */
[----:B------:R-:W-:Y:S01]  /*2caf0*/  IMAD.WIDE.U32 R52, R45, R29, RZ ;  /* 0x0000001d2d347225 */ /* 0x000fe200078e00ff */
[----:B------:R-:W-:Y:S02]  /*2cb00*/  ISETP.GE.U32.AND.EX P1, PT, R43, R49, PT, P1 ;  /* 0x000000312b00720c */ /* 0x000fe40003f26110 */
[----:B------:R-:W-:Y:S01]  /*2cb10*/  ISETP.GE.U32.AND P0, PT, R48, R40, PT ;  /* 0x000000283000720c */ /* 0x000fe20003f06070 */
[----:B------:R-:W-:-:S04]  /*2cb20*/  IMAD.WIDE.U32 R40, R44, R29, RZ ;  /* 0x0000001d2c287225 */ /* 0x000fc800078e00ff */
[----:B------:R-:W-:-:S04]  /*2cb30*/  IMAD.WIDE.U32 R52, P3, R44, R30, R52 ;  /* 0x0000001e2c347225 */ /* 0x000fc80007860034 */
[----:B------:R-:W-:Y:S01]  /*2cb40*/  IMAD.X R49, R43, 0x1, R64, P2 ;  /* 0x000000012b317824 */ /* 0x000fe200010e0640 */
[----:B------:R-:W-:Y:S01]  /*2cb50*/  IADD3 RZ, P4, PT, R41, R52, RZ ;  /* 0x0000003429ff7210 */ /* 0x000fe20007f9e0ff */
[----:B------:R-:W-:Y:S02]  /*2cb60*/  IMAD.X R41, RZ, RZ, RZ, P3 ;  /* 0x000000ffff297224 */ /* 0x000fe400018e06ff */
[----:B------:R-:W-:Y:S01]  /*2cb70*/  IMAD.MOV.U32 R40, RZ, RZ, R53 ;  /* 0x000000ffff287224 */ /* 0x000fe200078e0035 */
[----:B------:R-:W-:Y:S02]  /*2cb80*/  ISETP.GE.U32.AND.EX P0, PT, R49, R43, PT, P0 ;  /* 0x0000002b3100720c */ /* 0x000fe40003f06100 */
[----:B------:R-:W-:Y:S01]  /*2cb90*/  SEL R43, RZ, 0x1, P1 ;  /* 0x00000001ff2b7807 */ /* 0x000fe20000800000 */
[----:B------:R-:W-:Y:S01]  /*2cba0*/  IMAD.WIDE.U32.X R40, R45, R30, R40, P4 ;  /* 0x0000001e2d287225 */ /* 0x000fe200020e0428 */
[----:B------:R-:W-:-:S04]  /*2cbb0*/  SEL R52, RZ, 0x1, P0 ;  /* 0x00000001ff347807 */ /* 0x000fc80000000000 */
[----:B------:R-:W-:Y:S01]  /*2cbc0*/  IADD3 R43, P0, P1, R52, R40, R43 ;  /* 0x00000028342b7210 */ /* 0x000fe2000791e02b */
[----:B------:R-:W-:-:S03]  /*2cbd0*/  IMAD.WIDE.U32 R52, R45, R31, RZ ;  /* 0x0000001f2d347225 */ /* 0x000fc600078e00ff */
[----:B------:R-:W-:Y:S01]  /*2cbe0*/  IADD3.X R66, PT, PT, RZ, R41, RZ, P0, P1 ;  /* 0x00000029ff427210 */ /* 0x000fe200007e24ff */
[----:B------:R-:W-:-:S04]  /*2cbf0*/  IMAD.WIDE.U32 R40, R44, R31, RZ ;  /* 0x0000001f2c287225 */ /* 0x000fc800078e00ff */
[----:B------:R-:W-:-:S04]  /*2cc00*/  IMAD.WIDE.U32 R52, P0, R44, R32, R52 ;  /* 0x000000202c347225 */ /* 0x000fc80007800034 */
[----:B------:R-:W-:Y:S01]  /*2cc10*/  IMAD.MOV.U32 R40, RZ, RZ, R53 ;  /* 0x000000ffff287224 */ /* 0x000fe200078e0035 */
[----:B------:R-:W-:Y:S01]  /*2cc20*/  IADD3 RZ, P1, PT, R41, R52, RZ ;  /* 0x0000003429ff7210 */ /* 0x000fe20007f3e0ff */
[----:B------:R-:W-:Y:S02]  /*2cc30*/  IMAD.X R41, RZ, RZ, RZ, P0 ;  /* 0x000000ffff297224 */ /* 0x000fe400000e06ff */
[----:B------:R-:W-:Y:S02]  /*2cc40*/  IMAD R52, R32, R44, RZ ;  /* 0x0000002c20347224 */ /* 0x000fe400078e02ff */
[----:B------:R-:W-:-:S04]  /*2cc50*/  IMAD.WIDE.U32.X R64, R45, R32, R40, P1 ;  /* 0x000000202d407225 */ /* 0x000fc800008e0428 */
[-C--:B------:R-:W-:Y:S02]  /*2cc60*/  IMAD R41, R45, R31.reuse, R52 ;  /* 0x0000001f2d297224 */ /* 0x080fe400078e0234 */
[----:B------:R-:W-:-:S04]  /*2cc70*/  IMAD.WIDE.U32 R44, R44, R31, R56 ;  /* 0x0000001f2c2c7225 */ /* 0x000fc800078e0038 */
[----:B------:R-:W-:Y:S01]  /*2cc80*/  IMAD.WIDE.U32 R52, R47, R34, RZ ;  /* 0x000000222f347225 */ /* 0x000fe200078e00ff */
[----:B------:R-:W-:Y:S02]  /*2cc90*/  IADD3 R40, P2, PT, R43, R44, RZ ;  /* 0x0000002c2b287210 */ /* 0x000fe40007f5e0ff */
[----:B------:R-:W-:Y:S01]  /*2cca0*/  ISETP.GE.U32.AND P0, PT, R44, R56, PT ;  /* 0x000000382c00720c */ /* 0x000fe20003f06070 */
[----:B------:R-:W-:Y:S01]  /*2ccb0*/  IMAD.IADD R43, R45, 0x1, R41 ;  /* 0x000000012d2b7824 */ /* 0x000fe200078e0229 */
[----:B------:R-:W-:-:S03]  /*2ccc0*/  ISETP.GE.U32.AND P1, PT, R40, R44, PT ;  /* 0x0000002c2800720c */ /* 0x000fc60003f26070 */
[C---:B------:R-:W-:Y:S01]  /*2ccd0*/  IMAD.X R41, R43.reuse, 0x1, R66, P2 ;  /* 0x000000012b297824 */ /* 0x040fe200010e0642 */
[----:B------:R-:W-:Y:S01]  /*2cce0*/  ISETP.GE.U32.AND.EX P0, PT, R43, R57, PT, P0 ;  /* 0x000000392b00720c */ /* 0x000fe20003f06100 */
[----:B------:R-:W-:-:S03]  /*2ccf0*/  IMAD.WIDE.U32 R52, P2, R46, R35, R52 ;  /* 0x000000232e347225 */ /* 0x000fc60007840034 */
[----:B------:R-:W-:Y:S01]  /*2cd00*/  ISETP.GE.U32.AND.EX P1, PT, R41, R43, PT, P1 ;  /* 0x0000002b2900720c */ /* 0x000fe20003f26110 */
[C---:B------:R-:W-:Y:S01]  /*2cd10*/  IMAD.WIDE.U32 R56, R46.reuse, R34, RZ ;  /* 0x000000222e387225 */ /* 0x040fe200078e00ff */
[----:B------:R-:W-:Y:S02]  /*2cd20*/  SEL R44, RZ, 0x1, P0 ;  /* 0x00000001ff2c7807 */ /* 0x000fe40000000000 */
[----:B------:R-:W-:Y:S01]  /*2cd30*/  SEL R45, RZ, 0x1, P1 ;  /* 0x00000001ff2d7807 */ /* 0x000fe20000800000 */
[----:B------:R-:W-:Y:S01]  /*2cd40*/  IMAD.MOV.U32 R56, RZ, RZ, R53 ;  /* 0x000000ffff387224 */ /* 0x000fe200078e0035 */
[----:B------:R-:W-:Y:S01]  /*2cd50*/  IADD3 RZ, P3, PT, R57, R52, RZ ;  /* 0x0000003439ff7210 */ /* 0x000fe20007f7e0ff */
[----:B------:R-:W-:Y:S01]  /*2cd60*/  IMAD.WIDE.U32 R52, R46, R27, RZ ;  /* 0x0000001b2e347225 */ /* 0x000fe200078e00ff */
[----:B------:R-:W-:-:S03]  /*2cd70*/  IADD3 R44, P0, P1, R45, R64, R44 ;  /* 0x000000402d2c7210 */ /* 0x000fc6000791e02c */
[----:B------:R-:W-:Y:S01]  /*2cd80*/  IMAD.X R57, RZ, RZ, RZ, P2 ;  /* 0x000000ffff397224 */ /* 0x000fe200010e06ff */
[----:B------:R-:W-:Y:S01]  /*2cd90*/  IADD3.X R45, PT, PT, RZ, R65, RZ, P0, P1 ;  /* 0x00000041ff2d7210 */ /* 0x000fe200007e24ff */
[----:B------:R-:W-:-:S04]  /*2cda0*/  IMAD.WIDE.U32 R64, R47, R27, RZ ;  /* 0x0000001b2f407225 */ /* 0x000fc800078e00ff */
[----:B------:R-:W-:Y:S02]  /*2cdb0*/  IMAD R66, R35, R46, RZ ;  /* 0x0000002e23427224 */ /* 0x000fe400078e02ff */
[----:B------:R-:W-:-:S04]  /*2cdc0*/  IMAD.WIDE.U32 R64, P0, R46, R28, R64 ;  /* 0x0000001c2e407225 */ /* 0x000fc80007800040 */
[----:B------:R-:W-:Y:S01]  /*2cdd0*/  IMAD.MOV.U32 R52, RZ, RZ, R65 ;  /* 0x000000ffff347224 */ /* 0x000fe200078e0041 */
[----:B------:R-:W-:Y:S01]  /*2cde0*/  IADD3 RZ, P1, PT, R53, R64, RZ ;  /* 0x0000004035ff7210 */ /* 0x000fe20007f3e0ff */
[----:B------:R-:W-:-:S04]  /*2cdf0*/  IMAD.WIDE.U32.X R64, R47, R35, R56, P3 ;  /* 0x000000232f407225 */ /* 0x000fc800018e0438 */
[----:B------:R-:W-:-:S04]  /*2ce00*/  IMAD.WIDE.U32 R56, R46, R34, R50 ;  /* 0x000000222e387225 */ /* 0x000fc800078e0032 */
[----:B------:R-:W-:Y:S02]  /*2ce10*/  IMAD R66, R47, R34, R66 ;  /* 0x000000222f427224 */ /* 0x000fe400078e0242 */
[----:B------:R-:W-:Y:S01]  /*2ce20*/  IMAD.X R53, RZ, RZ, RZ, P0 ;  /* 0x000000ffff357224 */ /* 0x000fe200000e06ff */
[----:B------:R-:W-:Y:S01]  /*2ce30*/  ISETP.GE.U32.AND P0, PT, R56, R50, PT ;  /* 0x000000323800720c */ /* 0x000fe20003f06070 */
[----:B------:R-:W-:Y:S02]  /*2ce40*/  IMAD.IADD R66, R57, 0x1, R66 ;  /* 0x0000000139427824 */ /* 0x000fe400078e0242 */
[----:B------:R-:W-:-:S03]  /*2ce50*/  IMAD.WIDE.U32.X R52, R47, R28, R52, P1 ;  /* 0x0000001c2f347225 */ /* 0x000fc600008e0434 */
[----:B------:R-:W-:Y:S01]  /*2ce60*/  ISETP.GE.U32.AND.EX P0, PT, R66, R51, PT, P0 ;  /* 0x000000334200720c */ /* 0x000fe20003f06100 */
[----:B------:R-:W-:Y:S02]  /*2ce70*/  IMAD R28, R28, R46, RZ ;  /* 0x0000002e1c1c7224 */ /* 0x000fe400078e02ff */
[----:B------:R-:W-:-:S04]  /*2ce80*/  IMAD.WIDE.U32 R50, R46, R27, R48 ;  /* 0x0000001b2e327225 */ /* 0x000fc800078e0030 */
[----:B------:R-:W-:Y:S01]  /*2ce90*/  IMAD R28, R47, R27, R28 ;  /* 0x0000001b2f1c7224 */ /* 0x000fe200078e021c */
[----:B------:R-:W-:Y:S02]  /*2cea0*/  SEL R27, RZ, 0x1, P0 ;  /* 0x00000001ff1b7807 */ /* 0x000fe40000000000 */
[C---:B------:R-:W-:Y:S01]  /*2ceb0*/  ISETP.GE.U32.AND P1, PT, R50.reuse, R48, PT ;  /* 0x000000303200720c */ /* 0x040fe20003f26070 */
[----:B------:R-:W-:Y:S01]  /*2cec0*/  IMAD.IADD R28, R51, 0x1, R28 ;  /* 0x00000001331c7824 */ /* 0x000fe200078e021c */
[----:B------:R-:W-:-:S04]  /*2ced0*/  IADD3 R27, P0, P3, R50, R64, R27 ;  /* 0x00000040321b7210 */ /* 0x000fc80007b1e01b */
[----:B------:R-:W-:Y:S02]  /*2cee0*/  IADD3.X R64, PT, PT, R28, R65, RZ, P0, P3 ;  /* 0x000000411c407210 */ /* 0x000fe400007e64ff */
[----:B------:R-:W-:Y:S01]  /*2cef0*/  ISETP.GE.U32.AND P2, PT, R27, R50, PT ;  /* 0x000000321b00720c */ /* 0x000fe20003f46070 */
[----:B------:R-:W-:Y:S01]  /*2cf00*/  IMAD.WIDE.U32 R50, R46, R29, RZ ;  /* 0x0000001d2e327225 */ /* 0x000fe200078e00ff */
[----:B------:R-:W-:Y:S02]  /*2cf10*/  ISETP.GE.U32.AND.EX P0, PT, R28, R49, PT, P1 ;  /* 0x000000311c00720c */ /* 0x000fe40003f06110 */
        /* <DEDUP_REMOVED lines=8> */
[----:B------:R-:W-:Y:S01]  /*2cfa0*/  IMAD.WIDE.U32 R48, R46, R29, R40 ;  /* 0x0000001d2e307225 */ /* 0x000fe200078e0028 */
[----:B------:R-:W-:-:S03]  /*2cfb0*/  IADD3.X R43, PT, PT, RZ, R53, RZ, P0, P1 ;  /* 0x00000035ff2b7210 */ /* 0x000fc600007e24ff */
[----:B------:R-:W-:Y:S01]  /*2cfc0*/  IMAD R28, R30, R46, RZ ;  /* 0x0000002e1e1c7224 */ /* 0x000fe200078e02ff */
[----:B------:R-:W-:Y:S01]  /*2cfd0*/  IADD3 R35, P5, PT, R35, R48, RZ ;  /* 0x0000003023237210 */ /* 0x000fe20007fbe0ff */
[----:B------:R-:W-:Y:S01]  /*2cfe0*/  IMAD.X R51, RZ, RZ, RZ, P2 ;  /* 0x000000ffff337224 */ /* 0x000fe200010e06ff */
[----:B------:R-:W-:Y:S01]  /*2cff0*/  ISETP.GE.U32.AND P0, PT, R48, R40, PT ;  /* 0x000000283000720c */ /* 0x000fe20003f06070 */
[----:B------:R-:W-:Y:S01]  /*2d000*/  IMAD R28, R47, R29, R28 ;  /* 0x0000001d2f1c7224 */ /* 0x000fe200078e021c */
[----:B------:R-:W-:Y:S01]  /*2d010*/  ISETP.GE.U32.AND P1, PT, R35, R48, PT ;  /* 0x000000302300720c */ /* 0x000fe20003f26070 */
[----:B------:R-:W-:-:S04]  /*2d020*/  IMAD.WIDE.U32.X R50, R47, R30, R50, P4 ;  /* 0x0000001e2f327225 */ /* 0x000fc800020e0432 */
[----:B------:R-:W-:Y:S02]  /*2d030*/  IMAD.IADD R40, R49, 0x1, R28 ;  /* 0x0000000131287824 */ /* 0x000fe400078e021c */
[----:B------:R-:W-:-:S03]  /*2d040*/  IMAD.WIDE.U32 R48, R47, R31, RZ ;  /* 0x0000001f2f307225 */ /* 0x000fc600078e00ff */
[C---:B------:R-:W-:Y:S01]  /*2d050*/  ISETP.GE.U32.AND.EX P0, PT, R40.reuse, R41, PT, P0 ;  /* 0x000000292800720c */ /* 0x040fe20003f06100 */
[----:B------:R-:W-:Y:S02]  /*2d060*/  IMAD.X R43, R40, 0x1, R43, P5 ;  /* 0x00000001282b7824 */ /* 0x000fe400028e062b */
[C---:B------:R-:W-:Y:S01]  /*2d070*/  IMAD.WIDE.U32 R48, P3, R46.reuse, R32, R48 ;  /* 0x000000202e307225 */ /* 0x040fe20007860030 */
[----:B------:R-:W-:Y:S02]  /*2d080*/  SEL R30, RZ, 0x1, P0 ;  /* 0x00000001ff1e7807 */ /* 0x000fe40000000000 */
[----:B------:R-:W-:Y:S01]  /*2d090*/  ISETP.GE.U32.AND.EX P1, PT, R43, R40, PT, P1 ;  /* 0x000000282b00720c */ /* 0x000fe20003f26110 */
[----:B------:R-:W-:-:S03]  /*2d0a0*/  IMAD.WIDE.U32 R28, R46, R31, RZ ;  /* 0x0000001f2e1c7225 */ /* 0x000fc600078e00ff */
[----:B------:R-:W-:Y:S02]  /*2d0b0*/  SEL R40, RZ, 0x1, P1 ;  /* 0x00000001ff287807 */ /* 0x000fe40000800000 */
[----:B------:R-:W-:Y:S01]  /*2d0c0*/  IADD3 RZ, P2, PT, R29, R48, RZ ;  /* 0x000000301dff7210 */ /* 0x000fe20007f5e0ff */
[----:B------:R-:W-:Y:S01]  /*2d0d0*/  IMAD.WIDE.U32 R28, R46, R31, R44 ;  /* 0x0000001f2e1c7225 */ /* 0x000fe200078e002c */
[----:B------:R-:W-:-:S03]  /*2d0e0*/  IADD3 R30, P1, P4, R40, R50, R30 ;  /* 0x00000032281e7210 */ /* 0x000fc60007c3e01e */
[----:B------:R-:W-:Y:S01]  /*2d0f0*/  IMAD R46, R32, R46, RZ ;  /* 0x0000002e202e7224 */ /* 0x000fe200078e02ff */
[----:B------:R-:W-:Y:S02]  /*2d100*/  ISETP.GE.U32.AND P0, PT, R28, R44, PT ;  /* 0x0000002c1c00720c */ /* 0x000fe40003f06070 */
[----:B------:R-:W-:Y:S01]  /*2d110*/  IADD3.X R44, PT, PT, RZ, R51, RZ, P1, P4 ;  /* 0x00000033ff2c7210 */ /* 0x000fe20000fe84ff */
[----:B------:R-:W-:Y:S01]  /*2d120*/  IMAD R31, R47, R31, R46 ;  /* 0x0000001f2f1f7224 */ /* 0x000fe200078e022e */
[----:B------:R-:W-:Y:S01]  /*2d130*/  IADD3 R46, P4, PT, R30, R28, RZ ;  /* 0x0000001c1e2e7210 */ /* 0x000fe20007f9e0ff */
[----:B------:R-:W-:-:S03]  /*2d140*/  IMAD.WIDE.U32 R50, R27, 0x3d1, RZ ;  /* 0x000003d11b327825 */ /* 0x000fc600078e00ff */
[----:B------:R-:W-:Y:S01]  /*2d150*/  ISETP.GE.U32.AND P1, PT, R46, R28, PT ;  /* 0x0000001c2e00720c */ /* 0x000fe20003f26070 */
[----:B------:R-:W-:Y:S02]  /*2d160*/  IMAD.IADD R31, R29, 0x1, R31 ;  /* 0x000000011d1f7824 */ /* 0x000fe400078e021f */
[----:B------:R-:W-:Y:S02]  /*2d170*/  IMAD.X R29, RZ, RZ, RZ, P3 ;  /* 0x000000ffff1d7224 */ /* 0x000fe400018e06ff */
[C---:B------:R-:W-:Y:S01]  /*2d180*/  IMAD.X R44, R31.reuse, 0x1, R44, P4 ;  /* 0x000000011f2c7824 */ /* 0x040fe200020e062c */
[----:B------:R-:W-:Y:S01]  /*2d190*/  ISETP.GE.U32.AND.EX P0, PT, R31, R45, PT, P0 ;  /* 0x0000002d1f00720c */ /* 0x000fe20003f06100 */
[----:B------:R-:W-:Y:S02]  /*2d1a0*/  IMAD.MOV.U32 R28, RZ, RZ, R49 ;  /* 0x000000ffff1c7224 */ /* 0x000fe400078e0031 */
[----:B------:R-:W-:Y:S01]  /*2d1b0*/  IMAD.WIDE.U32 R48, R35, 0x3d1, RZ ;  /* 0x000003d123307825 */ /* 0x000fe200078e00ff */
[----:B------:R-:W-:-:S02]  /*2d1c0*/  ISETP.GE.U32.AND.EX P1, PT, R44, R31, PT, P1 ;  /* 0x0000001f2c00720c */ /* 0x000fc40003f26110 */
[----:B------:R-:W-:Y:S01]  /*2d1d0*/  SEL R30, RZ, 0x1, P0 ;  /* 0x00000001ff1e7807 */ /* 0x000fe20000000000 */
[----:B------:R-:W-:Y:S01]  /*2d1e0*/  IMAD.WIDE.U32.X R28, R47, R32, R28, P2 ;  /* 0x000000202f1c7225 */ /* 0x000fe200010e041c */
[----:B------:R-:W-:-:S04]  /*2d1f0*/  SEL R45, RZ, 0x1, P1 ;  /* 0x00000001ff2d7807 */ /* 0x000fc80000800000 */
[----:B------:R-:W-:Y:S01]  /*2d200*/  IADD3 R45, P0, P1, R45, R28, R30 ;  /* 0x0000001c2d2d7210 */ /* 0x000fe2000791e01e */
[----:B------:R-:W-:-:S03]  /*2d210*/  IMAD.WIDE.U32 R30, R64, 0x3d1, RZ ;  /* 0x000003d1401e7825 */ /* 0x000fc600078e00ff */
[----:B------:R-:W-:Y:S01]  /*2d220*/  IADD3.X R32, PT, PT, RZ, R29, RZ, P0, P1 ;  /* 0x0000001dff207210 */ /* 0x000fe200007e24ff */
[----:B------:R-:W-:-:S04]  /*2d230*/  IMAD.WIDE.U32 R28, R43, 0x3d1, RZ ;  /* 0x000003d12b1c7825 */ /* 0x000fc800078e00ff */
        /* <DEDUP_REMOVED lines=11> */
[C---:B------:R-:W-:Y:S02]  /*2d2f0*/  ISETP.GE.U32.AND P0, PT, R52.reuse, R48, PT ;  /* 0x000000303400720c */ /* 0x040fe40003f06070 */
[----:B------:R-:W-:Y:S01]  /*2d300*/  IADD3 R64, P4, PT, R52, R64, RZ ;  /* 0x0000004034407210 */ /* 0x000fe20007f9e0ff */
        /* <DEDUP_REMOVED lines=18> */
[----:B------:R-:W-:Y:S02]  /*2d430*/  IADD3 R31, P4, PT, R29, R43, RZ ;  /* 0x0000002b1d1f7210 */ /* 0x000fe40007f9e0ff */
[----:B------:R-:W-:-:S04]  /*2d440*/  ISETP.GE.U32.AND.EX P2, PT, R27, R51, PT, P2 ;  /* 0x000000331b00720c */ /* 0x000fc80003f46120 */
[----:B------:R-:W-:-:S04]  /*2d450*/  SEL R48, RZ, 0x1, P2 ;  /* 0x00000001ff307807 */ /* 0x000fc80001000000 */
[----:B------:R-:W-:-:S04]  /*2d460*/  IADD3 R48, P5, PT, R64, R48, RZ ;  /* 0x0000003040307210 */ /* 0x000fc80007fbe0ff */
[----:B------:R-:W-:Y:S01]  /*2d470*/  ISETP.GE.U32.AND P2, PT, R48, R64, PT ;  /* 0x000000403000720c */ /* 0x000fe20003f46070 */
[----:B------:R-:W-:-:S05]  /*2d480*/  IMAD.X R49, RZ, RZ, R35, P5 ;  /* 0x000000ffff317224 */ /* 0x000fca00028e0623 */
[----:B------:R-:W-:-:S04]  /*2d490*/  ISETP.GE.U32.AND.EX P2, PT, R49, R35, PT, P2 ;  /* 0x000000233100720c */ /* 0x000fc80003f46120 */
[----:B------:R-:W-:Y:S02]  /*2d4a0*/  ISETP.LT.U32.OR.EX P2, PT, R35, R53, !P2, P1 ;  /* 0x000000352300720c */ /* 0x000fe40005741510 */
[----:B------:R-:W-:Y:S01]  /*2d4b0*/  ISETP.LT.U32.AND P1, PT, R31, R29, PT ;  /* 0x0000001d1f00720c */ /* 0x000fe20003f21070 */
[----:B------:R-:W-:Y:S01]  /*2d4c0*/  IMAD.X R29, R30, 0x1, R46, P4 ;  /* 0x000000011e1d7824 */ /* 0x000fe200020e062e */
[----:B------:R-:W-:-:S04]  /*2d4d0*/  SEL R43, RZ, 0x1, !P2 ;  /* 0x00000001ff2b7807 */ /* 0x000fc80005000000 */
[----:B------:R-:W-:-:S04]  /*2d4e0*/  IADD3 R43, P2, PT, R31, R43, RZ ;  /* 0x0000002b1f2b7210 */ /* 0x000fc80007f5e0ff */
[----:B------:R-:W-:Y:S01]  /*2d4f0*/  ISETP.GE.U32.AND P4, PT, R43, R31, PT ;  /* 0x0000001f2b00720c */ /* 0x000fe20003f86070 */
[----:B------:R-:W-:Y:S01]  /*2d500*/  IMAD.X R46, RZ, RZ, R29, P2 ;  /* 0x000000ffff2e7224 */ /* 0x000fe200010e061d */
[----:B------:R-:W-:-:S04]  /*2d510*/  ISETP.GE.U32.AND.EX P2, PT, R30, R28, PT, P0 ;  /* 0x0000001c1e00720c */ /* 0x000fc80003f46100 */
[----:B------:R-:W-:Y:S02]  /*2d520*/  ISETP.GE.U32.AND.EX P4, PT, R46, R29, PT, P4 ;  /* 0x0000001d2e00720c */ /* 0x000fe40003f86140 */
[----:B------:R-:W-:Y:S02]  /*2d530*/  SEL R35, RZ, 0x1, P2 ;  /* 0x00000001ff237807 */ /* 0x000fe40001000000 */
[----:B------:R-:W-:Y:S01]  /*2d540*/  ISETP.LT.U32.OR.EX P0, PT, R29, R30, !P4, P1 ;  /* 0x0000001e1d00720c */ /* 0x000fe20006701510 */
[----:B------:R-:W-:-:S04]  /*2d550*/  IMAD.WIDE.U32 R28, R32, 0x3d1, RZ ;  /* 0x000003d1201c7825 */ /* 0x000fc800078e00ff */
[----:B------:R-:W-:-:S04]  /*2d560*/  IMAD.WIDE.U32 R30, R45, 0x3d1, RZ ;  /* 0x000003d12d1e7825 */ /* 0x000fc800078e00ff */
[----:B------:R-:W-:Y:S01]  /*2d570*/  IMAD.WIDE.U32 R28, P4, RZ, R45, R28 ;  /* 0x0000002dff1c7225 */ /* 0x000fe2000788001c */
[----:B------:R-:W-:Y:S02]  /*2d580*/  IADD3 R35, P2, P5, R30, R40, R35 ;  /* 0x000000281e237210 */ /* 0x000fe40007d5e023 */
[----:B------:R-:W-:Y:S01]  /*2d590*/  IADD3 R28, P3, PT, R31, R28, RZ ;  /* 0x0000001c1f1c7210 */ /* 0x000fe20007f7e0ff */
[----:B------:R-:W-:Y:S01]  /*2d5a0*/  IMAD.X R31, RZ, RZ, RZ, P4 ;  /* 0x000000ffff1f7224 */ /* 0x000fe200020e06ff */
[C---:B------:R-:W-:Y:S02]  /*2d5b0*/  ISETP.GE.U32.AND P1, PT, R35.reuse, R30, PT ;  /* 0x0000001e2300720c */ /* 0x040fe40003f26070 */
[----:B------:R-:W-:Y:S02]  /*2d5c0*/  IADD3.X R40, PT, PT, R28, R41, RZ, P2, P5 ;  /* 0x000000291c287210 */ /* 0x000fe400017ea4ff */
[----:B------:R-:W-:Y:S02]  /*2d5d0*/  IADD3 R30, P5, PT, R35, R44, RZ ;  /* 0x0000002c231e7210 */ /* 0x000fe40007fbe0ff */
[----:B------:R-:W-:-:S02]  /*2d5e0*/  SEL R44, RZ, 0x1, !P0 ;  /* 0x00000001ff2c7807 */ /* 0x000fc40004000000 */
[C---:B------:R-:W-:Y:S01]  /*2d5f0*/  ISETP.GE.U32.AND.EX P1, PT, R40.reuse, R28, PT, P1 ;  /* 0x0000001c2800720c */ /* 0x040fe20003f26110 */
[----:B------:R-:W-:Y:S01]  /*2d600*/  IMAD.X R28, R40, 0x1, R45, P5 ;  /* 0x00000001281c7824 */ /* 0x000fe200028e062d */
[C---:B------:R-:W-:Y:S02]  /*2d610*/  IADD3 R44, P6, PT, R30.reuse, R44, RZ ;  /* 0x0000002c1e2c7210 */ /* 0x040fe40007fde0ff */
[----:B------:R-:W-:Y:S01]  /*2d620*/  ISETP.LT.U32.AND P2, PT, R30, R35, PT ;  /* 0x000000231e00720c */ /* 0x000fe20003f41070 */
[----:B------:R-:W-:Y:S01]  /*2d630*/  IMAD.WIDE.U32 R34, R34, R42, RZ ;  /* 0x0000002a22227225 */ /* 0x000fe200078e00ff */
[----:B------:R-:W-:Y:S02]  /*2d640*/  ISETP.GE.U32.AND P0, PT, R44, R30, PT ;  /* 0x0000001e2c00720c */ /* 0x000fe40003f06070 */
[----:B------:R-:W-:Y:S01]  /*2d650*/  SEL R50, RZ, 0x1, P1 ;  /* 0x00000001ff327807 */ /* 0x000fe20000800000 */
[----:B------:R-:W-:Y:S02]  /*2d660*/  IMAD.X R45, RZ, RZ, R28, P6 ;  /* 0x000000ffff2d7224 */ /* 0x000fe400030e061c */
[----:B------:R-:W-:-:S02]  /*2d670*/  IMAD.MOV.U32 R30, RZ, RZ, R29 ;  /* 0x000000ffff1e7224 */ /* 0x000fc400078e001d */
[----:B------:R-:W-:Y:S01]  /*2d680*/  IMAD.IADD R83, R35, 0x1, R83 ;  /* 0x0000000123537824 */ /* 0x000fe200078e0253 */
[----:B------:R-:W-:Y:S01]  /*2d690*/  ISETP.GE.U32.AND.EX P0, PT, R45, R28, PT, P0 ;  /* 0x0000001c2d00720c */ /* 0x000fe20003f06100 */
[----:B------:R-:W-:-:S03]  /*2d6a0*/  IMAD.WIDE.U32.X R30, RZ, R32, R30, P3 ;  /* 0x00000020ff1e7225 */ /* 0x000fc600018e041e */
[----:B------:R-:W-:Y:S02]  /*2d6b0*/  ISETP.LT.U32.OR.EX P2, PT, R28, R40, !P0, P2 ;  /* 0x000000281c00720c */ /* 0x000fe40004741520 */
[----:B------:R-:W-:Y:S02]  /*2d6c0*/  IADD3 R50, P0, P1, R32, R30, R50 ;  /* 0x0000001e20327210 */ /* 0x000fe4000791e032 */
[----:B------:R-:W-:Y:S02]  /*2d6d0*/  SEL R28, RZ, 0x1, !P2 ;  /* 0x00000001ff1c7807 */ /* 0x000fe40005000000 */
[----:B------:R-:W-:Y:S02]  /*2d6e0*/  IADD3.X R32, PT, PT, RZ, R31, RZ, P0, P1 ;  /* 0x0000001fff207210 */ /* 0x000fe400007e24ff */
        /* <DEDUP_REMOVED lines=14> */
[----:B------:R-:W-:Y:S01]  /*2d7d0*/  IMAD.IADD R28, R28, 0x1, R31 ;  /* 0x000000011c1c7824 */ /* 0x000fe200078e021f */
[-C--:B------:R-:W-:Y:S01]  /*2d7e0*/  IADD3 R47, P0, PT, R47, R30.reuse, RZ ;  /* 0x0000001e2f2f7210 */ /* 0x080fe20007f1e0ff */
[----:B------:R-:W-:Y:S01]  /*2d7f0*/  IMAD.MOV.U32 R40, RZ, RZ, R29 ;  /* 0x000000ffff287224 */ /* 0x000fe200078e001d */
[----:B------:R-:W-:Y:S02]  /*2d800*/  ISETP.GE.U32.AND P1, PT, R30, RZ, PT ;  /* 0x000000ff1e00720c */ /* 0x000fe40003f26070 */
[----:B------:R-:W-:Y:S01]  /*2d810*/  ISETP.GE.U32.AND P3, PT, R47, R30, PT ;  /* 0x0000001e2f00720c */ /* 0x000fe20003f66070 */
[C---:B------:R-:W-:Y:S01]  /*2d820*/  IMAD.X R27, R28.reuse, 0x1, R27, P0 ;  /* 0x000000011c1b7824 */ /* 0x040fe200000e061b */
[----:B------:R-:W-:Y:S01]  /*2d830*/  ISETP.GE.U32.AND.EX P1, PT, R28, R50, PT, P1 ;  /* 0x000000321c00720c */ /* 0x000fe20003f26110 */
[----:B------:R-:W-:-:S03]  /*2d840*/  IMAD.WIDE.U32.X R40, RZ, R32, R40, P2 ;  /* 0x00000020ff287225 */ /* 0x000fc600010e0428 */
[----:B------:R-:W-:Y:S02]  /*2d850*/  ISETP.GE.U32.AND.EX P3, PT, R27, R28, PT, P3 ;  /* 0x0000001c1b00720c */ /* 0x000fe40003f66130 */
[----:B------:R-:W-:Y:S02]  /*2d860*/  IADD3 R28, P0, PT, R32, R40, RZ ;  /* 0x00000028201c7210 */ /* 0x000fe40007f1e0ff */
[----:B------:R-:W-:Y:S02]  /*2d870*/  SEL R29, RZ, 0x1, P3 ;  /* 0x00000001ff1d7807 */ /* 0x000fe40001800000 */
[C---:B------:R-:W-:Y:S01]  /*2d880*/  ISETP.GE.U32.AND P2, PT, R28.reuse, R32, PT ;  /* 0x000000201c00720c */ /* 0x040fe20003f46070 */
[----:B------:R-:W-:Y:S01]  /*2d890*/  IMAD.X R40, RZ, RZ, R41, P0 ;  /* 0x000000ffff287224 */ /* 0x000fe200000e0629 */
[----:B------:R-:W-:-:S04]  /*2d8a0*/  IADD3 R28, P5, PT, R28, R48, RZ ;  /* 0x000000301c1c7210 */ /* 0x000fc80007fbe0ff */
[----:B------:R-:W-:Y:S02]  /*2d8b0*/  ISETP.GE.U32.AND P0, PT, R28, R48, PT ;  /* 0x000000301c00720c */ /* 0x000fe40003f06070 */
[----:B------:R-:W-:Y:S02]  /*2d8c0*/  SEL R48, RZ, 0x1, P1 ;  /* 0x00000001ff307807 */ /* 0x000fe40000800000 */
[C---:B------:R-:W-:Y:S02]  /*2d8d0*/  ISETP.GE.U32.AND.EX P2, PT, R40.reuse, RZ, PT, P2 ;  /* 0x000000ff2800720c */ /* 0x040fe40003f46120 */
[----:B------:R-:W-:Y:S01]  /*2d8e0*/  IADD3 R48, P3, P4, R29, R28, R48 ;  /* 0x0000001c1d307210 */ /* 0x000fe20007c7e030 */
[----:B------:R-:W-:-:S03]  /*2d8f0*/  IMAD.X R29, R40, 0x1, R49, P5 ;  /* 0x00000001281d7824 */ /* 0x000fc600028e0631 */
[----:B------:R-:W-:Y:S02]  /*2d900*/  ISETP.GE.U32.AND P1, PT, R48, R28, PT ;  /* 0x0000001c3000720c */ /* 0x000fe40003f26070 */
[----:B------:R-:W-:Y:S02]  /*2d910*/  ISETP.GE.U32.AND.EX P0, PT, R29, R49, PT, P0 ;  /* 0x000000311d00720c */ /* 0x000fe40003f06100 */
[-C--:B------:R-:W-:Y:S02]  /*2d920*/  IADD3.X R49, PT, PT, RZ, R29.reuse, RZ, P3, P4 ;  /* 0x0000001dff317210 */ /* 0x080fe40001fe84ff */
[----:B------:R-:W-:Y:S02]  /*2d930*/  SEL R28, RZ, 0x1, P0 ;  /* 0x00000001ff1c7807 */ /* 0x000fe40000000000 */
[----:B------:R-:W-:Y:S02]  /*2d940*/  ISETP.GE.U32.AND.EX P1, PT, R49, R29, PT, P1 ;  /* 0x0000001d3100720c */ /* 0x000fe40003f26110 */
[----:B------:R-:W-:-:S04]  /*2d950*/  SEL R29, RZ, 0x1, P2 ;  /* 0x00000001ff1d7807 */ /* 0x000fc80001000000 */
        /* <DEDUP_REMOVED lines=17> */
.L_x_177:
[----:B------:R-:W-:Y:S05]  /*2da70*/  BSYNC.RECONVERGENT B0 ;  /* 0x0000000000007941 */ /* 0x000fea0003800200 */
.L_x_176:
[----:B------:R-:W-:Y:S01]  /*2da80*/  IADD3 R34, P1, PT, R47, R34, RZ ;  /* 0x000000222f227210 */ /* 0x000fe20007f3e0ff */
[----:B------:R-:W-:Y:S03]  /*2da90*/  BSSY.RECONVERGENT B0, `(.L_x_178) ;  /* 0x00000c3000007945 */ /* 0x000fe60003800200 */
        /* <DEDUP_REMOVED lines=50> */
.L_x_179:
        /* <DEDUP_REMOVED lines=25> */
[----:B------:R-:W-:Y:S02]  /*2df50*/  IADD3 R43, P2, PT, R44, R43, RZ ;  /* 0x0000002b2c2b7210 */ /* 0x000fe40007f5e0ff */
[----:B------:R-:W-:Y:S02]  /*2df60*/  ISETP.NE.OR.EX P3, PT, R35, -0x1, !P3, P4 ;  /* 0xffffffff2300780c */ /* 0x000fe40005f65740 */
[----:B------:R-:W-:-:S02]  /*2df70*/  SEL R35, RZ, 0xffffffff, P0 ;  /* 0xffffffffff237807 */ /* 0x000fc40000000000 */
[----:B------:R-:W-:Y:S02]  /*2df80*/  SEL R31, RZ, 0xffffffff, !P3 ;  /* 0xffffffffff1f7807 */ /* 0x000fe40005800000 */
[----:B------:R-:W-:Y:S02]  /*2df90*/  IADD3 R42, P1, PT, R35, R42, RZ ;  /* 0x0000002a232a7210 */ /* 0x000fe40007f3e0ff */
[----:B------:R-:W-:-:S03]  /*2dfa0*/  IADD3 R28, P3, PT, R31, R28, RZ ;  /* 0x0000001c1f1c7210 */ /* 0x000fc60007f7e0ff */
[----:B------:R-:W-:Y:S01]  /*2dfb0*/  IMAD.X R41, R35, 0x1, R41, P1 ;  /* 0x0000000123297824 */ /* 0x000fe200008e0629 */
[----:B------:R-:W-:Y:S01]  /*2dfc0*/  ISETP.NE.U32.AND P0, PT, R28, RZ, PT ;  /* 0x000000ff1c00720c */ /* 0x000fe20003f05070 */
[----:B------:R-:W-:Y:S01]  /*2dfd0*/  IMAD.X R40, R31, 0x1, R40, P3 ;  /* 0x000000011f287824 */ /* 0x000fe200018e0628 */
[----:B------:R-:W-:Y:S01]  /*2dfe0*/  IADD3 R32, P3, PT, R30, R45, RZ ;  /* 0x0000002d1e207210 */ /* 0x000fe20007f7e0ff */
[----:B------:R-:W-:Y:S02]  /*2dff0*/  IMAD.X R31, R44, 0x1, R27, P2 ;  /* 0x000000012c1f7824 */ /* 0x000fe400010e061b */
        /* <DEDUP_REMOVED lines=20> */
.L_x_182:
[----:B------:R-:W-:Y:S05]  /*2e140*/  BSYNC.RELIABLE B1 ;  /* 0x0000000000017941 */ /* 0x000fea0003800100 */
.L_x_181:
        /* <DEDUP_REMOVED lines=28> */
[----:B------:R-:W-:Y:S02]  /*2e310*/  SEL R35, RZ, 0xffffffff, P0 ;  /* 0xffffffffff237807 */ /* 0x000fe40000000000 */
[----:B------:R-:W-:Y:S02]  /*2e320*/  SEL R31, RZ, 0x1, !P3 ;  /* 0x00000001ff1f7807 */ /* 0x000fe40005800000 */
[C---:B------:R-:W-:Y:S02]  /*2e330*/  IADD3 R43, P1, PT, R35.reuse, R42, RZ ;  /* 0x0000002a232b7210 */ /* 0x040fe40007f3e0ff */
[----:B------:R-:W-:Y:S02]  /*2e340*/  ISETP.NE.U32.AND P0, PT, R28, R31, PT ;  /* 0x0000001f1c00720c */ /* 0x000fe40003f05070 */
[----:B------:R-:W-:Y:S01]  /*2e350*/  IADD3 R42, P2, PT, R44, R45, RZ ;  /* 0x0000002d2c2a7210 */ /* 0x000fe20007f5e0ff */
[----:B------:R-:W-:Y:S01]  /*2e360*/  IMAD.X R41, R35, 0x1, R41, P1 ;  /* 0x0000000123297824 */ /* 0x000fe200008e0629 */
[----:B------:R-:W-:-:S02]  /*2e370*/  ISETP.NE.AND.EX P0, PT, R40, RZ, PT, P0 ;  /* 0x000000ff2800720c */ /* 0x000fc40003f05300 */
[----:B------:R-:W-:Y:S01]  /*2e380*/  IADD3 R32, P3, PT, R30, R47, RZ ;  /* 0x0000002f1e207210 */ /* 0x000fe20007f7e0ff */
[----:B------:R-:W-:Y:S02]  /*2e390*/  IMAD.X R31, R44, 0x1, R27, P2 ;  /* 0x000000012c1f7824 */ /* 0x000fe400010e061b */
[----:B------:R-:W-:Y:S02]  /*2e3a0*/  IMAD.MOV.U32 R27, RZ, RZ, R41 ;  /* 0x000000ffff1b7224 */ /* 0x000fe400078e0029 */
[----:B------:R-:W-:Y:S02]  /*2e3b0*/  IMAD.X R35, R30, 0x1, R29, P3 ;  /* 0x000000011e237824 */ /* 0x000fe400018e061d */
[----:B------:R-:W-:Y:S02]  /*2e3c0*/  IMAD.MOV.U32 R29, RZ, RZ, R43 ;  /* 0x000000ffff1d7224 */ /* 0x000fe400078e002b */
[----:B------:R-:W-:Y:S02]  /*2e3d0*/  IMAD.MOV.U32 R30, RZ, RZ, R42 ;  /* 0x000000ffff1e7224 */ /* 0x000fe400078e002a */
        /* <DEDUP_REMOVED lines=15> */
.L_x_184:
[----:B------:R-:W-:Y:S05]  /*2e4d0*/  BSYNC.RELIABLE B1 ;  /* 0x0000000000017941 */ /* 0x000fea0003800100 */
.L_x_183:
[----:B------:R-:W-:Y:S02]  /*2e4e0*/  IADD3 R28, P1, PT, R34, 0x7a2, RZ ;  /* 0x000007a2221c7810 */ /* 0x000fe40007f3e0ff */
        /* <DEDUP_REMOVED lines=12> */
[----:B------:R-:W-:Y:S02]  /*2e5b0*/  IADD3 R29, P0, PT, R28, R41, RZ ;  /* 0x000000291c1d7210 */ /* 0x000fe40007f1e0ff */
[----:B------:R-:W-:Y:S02]  /*2e5c0*/  ISETP.NE.OR.EX P1, PT, R27, -0x1, !P1, P2 ;  /* 0xffffffff1b00780c */ /* 0x000fe40004f25720 */
[----:B------:R-:W-:Y:S01]  /*2e5d0*/  IADD3 R40, P2, PT, R30, 0x1, RZ ;  /* 0x000000011e287810 */ /* 0x000fe20007f5e0ff */
[----:B------:R-:W-:Y:S01]  /*2e5e0*/  IMAD.X R28, R28, 0x1, R43, P0 ;  /* 0x000000011c1c7824 */ /* 0x000fe200000e062b */
        /* <DEDUP_REMOVED lines=13> */
.L_x_180:
[----:B------:R-:W-:Y:S05]  /*2e6c0*/  BSYNC.RECONVERGENT B0 ;  /* 0x0000000000007941 */ /* 0x000fea0003800200 */
.L_x_178:
[----:B------:R-:W-:Y:S05]  /*2e6d0*/  WARPSYNC.ALL ;  /* 0x0000000000007948 */ /* 0x000fea0003800000 */
[----:B------:R-:W-:Y:S01]  /*2e6e0*/  ISETP.GE.U32.AND P0, PT, R70, R72, PT ;  /* 0x000000484600720c */ /* 0x000fe20003f06070 */
[----:B------:R-:W-:Y:S01]  /*2e6f0*/  IMAD.SHL.U32 R52, R49, 0x2, RZ ;  /* 0x0000000231347824 */ /* 0x000fe200078e00ff */
[----:B------:R-:W-:Y:S01]  /*2e700*/  IADD3 R42, P1, PT, -R36, R58, RZ ;  /* 0x0000003a242a7210 */ /* 0x000fe20007f3e1ff */
[----:B------:R-:W-:Y:S01]  /*2e710*/  UMOV UR5, URZ ;  /* 0x000000ff00057c82 */ /* 0x000fe20008000000 */
[----:B------:R-:W-:Y:S01]  /*2e720*/  ISETP.GE.U32.AND.EX P0, PT, R75, R77, PT, P0 ;  /* 0x0000004d4b00720c */ /* 0x000fe20003f06100 */
[----:B------:R-:W-:Y:S01]  /*2e730*/  BSSY.RECONVERGENT B0, `(.L_x_185) ;  /* 0x00002c6000007945 */ /* 0x000fe20003800200 */
[----:B------:R-:W-:Y:S01]  /*2e740*/  ISETP.LT.U32.AND P3, PT, R60, R38, PT ;  /* 0x000000263c00720c */ /* 0x000fe20003f61070 */
[----:B------:R-:W-:Y:S01]  /*2e750*/  IMAD.X R34, R59, 0x1, ~R37, P1 ;  /* 0x000000013b227824 */ /* 0x000fe200008e0e25 */
[----:B------:R-:W-:-:S02]  /*2e760*/  SEL R41, RZ, 0x1, P0 ;  /* 0x00000001ff297807 */ /* 0x000fc40000000000 */
[----:B------:R-:W-:Y:S02]  /*2e770*/  ISETP.LT.U32.AND P1, PT, R58, R36, PT ;  /* 0x000000243a00720c */ /* 0x000fe40003f21070 */
[----:B------:R-:W-:Y:S02]  /*2e780*/  ISETP.GE.U32.AND P2, PT, R42, R41, PT ;  /* 0x000000292a00720c */ /* 0x000fe40003f46070 */
[----:B------:R-:W-:Y:S02]  /*2e790*/  ISETP.LT.U32.AND P4, PT, R62, R54, PT ;  /* 0x000000363e00720c */ /* 0x000fe40003f81070 */
[----:B------:R-:W-:Y:S02]  /*2e7a0*/  ISETP.GE.U32.AND.EX P2, PT, R34, RZ, PT, P2 ;  /* 0x000000ff2200720c */ /* 0x000fe40003f46120 */
[----:B------:R-:W-:Y:S02]  /*2e7b0*/  SEL R51, RZ, 0xffffffff, P0 ;  /* 0xffffffffff337807 */ /* 0x000fe40000000000 */
[----:B------:R-:W-:-:S02]  /*2e7c0*/  ISETP.LT.U32.OR.EX P2, PT, R59, R37, !P2, P1 ;  /* 0x000000253b00720c */ /* 0x000fc40005741510 */
[----:B------:R-:W-:Y:S02]  /*2e7d0*/  IADD3 R40, P1, PT, -R38, R60, RZ ;  /* 0x0000003c26287210 */ /* 0x000fe40007f3e1ff */
[----:B------:R-:W-:Y:S02]  /*2e7e0*/  SEL R43, RZ, 0x1, !P2 ;  /* 0x00000001ff2b7807 */ /* 0x000fe40005000000 */
[----:B------:R-:W-:Y:S01]  /*2e7f0*/  SEL R53, RZ, 0xffffffff, !P2 ;  /* 0xffffffffff357807 */ /* 0x000fe20005000000 */
[----:B------:R-:W-:Y:S01]  /*2e800*/  IMAD.X R41, R61, 0x1, ~R39, P1 ;  /* 0x000000013d297824 */ /* 0x000fe200008e0e27 */
[----:B------:R-:W-:Y:S02]  /*2e810*/  ISETP.GE.U32.AND P1, PT, R40, R43, PT ;  /* 0x0000002b2800720c */ /* 0x000fe40003f26070 */
[----:B------:R-:W-:Y:S02]  /*2e820*/  SHF.L.U64.HI R50, R49, 0x1, R48 ;  /* 0x0000000131327819 */ /* 0x000fe40000010230 */
[----:B------:R-:W-:-:S04]  /*2e830*/  ISETP.GE.U32.AND.EX P1, PT, R41, RZ, PT, P1 ;  /* 0x000000ff2900720c */ /* 0x000fc80003f26110 */
[----:B------:R-:W-:Y:S02]  /*2e840*/  ISETP.LT.U32.OR.EX P1, PT, R61, R39, !P1, P3 ;  /* 0x000000273d00720c */ /* 0x000fe40004f21530 */
[----:B------:R-:W-:Y:S02]  /*2e850*/  IADD3 R65, P3, PT, -R54, R62, RZ ;  /* 0x0000003e36417210 */ /* 0x000fe40007f7e1ff */
[----:B------:R-:W-:-:S03]  /*2e860*/  SEL R28, RZ, 0x1, !P1 ;  /* 0x00000001ff1c7807 */ /* 0x000fc60004800000 */
[----:B------:R-:W-:Y:S01]  /*2e870*/  IMAD.X R43, R63, 0x1, ~R55, P3 ;  /* 0x000000013f2b7824 */ /* 0x000fe200018e0e37 */
[----:B------:R-:W-:-:S04]  /*2e880*/  ISETP.GE.U32.AND P3, PT, R65, R28, PT ;  /* 0x0000001c4100720c */ /* 0x000fc80003f66070 */
[----:B------:R-:W-:-:S04]  /*2e890*/  ISETP.GE.U32.AND.EX P3, PT, R43, RZ, PT, P3 ;  /* 0x000000ff2b00720c */ /* 0x000fc80003f66130 */
[----:B------:R-:W-:Y:S02]  /*2e8a0*/  ISETP.LT.U32.OR.EX P3, PT, R63, R55, !P3, P4 ;  /* 0x000000373f00720c */ /* 0x000fe40005f61540 */
[----:B------:R-:W-:Y:S02]  /*2e8b0*/  IADD3 R45, P4, PT, -R72, R70, RZ ;  /* 0x00000046482d7210 */ /* 0x000fe40007f9e1ff */
[----:B------:R-:W-:Y:S02]  /*2e8c0*/  SEL R46, RZ, 0xfffffc2f, !P3 ;  /* 0xfffffc2fff2e7807 */ /* 0x000fe40005800000 */
[----:B------:R-:W-:Y:S01]  /*2e8d0*/  SEL R28, RZ, 0xfffffffe, !P3 ;  /* 0xfffffffeff1c7807 */ /* 0x000fe20005800000 */
[----:B------:R-:W-:Y:S01]  /*2e8e0*/  IMAD.X R75, R75, 0x1, ~R77, P4 ;  /* 0x000000014b4b7824 */ /* 0x000fe200020e0e4d */
[----:B------:R-:W-:Y:S02]  /*2e8f0*/  IADD3 R46, P5, PT, R46, R45, RZ ;  /* 0x0000002d2e2e7210 */ /* 0x000fe40007fbe0ff */
[----:B------:R-:W-:-:S02]  /*2e900*/  SEL R47, RZ, 0xffffffff, !P3 ;  /* 0xffffffffff2f7807 */ /* 0x000fc40005800000 */
        /* <DEDUP_REMOVED lines=13> */
[----:B------:R-:W-:-:S04]  /*2e9e0*/  ISETP.GE.U32.AND.EX P0, PT, R44, R51, PT, P0 ;  /* 0x000000332c00720c */ /* 0x000fc80003f06100 */
[----:B------:R-:W-:Y:S02]  /*2e9f0*/  ISETP.GE.U32.AND.EX P2, PT, R34, R44, PT, P3 ;  /* 0x0000002c2200720c */ /* 0x000fe40003f46130 */
[C---:B------:R-:W-:Y:S02]  /*2ea00*/  IADD3 R51, P3, PT, R53.reuse, R40, RZ ;  /* 0x0000002835337210 */ /* 0x040fe40007f7e0ff */
[----:B------:R-:W-:Y:S02]  /*2ea10*/  SEL R45, RZ, 0x1, P0 ;  /* 0x00000001ff2d7807 */ /* 0x000fe40000000000 */
[----:B------:R-:W-:Y:S01]  /*2ea20*/  SEL R42, RZ, 0x1, P2 ;  /* 0x00000001ff2a7807 */ /* 0x000fe20001000000 */
[----:B------:R-:W-:Y:S01]  /*2ea30*/  IMAD.X R53, R53, 0x1, R41, P3 ;  /* 0x0000000135357824 */ /* 0x000fe200018e0629 */
[----:B------:R-:W-:Y:S02]  /*2ea40*/  LEA.HI R44, P4, R48, R29, RZ, 0x1 ;  /* 0x0000001d302c7211 */ /* 0x000fe400078908ff */
[----:B------:R-:W-:-:S02]  /*2ea50*/  IADD3 R42, P0, P6, R51, R42, R45 ;  /* 0x0000002a332a7210 */ /* 0x000fc40007e1e02d */
[-C--:B------:R-:W-:Y:S01]  /*2ea60*/  IADD3 R40, P5, PT, R29, R44.reuse, RZ ;  /* 0x0000002c1d287210 */ /* 0x080fe20007fbe0ff */
[----:B------:R-:W-:Y:S01]  /*2ea70*/  IMAD.X R58, RZ, RZ, R27, P4 ;  /* 0x000000ffff3a7224 */ /* 0x000fe200020e061b */
[----:B------:R-:W-:Y:S02]  /*2ea80*/  IADD3.X R56, PT, PT, R53, RZ, RZ, P0, P6 ;  /* 0x000000ff35387210 */ /* 0x000fe400007ec4ff */
[----:B------:R-:W-:Y:S02]  /*2ea90*/  IADD3 R41, P6, PT, R42, R47, RZ ;  /* 0x0000002f2a297210 */ /* 0x000fe40007fde0ff */
[----:B------:R-:W-:Y:S02]  /*2eaa0*/  ISETP.GE.U32.AND P2, PT, R44, R29, PT ;  /* 0x0000001d2c00720c */ /* 0x000fe40003f46070 */
[----:B------:R-:W-:Y:S01]  /*2eab0*/  ISETP.GE.U32.AND P3, PT, R40, R44, PT ;  /* 0x0000002c2800720c */ /* 0x000fe20003f66070 */
[----:B------:R-:W-:Y:S01]  /*2eac0*/  IMAD.X R44, R27, 0x1, R58, P5 ;  /* 0x000000011b2c7824 */ /* 0x000fe200028e063a */
[----:B------:R-:W-:Y:S01]  /*2ead0*/  ISETP.GE.U32.AND P0, PT, R52, -0x3d1, PT ;  /* 0xfffffc2f3400780c */ /* 0x000fe20003f06070 */
[----:B------:R-:W-:Y:S01]  /*2eae0*/  IMAD.X R57, R56, 0x1, R47, P6 ;  /* 0x0000000138397824 */ /* 0x000fe200030e062f */
[----:B------:R-:W-:-:S02]  /*2eaf0*/  ISETP.GE.U32.AND P5, PT, R41, R42, PT ;  /* 0x0000002a2900720c */ /* 0x000fc40003fa6070 */
[----:B------:R-:W-:Y:S02]  /*2eb00*/  ISETP.GE.U32.AND P4, PT, R42, R51, PT ;  /* 0x000000332a00720c */ /* 0x000fe40003f86070 */
[----:B------:R-:W-:Y:S02]  /*2eb10*/  ISETP.GE.U32.AND.EX P0, PT, R50, -0x2, PT, P0 ;  /* 0xfffffffe3200780c */ /* 0x000fe40003f06100 */
[----:B------:R-:W-:Y:S02]  /*2eb20*/  ISETP.GE.U32.AND.EX P2, PT, R58, R27, PT, P2 ;  /* 0x0000001b3a00720c */ /* 0x000fe40003f46120 */
[----:B------:R-:W-:Y:S02]  /*2eb30*/  ISETP.GE.U32.AND.EX P3, PT, R44, R58, PT, P3 ;  /* 0x0000003a2c00720c */ /* 0x000fe40003f66130 */
[----:B------:R-:W-:Y:S02]  /*2eb40*/  ISETP.GE.U32.AND.EX P6, PT, R57, R56, PT, P5 ;  /* 0x000000383900720c */ /* 0x000fe40003fc6150 */
[----:B------:R-:W-:-:S02]  /*2eb50*/  ISETP.GE.U32.AND.EX P4, PT, R56, R53, PT, P4 ;  /* 0x000000353800720c */ /* 0x000fc40003f86140 */
[----:B------:R-:W-:Y:S02]  /*2eb60*/  IADD3 R58, P5, PT, R40, 0x1, RZ ;  /* 0x00000001283a7810 */ /* 0x000fe40007fbe0ff */
[----:B------:R-:W-:Y:S02]  /*2eb70*/  SEL R45, RZ, 0x1, P0 ;  /* 0x00000001ff2d7807 */ /* 0x000fe40000000000 */
[----:B------:R-:W-:Y:S02]  /*2eb80*/  SEL R42, RZ, 0x1, P2 ;  /* 0x00000001ff2a7807 */ /* 0x000fe40001000000 */
[----:B------:R-:W-:Y:S02]  /*2eb90*/  SEL R53, RZ, 0x1, P3 ;  /* 0x00000001ff357807 */ /* 0x000fe40001800000 */
[----:B------:R-:W-:Y:S02]  /*2eba0*/  SEL R51, RZ, 0x1, P4 ;  /* 0x00000001ff337807 */ /* 0x000fe40002000000 */
[----:B------:R-:W-:-:S02]  /*2ebb0*/  ISETP.GE.U32.AND P2, PT, R58, R45, PT ;  /* 0x0000002d3a00720c */ /* 0x000fc40003f46070 */
[----:B------:R-:W-:Y:S02]  /*2ebc0*/  SEL R56, RZ, 0x1, P6 ;  /* 0x00000001ff387807 */ /* 0x000fe40003000000 */
[----:B------:R-:W-:Y:S01]  /*2ebd0*/  IADD3 R45, P3, P4, R30, R53, R42 ;  /* 0x000000351e2d7210 */ /* 0x000fe20007c7e02a */
[----:B------:R-:W-:Y:S01]  /*2ebe0*/  IMAD.X R42, RZ, RZ, R44, P5 ;  /* 0x000000ffff2a7224 */ /* 0x000fe200028e062c */
[----:B------:R-:W-:Y:S02]  /*2ebf0*/  IADD3 R56, P5, PT, R56, R51, RZ ;  /* 0x0000003338387210 */ /* 0x000fe40007fbe0ff */
[----:B------:R-:W-:Y:S02]  /*2ec00*/  ISETP.NE.U32.AND P1, PT, R40, -0x1, PT ;  /* 0xffffffff2800780c */ /* 0x000fe40003f25070 */
[----:B------:R-:W-:Y:S01]  /*2ec10*/  ISETP.GE.U32.AND.EX P2, PT, R42, RZ, PT, P2 ;  /* 0x000000ff2a00720c */ /* 0x000fe20003f46120 */
[----:B------:R-:W-:Y:S01]  /*2ec20*/  IMAD.X R60, RZ, RZ, RZ, P5 ;  /* 0x000000ffff3c7224 */ /* 0x000fe200028e06ff */
[----:B------:R-:W-:-:S02]  /*2ec30*/  IADD3 R65, P6, P5, R56, R65, R63 ;  /* 0x0000004138417210 */ /* 0x000fc40007dde03f */
[----:B------:R-:W-:Y:S02]  /*2ec40*/  ISETP.NE.OR.EX P1, PT, R44, -0x1, !P2, P1 ;  /* 0xffffffff2c00780c */ /* 0x000fe40005725710 */
[----:B------:R-:W-:Y:S02]  /*2ec50*/  IADD3 R59, P2, PT, R30, R45, RZ ;  /* 0x0000002d1e3b7210 */ /* 0x000fe40007f5e0ff */
[----:B------:R-:W-:Y:S02]  /*2ec60*/  IADD3.X R56, PT, PT, R31, RZ, RZ, P3, P4 ;  /* 0x000000ff1f387210 */ /* 0x000fe40001fe84ff */
[----:B------:R-:W-:Y:S02]  /*2ec70*/  IADD3.X R63, PT, PT, R60, R43, R63, P6, P5 ;  /* 0x0000002b3c3f7210 */ /* 0x000fe400037ea43f */
[----:B------:R-:W-:Y:S01]  /*2ec80*/  ISETP.GE.U32.AND P4, PT, R45, R30, PT ;  /* 0x0000001e2d00720c */ /* 0x000fe20003f86070 */
[----:B------:R-:W-:Y:S01]  /*2ec90*/  IMAD.X R62, R31, 0x1, R56, P2 ;  /* 0x000000011f3e7824 */ /* 0x000fe200010e0638 */
[----:B------:R-:W-:-:S02]  /*2eca0*/  ISETP.GE.U32.AND P5, PT, R59, R45, PT ;  /* 0x0000002d3b00720c */ /* 0x000fc40003fa6070 */
[----:B------:R-:W-:Y:S02]  /*2ecb0*/  ISETP.GE.U32.AND.EX P2, PT, R56, R31, PT, P4 ;  /* 0x0000001f3800720c */ /* 0x000fe40003f46140 */
[----:B------:R-:W-:Y:S02]  /*2ecc0*/  ISETP.GE.U32.AND.EX P5, PT, R62, R56, PT, P5 ;  /* 0x000000383e00720c */ /* 0x000fe40003fa6150 */
[----:B------:R-:W-:Y:S02]  /*2ecd0*/  SEL R43, RZ, 0x1, !P1 ;  /* 0x00000001ff2b7807 */ /* 0x000fe40004800000 */
[----:B------:R-:W-:Y:S02]  /*2ece0*/  IADD3 R60, P3, PT, R59, 0x1, RZ ;  /* 0x000000013b3c7810 */ /* 0x000fe40007f7e0ff */
[----:B------:R-:W-:Y:S02]  /*2ecf0*/  SEL R51, RZ, 0xffffffff, P0 ;  /* 0xffffffffff337807 */ /* 0x000fe40000000000 */
[----:B------:R-:W-:-:S02]  /*2ed00*/  SEL R45, RZ, 0x1, P2 ;  /* 0x00000001ff2d7807 */ /* 0x000fc40001000000 */
[----:B------:R-:W-:Y:S02]  /*2ed10*/  SEL R56, RZ, 0x1, P5 ;  /* 0x00000001ff387807 */ /* 0x000fe40002800000 */
[----:B------:R-:W-:Y:S02]  /*2ed20*/  ISETP.GE.U32.AND P4, PT, R60, R43, PT ;  /* 0x0000002b3c00720c */ /* 0x000fe40003f86070 */
[----:B------:R-:W-:Y:S02]  /*2ed30*/  IADD3 R43, P2, PT, R51, R58, RZ ;  /* 0x0000003a332b7210 */ /* 0x000fe40007f5e0ff */
[C---:B------:R-:W-:Y:S01]  /*2ed40*/  IADD3 R56, P0, P6, R32.reuse, R56, R45 ;  /* 0x0000003820387210 */ /* 0x040fe20007e1e02d */
[----:B------:R-:W-:Y:S01]  /*2ed50*/  IMAD.X R45, RZ, RZ, R62, P3 ;  /* 0x000000ffff2d7224 */ /* 0x000fe200018e063e */
[----:B------:R-:W-:Y:S01]  /*2ed60*/  ISETP.NE.U32.AND P3, PT, R59, -0x1, PT ;  /* 0xffffffff3b00780c */ /* 0x000fe20003f65070 */
[----:B------:R-:W-:Y:S01]  /*2ed70*/  IMAD.X R42, R51, 0x1, R42, P2 ;  /* 0x00000001332a7824 */ /* 0x000fe200010e062a */
[----:B------:R-:W-:-:S02]  /*2ed80*/  IADD3 R53, P5, PT, R32, R56, RZ ;  /* 0x0000003820357210 */ /* 0x000fc40007fbe0ff */
[----:B------:R-:W-:Y:S02]  /*2ed90*/  IADD3.X R51, PT, PT, R35, RZ, RZ, P0, P6 ;  /* 0x000000ff23337210 */ /* 0x000fe400007ec4ff */
[----:B------:R-:W-:Y:S02]  /*2eda0*/  ISETP.GE.U32.AND.EX P4, PT, R45, RZ, PT, P4 ;  /* 0x000000ff2d00720c */ /* 0x000fe40003f86140 */
[----:B------:R-:W-:Y:S01]  /*2edb0*/  ISETP.GE.U32.AND P2, PT, R56, R32, PT ;  /* 0x000000203800720c */ /* 0x000fe20003f46070 */
[----:B------:R-:W-:Y:S01]  /*2edc0*/  IMAD.X R58, R35, 0x1, R51, P5 ;  /* 0x00000001233a7824 */ /* 0x000fe200028e0633 */
[----:B------:R-:W-:Y:S02]  /*2edd0*/  ISETP.GE.U32.AND P0, PT, R53, R56, PT ;  /* 0x000000383500720c */ /* 0x000fe40003f06070 */
[----:B------:R-:W-:Y:S02]  /*2ede0*/  ISETP.NE.OR.EX P3, PT, R62, -0x1, !P4, P3 ;  /* 0xffffffff3e00780c */ /* 0x000fe40006765730 */
[----:B------:R-:W-:-:S02]  /*2edf0*/  ISETP.GE.U32.AND.EX P2, PT, R51, R35, PT, P2 ;  /* 0x000000233300720c */ /* 0x000fc40003f46120 */
[----:B------:R-:W-:Y:S02]  /*2ee00*/  ISETP.GE.U32.AND.EX P0, PT, R58, R51, PT, P0 ;  /* 0x000000333a00720c */ /* 0x000fe40003f06100 */
[----:B------:R-:W-:Y:S02]  /*2ee10*/  SEL R51, RZ, 0x1, !P3 ;  /* 0x00000001ff337807 */ /* 0x000fe40005800000 */
[----:B------:R-:W-:Y:S02]  /*2ee20*/  IADD3 R56, P5, PT, R53, 0x1, RZ ;  /* 0x0000000135387810 */ /* 0x000fe40007fbe0ff */
[----:B------:R-:W-:Y:S02]  /*2ee30*/  SEL R64, RZ, 0xffffffff, !P1 ;  /* 0xffffffffff407807 */ /* 0x000fe40004800000 */
[----:B------:R-:W-:Y:S01]  /*2ee40*/  ISETP.GE.U32.AND P4, PT, R56, R51, PT ;  /* 0x000000333800720c */ /* 0x000fe20003f86070 */
[----:B------:R-:W-:Y:S01]  /*2ee50*/  IMAD.X R51, RZ, RZ, R58, P5 ;  /* 0x000000ffff337224 */ /* 0x000fe200028e063a */
[----:B------:R-:W-:-:S02]  /*2ee60*/  IADD3 R60, P5, PT, R64, R60, RZ ;  /* 0x0000003c403c7210 */ /* 0x000fc40007fbe0ff */
[----:B------:R-:W-:Y:S02]  /*2ee70*/  ISETP.EQ.U32.AND P1, PT, R56, RZ, PT ;  /* 0x000000ff3800720c */ /* 0x000fe40003f22070 */
[C---:B------:R-:W-:Y:S01]  /*2ee80*/  ISETP.GE.U32.AND.EX P4, PT, R51.reuse, RZ, PT, P4 ;  /* 0x000000ff3300720c */ /* 0x040fe20003f86140 */
[----:B------:R-:W-:Y:S01]  /*2ee90*/  IMAD.X R45, R64, 0x1, R45, P5 ;  /* 0x00000001402d7824 */ /* 0x000fe200028e062d */
[----:B------:R-:W-:Y:S02]  /*2eea0*/  SEL R64, RZ, 0x1, P2 ;  /* 0x00000001ff407807 */ /* 0x000fe40001000000 */
[----:B------:R-:W-:Y:S02]  /*2eeb0*/  SEL R66, RZ, 0x1, P0 ;  /* 0x00000001ff427807 */ /* 0x000fe40000000000 */
[----:B------:R-:W-:Y:S02]  /*2eec0*/  ISETP.EQ.AND.EX P4, PT, R51, RZ, P4, P1 ;  /* 0x000000ff3300720c */ /* 0x000fe40002782310 */
[----:B------:R-:W-:-:S02]  /*2eed0*/  IADD3 R66, P0, PT, R66, R64, RZ ;  /* 0x0000004042427210 */ /* 0x000fc40007f1e0ff */
[----:B------:R-:W-:Y:S02]  /*2eee0*/  SEL R64, RZ, 0x1, !P4 ;  /* 0x00000001ff407807 */ /* 0x000fe40006000000 */
[----:B------:R-:W-:Y:S02]  /*2eef0*/  IADD3 R65, P4, PT, R65, R47, RZ ;  /* 0x0000002f41417210 */ /* 0x000fe40007f9e0ff */
[----:B------:R-:W-:Y:S02]  /*2ef00*/  LOP3.LUT R66, R66, R64, RZ, 0xfc, !PT ;  /* 0x0000004042427212 */ /* 0x000fe400078efcff */
[----:B------:R-:W-:-:S04]  /*2ef10*/  SEL R64, RZ, 0xffffffff, !P3 ;  /* 0xffffffffff407807 */ /* 0x000fc80005800000 */
[----:B------:R-:W-:-:S05]  /*2ef20*/  IADD3 R56, P1, PT, R64, R56, RZ ;  /* 0x0000003840387210 */ /* 0x000fca0007f3e0ff */
[----:B------:R-:W-:Y:S01]  /*2ef30*/  IMAD.X R51, R64, 0x1, R51, P1 ;  /* 0x0000000140337824 */ /* 0x000fe200008e0633 */
[----:B------:R-:W-:Y:S02]  /*2ef40*/  IADD3 R64, P2, PT, R66, -0x1, RZ ;  /* 0xffffffff42407810 */ /* 0x000fe40007f5e0ff */
[----:B------:R-:W-:Y:S02]  /*2ef50*/  IADD3 R66, P3, PT, RZ, -R66, RZ ;  /* 0x80000042ff427210 */ /* 0x000fe40007f7e0ff */
[-C--:B------:R-:W-:Y:S02]  /*2ef60*/  LOP3.LUT R40, R40, R64.reuse, RZ, 0xc0, !PT ;  /* 0x0000004028287212 */ /* 0x080fe400078ec0ff */
[-C--:B------:R-:W-:Y:S02]  /*2ef70*/  LOP3.LUT R59, R59, R64.reuse, RZ, 0xc0, !PT ;  /* 0x000000403b3b7212 */ /* 0x080fe400078ec0ff */
[-C--:B------:R-:W-:Y:S02]  /*2ef80*/  LOP3.LUT R53, R53, R64.reuse, RZ, 0xc0, !PT ;  /* 0x0000004035357212 */ /* 0x080fe400078ec0ff */
[----:B------:R-:W-:-:S02]  /*2ef90*/  LOP3.LUT R64, R52, R64, RZ, 0xc0, !PT ;  /* 0x0000004034407212 */ /* 0x000fc400078ec0ff */
[----:B------:R-:W-:Y:S02]  /*2efa0*/  IADD3 R52, P1, PT, R52, 0x3d1, RZ ;  /* 0x000003d134347810 */ /* 0x000fe40007f3e0ff */
[--C-:B------:R-:W-:Y:S02]  /*2efb0*/  LOP3.LUT R40, R40, R43, R66.reuse, 0xf8, !PT ;  /* 0x0000002b28287212 */ /* 0x100fe400078ef842 */
[--C-:B------:R-:W-:Y:S01]  /*2efc0*/  LOP3.LUT R52, R64, R52, R66.reuse, 0xf8, !PT ;  /* 0x0000003440347212 */ /* 0x100fe200078ef842 */
[----:B------:R-:W-:Y:S01]  /*2efd0*/  IMAD.X R64, R63, 0x1, R47, P4 ;  /* 0x000000013f407824 */ /* 0x000fe200020e062f */
[--C-:B------:R-:W-:Y:S01]  /*2efe0*/  LOP3.LUT R60, R59, R60, R66.reuse, 0xf8, !PT ;  /* 0x0000003c3b3c7212 */ /* 0x100fe200078ef842 */
[----:B------:R-:W-:Y:S01]  /*2eff0*/  IMAD.X R47, RZ, RZ, RZ, P0 ;  /* 0x000000ffff2f7224 */ /* 0x000fe200000e06ff */
[----:B------:R-:W-:Y:S02]  /*2f000*/  ISETP.LT.U32.AND P0, PT, R61, R40, PT ;  /* 0x000000283d00720c */ /* 0x000fe40003f01070 */
[----:B------:R-:W-:-:S02]  /*2f010*/  LOP3.LUT R56, R53, R56, R66, 0xf8, !PT ;  /* 0x0000003835387212 */ /* 0x000fc400078ef842 */
[----:B------:R-:W-:Y:S01]  /*2f020*/  IADD3.X R63, PT, PT, R47, -0x1, RZ, P2, !PT ;  /* 0xffffffff2f3f7810 */ /* 0x000fe200017fe4ff */
[----:B------:R-:W-:Y:S01]  /*2f030*/  IMAD.X R47, RZ, RZ, ~R47, P3 ;  /* 0x000000ffff2f7224 */ /* 0x000fe200018e0e2f */
[----:B------:R-:W-:Y:S02]  /*2f040*/  ISETP.GE.U32.AND P2, PT, R46, R52, PT ;  /* 0x000000342e00720c */ /* 0x000fe40003f46070 */
[-C--:B------:R-:W-:Y:S02]  /*2f050*/  LOP3.LUT R44, R44, R63.reuse, RZ, 0xc0, !PT ;  /* 0x0000003f2c2c7212 */ /* 0x080fe400078ec0ff */
[-C--:B------:R-:W-:Y:S02]  /*2f060*/  LOP3.LUT R62, R62, R63.reuse, RZ, 0xc0, !PT ;  /* 0x0000003f3e3e7212 */ /* 0x080fe400078ec0ff */
[-C--:B------:R-:W-:Y:S02]  /*2f070*/  LOP3.LUT R58, R58, R63.reuse, RZ, 0xc0, !PT ;  /* 0x0000003f3a3a7212 */ /* 0x080fe400078ec0ff */
[----:B------:R-:W-:-:S02]  /*2f080*/  LOP3.LUT R63, R50, R63, RZ, 0xc0, !PT ;  /* 0x0000003f323f7212 */ /* 0x000fc400078ec0ff */
[----:B------:R-:W-:Y:S02]  /*2f090*/  IADD3.X R50, PT, PT, R50, 0x1, RZ, P1, !PT ;  /* 0x0000000132327810 */ /* 0x000fe40000ffe4ff */
[--C-:B------:R-:W-:Y:S02]  /*2f0a0*/  LOP3.LUT R42, R44, R42, R47.reuse, 0xf8, !PT ;  /* 0x0000002a2c2a7212 */ /* 0x100fe400078ef82f */
[--C-:B------:R-:W-:Y:S02]  /*2f0b0*/  LOP3.LUT R50, R63, R50, R47.reuse, 0xf8, !PT ;  /* 0x000000323f327212 */ /* 0x100fe400078ef82f */
[----:B------:R-:W-:Y:S02]  /*2f0c0*/  IADD3 R40, P3, PT, R61, -R40, RZ ;  /* 0x800000283d287210 */ /* 0x000fe40007f7e0ff */
[----:B------:R-:W-:Y:S02]  /*2f0d0*/  ISETP.GE.U32.AND.EX P2, PT, R28, R50, PT, P2 ;  /* 0x000000321c00720c */ /* 0x000fe40003f46120 */
[----:B------:R-:W-:Y:S01]  /*2f0e0*/  LOP3.LUT R62, R62, R45, R47, 0xf8, !PT ;  /* 0x0000002d3e3e7212 */ /* 0x000fe200078ef82f */
[----:B------:R-:W-:Y:S01]  /*2f0f0*/  IMAD.X R44, R34, 0x1, ~R42, P3 ;  /* 0x00000001222c7824 */ /* 0x000fe200018e0e2a */
[----:B------:R-:W-:-:S02]  /*2f100*/  SEL R43, RZ, 0x1, P2 ;  /* 0x00000001ff2b7807 */ /* 0x000fc40001000000 */
[----:B------:R-:W-:Y:S02]  /*2f110*/  IADD3 R53, P4, PT, R65, -R56, RZ ;  /* 0x8000003841357210 */ /* 0x000fe40007f9e0ff */
[----:B------:R-:W-:Y:S02]  /*2f120*/  ISETP.GE.U32.AND P1, PT, R40, R43, PT ;  /* 0x0000002b2800720c */ /* 0x000fe40003f26070 */
[----:B------:R-:W-:Y:S02]  /*2f130*/  LOP3.LUT R51, R58, R51, R47, 0xf8, !PT ;  /* 0x000000333a337212 */ /* 0x000fe400078ef82f */
[----:B------:R-:W-:-:S03]  /*2f140*/  ISETP.GE.U32.AND.EX P1, PT, R44, RZ, PT, P1 ;  /* 0x000000ff2c00720c */ /* 0x000fc60003f26110 */
[----:B------:R-:W-:Y:S01]  /*2f150*/  IMAD.X R47, R64, 0x1, ~R51, P4 ;  /* 0x00000001402f7824 */ /* 0x000fe200020e0e33 */
[----:B------:R-:W-:Y:S02]  /*2f160*/  ISETP.LT.U32.OR.EX P1, PT, R34, R42, !P1, P0 ;  /* 0x0000002a2200720c */ /* 0x000fe40004f21500 */
[----:B------:R-:W-:Y:S02]  /*2f170*/  IADD3 R34, P3, PT, R41, -R60, RZ ;  /* 0x8000003c29227210 */ /* 0x000fe40007f7e0ff */
[----:B------:R-:W-:Y:S02]  /*2f180*/  SEL R43, RZ, 0x1, !P1 ;  /* 0x00000001ff2b7807 */ /* 0x000fe40004800000 */
[----:B------:R-:W-:Y:S01]  /*2f190*/  ISETP.LT.U32.AND P4, PT, R65, R56, PT ;  /* 0x000000384100720c */ /* 0x000fe20003f81070 */
[----:B------:R-:W-:Y:S01]  /*2f1a0*/  IMAD.X R45, R57, 0x1, ~R62, P3 ;  /* 0x00000001392d7824 */ /* 0x000fe200018e0e3e */
[----:B------:R-:W-:Y:S02]  /*2f1b0*/  ISETP.GE.U32.AND P0, PT, R34, R43, PT ;  /* 0x0000002b2200720c */ /* 0x000fe40003f06070 */
[----:B------:R-:W-:-:S02]  /*2f1c0*/  ISETP.LT.U32.AND P3, PT, R41, R60, PT ;  /* 0x0000003c2900720c */ /* 0x000fc40003f61070 */
[----:B------:R-:W-:-:S04]  /*2f1d0*/  ISETP.GE.U32.AND.EX P0, PT, R45, RZ, PT, P0 ;  /* 0x000000ff2d00720c */ /* 0x000fc80003f06100 */
[----:B------:R-:W-:-:S04]  /*2f1e0*/  ISETP.LT.U32.OR.EX P0, PT, R57, R62, !P0, P3 ;  /* 0x0000003e3900720c */ /* 0x000fc80004701530 */
[----:B------:R-:W-:-:S04]  /*2f1f0*/  SEL R42, RZ, 0x1, !P0 ;  /* 0x00000001ff2a7807 */ /* 0x000fc80004000000 */
        /* <DEDUP_REMOVED lines=13> */
[C---:B------:R-:W-:Y:S02]  /*2f2d0*/  IADD3 R46, P4, PT, R51.reuse, R40, RZ ;  /* 0x00000028332e7210 */ /* 0x040fe40007f9e0ff */
[----:B------:R-:W-:Y:S02]  /*2f2e0*/  SEL R41, RZ, 0x1, P2 ;  /* 0x00000001ff297807 */ /* 0x000fe40001000000 */
[----:B------:R-:W-:Y:S01]  /*2f2f0*/  SEL R28, RZ, 0xffffffff, !P3 ;  /* 0xffffffffff1c7807 */ /* 0x000fe20005800000 */
[----:B------:R-:W-:Y:S01]  /*2f300*/  IMAD.X R51, R51, 0x1, R44, P4 ;  /* 0x0000000133337824 */ /* 0x000fe200020e062c */
[----:B------:R-:W-:Y:S02]  /*2f310*/  IADD3 R41, P2, PT, R41, R46, RZ ;  /* 0x0000002e29297210 */ /* 0x000fe40007f5e0ff */
[----:B------:R-:W-:-:S02]  /*2f320*/  ISETP.GE.U32.AND P4, PT, R49, R42, PT ;  /* 0x0000002a3100720c */ /* 0x000fc40003f86070 */
[C---:B------:R-:W-:Y:S01]  /*2f330*/  IADD3 R40, P5, PT, R41.reuse, R28, RZ ;  /* 0x0000001c29287210 */ /* 0x040fe20007fbe0ff */
[----:B------:R-:W-:Y:S01]  /*2f340*/  IMAD.X R44, RZ, RZ, R51, P2 ;  /* 0x000000ffff2c7224 */ /* 0x000fe200010e0633 */
[----:B------:R-:W-:Y:S02]  /*2f350*/  ISETP.GE.U32.AND P3, PT, R41, R46, PT ;  /* 0x0000002e2900720c */ /* 0x000fe40003f66070 */
[----:B------:R-:W-:Y:S01]  /*2f360*/  ISETP.GE.U32.AND P2, PT, R40, R41, PT ;  /* 0x000000292800720c */ /* 0x000fe20003f46070 */
[C---:B------:R-:W-:Y:S01]  /*2f370*/  IMAD.X R41, R44.reuse, 0x1, R28, P5 ;  /* 0x000000012c297824 */ /* 0x040fe200028e061c */
[----:B------:R-:W-:Y:S02]  /*2f380*/  ISETP.GE.U32.AND.EX P3, PT, R44, R51, PT, P3 ;  /* 0x000000332c00720c */ /* 0x000fe40003f66130 */
[----:B------:R-:W-:Y:S02]  /*2f390*/  ISETP.GE.U32.AND.EX P1, PT, R48, R43, PT, P4 ;  /* 0x0000002b3000720c */ /* 0x000fe40003f26140 */
[----:B------:R-:W-:-:S02]  /*2f3a0*/  ISETP.GE.U32.AND.EX P2, PT, R41, R44, PT, P2 ;  /* 0x0000002c2900720c */ /* 0x000fc40003f46120 */
[C---:B------:R-:W-:Y:S02]  /*2f3b0*/  IADD3 R46, P4, PT, R52.reuse, R34, RZ ;  /* 0x00000022342e7210 */ /* 0x040fe40007f9e0ff */
[----:B------:R-:W-:Y:S02]  /*2f3c0*/  SEL R57, RZ, 0x1, P3 ;  /* 0x00000001ff397807 */ /* 0x000fe40001800000 */
[----:B------:R-:W-:Y:S01]  /*2f3d0*/  SEL R34, RZ, 0x1, P2 ;  /* 0x00000001ff227807 */ /* 0x000fe20001000000 */
[----:B------:R-:W-:Y:S01]  /*2f3e0*/  IMAD.X R52, R52, 0x1, R45, P4 ;  /* 0x0000000134347824 */ /* 0x000fe200020e062d */
[----:B------:R-:W-:Y:S02]  /*2f3f0*/  IADD3 R50, P2, PT, R29, -R40, RZ ;  /* 0x800000281d327210 */ /* 0x000fe40007f5e0ff */
[----:B------:R-:W-:Y:S02]  /*2f400*/  SEL R51, RZ, 0x1, P1 ;  /* 0x00000001ff337807 */ /* 0x000fe40000800000 */
[----:B------:R-:W-:Y:S01]  /*2f410*/  IADD3 R45, P4, P6, R46, R34, R57 ;  /* 0x000000222e2d7210 */ /* 0x000fe20007e9e039 */
[----:B------:R-:W-:Y:S01]  /*2f420*/  IMAD.X R34, R27, 0x1, ~R41, P2 ;  /* 0x000000011b227824 */ /* 0x000fe200010e0e29 */
[----:B------:R-:W-:-:S02]  /*2f430*/  ISETP.GE.U32.AND P3, PT, R50, R51, PT ;  /* 0x000000333200720c */ /* 0x000fc40003f66070 */
[----:B------:R-:W-:Y:S02]  /*2f440*/  ISETP.LT.U32.AND P2, PT, R29, R40, PT ;  /* 0x000000281d00720c */ /* 0x000fe40003f41070 */
[C---:B------:R-:W-:Y:S02]  /*2f450*/  IADD3 R44, P5, PT, R45.reuse, R28, RZ ;  /* 0x0000001c2d2c7210 */ /* 0x040fe40007fbe0ff */
[----:B------:R-:W-:Y:S02]  /*2f460*/  IADD3.X R29, PT, PT, R52, RZ, RZ, P4, P6 ;  /* 0x000000ff341d7210 */ /* 0x000fe400027ec4ff */
[----:B------:R-:W-:Y:S02]  /*2f470*/  ISETP.GE.U32.AND.EX P6, PT, R34, RZ, PT, P3 ;  /* 0x000000ff2200720c */ /* 0x000fe40003fc6130 */
[----:B------:R-:W-:Y:S02]  /*2f480*/  ISETP.GE.U32.AND P4, PT, R45, R46, PT ;  /* 0x0000002e2d00720c */ /* 0x000fe40003f86070 */
[----:B------:R-:W-:Y:S01]  /*2f490*/  ISETP.GE.U32.AND P3, PT, R44, R45, PT ;  /* 0x0000002d2c00720c */ /* 0x000fe20003f66070 */
[----:B------:R-:W-:Y:S01]  /*2f4a0*/  IMAD.X R45, R29, 0x1, R28, P5 ;  /* 0x000000011d2d7824 */ /* 0x000fe200028e061c */
[----:B------:R-:W-:-:S02]  /*2f4b0*/  ISETP.LT.U32.OR.EX P2, PT, R27, R41, !P6, P2 ;  /* 0x000000291b00720c */ /* 0x000fc40007741520 */
[----:B------:R-:W-:Y:S02]  /*2f4c0*/  ISETP.GE.U32.AND.EX P4, PT, R29, R52, PT, P4 ;  /* 0x000000341d00720c */ /* 0x000fe40003f86140 */
[----:B------:R-:W-:Y:S02]  /*2f4d0*/  ISETP.GE.U32.AND.EX P3, PT, R45, R29, PT, P3 ;  /* 0x0000001d2d00720c */ /* 0x000fe40003f66130 */
[----:B------:R-:W-:Y:S02]  /*2f4e0*/  SEL R46, RZ, 0x1, !P2 ;  /* 0x00000001ff2e7807 */ /* 0x000fe40005000000 */
[----:B------:R-:W-:Y:S02]  /*2f4f0*/  IADD3 R27, P5, PT, R30, -R44, RZ ;  /* 0x8000002c1e1b7210 */ /* 0x000fe40007fbe0ff */
[----:B------:R-:W-:Y:S02]  /*2f500*/  SEL R56, RZ, 0x1, P4 ;  /* 0x00000001ff387807 */ /* 0x000fe40002000000 */
[----:B------:R-:W-:Y:S01]  /*2f510*/  SEL R29, RZ, 0x1, P3 ;  /* 0x00000001ff1d7807 */ /* 0x000fe20001800000 */
[----:B------:R-:W-:Y:S01]  /*2f520*/  IMAD.X R52, R31, 0x1, ~R45, P5 ;  /* 0x000000011f347824 */ /* 0x000fe200028e0e2d */
[----:B------:R-:W-:-:S02]  /*2f530*/  ISETP.GE.U32.AND P6, PT, R27, R46, PT ;  /* 0x0000002e1b00720c */ /* 0x000fc40003fc6070 */
[----:B------:R-:W-:Y:S02]  /*2f540*/  IADD3 R46, P3, PT, R29, R56, RZ ;  /* 0x000000381d2e7210 */ /* 0x000fe40007f7e0ff */
[----:B------:R-:W-:Y:S02]  /*2f550*/  SEL R29, RZ, 0xffffffff, !P0 ;  /* 0xffffffffff1d7807 */ /* 0x000fe40004000000 */
[----:B------:R-:W-:Y:S01]  /*2f560*/  ISETP.LT.U32.AND P0, PT, R30, R44, PT ;  /* 0x0000002c1e00720c */ /* 0x000fe20003f01070 */
[----:B------:R-:W-:Y:S01]  /*2f570*/  IMAD.X R30, RZ, RZ, RZ, P3 ;  /* 0x000000ffff1e7224 */ /* 0x000fe200018e06ff */
[----:B------:R-:W-:Y:S02]  /*2f580*/  IADD3 R53, P4, P5, R46, R53, R29 ;  /* 0x000000352e357210 */ /* 0x000fe40007d9e01d */
[----:B------:R-:W-:Y:S02]  /*2f590*/  ISETP.GE.U32.AND.EX P6, PT, R52, RZ, PT, P6 ;  /* 0x000000ff3400720c */ /* 0x000fe40003fc6160 */
[----:B------:R-:W-:-:S02]  /*2f5a0*/  IADD3 R46, P3, PT, R53, R28, RZ ;  /* 0x0000001c352e7210 */ /* 0x000fc40007f7e0ff */
[----:B------:R-:W-:Y:S02]  /*2f5b0*/  IADD3.X R47, PT, PT, R30, R47, R29, P4, P5 ;  /* 0x0000002f1e2f7210 */ /* 0x000fe400027ea41d */
[----:B------:R-:W-:Y:S02]  /*2f5c0*/  ISETP.LT.U32.OR.EX P0, PT, R31, R45, !P6, P0 ;  /* 0x0000002d1f00720c */ /* 0x000fe40007701500 */
        /* <DEDUP_REMOVED lines=15> */
[----:B------:R-:W-:Y:S01]  /*2f6c0*/  IMAD.X R29, R29, 0x1, R48, P5 ;  /* 0x000000011d1d7824 */ /* 0x000fe200028e0630 */
[----:B------:R-:W-:-:S03]  /*2f6d0*/  SEL R49, RZ, 0xffffffff, P1 ;  /* 0xffffffffff317807 */ /* 0x000fc60000800000 */
[C---:B------:R-:W-:Y:S01]  /*2f6e0*/  IMAD R70, R29.reuse, R24, RZ ;  /* 0x000000181d467224 */ /* 0x040fe200078e02ff */
[C---:B------:R-:W-:Y:S01]  /*2f6f0*/  ISETP.GE.U32.AND.EX P1, PT, R29.reuse, R48, PT, P4 ;  /* 0x000000301d00720c */ /* 0x040fe20003f26140 */
[----:B------:R-:W-:Y:S01]  /*2f700*/  IMAD R69, R29, R26, RZ ;  /* 0x0000001a1d457224 */ /* 0x000fe200078e02ff */
[C---:B------:R-:W-:Y:S01]  /*2f710*/  IADD3 R31, P4, PT, R49.reuse, R50, RZ ;  /* 0x00000032311f7210 */ /* 0x040fe20007f9e0ff */
[C---:B------:R-:W-:Y:S01]  /*2f720*/  IMAD R70, R32.reuse, R25, R70 ;  /* 0x0000001920467224 */ /* 0x040fe200078e0246 */
[----:B------:R-:W-:Y:S01]  /*2f730*/  SEL R30, RZ, 0x1, P1 ;  /* 0x00000001ff1e7807 */ /* 0x000fe20000800000 */
[----:B------:R-:W-:Y:S02]  /*2f740*/  IMAD R69, R32, R73, R69 ;  /* 0x0000004920457224 */ /* 0x000fe400078e0245 */
[----:B------:R-:W-:Y:S01]  /*2f750*/  IMAD.X R49, R49, 0x1, R34, P4 ;  /* 0x0000000131317824 */ /* 0x000fe200020e0622 */
[----:B------:R-:W-:Y:S01]  /*2f760*/  IADD3 R30, P1, PT, R30, R31, RZ ;  /* 0x0000001f1e1e7210 */ /* 0x000fe20007f3e0ff */
[----:B------:R-:W-:-:S03]  /*2f770*/  IMAD.WIDE.U32 R34, R23, R32, RZ ;  /* 0x0000002017227225 */ /* 0x000fc600078e00ff */
[C---:B------:R-:W-:Y:S01]  /*2f780*/  IADD3 R59, P4, PT, R30.reuse, R58, RZ ;  /* 0x0000003a1e3b7210 */ /* 0x040fe20007f9e0ff */
[----:B------:R-:W-:Y:S01]  /*2f790*/  IMAD.X R48, RZ, RZ, R49, P1 ;  /* 0x000000ffff307224 */ /* 0x000fe200008e0631 */
[----:B------:R-:W-:Y:S02]  /*2f7a0*/  ISETP.GE.U32.AND P1, PT, R30, R31, PT ;  /* 0x0000001f1e00720c */ /* 0x000fe40003f26070 */
[----:B------:R-:W-:Y:S01]  /*2f7b0*/  ISETP.GE.U32.AND P3, PT, R59, R30, PT ;  /* 0x0000001e3b00720c */ /* 0x000fe20003f66070 */
[C---:B------:R-:W-:Y:S01]  /*2f7c0*/  IMAD.X R31, R48.reuse, 0x1, R58, P4 ;  /* 0x00000001301f7824 */ /* 0x040fe200020e063a */
[----:B------:R-:W-:Y:S01]  /*2f7d0*/  SEL R30, RZ, 0xffffffff, !P2 ;  /* 0xffffffffff1e7807 */ /* 0x000fe20005000000 */
[----:B------:R-:W-:Y:S01]  /*2f7e0*/  IMAD.WIDE.U32 R34, P4, R29, R22, R34 ;  /* 0x000000161d227225 */ /* 0x000fe20007880022 */
[----:B------:R-:W-:Y:S02]  /*2f7f0*/  ISETP.GE.U32.AND.EX P1, PT, R48, R49, PT, P1 ;  /* 0x000000313000720c */ /* 0x000fe40003f26110 */
[----:B------:R-:W-:Y:S01]  /*2f800*/  ISETP.GE.U32.AND.EX P2, PT, R31, R48, PT, P3 ;  /* 0x000000301f00720c */ /* 0x000fe20003f46130 */
[----:B------:R-:W-:Y:S01]  /*2f810*/  IMAD.WIDE.U32 R48, R22, R32, RZ ;  /* 0x0000002016307225 */ /* 0x000fe200078e00ff */
[----:B------:R-:W-:-:S02]  /*2f820*/  IADD3 R27, P3, PT, R30, R27, RZ ;  /* 0x0000001b1e1b7210 */ /* 0x000fc40007f7e0ff */
[----:B------:R-:W-:Y:S01]  /*2f830*/  SEL R50, RZ, 0x1, P1 ;  /* 0x00000001ff327807 */ /* 0x000fe20000800000 */
[----:B------:R-:W-:Y:S01]  /*2f840*/  IMAD.X R51, RZ, RZ, RZ, P4 ;  /* 0x000000ffff337224 */ /* 0x000fe200020e06ff */
[----:B------:R-:W-:Y:S01]  /*2f850*/  SEL R48, RZ, 0x1, P2 ;  /* 0x00000001ff307807 */ /* 0x000fe20001000000 */
[----:B------:R-:W-:Y:S01]  /*2f860*/  IMAD.X R52, R30, 0x1, R52, P3 ;  /* 0x000000011e347824 */ /* 0x000fe200018e0634 */
[----:B------:R-:W-:Y:S01]  /*2f870*/  IADD3 RZ, P1, PT, R49, R34, RZ ;  /* 0x0000002231ff7210 */ /* 0x000fe20007f3e0ff */
[----:B------:R-:W-:Y:S01]  /*2f880*/  IMAD R60, R31, R22, RZ ;  /* 0x000000161f3c7224 */ /* 0x000fe200078e02ff */
[----:B------:R-:W-:Y:S01]  /*2f890*/  IADD3 R30, P2, P5, R27, R48, R50 ;  /* 0x000000301b1e7210 */ /* 0x000fe20007d5e032 */
[----:B------:R-:W-:Y:S02]  /*2f8a0*/  IMAD.MOV.U32 R50, RZ, RZ, R35 ;  /* 0x000000ffff327224 */ /* 0x000fe400078e0023 */
[----:B------:R-:W-:Y:S01]  /*2f8b0*/  IMAD.WIDE.U32 R34, R23, R59, RZ ;  /* 0x0000003b17227225 */ /* 0x000fe200078e00ff */
[----:B------:R-:W-:-:S02]  /*2f8c0*/  ISETP.GE.U32.AND P3, PT, R30, R27, PT ;  /* 0x0000001b1e00720c */ /* 0x000fc40003f66070 */
[----:B------:R-:W-:Y:S01]  /*2f8d0*/  IADD3.X R53, PT, PT, R52, RZ, RZ, P2, P5 ;  /* 0x000000ff34357210 */ /* 0x000fe200017ea4ff */
[-C--:B------:R-:W-:Y:S01]  /*2f8e0*/  IMAD.WIDE.U32.X R48, R29, R23.reuse, R50, P1 ;  /* 0x000000171d307225 */ /* 0x080fe200008e0432 */
[----:B------:R-:W-:Y:S02]  /*2f8f0*/  IADD3 R27, P1, PT, R30, R58, RZ ;  /* 0x0000003a1e1b7210 */ /* 0x000fe40007f3e0ff */
[----:B------:R-:W-:Y:S01]  /*2f900*/  ISETP.GE.U32.AND.EX P3, PT, R53, R52, PT, P3 ;  /* 0x000000343500720c */ /* 0x000fe20003f66130 */
[----:B------:R-:W-:Y:S01]  /*2f910*/  IMAD.WIDE.U32 R50, R59, R22, RZ ;  /* 0x000000163b327225 */ /* 0x000fe200078e00ff */
[----:B------:R-:W-:Y:S02]  /*2f920*/  ISETP.GE.U32.AND P2, PT, R27, R30, PT ;  /* 0x0000001e1b00720c */ /* 0x000fe40003f46070 */
[----:B------:R-:W-:Y:S01]  /*2f930*/  SEL R61, RZ, 0x1, P3 ;  /* 0x00000001ff3d7807 */ /* 0x000fe20001800000 */
[----:B------:R-:W-:Y:S01]  /*2f940*/  IMAD.X R30, R53, 0x1, R58, P1 ;  /* 0x00000001351e7824 */ /* 0x000fe200008e063a */
[----:B------:R-:W-:Y:S01]  /*2f950*/  IADD3 R48, P4, PT, R48, R50, RZ ;  /* 0x0000003230307210 */ /* 0x000fe20007f9e0ff */
[----:B------:R-:W-:-:S02]  /*2f960*/  IMAD R57, R59, R23, R60 ;  /* 0x000000173b397224 */ /* 0x000fc400078e023c */
[----:B------:R-:W-:Y:S01]  /*2f970*/  IMAD.WIDE.U32 R34, P5, R31, R22, R34 ;  /* 0x000000161f227225 */ /* 0x000fe200078a0022 */
[----:B------:R-:W-:Y:S02]  /*2f980*/  ISETP.GE.U32.AND.EX P2, PT, R30, R53, PT, P2 ;  /* 0x000000351e00720c */ /* 0x000fe40003f46120 */
[----:B------:R-:W-:Y:S01]  /*2f990*/  ISETP.GE.U32.AND P1, PT, R48, R50, PT ;  /* 0x000000323000720c */ /* 0x000fe20003f26070 */
[----:B------:R-:W-:Y:S01]  /*2f9a0*/  IMAD.IADD R57, R51, 0x1, R57 ;  /* 0x0000000133397824 */ /* 0x000fe200078e0239 */
[----:B------:R-:W-:Y:S01]  /*2f9b0*/  SEL R60, RZ, 0x1, P2 ;  /* 0x00000001ff3c7807 */ /* 0x000fe20001000000 */
[----:B------:R-:W-:-:S03]  /*2f9c0*/  IMAD.WIDE.U32 R52, R22, R59, RZ ;  /* 0x0000003b16347225 */ /* 0x000fc600078e00ff */
[----:B------:R-:W-:Y:S01]  /*2f9d0*/  IADD3 R60, P2, PT, R60, R61, RZ ;  /* 0x0000003d3c3c7210 */ /* 0x000fe20007f5e0ff */
[----:B------:R-:W-:Y:S01]  /*2f9e0*/  IMAD.X R49, R57, 0x1, R49, P4 ;  /* 0x0000000139317824 */ /* 0x000fe200020e0631 */
[----:B------:R-:W-:Y:S01]  /*2f9f0*/  IADD3 RZ, P3, PT, R53, R34, RZ ;  /* 0x0000002235ff7210 */ /* 0x000fe20007f7e0ff */
[----:B------:R-:W-:Y:S01]  /*2fa00*/  IMAD.X R51, RZ, RZ, RZ, P5 ;  /* 0x000000ffff337224 */ /* 0x000fe200028e06ff */
[----:B------:R-:W-:Y:S01]  /*2fa10*/  SEL R61, RZ, 0xffffffff, !P0 ;  /* 0xffffffffff3d7807 */ /* 0x000fe20004000000 */
[----:B------:R-:W-:Y:S01]  /*2fa20*/  IMAD.MOV.U32 R50, RZ, RZ, R35 ;  /* 0x000000ffff327224 */ /* 0x000fe200078e0023 */
[----:B------:R-:W-:Y:S01]  /*2fa30*/  ISETP.GE.U32.AND.EX P1, PT, R49, R57, PT, P1 ;  /* 0x000000393100720c */ /* 0x000fe20003f26110 */
[----:B------:R-:W-:Y:S02]  /*2fa40*/  IMAD R62, R30, R22, RZ ;  /* 0x000000161e3e7224 */ /* 0x000fe400078e02ff */
[----:B------:R-:W-:Y:S01]  /*2fa50*/  IMAD.WIDE.U32.X R34, R31, R23, R50, P3 ;  /* 0x000000171f227225 */ /* 0x000fe200018e0432 */
[----:B------:R-:W-:-:S02]  /*2fa60*/  SEL R57, RZ, 0x1, P1 ;  /* 0x00000001ff397807 */ /* 0x000fc40000800000 */
[----:B------:R-:W-:Y:S01]  /*2fa70*/  IADD3 R60, P0, P1, R60, R56, R61 ;  /* 0x000000383c3c7210 */ /* 0x000fe2000791e03d */
[----:B------:R-:W-:-:S04]  /*2fa80*/  IMAD.WIDE.U32 R50, R27, R22, RZ ;  /* 0x000000161b327225 */ /* 0x000fc800078e00ff */
[----:B------:R-:W-:Y:S01]  /*2fa90*/  IMAD.WIDE.U32 R52, R25, R32, RZ ;  /* 0x0000002019347225 */ /* 0x000fe200078e00ff */
[----:B------:R-:W-:-:S03]  /*2faa0*/  IADD3 R34, P3, P5, R50, R34, R57 ;  /* 0x0000002232227210 */ /* 0x000fc60007d7e039 */
[----:B------:R-:W-:Y:S01]  /*2fab0*/  IMAD.X R56, RZ, RZ, RZ, P2 ;  /* 0x000000ffff387224 */ /* 0x000fe200010e06ff */
[----:B------:R-:W-:Y:S01]  /*2fac0*/  ISETP.GE.U32.AND P2, PT, R34, R50, PT ;  /* 0x000000322200720c */ /* 0x000fe20003f46070 */
[----:B------:R-:W-:Y:S02]  /*2fad0*/  IMAD R62, R27, R23, R62 ;  /* 0x000000171b3e7224 */ /* 0x000fe400078e023e */
[----:B------:R-:W-:Y:S01]  /*2fae0*/  IMAD.WIDE.U32 R66, R32, R24, R48 ;  /* 0x0000001820427225 */ /* 0x000fe200078e0030 */
[----:B------:R-:W-:-:S03]  /*2faf0*/  IADD3.X R61, PT, PT, R56, R28, R61, P0, P1 ;  /* 0x0000001c383d7210 */ /* 0x000fc600007e243d */
[----:B------:R-:W-:Y:S01]  /*2fb00*/  IMAD.IADD R62, R51, 0x1, R62 ;  /* 0x00000001333e7824 */ /* 0x000fe200078e023e */
[----:B------:R-:W-:Y:S01]  /*2fb10*/  ISETP.GE.U32.AND P1, PT, R66, R48, PT ;  /* 0x000000304200720c */ /* 0x000fe20003f26070 */
[----:B------:R-:W-:-:S03]  /*2fb20*/  IMAD.WIDE.U32 R50, R24, R32, RZ ;  /* 0x0000002018327225 */ /* 0x000fc600078e00ff */
[----:B------:R-:W-:Y:S01]  /*2fb30*/  IADD3.X R35, PT, PT, R62, R35, RZ, P3, P5 ;  /* 0x000000233e237210 */ /* 0x000fe20001fea4ff */
[----:B------:R-:W-:-:S03]  /*2fb40*/  IMAD.WIDE.U32 R52, P0, R29, R24, R52 ;  /* 0x000000181d347225 */ /* 0x000fc60007800034 */
[----:B------:R-:W-:Y:S01]  /*2fb50*/  ISETP.GE.U32.AND.EX P2, PT, R35, R62, PT, P2 ;  /* 0x0000003e2300720c */ /* 0x000fe20003f46120 */
[----:B------:R-:W-:Y:S01]  /*2fb60*/  IMAD.WIDE.U32 R56, R23, R27, RZ ;  /* 0x0000001b17387225 */ /* 0x000fe200078e00ff */
[----:B------:R-:W-:-:S03]  /*2fb70*/  IADD3 RZ, P4, PT, R51, R52, RZ ;  /* 0x0000003433ff7210 */ /* 0x000fc60007f9e0ff */
[----:B------:R-:W-:Y:S02]  /*2fb80*/  IMAD.IADD R70, R67, 0x1, R70 ;  /* 0x0000000143467824 */ /* 0x000fe400078e0246 */
[----:B------:R-:W-:-:S03]  /*2fb90*/  IMAD.WIDE.U32 R56, P5, R30, R22, R56 ;  /* 0x000000161e387225 */ /* 0x000fc600078a0038 */
[----:B------:R-:W-:Y:S01]  /*2fba0*/  ISETP.GE.U32.AND.EX P1, PT, R70, R49, PT, P1 ;  /* 0x000000314600720c */ /* 0x000fe20003f26110 */
[----:B------:R-:W-:-:S03]  /*2fbb0*/  IMAD.WIDE.U32 R50, R22, R27, RZ ;  /* 0x0000001b16327225 */ /* 0x000fc600078e00ff */
[----:B------:R-:W-:Y:S01]  /*2fbc0*/  SEL R52, RZ, 0x1, P1 ;  /* 0x00000001ff347807 */ /* 0x000fe20000800000 */
[----:B------:R-:W-:Y:S01]  /*2fbd0*/  IMAD.X R49, RZ, RZ, RZ, P0 ;  /* 0x000000ffff317224 */ /* 0x000fe200000e06ff */
[----:B------:R-:W-:Y:S01]  /*2fbe0*/  IADD3 RZ, P3, PT, R51, R56, RZ ;  /* 0x0000003833ff7210 */ /* 0x000fe20007f7e0ff */
[----:B------:R-:W-:Y:S01]  /*2fbf0*/  IMAD.WIDE.U32 R50, R59, R24, R34 ;  /* 0x000000183b327225 */ /* 0x000fe200078e0022 */
[----:B------:R-:W-:-:S03]  /*2fc00*/  IADD3 R28, P0, PT, R60, R58, RZ ;  /* 0x0000003a3c1c7210 */ /* 0x000fc60007f1e0ff */
[----:B------:R-:W-:Y:S02]  /*2fc10*/  IMAD.MOV.U32 R48, RZ, RZ, R53 ;  /* 0x000000ffff307224 */ /* 0x000fe400078e0035 */
[----:B------:R-:W-:Y:S01]  /*2fc20*/  IMAD.X R58, R61, 0x1, R58, P0 ;  /* 0x000000013d3a7824 */ /* 0x000fe200000e063a */
[----:B------:R-:W-:Y:S01]  /*2fc30*/  ISETP.GE.U32.AND P0, PT, R50, R34, PT ;  /* 0x000000223200720c */ /* 0x000fe20003f06070 */
[----:B------:R-:W-:-:S04]  /*2fc40*/  IMAD.WIDE.U32.X R48, R29, R25, R48, P4 ;  /* 0x000000191d307225 */ /* 0x000fc800020e0430 */
[----:B------:R-:W-:Y:S02]  /*2fc50*/  IMAD R34, R31, R24, RZ ;  /* 0x000000181f227224 */ /* 0x000fe400078e02ff */
[----:B------:R-:W-:Y:S01]  /*2fc60*/  IMAD.X R53, RZ, RZ, RZ, P5 ;  /* 0x000000ffff357224 */ /* 0x000fe200028e06ff */
[----:B------:R-:W-:Y:S01]  /*2fc70*/  IADD3 R48, P5, P6, R50, R48, R52 ;  /* 0x0000003032307210 */ /* 0x000fe20007ebe034 */
[----:B------:R-:W-:Y:S02]  /*2fc80*/  IMAD R34, R59, R25, R34 ;  /* 0x000000193b227224 */ /* 0x000fe400078e0222 */
[----:B------:R-:W-:Y:S01]  /*2fc90*/  IMAD.MOV.U32 R52, RZ, RZ, R57 ;  /* 0x000000ffff347224 */ /* 0x000fe200078e0039 */
[----:B------:R-:W-:Y:S01]  /*2fca0*/  ISETP.GE.U32.AND P1, PT, R48, R50, PT ;  /* 0x000000323000720c */ /* 0x000fe20003f26070 */
[----:B------:R-:W-:Y:S01]  /*2fcb0*/  IMAD.IADD R34, R51, 0x1, R34 ;  /* 0x0000000133227824 */ /* 0x000fe200078e0222 */
[----:B------:R-:W-:Y:S01]  /*2fcc0*/  SEL R57, RZ, 0x1, P2 ;  /* 0x00000001ff397807 */ /* 0x000fe20001000000 */
[----:B------:R-:W-:-:S03]  /*2fcd0*/  IMAD.WIDE.U32.X R52, R30, R23, R52, P3 ;  /* 0x000000171e347225 */ /* 0x000fc600018e0434 */
[----:B------:R-:W-:Y:S01]  /*2fce0*/  IADD3.X R49, PT, PT, R34, R49, RZ, P5, P6 ;  /* 0x0000003122317210 */ /* 0x000fe20002fec4ff */
[----:B------:R-:W-:Y:S01]  /*2fcf0*/  IMAD.WIDE.U32 R50, R28, R22, RZ ;  /* 0x000000161c327225 */ /* 0x000fe200078e00ff */
[----:B------:R-:W-:Y:S02]  /*2fd00*/  ISETP.GE.U32.AND.EX P0, PT, R34, R35, PT, P0 ;  /* 0x000000232200720c */ /* 0x000fe40003f06100 */
[----:B------:R-:W-:Y:S01]  /*2fd10*/  ISETP.GE.U32.AND.EX P1, PT, R49, R34, PT, P1 ;  /* 0x000000223100720c */ /* 0x000fe20003f26110 */
        /* <DEDUP_REMOVED lines=9> */
[----:B------:R-:W-:-:S03]  /*2fdb0*/  IMAD.WIDE.U32 R56, R24, R59, RZ ;  /* 0x0000003b18387225 */ /* 0x000fc600078e00ff */
[----:B------:R-:W-:Y:S01]  /*2fdc0*/  ISETP.GE.U32.AND.EX P2, PT, R53, R62, PT, P2 ;  /* 0x0000003e3500720c */ /* 0x000fe20003f46120 */
[----:B------:R-:W-:-:S04]  /*2fdd0*/  IMAD.WIDE.U32 R50, P3, R31, R24, R50 ;  /* 0x000000181f327225 */ /* 0x000fc80007860032 */
[----:B------:R-:W-:Y:S01]  /*2fde0*/  IMAD.X R35, RZ, RZ, RZ, P3 ;  /* 0x000000ffff237224 */ /* 0x000fe200018e06ff */
[----:B------:R-:W-:Y:S01]  /*2fdf0*/  IADD3 RZ, P4, PT, R57, R50, RZ ;  /* 0x0000003239ff7210 */ /* 0x000fe20007f9e0ff */
[----:B------:R-:W-:Y:S02]  /*2fe00*/  IMAD.MOV.U32 R34, RZ, RZ, R51 ;  /* 0x000000ffff227224 */ /* 0x000fe400078e0033 */
[----:B------:R-:W-:-:S04]  /*2fe10*/  IMAD.WIDE.U32 R56, R22, R28, RZ ;  /* 0x0000001c16387225 */ /* 0x000fc800078e00ff */
[----:B------:R-:W-:Y:S01]  /*2fe20*/  IMAD.WIDE.U32.X R50, R31, R25, R34, P4 ;  /* 0x000000191f327225 */ /* 0x000fe200020e0422 */
[----:B------:R-:W-:Y:S02]  /*2fe30*/  SEL R34, RZ, 0x1, P0 ;  /* 0x00000001ff227807 */ /* 0x000fe40000000000 */
[----:B------:R-:W-:Y:S01]  /*2fe40*/  SEL R35, RZ, 0x1, P1 ;  /* 0x00000001ff237807 */ /* 0x000fe20000800000 */
[----:B------:R-:W-:Y:S01]  /*2fe50*/  IMAD.WIDE.U32 R62, R24, R27, RZ ;  /* 0x0000001b183e7225 */ /* 0x000fe200078e00ff */
[----:B------:R-:W-:Y:S02]  /*2fe60*/  IADD3 RZ, P5, PT, R57, R60, RZ ;  /* 0x0000003c39ff7210 */ /* 0x000fe40007fbe0ff */
[----:B------:R-:W-:Y:S01]  /*2fe70*/  IADD3 R50, P0, P1, R35, R50, R34 ;  /* 0x0000003223327210 */ /* 0x000fe2000791e022 */
[----:B------:R-:W-:-:S03]  /*2fe80*/  IMAD.WIDE.U32 R34, R27, R24, R52 ;  /* 0x000000181b227225 */ /* 0x000fc600078e0034 */
[----:B------:R-:W-:Y:S01]  /*2fe90*/  IADD3.X R51, PT, PT, RZ, R51, RZ, P0, P1 ;  /* 0x00000033ff337210 */ /* 0x000fe200007e24ff */
[----:B------:R-:W-:Y:S01]  /*2fea0*/  IMAD.WIDE.U32 R56, R25, R27, RZ ;  /* 0x0000001b19387225 */ /* 0x000fe200078e00ff */
[----:B------:R-:W-:Y:S02]  /*2feb0*/  ISETP.GE.U32.AND P0, PT, R34, R52, PT ;  /* 0x000000342200720c */ /* 0x000fe40003f06070 */
[----:B------:R-:W-:Y:S01]  /*2fec0*/  IADD3 R50, P3, PT, R50, R34, RZ ;  /* 0x0000002232327210 */ /* 0x000fe20007f7e0ff */
[CC--:B------:R-:W-:Y:S02]  /*2fed0*/  IMAD R52, R30.reuse, R24.reuse, RZ ;  /* 0x000000181e347224 */ /* 0x0c0fe400078e02ff */
[----:B------:R-:W-:Y:S01]  /*2fee0*/  IMAD.WIDE.U32 R56, P4, R30, R24, R56 ;  /* 0x000000181e387225 */ /* 0x000fe20007880038 */
[----:B------:R-:W-:-:S03]  /*2fef0*/  ISETP.GE.U32.AND P1, PT, R50, R34, PT ;  /* 0x000000223200720c */ /* 0x000fc60003f26070 */
[----:B------:R-:W-:Y:S02]  /*2ff00*/  IMAD R52, R27, R25, R52 ;  /* 0x000000191b347224 */ /* 0x000fe400078e0234 */
[----:B------:R-:W-:Y:S02]  /*2ff10*/  IMAD.MOV.U32 R34, RZ, RZ, R61 ;  /* 0x000000ffff227224 */ /* 0x000fe400078e003d */
[----:B------:R-:W-:Y:S02]  /*2ff20*/  IMAD.IADD R52, R35, 0x1, R52 ;  /* 0x0000000123347824 */ /* 0x000fe400078e0234 */
[----:B------:R-:W-:Y:S01]  /*2ff30*/  IMAD.X R35, RZ, RZ, RZ, P6 ;  /* 0x000000ffff237224 */ /* 0x000fe200030e06ff */
[----:B------:R-:W-:Y:S01]  /*2ff40*/  IADD3 RZ, P6, PT, R63, R56, RZ ;  /* 0x000000383fff7210 */ /* 0x000fe20007fde0ff */
[----:B------:R-:W-:Y:S01]  /*2ff50*/  IMAD.WIDE.U32 R64, R25, R28, RZ ;  /* 0x0000001c19407225 */ /* 0x000fe200078e00ff */
[----:B------:R-:W-:Y:S02]  /*2ff60*/  SEL R56, RZ, 0x1, P2 ;  /* 0x00000001ff387807 */ /* 0x000fe40001000000 */
[----:B------:R-:W-:Y:S01]  /*2ff70*/  ISETP.GE.U32.AND.EX P0, PT, R52, R53, PT, P0 ;  /* 0x000000353400720c */ /* 0x000fe20003f06100 */
[----:B------:R-:W-:-:S04]  /*2ff80*/  IMAD.WIDE.U32.X R34, R58, R23, R34, P5 ;  /* 0x000000173a227225 */ /* 0x000fc800028e0422 */
[----:B------:R-:W-:Y:S01]  /*2ff90*/  IMAD.X R51, R52, 0x1, R51, P3 ;  /* 0x0000000134337824 */ /* 0x000fe200018e0633 */
[----:B------:R-:W-:Y:S01]  /*2ffa0*/  IADD3 R34, P2, PT, R56, R34, RZ ;  /* 0x0000002238227210 */ /* 0x000fe20007f5e0ff */
[----:B------:R-:W-:-:S03]  /*2ffb0*/  IMAD.WIDE.U32 R60, R24, R28, RZ ;  /* 0x0000001c183c7225 */ /* 0x000fc600078e00ff */
[----:B------:R-:W-:Y:S01]  /*2ffc0*/  ISETP.GE.U32.AND.EX P1, PT, R51, R52, PT, P1 ;  /* 0x000000343300720c */ /* 0x000fe20003f26110 */
[----:B------:R-:W-:Y:S02]  /*2ffd0*/  IMAD.X R35, RZ, RZ, R35, P2 ;  /* 0x000000ffff237224 */ /* 0x000fe400010e0623 */
[----:B------:R-:W-:Y:S01]  /*2ffe0*/  IMAD.WIDE.U32 R64, P2, R58, R24, R64 ;  /* 0x000000183a407225 */ /* 0x000fe20007840040 */
[----:B------:R-:W-:-:S03]  /*2fff0*/  SEL R60, RZ, 0x1, P1 ;  /* 0x00000001ff3c7807 */ /* 0x000fc60000800000 */
[----:B------:R-:W-:Y:S01]  /*30000*/  IMAD.X R53, RZ, RZ, RZ, P4 ;  /* 0x000000ffff357224 */ /* 0x000fe200020e06ff */
[----:B------:R-:W-:Y:S01]  /*30010*/  IADD3 RZ, P5, PT, R61, R64, RZ ;  /* 0x000000403dff7210 */ /* 0x000fe20007fbe0ff */
[----:B------:R-:W-:Y:S01]  /*30020*/  IMAD.MOV.U32 R52, RZ, RZ, R57 ;  /* 0x000000ffff347224 */ /* 0x000fe200078e0039 */
[----:B------:R-:W-:Y:S01]  /*30030*/  SEL R61, RZ, 0x1, P0 ;  /* 0x00000001ff3d7807 */ /* 0x000fe20000000000 */
[----:B------:R-:W-:-:S04]  /*30040*/  IMAD.WIDE.U32 R62, R73, R32, RZ ;  /* 0x00000020493e7225 */ /* 0x000fc800078e00ff */
[----:B------:R-:W-:-:S04]  /*30050*/  IMAD.WIDE.U32.X R56, R30, R25, R52, P6 ;  /* 0x000000191e387225 */ /* 0x000fc800030e0434 */
[----:B------:R-:W-:Y:S01]  /*30060*/  IMAD.WIDE.U32 R52, R28, R24, R34 ;  /* 0x000000181c347225 */ /* 0x000fe200078e0022 */
[----:B------:R-:W-:-:S03]  /*30070*/  IADD3 R60, P1, P4, R60, R56, R61 ;  /* 0x000000383c3c7210 */ /* 0x000fc60007c3e03d */
[----:B------:R-:W-:Y:S01]  /*30080*/  IMAD R24, R58, R24, RZ ;  /* 0x000000183a187224 */ /* 0x000fe200078e02ff */
        /* <DEDUP_REMOVED lines=8> */
[----:B------:R-:W-:Y:S01]  /*30110*/  ISETP.GE.U32.AND.EX P3, PT, R68, R35, PT, P3 ;  /* 0x000000234400720c */ /* 0x000fe20003f66130 */
[----:B------:R-:W-:Y:S01]  /*30120*/  IMAD.WIDE.U32 R60, R32, R26, R48 ;  /* 0x0000001a203c7225 */ /* 0x000fe200078e0030 */
[----:B------:R-:W-:-:S03]  /*30130*/  IADD3 RZ, P4, PT, R53, R62, RZ ;  /* 0x0000003e35ff7210 */ /* 0x000fc60007f9e0ff */
[----:B------:R-:W-:Y:S01]  /*30140*/  IMAD.X R53, RZ, RZ, RZ, P2 ;  /* 0x000000ffff357224 */ /* 0x000fe200010e06ff */
[----:B------:R-:W-:Y:S01]  /*30150*/  ISETP.GE.U32.AND P2, PT, R60, R48, PT ;  /* 0x000000303c00720c */ /* 0x000fe20003f46070 */
[----:B------:R-:W-:Y:S02]  /*30160*/  IMAD.MOV.U32 R52, RZ, RZ, R65 ;  /* 0x000000ffff347224 */ /* 0x000fe400078e0041 */
[----:B------:R-:W-:Y:S02]  /*30170*/  IMAD.IADD R69, R61, 0x1, R69 ;  /* 0x000000013d457824 */ /* 0x000fe400078e0245 */
[----:B------:R-:W-:-:S03]  /*30180*/  IMAD.WIDE.U32.X R64, R58, R25, R52, P5 ;  /* 0x000000193a407225 */ /* 0x000fc600028e0434 */
[----:B------:R-:W-:Y:S01]  /*30190*/  ISETP.GE.U32.AND.EX P5, PT, R69, R49, PT, P2 ;  /* 0x000000314500720c */ /* 0x000fe20003fa6120 */
[----:B------:R-:W-:-:S04]  /*301a0*/  IMAD.WIDE.U32 R56, R59, R26, R50 ;  /* 0x0000001a3b387225 */ /* 0x000fc800078e0032 */
[----:B------:R-:W-:Y:S01]  /*301b0*/  IMAD.X R49, RZ, RZ, RZ, P1 ;  /* 0x000000ffff317224 */ /* 0x000fe200008e06ff */
[----:B------:R-:W-:Y:S01]  /*301c0*/  ISETP.GE.U32.AND P2, PT, R56, R50, PT ;  /* 0x000000323800720c */ /* 0x000fe20003f46070 */
[----:B------:R-:W-:Y:S01]  /*301d0*/  IMAD.MOV.U32 R48, RZ, RZ, R63 ;  /* 0x000000ffff307224 */ /* 0x000fe200078e003f */
[----:B------:R-:W-:Y:S01]  /*301e0*/  SEL R50, RZ, 0x1, P5 ;  /* 0x00000001ff327807 */ /* 0x000fe20002800000 */
[----:B------:R-:W-:Y:S02]  /*301f0*/  IMAD R25, R31, R26, RZ ;  /* 0x0000001a1f197224 */ /* 0x000fe400078e02ff */
[----:B------:R-:W-:-:S04]  /*30200*/  IMAD.WIDE.U32.X R48, R29, R73, R48, P4 ;  /* 0x000000491d307225 */ /* 0x000fc800020e0430 */
[----:B------:R-:W-:Y:S01]  /*30210*/  IMAD R25, R59, R73, R25 ;  /* 0x000000493b197224 */ /* 0x000fe200078e0219 */
[----:B------:R-:W-:Y:S01]  /*30220*/  IADD3 R48, P4, P5, R56, R48, R50 ;  /* 0x0000003038307210 */ /* 0x000fe20007d9e032 */
[----:B------:R-:W-:-:S03]  /*30230*/  IMAD.WIDE.U32 R52, R73, R59, RZ ;  /* 0x0000003b49347225 */ /* 0x000fc600078e00ff */
[----:B------:R-:W-:Y:S01]  /*30240*/  ISETP.GE.U32.AND P1, PT, R48, R56, PT ;  /* 0x000000383000720c */ /* 0x000fe20003f26070 */
[----:B------:R-:W-:Y:S02]  /*30250*/  IMAD.IADD R50, R57, 0x1, R25 ;  /* 0x0000000139327824 */ /* 0x000fe400078e0219 */
[----:B------:R-:W-:Y:S02]  /*30260*/  IMAD.X R25, R68, 0x1, R34, P6 ;  /* 0x0000000144197824 */ /* 0x000fe400030e0622 */
[----:B------:R-:W-:Y:S01]  /*30270*/  IMAD.WIDE.U32 R56, R26, R59, RZ ;  /* 0x0000003b1a387225 */ /* 0x000fe200078e00ff */
[C---:B------:R-:W-:Y:S02]  /*30280*/  IADD3.X R49, PT, PT, R50.reuse, R49, RZ, P4, P5 ;  /* 0x0000003132317210 */ /* 0x040fe400027ea4ff */
[----:B------:R-:W-:Y:S01]  /*30290*/  ISETP.GE.U32.AND.EX P6, PT, R25, R68, PT, P0 ;  /* 0x000000441900720c */ /* 0x000fe20003fc6100 */
[----:B------:R-:W-:Y:S01]  /*302a0*/  IMAD.WIDE.U32 R52, P4, R31, R26, R52 ;  /* 0x0000001a1f347225 */ /* 0x000fe20007880034 */
[----:B------:R-:W-:-:S02]  /*302b0*/  ISETP.GE.U32.AND.EX P2, PT, R50, R51, PT, P2 ;  /* 0x000000333200720c */ /* 0x000fc40003f46120 */
[----:B------:R-:W-:Y:S01]  /*302c0*/  ISETP.GE.U32.AND.EX P1, PT, R49, R50, PT, P1 ;  /* 0x000000323100720c */ /* 0x000fe20003f26110 */
[----:B------:R-:W-:Y:S01]  /*302d0*/  IMAD.WIDE.U32 R34, R27, R26, R24 ;  /* 0x0000001a1b227225 */ /* 0x000fe200078e0018 */
[----:B------:R-:W-:Y:S02]  /*302e0*/  IADD3 RZ, P5, PT, R57, R52, RZ ;  /* 0x0000003439ff7210 */ /* 0x000fe40007fbe0ff */
[----:B------:R-:W-:Y:S01]  /*302f0*/  SEL R52, RZ, 0x1, P1 ;  /* 0x00000001ff347807 */ /* 0x000fe20000800000 */
[----:B------:R-:W-:Y:S01]  /*30300*/  IMAD R68, R29, R22, RZ ;  /* 0x000000161d447224 */ /* 0x000fe200078e02ff */
[----:B------:R-:W-:Y:S01]  /*30310*/  ISETP.GE.U32.AND P0, PT, R34, R24, PT ;  /* 0x000000182200720c */ /* 0x000fe20003f06070 */
[----:B------:R-:W-:Y:S01]  /*30320*/  IMAD.X R51, RZ, RZ, RZ, P4 ;  /* 0x000000ffff337224 */ /* 0x000fe200020e06ff */
[----:B------:R-:W-:Y:S01]  /*30330*/  SEL R24, RZ, 0x1, P3 ;  /* 0x00000001ff187807 */ /* 0x000fe20001800000 */
[----:B------:R-:W-:Y:S01]  /*30340*/  IMAD R68, R32, R23, R68 ;  /* 0x0000001720447224 */ /* 0x000fe200078e0244 */
[----:B------:R-:W-:Y:S01]  /*30350*/  SEL R23, RZ, 0x1, P6 ;  /* 0x00000001ff177807 */ /* 0x000fe20003000000 */
[----:B------:R-:W-:-:S02]  /*30360*/  IMAD.MOV.U32 R50, RZ, RZ, R53 ;  /* 0x000000ffff327224 */ /* 0x000fc400078e0035 */
[----:B------:R-:W-:Y:S01]  /*30370*/  IMAD.WIDE.U32 R56, R33, R59, RZ ;  /* 0x0000003b21387225 */ /* 0x000fe200078e00ff */
[----:B------:R-:W-:Y:S02]  /*30380*/  IADD3 R24, P3, P4, R23, R64, R24 ;  /* 0x0000004017187210 */ /* 0x000fe40007c7e018 */
[----:B------:R-:W-:Y:S01]  /*30390*/  SEL R23, RZ, 0x1, P2 ;  /* 0x00000001ff177807 */ /* 0x000fe20001000000 */
[----:B------:R-:W-:-:S04]  /*303a0*/  IMAD.WIDE.U32.X R50, R31, R73, R50, P5 ;  /* 0x000000491f327225 */ /* 0x000fc800028e0432 */
[----:B------:R-:W-:Y:S01]  /*303b0*/  IMAD.WIDE.U32 R62, R26, R27, RZ ;  /* 0x0000001b1a3e7225 */ /* 0x000fe200078e00ff */
[----:B------:R-:W-:-:S03]  /*303c0*/  IADD3 R50, P5, P6, R52, R50, R23 ;  /* 0x0000003234327210 */ /* 0x000fc60007ebe017 */
[----:B------:R-:W-:Y:S01]  /*303d0*/  IMAD R23, R30, R26, RZ ;  /* 0x0000001a1e177224 */ /* 0x000fe200078e02ff */
[----:B------:R-:W-:Y:S01]  /*303e0*/  IADD3 R50, P2, PT, R50, R34, RZ ;  /* 0x0000002232327210 */ /* 0x000fe20007f5e0ff */
[----:B------:R-:W-:Y:S01]  /*303f0*/  IMAD.WIDE.U32 R52, R76, R32, RZ ;  /* 0x000000204c347225 */ /* 0x000fe200078e00ff */
[----:B------:R-:W-:Y:S02]  /*30400*/  IADD3.X R51, PT, PT, RZ, R51, RZ, P5, P6 ;  /* 0x00000033ff337210 */ /* 0x000fe40002fec4ff */
[----:B------:R-:W-:Y:S01]  /*30410*/  ISETP.GE.U32.AND P1, PT, R50, R34, PT ;  /* 0x000000223200720c */ /* 0x000fe20003f26070 */
[----:B------:R-:W-:Y:S02]  /*30420*/  IMAD R23, R27, R73, R23 ;  /* 0x000000491b177224 */ /* 0x000fe400078e0217 */
[----:B------:R-:W-:-:S04]  /*30430*/  IMAD.WIDE.U32 R52, P6, R29, R33, R52 ;  /* 0x000000211d347225 */ /* 0x000fc800078c0034 */
[----:B------:R-:W-:Y:S02]  /*30440*/  IMAD.IADD R23, R35, 0x1, R23 ;  /* 0x0000000123177824 */ /* 0x000fe400078e0217 */
[----:B------:R-:W-:-:S03]  /*30450*/  IMAD.WIDE.U32 R34, R33, R32, RZ ;  /* 0x0000002021227225 */ /* 0x000fc600078e00ff */
[----:B------:R-:W-:Y:S01]  /*30460*/  ISETP.GE.U32.AND.EX P0, PT, R23, R25, PT, P0 ;  /* 0x000000191700720c */ /* 0x000fe20003f06100 */
[----:B------:R-:W-:Y:S01]  /*30470*/  IMAD.MOV.U32 R34, RZ, RZ, R53 ;  /* 0x000000ffff227224 */ /* 0x000fe200078e0035 */
[----:B------:R-:W-:Y:S01]  /*30480*/  IADD3 RZ, P5, PT, R35, R52, RZ ;  /* 0x0000003423ff7210 */ /* 0x000fe20007fbe0ff */
[----:B------:R-:W-:-:S04]  /*30490*/  IMAD.WIDE.U32 R52, R76, R59, RZ ;  /* 0x0000003b4c347225 */ /* 0x000fc800078e00ff */
[----:B------:R-:W-:Y:S02]  /*304a0*/  IMAD.X R35, RZ, RZ, RZ, P6 ;  /* 0x000000ffff237224 */ /* 0x000fe400030e06ff */
[----:B------:R-:W-:-:S04]  /*304b0*/  IMAD.WIDE.U32 R52, P6, R31, R33, R52 ;  /* 0x000000211f347225 */ /* 0x000fc800078c0034 */
[----:B------:R-:W-:Y:S01]  /*304c0*/  IMAD.X R51, R23, 0x1, R51, P2 ;  /* 0x0000000117337824 */ /* 0x000fe200010e0633 */
[----:B------:R-:W-:Y:S01]  /*304d0*/  IADD3 RZ, P2, PT, R57, R52, RZ ;  /* 0x0000003439ff7210 */ /* 0x000fe20007f5e0ff */
[----:B------:R-:W-:-:S03]  /*304e0*/  IMAD.WIDE.U32.X R56, R29, R76, R34, P5 ;  /* 0x0000004c1d387225 */ /* 0x000fc600028e0422 */
[----:B------:R-:W-:Y:S01]  /*304f0*/  ISETP.GE.U32.AND.EX P1, PT, R51, R23, PT, P1 ;  /* 0x000000173300720c */ /* 0x000fe20003f26110 */
[-C--:B------:R-:W-:Y:S02]  /*30500*/  IMAD R29, R29, R33.reuse, RZ ;  /* 0x000000211d1d7224 */ /* 0x080fe400078e02ff */
[----:B------:R-:W-:-:S04]  /*30510*/  IMAD.WIDE.U32 R34, R32, R33, R48 ;  /* 0x0000002120227225 */ /* 0x000fc800078e0030 */
[----:B------:R-:W-:Y:S01]  /*30520*/  IMAD R29, R32, R76, R29 ;  /* 0x0000004c201d7224 */ /* 0x000fe200078e021d */
[----:B------:R-:W-:Y:S01]  /*30530*/  ISETP.GE.U32.AND P5, PT, R34, R48, PT ;  /* 0x000000302200720c */ /* 0x000fe20003fa6070 */
[----:B------:R-:W-:Y:S02]  /*30540*/  IMAD R25, R31, R33, RZ ;  /* 0x000000211f197224 */ /* 0x000fe400078e02ff */
[----:B------:R-:W-:Y:S02]  /*30550*/  IMAD.IADD R64, R35, 0x1, R29 ;  /* 0x0000000123407824 */ /* 0x000fe400078e021d */
[----:B------:R-:W-:Y:S02]  /*30560*/  IMAD.MOV.U32 R48, RZ, RZ, R53 ;  /* 0x000000ffff307224 */ /* 0x000fe400078e0035 */
[----:B------:R-:W-:Y:S01]  /*30570*/  IMAD R25, R59, R76, R25 ;  /* 0x0000004c3b197224 */ /* 0x000fe200078e0219 */
[----:B------:R-:W-:Y:S01]  /*30580*/  ISETP.GE.U32.AND.EX P5, PT, R64, R49, PT, P5 ;  /* 0x000000314000720c */ /* 0x000fe20003fa6150 */
[----:B------:R-:W-:-:S02]  /*30590*/  IMAD.X R49, RZ, RZ, RZ, P6 ;  /* 0x000000ffff317224 */ /* 0x000fc400030e06ff */
[----:B------:R-:W-:Y:S01]  /*305a0*/  IMAD.WIDE.U32 R52, R59, R33, R50 ;  /* 0x000000213b347225 */ /* 0x000fe200078e0032 */
[----:B------:R-:W-:-:S03]  /*305b0*/  SEL R23, RZ, 0x1, P5 ;  /* 0x00000001ff177807 */ /* 0x000fc60002800000 */
[----:B------:R-:W-:Y:S01]  /*305c0*/  IMAD.WIDE.U32.X R48, R31, R76, R48, P2 ;  /* 0x0000004c1f307225 */ /* 0x000fe200010e0430 */
[C---:B------:R-:W-:Y:S02]  /*305d0*/  IADD3 R23, P2, P6, R52.reuse, R56, R23 ;  /* 0x0000003834177210 */ /* 0x040fe40007e5e017 */
[----:B------:R-:W-:Y:S01]  /*305e0*/  ISETP.GE.U32.AND P5, PT, R52, R50, PT ;  /* 0x000000323400720c */ /* 0x000fe20003fa6070 */
[----:B------:R-:W-:Y:S02]  /*305f0*/  IMAD.IADD R25, R53, 0x1, R25 ;  /* 0x0000000135197824 */ /* 0x000fe400078e0219 */
[----:B------:R-:W-:-:S03]  /*30600*/  IMAD R59, R30, R33, RZ ;  /* 0x000000211e3b7224 */ /* 0x000fc600078e02ff */
[----:B------:R-:W-:Y:S01]  /*30610*/  IADD3.X R29, PT, PT, R25, R57, RZ, P2, P6 ;  /* 0x00000039191d7210 */ /* 0x000fe200017ec4ff */
[----:B------:R-:W-:Y:S01]  /*30620*/  IMAD R59, R27, R76, R59 ;  /* 0x0000004c1b3b7224 */ /* 0x000fe200078e023b */
[----:B------:R-:W-:Y:S01]  /*30630*/  ISETP.GE.U32.AND P2, PT, R23, R52, PT ;  /* 0x000000341700720c */ /* 0x000fe20003f46070 */
[----:B------:R-:W-:Y:S01]  /*30640*/  IMAD.WIDE.U32 R52, R73, R27, RZ ;  /* 0x0000001b49347225 */ /* 0x000fe200078e00ff */
[----:B------:R-:W-:Y:S02]  /*30650*/  ISETP.GE.U32.AND.EX P5, PT, R25, R51, PT, P5 ;  /* 0x000000331900720c */ /* 0x000fe40003fa6150 */
[----:B------:R-:W-:Y:S02]  /*30660*/  ISETP.GE.U32.AND.EX P2, PT, R29, R25, PT, P2 ;  /* 0x000000191d00720c */ /* 0x000fe40003f46120 */
[----:B------:R-:W-:Y:S01]  /*30670*/  SEL R31, RZ, 0x1, P5 ;  /* 0x00000001ff1f7807 */ /* 0x000fe20002800000 */
[----:B------:R-:W-:Y:S01]  /*30680*/  IMAD.WIDE.U32 R52, P6, R30, R26, R52 ;  /* 0x0000001a1e347225 */ /* 0x000fe200078c0034 */
[----:B------:R-:W-:-:S02]  /*30690*/  SEL R50, RZ, 0x1, P2 ;  /* 0x00000001ff327807 */ /* 0x000fc40001000000 */
[----:B------:R-:W-:Y:S01]  /*306a0*/  IADD3.X R25, PT, PT, RZ, R65, RZ, P3, P4 ;  /* 0x00000041ff197210 */ /* 0x000fe20001fe84ff */
[----:B------:R-:W-:Y:S01]  /*306b0*/  IMAD.X R57, RZ, RZ, RZ, P6 ;  /* 0x000000ffff397224 */ /* 0x000fe200030e06ff */
[----:B------:R-:W-:Y:S01]  /*306c0*/  IADD3 RZ, P6, PT, R63, R52, RZ ;  /* 0x000000343fff7210 */ /* 0x000fe20007fde0ff */
[----:B------:R-:W-:Y:S01]  /*306d0*/  IMAD.MOV.U32 R56, RZ, RZ, R53 ;  /* 0x000000ffff387224 */ /* 0x000fe200078e0035 */
[----:B------:R-:W-:Y:S01]  /*306e0*/  IADD3 R48, P4, P3, R50, R48, R31 ;  /* 0x0000003032307210 */ /* 0x000fe20007b9e01f */
[----:B------:R-:W-:Y:S01]  /*306f0*/  IMAD.WIDE.U32 R52, R26, R28, RZ ;  /* 0x0000001c1a347225 */ /* 0x000fe200078e00ff */
[----:B------:R-:W-:Y:S02]  /*30700*/  SEL R31, RZ, 0x1, P0 ;  /* 0x00000001ff1f7807 */ /* 0x000fe40000000000 */
[----:B------:R-:W-:Y:S01]  /*30710*/  SEL R50, RZ, 0x1, P1 ;  /* 0x00000001ff327807 */ /* 0x000fe20000800000 */
[----:B------:R-:W-:-:S04]  /*30720*/  IMAD.WIDE.U32.X R56, R30, R73, R56, P6 ;  /* 0x000000491e387225 */ /* 0x000fc800030e0438 */
[----:B------:R-:W-:Y:S01]  /*30730*/  IMAD.WIDE.U32 R62, R33, R27, RZ ;  /* 0x0000001b213e7225 */ /* 0x000fe200078e00ff */
[----:B------:R-:W-:-:S03]  /*30740*/  IADD3 R56, P0, P2, R50, R56, R31 ;  /* 0x0000003832387210 */ /* 0x000fc60007a1e01f */
[----:B------:R-:W-:Y:S01]  /*30750*/  IMAD.WIDE.U32 R50, R73, R28, RZ ;  /* 0x0000001c49327225 */ /* 0x000fe200078e00ff */
[----:B------:R-:W-:-:S03]  /*30760*/  IADD3.X R57, PT, PT, RZ, R57, RZ, P0, P2 ;  /* 0x00000039ff397210 */ /* 0x000fc600007e44ff */
[----:B------:R-:W-:-:S04]  /*30770*/  IMAD.WIDE.U32 R50, P5, R58, R26, R50 ;  /* 0x0000001a3a327225 */ /* 0x000fc800078a0032 */
[----:B------:R-:W-:Y:S01]  /*30780*/  IMAD.MOV.U32 R52, RZ, RZ, R51 ;  /* 0x000000ffff347224 */ /* 0x000fe200078e0033 */
[----:B------:R-:W-:Y:S01]  /*30790*/  IADD3 RZ, P1, PT, R53, R50, RZ ;  /* 0x0000003235ff7210 */ /* 0x000fe20007f3e0ff */
[----:B------:R-:W-:-:S04]  /*307a0*/  IMAD.WIDE.U32 R50, R28, R26, R24 ;  /* 0x0000001a1c327225 */ /* 0x000fc800078e0018 */
[----:B------:R-:W-:Y:S01]  /*307b0*/  IMAD R26, R58, R26, RZ ;  /* 0x0000001a3a1a7224 */ /* 0x000fe200078e02ff */
[----:B------:R-:W-:Y:S01]  /*307c0*/  ISETP.GE.U32.AND P2, PT, R50, R24, PT ;  /* 0x000000183200720c */ /* 0x000fe20003f46070 */
[----:B------:R-:W-:Y:S01]  /*307d0*/  IMAD.X R53, RZ, RZ, RZ, P5 ;  /* 0x000000ffff357224 */ /* 0x000fe200028e06ff */
[-C--:B------:R-:W-:Y:S01]  /*307e0*/  IADD3 R56, P5, PT, R56, R50.reuse, RZ ;  /* 0x0000003238387210 */ /* 0x080fe20007fbe0ff */
[-C--:B------:R-:W-:Y:S02]  /*307f0*/  IMAD R24, R28, R73.reuse, R26 ;  /* 0x000000491c187224 */ /* 0x080fe400078e021a */
[----:B------:R-:W-:Y:S01]  /*30800*/  IMAD.WIDE.U32.X R52, R58, R73, R52, P1 ;  /* 0x000000493a347225 */ /* 0x000fe200008e0434 */
[----:B------:R-:W-:-:S03]  /*30810*/  ISETP.GE.U32.AND P0, PT, R56, R50, PT ;  /* 0x000000323800720c */ /* 0x000fc60003f06070 */
[----:B------:R-:W-:Y:S02]  /*30820*/  IMAD.IADD R24, R51, 0x1, R24 ;  /* 0x0000000133187824 */ /* 0x000fe400078e0218 */
[----:B------:R-:W-:-:S03]  /*30830*/  IMAD.WIDE.U32 R50, R76, R27, RZ ;  /* 0x0000001b4c327225 */ /* 0x000fc600078e00ff */
[C---:B------:R-:W-:Y:S01]  /*30840*/  ISETP.GE.U32.AND.EX P2, PT, R24.reuse, R25, PT, P2 ;  /* 0x000000191800720c */ /* 0x040fe20003f46120 */
[----:B------:R-:W-:Y:S02]  /*30850*/  IMAD.X R57, R24, 0x1, R57, P5 ;  /* 0x0000000118397824 */ /* 0x000fe400028e0639 */
[----:B------:R-:W-:-:S03]  /*30860*/  IMAD.WIDE.U32 R50, P1, R30, R33, R50 ;  /* 0x000000211e327225 */ /* 0x000fc60007820032 */
[----:B------:R-:W-:Y:S01]  /*30870*/  ISETP.GE.U32.AND.EX P5, PT, R57, R24, PT, P0 ;  /* 0x000000183900720c */ /* 0x000fe20003fa6100 */
[----:B------:R-:W-:Y:S01]  /*30880*/  IMAD.WIDE.U32 R26, R27, R33, R56 ;  /* 0x000000211b1a7225 */ /* 0x000fe200078e0038 */
[----:B------:R-:W-:-:S03]  /*30890*/  IADD3 RZ, P6, PT, R63, R50, RZ ;  /* 0x000000323fff7210 */ /* 0x000fc60007fde0ff */
[----:B------:R-:W-:Y:S01]  /*308a0*/  IMAD.MOV.U32 R62, RZ, RZ, R51 ;  /* 0x000000ffff3e7224 */ /* 0x000fe200078e0033 */
[----:B------:R-:W-:Y:S01]  /*308b0*/  IADD3.X R51, PT, PT, RZ, R49, RZ, P4, P3 ;  /* 0x00000031ff337210 */ /* 0x000fe200027e64ff */
[----:B------:R-:W-:Y:S01]  /*308c0*/  IMAD.WIDE.U32 R24, R76, R28, RZ ;  /* 0x0000001c4c187225 */ /* 0x000fe200078e00ff */
[----:B------:R-:W-:Y:S02]  /*308d0*/  IADD3 R50, P3, PT, R48, R26, RZ ;  /* 0x0000001a30327210 */ /* 0x000fe40007f7e0ff */
[----:B------:R-:W-:Y:S01]  /*308e0*/  ISETP.GE.U32.AND P0, PT, R26, R56, PT ;  /* 0x000000381a00720c */ /* 0x000fe20003f06070 */
[----:B------:R-:W-:Y:S01]  /*308f0*/  IMAD.IADD R56, R27, 0x1, R59 ;  /* 0x000000011b387824 */ /* 0x000fe200078e023b */
[----:B------:R-:W-:Y:S01]  /*30900*/  SEL R48, RZ, 0x1, P2 ;  /* 0x00000001ff307807 */ /* 0x000fe20001000000 */
[----:B------:R-:W-:Y:S01]  /*30910*/  IMAD.X R63, RZ, RZ, RZ, P1 ;  /* 0x000000ffff3f7224 */ /* 0x000fe200008e06ff */
[----:B------:R-:W-:Y:S01]  /*30920*/  SEL R49, RZ, 0x1, P5 ;  /* 0x00000001ff317807 */ /* 0x000fe20002800000 */
[----:B------:R-:W-:Y:S01]  /*30930*/  IMAD.X R51, R56, 0x1, R51, P3 ;  /* 0x0000000138337824 */ /* 0x000fe200018e0633 */
[----:B------:R-:W-:Y:S01]  /*30940*/  ISETP.GE.U32.AND P1, PT, R50, R26, PT ;  /* 0x0000001a3200720c */ /* 0x000fe20003f26070 */
[----:B------:R-:W-:Y:S01]  /*30950*/  IMAD.WIDE.U32.X R30, R30, R76, R62, P6 ;  /* 0x0000004c1e1e7225 */ /* 0x000fe200030e043e */
[----:B------:R-:W-:-:S02]  /*30960*/  IADD3 R48, P5, P6, R49, R52, R48 ;  /* 0x0000003431307210 */ /* 0x000fc40007ebe030 */
[----:B------:R-:W-:Y:S01]  /*30970*/  ISETP.GE.U32.AND.EX P0, PT, R56, R57, PT, P0 ;  /* 0x000000393800720c */ /* 0x000fe20003f06100 */
[C---:B------:R-:W-:Y:S01]  /*30980*/  IMAD.WIDE.U32 R24, P4, R58.reuse, R33, R24 ;  /* 0x000000213a187225 */ /* 0x040fe20007880018 */
[----:B------:R-:W-:Y:S02]  /*30990*/  ISETP.GE.U32.AND.EX P1, PT, R51, R56, PT, P1 ;  /* 0x000000383300720c */ /* 0x000fe40003f26110 */
[----:B------:R-:W-:Y:S01]  /*309a0*/  IADD3.X R49, PT, PT, RZ, R53, RZ, P5, P6 ;  /* 0x00000035ff317210 */ /* 0x000fe20002fec4ff */
[----:B------:R-:W-:Y:S01]  /*309b0*/  IMAD.WIDE.U32 R26, R33, R28, RZ ;  /* 0x0000001c211a7225 */ /* 0x000fe200078e00ff */
[----:B------:R-:W-:Y:S02]  /*309c0*/  SEL R56, RZ, 0x1, P0 ;  /* 0x00000001ff387807 */ /* 0x000fe40000000000 */
[----:B------:R-:W-:Y:S01]  /*309d0*/  SEL R57, RZ, 0x1, P1 ;  /* 0x00000001ff397807 */ /* 0x000fe20000800000 */
[----:B------:R-:W-:Y:S01]  /*309e0*/  IMAD R59, R58, R33, RZ ;  /* 0x000000213a3b7224 */ /* 0x000fe200078e02ff */
[----:B------:R-:W-:Y:S01]  /*309f0*/  IADD3 RZ, P2, PT, R27, R24, RZ ;  /* 0x000000181bff7210 */ /* 0x000fe20007f5e0ff */
[----:B------:R-:W-:-:S02]  /*30a00*/  IMAD.X R27, RZ, RZ, RZ, P4 ;  /* 0x000000ffff1b7224 */ /* 0x000fc400020e06ff */
[----:B------:R-:W-:Y:S02]  /*30a10*/  IMAD.MOV.U32 R26, RZ, RZ, R25 ;  /* 0x000000ffff1a7224 */ /* 0x000fe400078e0019 */
[----:B------:R-:W-:-:S04]  /*30a20*/  IMAD.WIDE.U32 R24, R28, R33, R48 ;  /* 0x000000211c187225 */ /* 0x000fc800078e0030 */
[----:B------:R-:W-:Y:S01]  /*30a30*/  IMAD R59, R28, R76, R59 ;  /* 0x0000004c1c3b7224 */ /* 0x000fe200078e023b */
[----:B------:R-:W-:Y:S01]  /*30a40*/  ISETP.GE.U32.AND P1, PT, R24, R48, PT ;  /* 0x000000301800720c */ /* 0x000fe20003f26070 */
[----:B------:R-:W-:Y:S01]  /*30a50*/  IMAD.WIDE.U32.X R26, R58, R76, R26, P2 ;  /* 0x0000004c3a1a7225 */ /* 0x000fe200010e041a */
[----:B------:R-:W-:-:S03]  /*30a60*/  IADD3 R28, P0, P2, R57, R30, R56 ;  /* 0x0000001e391c7210 */ /* 0x000fc60007a1e038 */
[----:B------:R-:W-:Y:S01]  /*30a70*/  IMAD.WIDE.U32 R52, R29, 0x3d1, RZ ;  /* 0x000003d11d347825 */ /* 0x000fe200078e00ff */
[----:B------:R-:W-:Y:S02]  /*30a80*/  IADD3.X R48, PT, PT, RZ, R31, RZ, P0, P2 ;  /* 0x0000001fff307210 */ /* 0x000fe400007e44ff */
[----:B------:R-:W-:Y:S01]  /*30a90*/  IADD3 R28, P5, PT, R28, R24, RZ ;  /* 0x000000181c1c7210 */ /* 0x000fe20007fbe0ff */
[----:B------:R-:W-:-:S03]  /*30aa0*/  IMAD.WIDE.U32 R56, R23, 0x3d1, RZ ;  /* 0x000003d117387825 */ /* 0x000fc600078e00ff */
[----:B------:R-:W-:Y:S01]  /*30ab0*/  ISETP.GE.U32.AND P2, PT, R28, R24, PT ;  /* 0x000000181c00720c */ /* 0x000fe20003f46070 */
[----:B------:R-:W-:-:S04]  /*30ac0*/  IMAD.WIDE.U32 R52, P0, RZ, R23, R52 ;  /* 0x00000017ff347225 */ /* 0x000fc80007800034 */
[----:B------:R-:W-:Y:S02]  /*30ad0*/  IMAD.IADD R58, R25, 0x1, R59 ;  /* 0x00000001193a7824 */ /* 0x000fe400078e023b */
[----:B------:R-:W-:Y:S01]  /*30ae0*/  IMAD.X R31, RZ, RZ, RZ, P0 ;  /* 0x000000ffff1f7224 */ /* 0x000fe200000e06ff */
[----:B------:R-:W-:Y:S01]  /*30af0*/  IADD3 R33, P0, PT, R57, R52, RZ ;  /* 0x0000003439217210 */ /* 0x000fe20007f1e0ff */
[----:B------:R-:W-:Y:S01]  /*30b00*/  IMAD.WIDE.U32 R24, R51, 0x3d1, RZ ;  /* 0x000003d133187825 */ /* 0x000fe200078e00ff */
[----:B------:R-:W-:-:S03]  /*30b10*/  ISETP.GE.U32.AND.EX P1, PT, R58, R49, PT, P1 ;  /* 0x000000313a00720c */ /* 0x000fc60003f26110 */
[----:B------:R-:W-:Y:S02]  /*30b20*/  IMAD.MOV.U32 R30, RZ, RZ, R53 ;  /* 0x000000ffff1e7224 */ /* 0x000fe400078e0035 */
[----:B------:R-:W-:-:S04]  /*30b30*/  IMAD.WIDE.U32 R24, P4, RZ, R50, R24 ;  /* 0x00000032ff187225 */ /* 0x000fc80007880018 */
[----:B------:R-:W-:-:S04]  /*30b40*/  IMAD.WIDE.U32.X R30, RZ, R29, R30, P0 ;  /* 0x0000001dff1e7225 */ /* 0x000fc800000e041e */
[----:B------:R-:W-:-:S03]  /*30b50*/  IMAD.WIDE.U32 R52, R50, 0x3d1, RZ ;  /* 0x000003d132347825 */ /* 0x000fc600078e00ff */
[----:B------:R-:W-:Y:S01]  /*30b60*/  IADD3 R57, P6, PT, R30, R52, RZ ;  /* 0x000000341e397210 */ /* 0x000fe20007fde0ff */
[----:B------:R-:W-:Y:S01]  /*30b70*/  IMAD.MOV.U32 R30, RZ, RZ, R25 ;  /* 0x000000ffff1e7224 */ /* 0x000fe200078e0019 */
[----:B------:R-:W-:Y:S01]  /*30b80*/  IADD3 R24, P3, PT, R53, R24, RZ ;  /* 0x0000001835187210 */ /* 0x000fe20007f7e0ff */
[----:B------:R-:W-:Y:S01]  /*30b90*/  IMAD.X R53, R58, 0x1, R48, P5 ;  /* 0x000000013a357824 */ /* 0x000fe200028e0630 */
[----:B------:R-:W-:Y:S01]  /*30ba0*/  ISETP.GE.U32.AND P0, PT, R57, R52, PT ;  /* 0x000000343900720c */ /* 0x000fe20003f06070 */
[----:B------:R-:W-:-:S03]  /*30bb0*/  IMAD.WIDE.U32 R48, R28, 0x3d1, RZ ;  /* 0x000003d11c307825 */ /* 0x000fc600078e00ff */
[----:B------:R-:W-:Y:S01]  /*30bc0*/  ISETP.GE.U32.AND.EX P2, PT, R53, R58, PT, P2 ;  /* 0x0000003a3500720c */ /* 0x000fe20003f46120 */
[----:B------:R-:W-:Y:S01]  /*30bd0*/  IMAD.X R52, R24, 0x1, R31, P6 ;  /* 0x0000000118347824 */ /* 0x000fe200030e061f */
[----:B------:R-:W-:Y:S01]  /*30be0*/  SEL R58, RZ, 0x1, P1 ;  /* 0x00000001ff3a7807 */ /* 0x000fe20000800000 */
[----:B------:R-:W-:-:S03]  /*30bf0*/  IMAD.X R31, RZ, RZ, RZ, P4 ;  /* 0x000000ffff1f7224 */ /* 0x000fc600020e06ff */
[----:B------:R-:W-:Y:S01]  /*30c00*/  ISETP.GE.U32.AND.EX P0, PT, R52, R24, PT, P0 ;  /* 0x000000183400720c */ /* 0x000fe20003f06100 */
[----:B------:R-:W-:Y:S01]  /*30c10*/  IMAD.WIDE.U32.X R30, RZ, R51, R30, P3 ;  /* 0x00000033ff1e7225 */ /* 0x000fe200018e041e */
[----:B------:R-:W-:Y:S02]  /*30c20*/  SEL R24, RZ, 0x1, P2 ;  /* 0x00000001ff187807 */ /* 0x000fe40001000000 */
[----:B------:R-:W-:Y:S02]  /*30c30*/  SEL R59, RZ, 0x1, P0 ;  /* 0x00000001ff3b7807 */ /* 0x000fe40000000000 */
[----:B------:R-:W-:Y:S01]  /*30c40*/  IADD3 R58, P1, P4, R24, R26, R58 ;  /* 0x0000001a183a7210 */ /* 0x000fe20007c3e03a */
[----:B------:R-:W-:Y:S01]  /*30c50*/  IMAD.WIDE.U32 R24, R53, 0x3d1, RZ ;  /* 0x000003d135187825 */ /* 0x000fe200078e00ff */
[----:B------:R-:W-:Y:S02]  /*30c60*/  IADD3 R59, P3, P6, R48, R30, R59 ;  /* 0x0000001e303b7210 */ /* 0x000fe40007e7e03b */
[----:B------:R-:W-:-:S02]  /*30c70*/  IADD3.X R62, PT, PT, RZ, R27, RZ, P1, P4 ;  /* 0x0000001bff3e7210 */ /* 0x000fc40000fe84ff */
[----:B------:R-:W-:Y:S01]  /*30c80*/  ISETP.GE.U32.AND P0, PT, R59, R48, PT ;  /* 0x000000303b00720c */ /* 0x000fe20003f06070 */
[----:B------:R-:W-:-:S04]  /*30c90*/  IMAD.WIDE.U32 R24, P2, RZ, R28, R24 ;  /* 0x0000001cff187225 */ /* 0x000fc80007840018 */
[----:B------:R-:W-:Y:S01]  /*30ca0*/  IMAD.X R27, RZ, RZ, RZ, P2 ;  /* 0x000000ffff1b7224 */ /* 0x000fe200010e06ff */
[----:B------:R-:W-:Y:S01]  /*30cb0*/  IADD3 R24, P5, PT, R49, R24, RZ ;  /* 0x0000001831187210 */ /* 0x000fe20007fbe0ff */
[----:B------:R-:W-:Y:S02]  /*30cc0*/  IMAD.MOV.U32 R26, RZ, RZ, R25 ;  /* 0x000000ffff1a7224 */ /* 0x000fe400078e0019 */
[----:B------:R-:W-:Y:S01]  /*30cd0*/  IMAD.WIDE.U32 R48, R58, 0x3d1, RZ ;  /* 0x000003d13a307825 */ /* 0x000fe200078e00ff */
[----:B------:R-:W-:Y:S02]  /*30ce0*/  IADD3.X R63, PT, PT, R24, R31, RZ, P3, P6 ;  /* 0x0000001f183f7210 */ /* 0x000fe40001fec4ff */
[----:B------:R-:W-:Y:S01]  /*30cf0*/  IADD3 R29, P6, PT, R57, R29, RZ ;  /* 0x0000001d391d7210 */ /* 0x000fe20007fde0ff */
[----:B------:R-:W-:Y:S01]  /*30d00*/  IMAD.WIDE.U32 R30, R62, 0x3d1, RZ ;  /* 0x000003d13e1e7825 */ /* 0x000fe200078e00ff */
[----:B------:R-:W-:-:S03]  /*30d10*/  ISETP.GE.U32.AND.EX P0, PT, R63, R24, PT, P0 ;  /* 0x000000183f00720c */ /* 0x000fc60003f06100 */
[----:B------:R-:W-:-:S04]  /*30d20*/  IMAD.WIDE.U32.X R26, RZ, R53, R26, P5 ;  /* 0x00000035ff1a7225 */ /* 0x000fc800028e041a */
[----:B------:R-:W-:-:S04]  /*30d30*/  IMAD.WIDE.U32 R30, P1, RZ, R58, R30 ;  /* 0x0000003aff1e7225 */ /* 0x000fc8000782001e */
[----:B------:R-:W-:Y:S01]  /*30d40*/  IMAD.MOV.U32 R24, RZ, RZ, R31 ;  /* 0x000000ffff187224 */ /* 0x000fe200078e001f */
[----:B------:R-:W-:Y:S01]  /*30d50*/  SEL R31, RZ, 0x1, P0 ;  /* 0x00000001ff1f7807 */ /* 0x000fe20000000000 */
[----:B------:R-:W-:Y:S01]  /*30d60*/  IMAD.X R25, RZ, RZ, RZ, P1 ;  /* 0x000000ffff197224 */ /* 0x000fe200008e06ff */
[----:B------:R-:W-:Y:S02]  /*30d70*/  IADD3 R30, P3, PT, R49, R30, RZ ;  /* 0x0000001e311e7210 */ /* 0x000fe40007f7e0ff */
[----:B------:R-:W-:-:S03]  /*30d80*/  IADD3 R26, P4, P5, R48, R26, R31 ;  /* 0x0000001a301a7210 */ /* 0x000fc60007d9e01f */
[----:B------:R-:W-:Y:S01]  /*30d90*/  IMAD.WIDE.U32.X R24, RZ, R62, R24, P3 ;  /* 0x0000003eff187225 */ /* 0x000fe200018e0418 */
[----:B------:R-:W-:Y:S02]  /*30da0*/  ISETP.GE.U32.AND P0, PT, R26, R48, PT ;  /* 0x000000301a00720c */ /* 0x000fe40003f06070 */
[-C--:B------:R-:W-:Y:S02]  /*30db0*/  IADD3 R48, P1, PT, RZ, R56.reuse, RZ ;  /* 0x00000038ff307210 */ /* 0x080fe40007f3e0ff */
[----:B------:R-:W-:Y:S02]  /*30dc0*/  IADD3.X R27, PT, PT, R30, R27, RZ, P4, P5 ;  /* 0x0000001b1e1b7210 */ /* 0x000fe400027ea4ff */
[----:B------:R-:W-:Y:S01]  /*30dd0*/  ISETP.GE.U32.AND P2, PT, R48, R56, PT ;  /* 0x000000383000720c */ /* 0x000fe20003f46070 */
[----:B------:R-:W-:Y:S01]  /*30de0*/  IMAD.X R49, R33, 0x1, R23, P1 ;  /* 0x0000000121317824 */ /* 0x000fe200008e0617 */
[----:B------:R-:W-:Y:S01]  /*30df0*/  ISETP.LT.U32.AND P1, PT, R29, R57, PT ;  /* 0x000000391d00720c */ /* 0x000fe20003f21070 */
[----:B------:R-:W-:Y:S01]  /*30e00*/  IMAD.X R23, R52, 0x1, R50, P6 ;  /* 0x0000000134177824 */ /* 0x000fe200030e0632 */
[----:B------:R-:W-:-:S02]  /*30e10*/  ISETP.GE.U32.AND.EX P0, PT, R27, R30, PT, P0 ;  /* 0x0000001e1b00720c */ /* 0x000fc40003f06100 */
[----:B------:R-:W-:Y:S02]  /*30e20*/  ISETP.GE.U32.AND.EX P2, PT, R49, R33, PT, P2 ;  /* 0x000000213100720c */ /* 0x000fe40003f46120 */
[----:B------:R-:W-:Y:S02]  /*30e30*/  SEL R57, RZ, 0x1, P0 ;  /* 0x00000001ff397807 */ /* 0x000fe40000000000 */
[----:B------:R-:W-:-:S04]  /*30e40*/  SEL R33, RZ, 0x1, P2 ;  /* 0x00000001ff217807 */ /* 0x000fc80001000000 */
[----:B------:R-:W-:-:S04]  /*30e50*/  IADD3 R33, P2, PT, R29, R33, RZ ;  /* 0x000000211d217210 */ /* 0x000fc80007f5e0ff */
[----:B------:R-:W-:Y:S01]  /*30e60*/  ISETP.GE.U32.AND P6, PT, R33, R29, PT ;  /* 0x0000001d2100720c */ /* 0x000fe20003fc6070 */
[----:B------:R-:W-:-:S05]  /*30e70*/  IMAD.X R50, RZ, RZ, R23, P2 ;  /* 0x000000ffff327224 */ /* 0x000fca00010e0617 */
[----:B------:R-:W-:-:S04]  /*30e80*/  ISETP.GE.U32.AND.EX P2, PT, R50, R23, PT, P6 ;  /* 0x000000173200720c */ /* 0x000fc80003f46160 */
[----:B------:R-:W-:Y:S02]  /*30e90*/  ISETP.LT.U32.OR.EX P2, PT, R23, R52, !P2, P1 ;  /* 0x000000341700720c */ /* 0x000fe40005741510 */
[----:B------:R-:W-:Y:S02]  /*30ea0*/  IADD3 R23, P6, PT, R59, R51, RZ ;  /* 0x000000333b177210 */ /* 0x000fe40007fde0ff */
[----:B------:R-:W-:Y:S02]  /*30eb0*/  SEL R52, RZ, 0x1, !P2 ;  /* 0x00000001ff347807 */ /* 0x000fe40005000000 */
[----:B------:R-:W-:Y:S01]  /*30ec0*/  ISETP.LT.U32.AND P1, PT, R23, R59, PT ;  /* 0x0000003b1700720c */ /* 0x000fe20003f21070 */
[----:B------:R-:W-:Y:S01]  /*30ed0*/  IMAD.X R28, R63, 0x1, R28, P6 ;  /* 0x000000013f1c7824 */ /* 0x000fe200030e061c */
        /* <DEDUP_REMOVED lines=12> */
[----:B------:R-:W-:Y:S02]  /*30fa0*/  IMAD.X R56, RZ, RZ, R58, P4 ;  /* 0x000000ffff387224 */ /* 0x000fe400020e063a */
[----:B------:R-:W-:-:S03]  /*30fb0*/  IMAD.WIDE.U32 R22, R32, R22, RZ ;  /* 0x0000001620167225 */ /* 0x000fc600078e00ff */
[----:B------:R-:W-:Y:S01]  /*30fc0*/  ISETP.GE.U32.AND.EX P1, PT, R56, R58, PT, P1 ;  /* 0x0000003a3800720c */ /* 0x000fe20003f26110 */
[----:B------:R-:W-:-:S03]  /*30fd0*/  IMAD.IADD R68, R23, 0x1, R68 ;  /* 0x0000000117447824 */ /* 0x000fc600078e0244 */
        /* <DEDUP_REMOVED lines=18> */
[----:B------:R-:W-:Y:S01]  /*31100*/  IADD3 R48, P2, PT, R48, R28, RZ ;  /* 0x0000001c30307210 */ /* 0x000fe20007f5e0ff */
        /* <DEDUP_REMOVED lines=40> */
.L_x_186:
[----:B------:R-:W-:Y:S05]  /*31390*/  BSYNC.RECONVERGENT B0 ;  /* 0x0000000000007941 */ /* 0x000fea0003800200 */
.L_x_185:
        /* <DEDUP_REMOVED lines=52> */
.L_x_188:
        /* <DEDUP_REMOVED lines=35> */
[----:B------:R-:W-:-:S03]  /*31910*/  IMAD.X R23, R34, 0x1, R51, P1 ;  /* 0x0000000122177824 */ /* 0x000fc600008e0633 */
[----:B------:R-:W-:Y:S01]  /*31920*/  ISETP.NE.AND.EX P0, PT, R28, RZ, PT, P0 ;  /* 0x000000ff1c00720c */ /* 0x000fe20003f05300 */
[----:B------:R-:W-:Y:S02]  /*31930*/  IMAD.X R26, R26, 0x1, R25, P3 ;  /* 0x000000011a1a7824 */ /* 0x000fe400018e0619 */
[----:B------:R-:W-:Y:S02]  /*31940*/  IMAD.MOV.U32 R25, RZ, RZ, R24 ;  /* 0x000000ffff197224 */ /* 0x000fe400078e0018 */
        /* <DEDUP_REMOVED lines=16> */
.L_x_191:
[----:B------:R-:W-:Y:S05]  /*31a50*/  BSYNC.RELIABLE B1 ;  /* 0x0000000000017941 */ /* 0x000fea0003800100 */
.L_x_190:
        /* <DEDUP_REMOVED lines=54> */
.L_x_193:
[----:B------:R-:W-:Y:S05]  /*31dc0*/  BSYNC.RELIABLE B1 ;  /* 0x0000000000017941 */ /* 0x000fea0003800100 */
.L_x_192:
        /* <DEDUP_REMOVED lines=29> */
.L_x_189:
[----:B------:R-:W-:Y:S05]  /*31fa0*/  BSYNC.RECONVERGENT B0 ;  /* 0x0000000000007941 */ /* 0x000fea0003800200 */
.L_x_187:
        /* <DEDUP_REMOVED lines=22> */
[----:B------:R-:W-:-:S03]  /*32110*/  IMAD.WIDE.U32 R52, R91, R38, RZ ;  /* 0x000000265b347225 */ /* 0x000fc600078e00ff */
[----:B------:R-:W-:Y:S01]  /*32120*/  ISETP.GE.U32.AND.EX P0, PT, R51, R35, PT, P0 ;  /* 0x000000233300720c */ /* 0x000fe20003f06100 */
[----:B------:R-:W-:-:S03]  /*32130*/  IMAD.WIDE.U32 R32, R87, R38, RZ ;  /* 0x0000002657207225 */ /* 0x000fc600078e00ff */
[----:B------:R-:W-:Y:S01]  /*32140*/  SEL R35, RZ, 0x1, P0 ;  /* 0x00000001ff237807 */ /* 0x000fe20000000000 */
[----:B------:R-:W-:Y:S02]  /*32150*/  IMAD.MOV.U32 R48, RZ, RZ, R31 ;  /* 0x000000ffff307224 */ /* 0x000fe400078e001f */
[----:B------:R-:W-:Y:S02]  /*32160*/  IMAD R32, R39, R87, RZ ;  /* 0x0000005727207224 */ /* 0x000fe400078e02ff */
[----:B------:R-:W-:-:S04]  /*32170*/  IMAD.WIDE.U32 R52, P3, R87, R39, R52 ;  /* 0x0000002757347225 */ /* 0x000fc80007860034 */
[----:B------:R-:W-:Y:S01]  /*32180*/  IMAD.WIDE.U32 R30, R91, R54, RZ ;  /* 0x000000365b1e7225 */ /* 0x000fe200078e00ff */
[----:B------:R-:W-:-:S03]  /*32190*/  IADD3 RZ, P5, PT, R33, R52, RZ ;  /* 0x0000003421ff7210 */ /* 0x000fc60007fbe0ff */
[----:B------:R-:W-:-:S04]  /*321a0*/  IMAD.WIDE.U32 R28, R38, R87, RZ ;  /* 0x00000057261c7225 */ /* 0x000fc800078e00ff */
[C---:B------:R-:W-:Y:S02]  /*321b0*/  IMAD R59, R91.reuse, R38, R32 ;  /* 0x000000265b3b7224 */ /* 0x040fe400078e0220 */
[----:B------:R-:W-:-:S04]  /*321c0*/  IMAD.WIDE.U32.X R48, R91, R37, R48, P1 ;  /* 0x000000255b307225 */ /* 0x000fc800008e0430 */
[----:B------:R-:W-:Y:S01]  /*321d0*/  IMAD.WIDE.U32 R56, R89, R72, RZ ;  /* 0x0000004859387225 */ /* 0x000fe200078e00ff */
[----:B------:R-:W-:-:S03]  /*321e0*/  IADD3 R48, P0, P4, R28, R48, R35 ;  /* 0x000000301c307210 */ /* 0x000fc60007c1e023 */
[----:B------:R-:W-:Y:S02]  /*321f0*/  IMAD.IADD R29, R29, 0x1, R59 ;  /* 0x000000011d1d7824 */ /* 0x000fe400078e023b */
[----:B------:R-:W-:-:S03]  /*32200*/  IMAD.WIDE.U32 R60, R87, R54, RZ ;  /* 0x00000036573c7225 */ /* 0x000fc600078e00ff */
[----:B------:R-:W-:Y:S01]  /*32210*/  IADD3.X R49, PT, PT, R29, R49, RZ, P0, P4 ;  /* 0x000000311d317210 */ /* 0x000fe200007e84ff */
[----:B------:R-:W-:-:S04]  /*32220*/  IMAD.WIDE.U32 R32, R89, R36, RZ ;  /* 0x0000002459207225 */ /* 0x000fc800078e00ff */
[----:B------:R-:W-:-:S04]  /*32230*/  IMAD.WIDE.U32 R30, P2, R87, R55, R30 ;  /* 0x00000037571e7225 */ /* 0x000fc8000784001e */
[----:B------:R-:W-:Y:S01]  /*32240*/  IMAD.WIDE.U32 R34, R85, R72, RZ ;  /* 0x0000004855227225 */ /* 0x000fe200078e00ff */
[----:B------:R-:W-:-:S03]  /*32250*/  IADD3 RZ, P4, PT, R61, R30, RZ ;  /* 0x0000001e3dff7210 */ /* 0x000fc60007f9e0ff */
[----:B------:R-:W-:-:S04]  /*32260*/  IMAD.WIDE.U32 R56, P1, R85, R77, R56 ;  /* 0x0000004d55387225 */ /* 0x000fc80007820038 */
[----:B------:R-:W-:Y:S01]  /*32270*/  IMAD.WIDE.U32 R32, P6, R85, R37, R32 ;  /* 0x0000002555207225 */ /* 0x000fe200078c0020 */
[----:B------:R-:W-:-:S03]  /*32280*/  IADD3 RZ, P0, PT, R35, R56, RZ ;  /* 0x0000003823ff7210 */ /* 0x000fc60007f1e0ff */
[----:B------:R-:W-:-:S04]  /*32290*/  IMAD.WIDE.U32 R58, R85, R36, RZ ;  /* 0x00000024553a7225 */ /* 0x000fc800078e00ff */
[----:B------:R-:W-:Y:S02]  /*322a0*/  IMAD R30, R77, R85, RZ ;  /* 0x000000554d1e7224 */ /* 0x000fe400078e02ff */
[----:B------:R-:W-:Y:S01]  /*322b0*/  IMAD.X R35, RZ, RZ, RZ, P3 ;  /* 0x000000ffff237224 */ /* 0x000fe200018e06ff */
[----:B------:R-:W-:Y:S01]  /*322c0*/  IADD3 RZ, P3, PT, R59, R32, RZ ;  /* 0x000000203bff7210 */ /* 0x000fe20007f7e0ff */
[----:B------:R-:W-:-:S04]  /*322d0*/  IMAD.WIDE.U32 R62, R85, R72, R50 ;  /* 0x00000048553e7225 */ /* 0x000fc800078e0032 */
[----:B------:R-:W-:Y:S02]  /*322e0*/  IMAD R30, R89, R72, R30 ;  /* 0x00000048591e7224 */ /* 0x000fe400078e021e */
[----:B------:R-:W-:Y:S01]  /*322f0*/  IMAD.X R59, RZ, RZ, RZ, P1 ;  /* 0x000000ffff3b7224 */ /* 0x000fe200008e06ff */
[----:B------:R-:W-:Y:S01]  /*32300*/  ISETP.GE.U32.AND P1, PT, R62, R50, PT ;  /* 0x000000323e00720c */ /* 0x000fe20003f26070 */
[----:B------:R-:W-:Y:S02]  /*32310*/  IMAD.MOV.U32 R58, RZ, RZ, R57 ;  /* 0x000000ffff3a7224 */ /* 0x000fe400078e0039 */
[----:B------:R-:W-:Y:S02]  /*32320*/  IMAD.IADD R73, R63, 0x1, R30 ;  /* 0x000000013f497824 */ /* 0x000fe400078e021e */
[----:B------:R-:W-:Y:S02]  /*32330*/  IMAD.MOV.U32 R34, RZ, RZ, R53 ;  /* 0x000000ffff227224 */ /* 0x000fe400078e0035 */
[----:B------:R-:W-:Y:S01]  /*32340*/  IMAD.WIDE.U32.X R52, R89, R77, R58, P0 ;  /* 0x0000004d59347225 */ /* 0x000fe200000e043a */
[----:B------:R-:W-:-:S02]  /*32350*/  ISETP.GE.U32.AND P0, PT, R48, R28, PT ;  /* 0x0000001c3000720c */ /* 0x000fc40003f06070 */
[----:B------:R-:W-:Y:S01]  /*32360*/  ISETP.GE.U32.AND.EX P1, PT, R73, R51, PT, P1 ;  /* 0x000000334900720c */ /* 0x000fe20003f26110 */
[----:B------:R-:W-:Y:S01]  /*32370*/  IMAD R28, R37, R85, RZ ;  /* 0x00000055251c7224 */ /* 0x000fe200078e02ff */
[----:B------:R-:W-:Y:S01]  /*32380*/  ISETP.GE.U32.AND.EX P0, PT, R49, R29, PT, P0 ;  /* 0x0000001d3100720c */ /* 0x000fe20003f06100 */
[----:B------:R-:W-:Y:S01]  /*32390*/  IMAD.WIDE.U32 R50, R85, R36, R48 ;  /* 0x0000002455327225 */ /* 0x000fe200078e0030 */
[----:B------:R-:W-:-:S03]  /*323a0*/  SEL R32, RZ, 0x1, P1 ;  /* 0x00000001ff207807 */ /* 0x000fc60000800000 */
[----:B------:R-:W-:Y:S01]  /*323b0*/  IMAD R28, R89, R36, R28 ;  /* 0x00000024591c7224 */ /* 0x000fe200078e021c */
[C---:B------:R-:W-:Y:S01]  /*323c0*/  ISETP.GE.U32.AND P1, PT, R50.reuse, R48, PT ;  /* 0x000000303200720c */ /* 0x040fe20003f26070 */
[----:B------:R-:W-:Y:S01]  /*323d0*/  IMAD.X R29, RZ, RZ, RZ, P6 ;  /* 0x000000ffff1d7224 */ /* 0x000fe200030e06ff */
[----:B------:R-:W-:Y:S01]  /*323e0*/  SEL R48, RZ, 0x1, P0 ;  /* 0x00000001ff307807 */ /* 0x000fe20000000000 */
[----:B------:R-:W-:Y:S01]  /*323f0*/  IMAD.WIDE.U32.X R56, R91, R39, R34, P5 ;  /* 0x000000275b387225 */ /* 0x000fe200028e0422 */
[----:B------:R-:W-:-:S03]  /*32400*/  IADD3 R32, P5, P6, R50, R52, R32 ;  /* 0x0000003432207210 */ /* 0x000fc60007ebe020 */
[----:B------:R-:W-:Y:S01]  /*32410*/  IMAD.IADD R51, R51, 0x1, R28 ;  /* 0x0000000133337824 */ /* 0x000fe200078e021c */
[----:B------:R-:W-:Y:S01]  /*32420*/  ISETP.GE.U32.AND P0, PT, R32, R50, PT ;  /* 0x000000322000720c */ /* 0x000fe20003f06070 */
[----:B------:R-:W-:Y:S02]  /*32430*/  IMAD R30, R55, R87, RZ ;  /* 0x00000057371e7224 */ /* 0x000fe400078e02ff */
[----:B------:R-:W-:Y:S01]  /*32440*/  IMAD.MOV.U32 R28, RZ, RZ, R33 ;  /* 0x000000ffff1c7224 */ /* 0x000fe200078e0021 */
[----:B------:R-:W-:Y:S01]  /*32450*/  IADD3.X R33, PT, PT, R51, R53, RZ, P5, P6 ;  /* 0x0000003533217210 */ /* 0x000fe20002fec4ff */
[----:B------:R-:W-:Y:S01]  /*32460*/  IMAD R30, R91, R54, R30 ;  /* 0x000000365b1e7224 */ /* 0x000fe200078e021e */
[----:B------:R-:W-:Y:S01]  /*32470*/  ISETP.GE.U32.AND.EX P1, PT, R51, R49, PT, P1 ;  /* 0x000000313300720c */ /* 0x000fe20003f26110 */
[----:B------:R-:W-:Y:S01]  /*32480*/  IMAD.WIDE.U32 R34, R54, R87, RZ ;  /* 0x0000005736227225 */ /* 0x000fe200078e00ff */
[----:B------:R-:W-:Y:S02]  /*32490*/  ISETP.GE.U32.AND.EX P0, PT, R33, R51, PT, P0 ;  /* 0x000000332100720c */ /* 0x000fe40003f06100 */
[----:B------:R-:W-:Y:S01]  /*324a0*/  SEL R58, RZ, 0x1, P1 ;  /* 0x00000001ff3a7807 */ /* 0x000fe20000800000 */
[----:B------:R-:W-:Y:S01]  /*324b0*/  IMAD.IADD R30, R35, 0x1, R30 ;  /* 0x00000001231e7824 */ /* 0x000fe200078e021e */
[----:B------:R-:W-:Y:S01]  /*324c0*/  IADD3 R48, P6, P5, R34, R56, R48 ;  /* 0x0000003822307210 */ /* 0x000fe20007dde030 */
[----:B------:R-:W-:Y:S01]  /*324d0*/  IMAD.WIDE.U32 R50, R89, R38, RZ ;  /* 0x0000002659327225 */ /* 0x000fe200078e00ff */
[----:B------:R-:W-:-:S02]  /*324e0*/  SEL R35, RZ, 0x1, P0 ;  /* 0x00000001ff237807 */ /* 0x000fc40000000000 */
[----:B------:R-:W-:Y:S01]  /*324f0*/  IADD3.X R49, PT, PT, R30, R57, RZ, P6, P5 ;  /* 0x000000391e317210 */ /* 0x000fe200037ea4ff */
[----:B------:R-:W-:Y:S01]  /*32500*/  IMAD.WIDE.U32.X R52, R89, R37, R28, P3 ;  /* 0x0000002559347225 */ /* 0x000fe200018e041c */
[----:B------:R-:W-:-:S03]  /*32510*/  ISETP.GE.U32.AND P1, PT, R48, R34, PT ;  /* 0x000000223000720c */ /* 0x000fc60003f26070 */
[----:B------:R-:W-:Y:S01]  /*32520*/  IMAD.WIDE.U32 R56, R85, R38, RZ ;  /* 0x0000002655387225 */ /* 0x000fe200078e00ff */
[----:B------:R-:W-:Y:S02]  /*32530*/  IADD3 R58, P0, P5, R35, R52, R58 ;  /* 0x00000034233a7210 */ /* 0x000fe40007d1e03a */
[----:B------:R-:W-:Y:S01]  /*32540*/  ISETP.GE.U32.AND.EX P1, PT, R49, R30, PT, P1 ;  /* 0x0000001e3100720c */ /* 0x000fe20003f26110 */
[----:B------:R-:W-:-:S04]  /*32550*/  IMAD.WIDE.U32 R28, P6, R85, R39, R50 ;  /* 0x00000027551c7225 */ /* 0x000fc800078c0032 */
[----:B------:R-:W-:Y:S01]  /*32560*/  IMAD.MOV.U32 R52, RZ, RZ, R31 ;  /* 0x000000ffff347224 */ /* 0x000fe200078e001f */
[----:B------:R-:W-:Y:S01]  /*32570*/  IADD3 RZ, P3, PT, R57, R28, RZ ;  /* 0x0000001c39ff7210 */ /* 0x000fe20007f7e0ff */
[----:B------:R-:W-:Y:S01]  /*32580*/  IMAD.WIDE.U32 R50, R90, R72, RZ ;  /* 0x000000485a327225 */ /* 0x000fe200078e00ff */
[----:B------:R-:W-:-:S03]  /*32590*/  IADD3.X R28, PT, PT, RZ, R53, RZ, P0, P5 ;  /* 0x00000035ff1c7210 */ /* 0x000fc600007ea4ff */
[----:B------:R-:W-:Y:S02]  /*325a0*/  IMAD.X R53, RZ, RZ, RZ, P2 ;  /* 0x000000ffff357224 */ /* 0x000fe400010e06ff */
[----:B------:R-:W-:Y:S01]  /*325b0*/  IMAD.WIDE.U32 R34, R86, R72, RZ ;  /* 0x0000004856227225 */ /* 0x000fe200078e00ff */
[----:B------:R-:W-:-:S03]  /*325c0*/  SEL R34, RZ, 0x1, P1 ;  /* 0x00000001ff227807 */ /* 0x000fc60000800000 */
[----:B------:R-:W-:-:S04]  /*325d0*/  IMAD.WIDE.U32.X R52, R91, R55, R52, P4 ;  /* 0x000000375b347225 */ /* 0x000fc800020e0434 */
[----:B------:R-:W-:Y:S01]  /*325e0*/  IMAD R60, R39, R85, RZ ;  /* 0x00000055273c7224 */ /* 0x000fe200078e02ff */
[----:B------:R-:W-:Y:S01]  /*325f0*/  IADD3 R52, P4, PT, R34, R52, RZ ;  /* 0x0000003422347210 */ /* 0x000fe20007f9e0ff */
[----:B------:R-:W-:-:S04]  /*32600*/  IMAD.WIDE.U32 R56, P0, R86, R77, R50 ;  /* 0x0000004d56387225 */ /* 0x000fc80007800032 */
[----:B------:R-:W-:Y:S01]  /*32610*/  IMAD R71, R77, R86, RZ ;  /* 0x000000564d477224 */ /* 0x000fe200078e02ff */
[----:B------:R-:W-:Y:S01]  /*32620*/  IADD3 RZ, P2, PT, R35, R56, RZ ;  /* 0x0000003823ff7210 */ /* 0x000fe20007f5e0ff */
[----:B------:R-:W-:-:S04]  /*32630*/  IMAD.WIDE.U32 R50, R85, R38, R48 ;  /* 0x0000002655327225 */ /* 0x000fc800078e0030 */
[----:B------:R-:W-:Y:S01]  /*32640*/  IMAD R60, R89, R38, R60 ;  /* 0x00000026593c7224 */ /* 0x000fe200078e023c */
[----:B------:R-:W-:Y:S01]  /*32650*/  ISETP.GE.U32.AND P5, PT, R50, R48, PT ;  /* 0x000000303200720c */ /* 0x000fe20003fa6070 */
[----:B------:R-:W-:-:S04]  /*32660*/  IMAD.WIDE.U32 R30, R86, R72, R32 ;  /* 0x00000048561e7225 */ /* 0x000fc800078e0020 */
[----:B------:R-:W-:Y:S01]  /*32670*/  IMAD R71, R90, R72, R71 ;  /* 0x000000485a477224 */ /* 0x000fe200078e0247 */
[----:B------:R-:W-:Y:S01]  /*32680*/  ISETP.GE.U32.AND P1, PT, R30, R32, PT ;  /* 0x000000201e00720c */ /* 0x000fe20003f26070 */
[----:B------:R-:W-:Y:S01]  /*32690*/  IMAD.X R53, RZ, RZ, R53, P4 ;  /* 0x000000ffff357224 */ /* 0x000fe200020e0635 */
[----:B------:R-:W-:Y:S01]  /*326a0*/  IADD3 R34, P4, PT, R58, R50, RZ ;  /* 0x000000323a227210 */ /* 0x000fe20007f9e0ff */
[----:B------:R-:W-:Y:S02]  /*326b0*/  IMAD.IADD R60, R51, 0x1, R60 ;  /* 0x00000001333c7824 */ /* 0x000fe400078e023c */
[----:B------:R-:W-:Y:S02]  /*326c0*/  IMAD.IADD R71, R31, 0x1, R71 ;  /* 0x000000011f477824 */ /* 0x000fe400078e0247 */
[C---:B------:R-:W-:Y:S01]  /*326d0*/  IMAD.X R35, R60.reuse, 0x1, R28, P4 ;  /* 0x000000013c237824 */ /* 0x040fe200020e061c */
[----:B------:R-:W-:Y:S01]  /*326e0*/  ISETP.GE.U32.AND.EX P5, PT, R60, R49, PT, P5 ;  /* 0x000000313c00720c */ /* 0x000fe20003fa6150 */
[----:B------:R-:W-:Y:S01]  /*326f0*/  IMAD.X R59, RZ, RZ, RZ, P0 ;  /* 0x000000ffff3b7224 */ /* 0x000fe200000e06ff */
[----:B------:R-:W-:Y:S01]  /*32700*/  ISETP.GE.U32.AND.EX P0, PT, R71, R33, PT, P1 ;  /* 0x000000214700720c */ /* 0x000fe20003f06110 */
[----:B------:R-:W-:Y:S01]  /*32710*/  IMAD R28, R37, R86, RZ ;  /* 0x00000056251c7224 */ /* 0x000fe200078e02ff */
[----:B------:R-:W-:Y:S01]  /*32720*/  ISETP.GE.U32.AND P1, PT, R34, R50, PT ;  /* 0x000000322200720c */ /* 0x000fe20003f26070 */
[----:B------:R-:W-:Y:S01]  /*32730*/  IMAD.MOV.U32 R58, RZ, RZ, R57 ;  /* 0x000000ffff3a7224 */ /* 0x000fe200078e0039 */
[----:B------:R-:W-:Y:S01]  /*32740*/  SEL R56, RZ, 0x1, P0 ;  /* 0x00000001ff387807 */ /* 0x000fe20000000000 */
[----:B------:R-:W-:Y:S01]  /*32750*/  IMAD R28, R90, R36, R28 ;  /* 0x000000245a1c7224 */ /* 0x000fe200078e021c */
[----:B------:R-:W-:Y:S01]  /*32760*/  ISETP.GE.U32.AND.EX P1, PT, R35, R60, PT, P1 ;  /* 0x0000003c2300720c */ /* 0x000fe20003f26110 */
        /* <DEDUP_REMOVED lines=16> */
[----:B------:R-:W-:Y:S01]  /*32870*/  SEL R32, RZ, 0x1, P5 ;  /* 0x00000001ff207807 */ /* 0x000fe20002800000 */
[----:B------:R-:W-:-:S04]  /*32880*/  IMAD.WIDE.U32 R50, P5, R86, R37, R50 ;  /* 0x0000002556327225 */ /* 0x000fc800078a0032 */
[----:B------:R-:W-:-:S04]  /*32890*/  IMAD.WIDE.U32 R28, R86, R36, RZ ;  /* 0x00000024561c7225 */ /* 0x000fc800078e00ff */
[----:B------:R-:W-:Y:S01]  /*328a0*/  IMAD.WIDE.U32.X R48, R89, R39, R48, P3 ;  /* 0x0000002759307225 */ /* 0x000fe200018e0430 */
[----:B------:R-:W-:Y:S02]  /*328b0*/  IADD3 RZ, P3, PT, R29, R50, RZ ;  /* 0x000000321dff7210 */ /* 0x000fe40007f7e0ff */
[----:B------:R-:W-:Y:S01]  /*328c0*/  SEL R50, RZ, 0x1, P1 ;  /* 0x00000001ff327807 */ /* 0x000fe20000800000 */
[----:B------:R-:W-:-:S04]  /*328d0*/  IMAD.WIDE.U32 R28, R85, R54, R52 ;  /* 0x00000036551c7225 */ /* 0x000fc800078e0034 */
[----:B------:R-:W-:Y:S01]  /*328e0*/  IMAD.X R35, RZ, RZ, RZ, P5 ;  /* 0x000000ffff237224 */ /* 0x000fe200028e06ff */
[----:B------:R-:W-:Y:S01]  /*328f0*/  ISETP.GE.U32.AND P1, PT, R28, R52, PT ;  /* 0x000000341c00720c */ /* 0x000fe20003f26070 */
[----:B------:R-:W-:Y:S01]  /*32900*/  IMAD.MOV.U32 R34, RZ, RZ, R51 ;  /* 0x000000ffff227224 */ /* 0x000fe200078e0033 */
[----:B------:R-:W-:Y:S01]  /*32910*/  SEL R52, RZ, 0x1, P2 ;  /* 0x00000001ff347807 */ /* 0x000fe20001000000 */
[----:B------:R-:W-:Y:S01]  /*32920*/  IMAD R60, R55, R85, RZ ;  /* 0x00000055373c7224 */ /* 0x000fe200078e02ff */
[----:B------:R-:W-:Y:S01]  /*32930*/  IADD3 R48, P2, P5, R50, R48, R32 ;  /* 0x0000003032307210 */ /* 0x000fe20007d5e020 */
[----:B------:R-:W-:Y:S01]  /*32940*/  IMAD.WIDE.U32.X R34, R90, R37, R34, P3 ;  /* 0x000000255a227225 */ /* 0x000fe200018e0422 */
[----:B------:R-:W-:Y:S02]  /*32950*/  SEL R50, RZ, 0x1, P0 ;  /* 0x00000001ff327807 */ /* 0x000fe40000000000 */
[----:B------:R-:W-:Y:S01]  /*32960*/  IADD3.X R32, PT, PT, RZ, R49, RZ, P2, P5 ;  /* 0x00000031ff207210 */ /* 0x000fe200017ea4ff */
[----:B------:R-:W-:Y:S01]  /*32970*/  IMAD R60, R89, R54, R60 ;  /* 0x00000036593c7224 */ /* 0x000fe200078e023c */
[----:B------:R-:W-:Y:S01]  /*32980*/  IADD3 R52, P3, P5, R50, R34, R52 ;  /* 0x0000002232347210 */ /* 0x000fe20007d7e034 */
[----:B------:R-:W-:Y:S01]  /*32990*/  IMAD.WIDE.U32 R50, R90, R38, RZ ;  /* 0x000000265a327225 */ /* 0x000fe200078e00ff */
[----:B------:R-:W-:-:S02]  /*329a0*/  IADD3 R34, P2, PT, R48, R28, RZ ;  /* 0x0000001c30227210 */ /* 0x000fc40007f5e0ff */
[----:B------:R-:W-:Y:S01]  /*329b0*/  IADD3.X R61, PT, PT, RZ, R35, RZ, P3, P5 ;  /* 0x00000023ff3d7210 */ /* 0x000fe20001fea4ff */
[----:B------:R-:W-:Y:S01]  /*329c0*/  IMAD.IADD R60, R29, 0x1, R60 ;  /* 0x000000011d3c7824 */ /* 0x000fe200078e023c */
[----:B------:R-:W-:Y:S01]  /*329d0*/  ISETP.GE.U32.AND P0, PT, R34, R28, PT ;  /* 0x0000001c2200720c */ /* 0x000fe20003f06070 */
[----:B------:R-:W-:-:S04]  /*329e0*/  IMAD.WIDE.U32 R28, P3, R86, R39, R50 ;  /* 0x00000027561c7225 */ /* 0x000fc80007860032 */
[----:B------:R-:W-:-:S04]  /*329f0*/  IMAD.WIDE.U32 R48, R86, R38, RZ ;  /* 0x0000002656307225 */ /* 0x000fc800078e00ff */
[----:B------:R-:W-:Y:S01]  /*32a00*/  IMAD.WIDE.U32 R50, R90, R54, RZ ;  /* 0x000000365a327225 */ /* 0x000fe200078e00ff */
[----:B------:R-:W-:-:S03]  /*32a10*/  IADD3 RZ, P5, PT, R49, R28, RZ ;  /* 0x0000001c31ff7210 */ /* 0x000fc60007fbe0ff */
[----:B------:R-:W-:Y:S02]  /*32a20*/  IMAD.X R59, RZ, RZ, RZ, P4 ;  /* 0x000000ffff3b7224 */ /* 0x000fe400020e06ff */
[----:B------:R-:W-:-:S04]  /*32a30*/  IMAD.WIDE.U32 R50, P4, R86, R55, R50 ;  /* 0x0000003756327225 */ /* 0x000fc80007880032 */
[----:B------:R-:W-:-:S04]  /*32a40*/  IMAD.WIDE.U32 R48, R86, R54, RZ ;  /* 0x0000003656307225 */ /* 0x000fc800078e00ff */
[----:B------:R-:W-:Y:S01]  /*32a50*/  IMAD.X R35, R60, 0x1, R32, P2 ;  /* 0x000000013c237824 */ /* 0x000fe200010e0620 */
[----:B------:R-:W-:Y:S01]  /*32a60*/  IADD3 RZ, P2, PT, R49, R50, RZ ;  /* 0x0000003231ff7210 */ /* 0x000fe20007f5e0ff */
[----:B------:R-:W-:Y:S02]  /*32a70*/  IMAD R28, R39, R86, RZ ;  /* 0x00000056271c7224 */ /* 0x000fe400078e02ff */
[----:B------:R-:W-:Y:S01]  /*32a80*/  IMAD.MOV.U32 R58, RZ, RZ, R33 ;  /* 0x000000ffff3a7224 */ /* 0x000fe200078e0021 */
[----:B------:R-:W-:Y:S01]  /*32a90*/  ISETP.GE.U32.AND.EX P0, PT, R35, R60, PT, P0 ;  /* 0x0000003c2300720c */ /* 0x000fe20003f06100 */
[----:B------:R-:W-:-:S04]  /*32aa0*/  IMAD.WIDE.U32 R48, R86, R38, R34 ;  /* 0x0000002656307225 */ /* 0x000fc800078e0022 */
[----:B------:R-:W-:Y:S02]  /*32ab0*/  IMAD R28, R90, R38, R28 ;  /* 0x000000265a1c7224 */ /* 0x000fe400078e021c */
[----:B------:R-:W-:Y:S01]  /*32ac0*/  IMAD.WIDE.U32.X R32, R89, R55, R58, P6 ;  /* 0x0000003759207225 */ /* 0x000fe200030e043a */
[----:B------:R-:W-:Y:S02]  /*32ad0*/  ISETP.GE.U32.AND.EX P6, PT, R60, R53, PT, P1 ;  /* 0x000000353c00720c */ /* 0x000fe40003fc6110 */
[----:B------:R-:W-:Y:S01]  /*32ae0*/  IADD3 R52, P1, PT, R52, R48, RZ ;  /* 0x0000003034347210 */ /* 0x000fe20007f3e0ff */
[----:B------:R-:W-:Y:S01]  /*32af0*/  IMAD.IADD R49, R49, 0x1, R28 ;  /* 0x0000000131317824 */ /* 0x000fe200078e021c */
[----:B------:R-:W-:Y:S01]  /*32b00*/  SEL R28, RZ, 0x1, P6 ;  /* 0x00000001ff1c7807 */ /* 0x000fe20003000000 */
[----:B------:R-:W-:Y:S01]  /*32b10*/  IMAD.WIDE.U32 R58, R92, R72, RZ ;  /* 0x000000485c3a7225 */ /* 0x000fe200078e00ff */
[----:B------:R-:W-:-:S03]  /*32b20*/  ISETP.GE.U32.AND P6, PT, R48, R34, PT ;  /* 0x000000223000720c */ /* 0x000fc60003fc6070 */
[C---:B------:R-:W-:Y:S01]  /*32b30*/  IMAD.X R53, R49.reuse, 0x1, R61, P1 ;  /* 0x0000000131357824 */ /* 0x040fe200008e063d */
[----:B------:R-:W-:Y:S01]  /*32b40*/  ISETP.GE.U32.AND P1, PT, R52, R48, PT ;  /* 0x000000303400720c */ /* 0x000fe20003f26070 */
[----:B------:R-:W-:Y:S01]  /*32b50*/  IMAD.MOV.U32 R34, RZ, RZ, R29 ;  /* 0x000000ffff227224 */ /* 0x000fe200078e001d */
[----:B------:R-:W-:Y:S01]  /*32b60*/  ISETP.GE.U32.AND.EX P6, PT, R49, R35, PT, P6 ;  /* 0x000000233100720c */ /* 0x000fe20003fc6160 */
[----:B------:R-:W-:Y:S01]  /*32b70*/  IMAD.X R35, RZ, RZ, RZ, P3 ;  /* 0x000000ffff237224 */ /* 0x000fe200018e06ff */
[----:B------:R-:W-:Y:S01]  /*32b80*/  ISETP.GE.U32.AND.EX P1, PT, R53, R49, PT, P1 ;  /* 0x000000313500720c */ /* 0x000fe20003f26110 */
[C---:B------:R-:W-:Y:S01]  /*32b90*/  IMAD.WIDE.U32 R48, R88.reuse, R72, RZ ;  /* 0x0000004858307225 */ /* 0x040fe200078e00ff */
[----:B------:R-:W-:Y:S02]  /*32ba0*/  SEL R48, RZ, 0x1, P0 ;  /* 0x00000001ff307807 */ /* 0x000fe40000000000 */
[----:B------:R-:W-:Y:S01]  /*32bb0*/  SEL R67, RZ, 0x1, P6 ;  /* 0x00000001ff437807 */ /* 0x000fe20003000000 */
[----:B------:R-:W-:Y:S01]  /*32bc0*/  IMAD.WIDE.U32 R58, P0, R88, R77, R58 ;  /* 0x0000004d583a7225 */ /* 0x000fe2000780003a */
[----:B------:R-:W-:-:S02]  /*32bd0*/  SEL R29, RZ, 0x1, P1 ;  /* 0x00000001ff1d7807 */ /* 0x000fc40000800000 */
[----:B------:R-:W-:Y:S01]  /*32be0*/  IADD3 R32, P1, P6, R48, R32, R28 ;  /* 0x0000002030207210 */ /* 0x000fe20007e3e01c */
[----:B------:R-:W-:Y:S01]  /*32bf0*/  IMAD.WIDE.U32.X R34, R90, R39, R34, P5 ;  /* 0x000000275a227225 */ /* 0x000fe200028e0422 */
[----:B------:R-:W-:Y:S02]  /*32c00*/  IADD3 RZ, P3, PT, R49, R58, RZ ;  /* 0x0000003a31ff7210 */ /* 0x000fe40007f7e0ff */
[----:B------:R-:W-:Y:S01]  /*32c10*/  IADD3.X R33, PT, PT, RZ, R33, RZ, P1, P6 ;  /* 0x00000021ff217210 */ /* 0x000fe20000fec4ff */
[----:B------:R-:W-:Y:S01]  /*32c20*/  IMAD.WIDE.U32 R48, R92, R36, RZ ;  /* 0x000000245c307225 */ /* 0x000fe200078e00ff */
[----:B------:R-:W-:-:S03]  /*32c30*/  IADD3 R67, P1, P6, R29, R34, R67 ;  /* 0x000000221d437210 */ /* 0x000fc60007e3e043 */
[----:B------:R-:W-:Y:S01]  /*32c40*/  IMAD.WIDE.U32 R28, R88, R36, RZ ;  /* 0x00000024581c7225 */ /* 0x000fe200078e00ff */
[----:B------:R-:W-:-:S03]  /*32c50*/  IADD3.X R66, PT, PT, RZ, R35, RZ, P1, P6 ;  /* 0x00000023ff427210 */ /* 0x000fc60000fec4ff */
[----:B------:R-:W-:-:S04]  /*32c60*/  IMAD.WIDE.U32 R48, P5, R88, R37, R48 ;  /* 0x0000002558307225 */ /* 0x000fc800078a0030 */
[----:B------:R-:W-:Y:S01]  /*32c70*/  IMAD R34, R77, R88, RZ ;  /* 0x000000584d227224 */ /* 0x000fe200078e02ff */
[----:B------:R-:W-:Y:S01]  /*32c80*/  IADD3 RZ, P6, PT, R29, R48, RZ ;  /* 0x000000301dff7210 */ /* 0x000fe20007fde0ff */
[----:B------:R-:W-:-:S04]  /*32c90*/  IMAD.WIDE.U32 R28, R88, R72, R56 ;  /* 0x00000048581c7225 */ /* 0x000fc800078e0038 */
[----:B------:R-:W-:Y:S01]  /*32ca0*/  IMAD R34, R92, R72, R34 ;  /* 0x000000485c227224 */ /* 0x000fe200078e0222 */
[----:B------:R-:W-:Y:S01]  /*32cb0*/  ISETP.GE.U32.AND P1, PT, R28, R56, PT ;  /* 0x000000381c00720c */ /* 0x000fe20003f26070 */
        /* <DEDUP_REMOVED lines=9> */
[----:B------:R-:W-:Y:S01]  /*32d50*/  IMAD R36, R92, R36, R48 ;  /* 0x000000245c247224 */ /* 0x000fe200078e0230 */
[----:B------:R-:W-:Y:S01]  /*32d60*/  IADD3 R52, P1, P3, R34, R56, R52 ;  /* 0x0000003822347210 */ /* 0x000fe20007b3e034 */
[----:B------:R-:W-:-:S04]  /*32d70*/  IMAD.WIDE.U32 R58, R92, R38, RZ ;  /* 0x000000265c3a7225 */ /* 0x000fc800078e00ff */
[----:B------:R-:W-:Y:S02]  /*32d80*/  IMAD.IADD R56, R35, 0x1, R36 ;  /* 0x0000000123387824 */ /* 0x000fe400078e0224 */
[----:B------:R-:W-:Y:S01]  /*32d90*/  IMAD.X R35, RZ, RZ, RZ, P4 ;  /* 0x000000ffff237224 */ /* 0x000fe200020e06ff */
[----:B------:R-:W-:Y:S01]  /*32da0*/  ISETP.GE.U32.AND P4, PT, R52, R34, PT ;  /* 0x000000223400720c */ /* 0x000fe20003f86070 */
[----:B------:R-:W-:Y:S02]  /*32db0*/  IMAD.MOV.U32 R34, RZ, RZ, R51 ;  /* 0x000000ffff227224 */ /* 0x000fe400078e0033 */
[----:B------:R-:W-:-:S04]  /*32dc0*/  IMAD.WIDE.U32 R60, R88, R38, RZ ;  /* 0x00000026583c7225 */ /* 0x000fc800078e00ff */
[----:B------:R-:W-:-:S04]  /*32dd0*/  IMAD.WIDE.U32.X R34, R90, R55, R34, P2 ;  /* 0x000000375a227225 */ /* 0x000fc800010e0422 */
[----:B------:R-:W-:-:S04]  /*32de0*/  IMAD.WIDE.U32 R50, P2, R88, R39, R58 ;  /* 0x0000002758327225 */ /* 0x000fc8000784003a */
[----:B------:R-:W-:Y:S01]  /*32df0*/  IMAD.X R59, RZ, RZ, RZ, P5 ;  /* 0x000000ffff3b7224 */ /* 0x000fe200028e06ff */
[----:B------:R-:W-:Y:S01]  /*32e00*/  IADD3 RZ, P5, PT, R61, R50, RZ ;  /* 0x000000323dff7210 */ /* 0x000fe20007fbe0ff */
[----:B------:R-:W-:-:S04]  /*32e10*/  IMAD.WIDE.U32 R60, R92, R54, RZ ;  /* 0x000000365c3c7225 */ /* 0x000fc800078e00ff */
[----:B------:R-:W-:Y:S02]  /*32e20*/  IMAD.MOV.U32 R58, RZ, RZ, R49 ;  /* 0x000000ffff3a7224 */ /* 0x000fe400078e0031 */
[----:B------:R-:W-:Y:S02]  /*32e30*/  IMAD R48, R55, R86, RZ ;  /* 0x0000005637307224 */ /* 0x000fe400078e02ff */
[----:B------:R-:W-:-:S04]  /*32e40*/  IMAD.WIDE.U32.X R36, R92, R37, R58, P6 ;  /* 0x000000255c247225 */ /* 0x000fc800030e043a */
[----:B------:R-:W-:Y:S02]  /*32e50*/  IMAD R90, R90, R54, R48 ;  /* 0x000000365a5a7224 */ /* 0x000fe400078e0230 */
[----:B------:R-:W-:-:S04]  /*32e60*/  IMAD.WIDE.U32 R60, P6, R88, R55, R60 ;  /* 0x00000037583c7225 */ /* 0x000fc800078c003c */
[----:B------:R-:W-:-:S04]  /*32e70*/  IMAD.WIDE.U32 R48, R86, R54, R32 ;  /* 0x0000003656307225 */ /* 0x000fc800078e0020 */
[----:B------:R-:W-:-:S04]  /*32e80*/  IMAD.WIDE.U32 R64, R88, R54, RZ ;  /* 0x0000003658407225 */ /* 0x000fc800078e00ff */
[----:B------:R-:W-:Y:S01]  /*32e90*/  IMAD.X R59, RZ, RZ, RZ, P2 ;  /* 0x000000ffff3b7224 */ /* 0x000fe200010e06ff */
[----:B------:R-:W-:Y:S01]  /*32ea0*/  ISETP.GE.U32.AND P2, PT, R48, R32, PT ;  /* 0x000000203000720c */ /* 0x000fe20003f46070 */
[----:B------:R-:W-:Y:S02]  /*32eb0*/  IMAD.MOV.U32 R58, RZ, RZ, R51 ;  /* 0x000000ffff3a7224 */ /* 0x000fe400078e0033 */
[----:B------:R-:W-:Y:S01]  /*32ec0*/  IMAD.MOV.U32 R50, RZ, RZ, R61 ;  /* 0x000000ffff327224 */ /* 0x000fe200078e003d */
[----:B------:R-:W-:Y:S01]  /*32ed0*/  IADD3.X R61, PT, PT, R56, R57, RZ, P1, P3 ;  /* 0x00000039383d7210 */ /* 0x000fe20000fe64ff */
[----:B------:R-:W-:Y:S01]  /*32ee0*/  IMAD.X R51, RZ, RZ, RZ, P6 ;  /* 0x000000ffff337224 */ /* 0x000fe200030e06ff */
[----:B------:R-:W-:Y:S01]  /*32ef0*/  IADD3 RZ, P6, PT, R65, R60, RZ ;  /* 0x0000003c41ff7210 */ /* 0x000fe20007fde0ff */
[----:B------:R-:W-:Y:S01]  /*32f00*/  IMAD.WIDE.U32.X R58, R92, R39, R58, P5 ;  /* 0x000000275c3a7225 */ /* 0x000fe200028e043a */
[----:B------:R-:W-:Y:S02]  /*32f10*/  IADD3 R32, P3, PT, R67, R48, RZ ;  /* 0x0000003043207210 */ /* 0x000fe40007f7e0ff */
[----:B------:R-:W-:Y:S01]  /*32f20*/  ISETP.GE.U32.AND.EX P1, PT, R56, R53, PT, P0 ;  /* 0x000000353800720c */ /* 0x000fe20003f26100 */
[----:B------:R-:W-:Y:S01]  /*32f30*/  IMAD R39, R39, R88, RZ ;  /* 0x0000005827277224 */ /* 0x000fe200078e02ff */
[----:B------:R-:W-:Y:S01]  /*32f40*/  ISETP.GE.U32.AND.EX P4, PT, R61, R56, PT, P4 ;  /* 0x000000383d00720c */ /* 0x000fe20003f86140 */
[----:B------:R-:W-:Y:S01]  /*32f50*/  IMAD.IADD R90, R49, 0x1, R90 ;  /* 0x00000001315a7824 */ /* 0x000fe200078e025a */
[----:B------:R-:W-:Y:S01]  /*32f60*/  ISETP.GE.U32.AND P0, PT, R32, R48, PT ;  /* 0x000000302000720c */ /* 0x000fe20003f06070 */
[----:B------:R-:W-:Y:S01]  /*32f70*/  IMAD R60, R55, R88, RZ ;  /* 0x00000058373c7224 */ /* 0x000fe200078e02ff */
[----:B------:R-:W-:Y:S01]  /*32f80*/  SEL R64, RZ, 0x1, P1 ;  /* 0x00000001ff407807 */ /* 0x000fe20000800000 */
[----:B------:R-:W-:Y:S01]  /*32f90*/  IMAD.WIDE.U32.X R50, R92, R55, R50, P6 ;  /* 0x000000375c327225 */ /* 0x000fe200030e0432 */
[----:B------:R-:W-:-:S03]  /*32fa0*/  ISETP.GE.U32.AND.EX P2, PT, R90, R33, PT, P2 ;  /* 0x000000215a00720c */ /* 0x000fc60003f46120 */
[----:B------:R-:W-:-:S04]  /*32fb0*/  IMAD.WIDE.U32 R56, R61, 0x3d1, RZ ;  /* 0x000003d13d387825 */ /* 0x000fc800078e00ff */
[----:B------:R-:W-:Y:S01]  /*32fc0*/  IMAD R55, R92, R38, R39 ;  /* 0x000000265c377224 */ /* 0x000fe200078e0227 */
[----:B------:R-:W-:Y:S01]  /*32fd0*/  SEL R39, RZ, 0x1, P4 ;  /* 0x00000001ff277807 */ /* 0x000fe20002000000 */
[----:B------:R-:W-:-:S04]  /*32fe0*/  IMAD.WIDE.U32 R48, R52, 0x3d1, RZ ;  /* 0x000003d134307825 */ /* 0x000fc800078e00ff */
[----:B------:R-:W-:Y:S01]  /*32ff0*/  IMAD.X R33, R90, 0x1, R66, P3 ;  /* 0x000000015a217824 */ /* 0x000fe200018e0642 */
[----:B------:R-:W-:Y:S01]  /*33000*/  IADD3 R64, P3, P6, R39, R36, R64 ;  /* 0x0000002427407210 */ /* 0x000fe20007e7e040 */
[----:B------:R-:W-:Y:S01]  /*33010*/  IMAD.WIDE.U32 R56, P5, RZ, R52, R56 ;  /* 0x00000034ff387225 */ /* 0x000fe200078a0038 */
[----:B------:R-:W-:Y:S02]  /*33020*/  IADD3 R53, P4, PT, RZ, R48, RZ ;  /* 0x00000030ff357210 */ /* 0x000fe40007f9e0ff */
[----:B------:R-:W-:Y:S01]  /*33030*/  ISETP.GE.U32.AND.EX P1, PT, R33, R90, PT, P0 ;  /* 0x0000005a2100720c */ /* 0x000fe20003f26100 */
[----:B------:R-:W-:Y:S01]  /*33040*/  IMAD.WIDE.U32 R38, R88, R38, R32 ;  /* 0x0000002658267225 */ /* 0x000fe200078e0020 */
[----:B------:R-:W-:Y:S02]  /*33050*/  IADD3.X R36, PT, PT, RZ, R37, RZ, P3, P6 ;  /* 0x00000025ff247210 */ /* 0x000fe40001fec4ff */
[----:B------:R-:W-:Y:S01]  /*33060*/  ISETP.GE.U32.AND P0, PT, R53, R48, PT ;  /* 0x000000303500720c */ /* 0x000fe20003f06070 */
[----:B------:R-:W-:Y:S01]  /*33070*/  IMAD.IADD R55, R39, 0x1, R55 ;  /* 0x0000000127377824 */ /* 0x000fe200078e0237 */
[----:B------:R-:W-:Y:S01]  /*33080*/  IADD3 R48, P3, PT, R49, R56, RZ ;  /* 0x0000003831307210 */ /* 0x000fe20007f7e0ff */
[----:B------:R-:W-:Y:S01]  /*33090*/  IMAD R60, R92, R54, R60 ;  /* 0x000000365c3c7224 */ /* 0x000fe200078e023c */
[----:B------:R-:W-:Y:S01]  /*330a0*/  SEL R49, RZ, 0x1, P1 ;  /* 0x00000001ff317807 */ /* 0x000fe20000800000 */
[----:B------:R-:W-:Y:S01]  /*330b0*/  IMAD R77, R77, R87, RZ ;  /* 0x000000574d4d7224 */ /* 0x000fe200078e02ff */
[----:B------:R-:W-:Y:S01]  /*330c0*/  SEL R37, RZ, 0x1, P2 ;  /* 0x00000001ff257807 */ /* 0x000fe20001000000 */
[----:B------:R-:W-:Y:S01]  /*330d0*/  IMAD.X R52, R48, 0x1, R52, P4 ;  /* 0x0000000130347824 */ /* 0x000fe200020e0634 */
[----:B------:R-:W-:Y:S01]  /*330e0*/  IADD3 R64, P1, PT, R64, R38, RZ ;  /* 0x0000002640407210 */ /* 0x000fe20007f3e0ff */
[----:B------:R-:W-:Y:S01]  /*330f0*/  IMAD R91, R91, R72, R77 ;  /* 0x000000485b5b7224 */ /* 0x000fe200078e024d */
[----:B------:R-:W-:Y:S01]  /*33100*/  IADD3 R34, P6, P2, R49, R34, R37 ;  /* 0x0000002231227210 */ /* 0x000fe20007ade025 */
[----:B------:R-:W-:Y:S01]  /*33110*/  IMAD.X R37, RZ, RZ, RZ, P5 ;  /* 0x000000ffff257224 */ /* 0x000fe200028e06ff */
[----:B------:R-:W-:Y:S01]  /*33120*/  ISETP.GE.U32.AND P5, PT, R38, R32, PT ;  /* 0x000000202600720c */ /* 0x000fe20003fa6070 */
[C---:B------:R-:W-:Y:S01]  /*33130*/  IMAD.X R56, R55.reuse, 0x1, R36, P1 ;  /* 0x0000000137387824 */ /* 0x040fe200008e0624 */
[----:B------:R-:W-:Y:S01]  /*33140*/  ISETP.GE.U32.AND P1, PT, R64, R38, PT ;  /* 0x000000264000720c */ /* 0x000fe20003f26070 */
[----:B------:R-:W-:Y:S01]  /*33150*/  IMAD.MOV.U32 R36, RZ, RZ, R57 ;  /* 0x000000ffff247224 */ /* 0x000fe200078e0039 */
[----:B------:R-:W-:Y:S01]  /*33160*/  IADD3.X R35, PT, PT, RZ, R35, RZ, P6, P2 ;  /* 0x00000023ff237210 */ /* 0x000fe200037e44ff */
[----:B------:R-:W-:Y:S01]  /*33170*/  IMAD.WIDE.U32 R38, R56, 0x3d1, RZ ;  /* 0x000003d138267825 */ /* 0x000fe200078e00ff */
[----:B------:R-:W-:-:S02]  /*33180*/  ISETP.GE.U32.AND.EX P2, PT, R55, R33, PT, P5 ;  /* 0x000000213700720c */ /* 0x000fc40003f46150 */
[----:B------:R-:W-:Y:S01]  /*33190*/  ISETP.GE.U32.AND.EX P1, PT, R56, R55, PT, P1 ;  /* 0x000000373800720c */ /* 0x000fe20003f26110 */
[----:B------:R-:W-:Y:S01]  /*331a0*/  IMAD.WIDE.U32.X R36, RZ, R61, R36, P3 ;  /* 0x0000003dff247225 */ /* 0x000fe200018e0424 */
[----:B------:R-:W-:Y:S02]  /*331b0*/  SEL R57, RZ, 0x1, P2 ;  /* 0x00000001ff397807 */ /* 0x000fe40001000000 */
[----:B------:R-:W-:Y:S01]  /*331c0*/  SEL R49, RZ, 0x1, P1 ;  /* 0x00000001ff317807 */ /* 0x000fe20000800000 */
[----:B------:R-:W-:Y:S01]  /*331d0*/  IMAD.WIDE.U32 R32, R64, 0x3d1, RZ ;  /* 0x000003d140207825 */ /* 0x000fe200078e00ff */
[----:B------:R-:W-:Y:S02]  /*331e0*/  ISETP.GE.U32.AND.EX P0, PT, R52, R48, PT, P0 ;  /* 0x000000303400720c */ /* 0x000fe40003f06100 */
[----:B------:R-:W-:Y:S01]  /*331f0*/  IADD3 R57, P3, P4, R49, R58, R57 ;  /* 0x0000003a31397210 */ /* 0x000fe20007c7e039 */
[----:B------:R-:W-:Y:S01]  /*33200*/  IMAD.WIDE.U32 R54, R88, R54, R34 ;  /* 0x0000003658367225 */ /* 0x000fe200078e0022 */
[----:B------:R-:W-:-:S02]  /*33210*/  IADD3 R36, P2, PT, R36, R32, RZ ;  /* 0x0000002024247210 */ /* 0x000fc40007f5e0ff */
[----:B------:R-:W-:Y:S01]  /*33220*/  IADD3.X R58, PT, PT, RZ, R59, RZ, P3, P4 ;  /* 0x0000003bff3a7210 */ /* 0x000fe20001fe84ff */
[----:B------:R-:W-:Y:S01]  /*33230*/  IMAD.WIDE.U32 R38, P3, RZ, R64, R38 ;  /* 0x00000040ff267225 */ /* 0x000fe20007860026 */
[C---:B------:R-:W-:Y:S02]  /*33240*/  ISETP.GE.U32.AND P4, PT, R36.reuse, R32, PT ;  /* 0x000000202400720c */ /* 0x040fe40003f86070 */
[----:B------:R-:W-:Y:S01]  /*33250*/  IADD3 R61, P5, PT, R36, R61, RZ ;  /* 0x0000003d243d7210 */ /* 0x000fe20007fbe0ff */
[----:B------:R-:W-:Y:S01]  /*33260*/  IMAD.X R49, RZ, RZ, RZ, P3 ;  /* 0x000000ffff317224 */ /* 0x000fe200018e06ff */
[----:B------:R-:W-:Y:S01]  /*33270*/  IADD3 R32, P3, PT, R33, R38, RZ ;  /* 0x0000002621207210 */ /* 0x000fe20007f7e0ff */
[----:B------:R-:W-:Y:S01]  /*33280*/  IMAD.IADD R60, R55, 0x1, R60 ;  /* 0x00000001373c7824 */ /* 0x000fe200078e023c */
[----:B------:R-:W-:Y:S01]  /*33290*/  IADD3 R57, P6, PT, R57, R54, RZ ;  /* 0x0000003639397210 */ /* 0x000fe20007fde0ff */
[----:B------:R-:W-:Y:S01]  /*332a0*/  IMAD.MOV.U32 R48, RZ, RZ, R39 ;  /* 0x000000ffff307224 */ /* 0x000fe200078e0027 */
[----:B------:R-:W-:-:S02]  /*332b0*/  SEL R55, RZ, 0x1, P0 ;  /* 0x00000001ff377807 */ /* 0x000fc40000000000 */
[C---:B------:R-:W-:Y:S01]  /*332c0*/  ISETP.LT.U32.AND P0, PT, R61.reuse, R36, PT ;  /* 0x000000243d00720c */ /* 0x040fe20003f01070 */
[----:B------:R-:W-:Y:S01]  /*332d0*/  IMAD.X R36, R32, 0x1, R37, P2 ;  /* 0x0000000120247824 */ /* 0x000fe200010e0625 */
[----:B------:R-:W-:Y:S01]  /*332e0*/  ISETP.GE.U32.AND P1, PT, R54, R34, PT ;  /* 0x000000223600720c */ /* 0x000fe20003f26070 */
[----:B------:R-:W-:Y:S01]  /*332f0*/  IMAD.X R38, R60, 0x1, R58, P6 ;  /* 0x000000013c267824 */ /* 0x000fe200030e063a */
[----:B------:R-:W-:Y:S01]  /*33300*/  IADD3 R55, P6, PT, R61, R55, RZ ;  /* 0x000000373d377210 */ /* 0x000fe20007fde0ff */
[----:B------:R-:W-:Y:S01]  /*33310*/  IMAD.X R37, R36, 0x1, R64, P5 ;  /* 0x0000000124257824 */ /* 0x000fe200028e0640 */
[----:B------:R-:W-:Y:S01]  /*33320*/  ISETP.GE.U32.AND.EX P1, PT, R60, R35, PT, P1 ;  /* 0x000000233c00720c */ /* 0x000fe20003f26110 */
[----:B------:R-:W-:Y:S01]  /*33330*/  IMAD.WIDE.U32.X R48, RZ, R56, R48, P3 ;  /* 0x00000038ff307225 */ /* 0x000fe200018e0430 */
[----:B------:R-:W-:Y:S02]  /*33340*/  ISETP.GE.U32.AND P3, PT, R57, R54, PT ;  /* 0x000000363900720c */ /* 0x000fe40003f66070 */
[----:B------:R-:W-:Y:S01]  /*33350*/  ISETP.GE.U32.AND.EX P4, PT, R36, R32, PT, P4 ;  /* 0x000000202400720c */ /* 0x000fe20003f86140 */
[----:B------:R-:W-:Y:S01]  /*33360*/  IMAD.X R54, RZ, RZ, R37, P6 ;  /* 0x000000ffff367224 */ /* 0x000fe200030e0625 */
[----:B------:R-:W-:Y:S01]  /*33370*/  ISETP.GE.U32.AND P2, PT, R55, R61, PT ;  /* 0x0000003d3700720c */ /* 0x000fe20003f46070 */
[C---:B------:R-:W-:Y:S01]  /*33380*/  IMAD.WIDE.U32 R34, R38.reuse, 0x3d1, RZ ;  /* 0x000003d126227825 */ /* 0x040fe200078e00ff */
[----:B------:R-:W-:-:S02]  /*33390*/  ISETP.GE.U32.AND.EX P3, PT, R38, R60, PT, P3 ;  /* 0x0000003c2600720c */ /* 0x000fc40003f66130 */
[----:B------:R-:W-:Y:S01]  /*333a0*/  SEL R59, RZ, 0x1, P4 ;  /* 0x00000001ff3b7807 */ /* 0x000fe20002000000 */
[----:B------:R-:W-:Y:S01]  /*333b0*/  IMAD.WIDE.U32 R32, R57, 0x3d1, RZ ;  /* 0x000003d139207825 */ /* 0x000fe200078e00ff */
[----:B------:R-:W-:Y:S02]  /*333c0*/  ISETP.GE.U32.AND.EX P4, PT, R54, R37, PT, P2 ;  /* 0x000000253600720c */ /* 0x000fe40003f86120 */
[----:B------:R-:W-:Y:S01]  /*333d0*/  SEL R58, RZ, 0x1, P1 ;  /* 0x00000001ff3a7807 */ /* 0x000fe20000800000 */
[----:B------:R-:W-:Y:S01]  /*333e0*/  IMAD.WIDE.U32 R34, P1, RZ, R57, R34 ;  /* 0x00000039ff227225 */ /* 0x000fe20007820022 */
[----:B------:R-:W-:Y:S02]  /*333f0*/  SEL R39, RZ, 0x1, P3 ;  /* 0x00000001ff277807 */ /* 0x000fe40001800000 */
[----:B------:R-:W-:Y:S02]  /*33400*/  IADD3 R59, P2, P3, R32, R48, R59 ;  /* 0x00000030203b7210 */ /* 0x000fe40007b5e03b */
[----:B------:R-:W-:Y:S01]  /*33410*/  ISETP.LT.U32.OR.EX P0, PT, R37, R36, !P4, P0 ;  /* 0x000000242500720c */ /* 0x000fe20006701500 */
[----:B------:R-:W-:Y:S01]  /*33420*/  IMAD.X R37, RZ, RZ, RZ, P1 ;  /* 0x000000ffff257224 */ /* 0x000fe200008e06ff */
[----:B------:R-:W-:Y:S01]  /*33430*/  IADD3 R48, P4, P5, R39, R50, R58 ;  /* 0x0000003227307210 */ /* 0x000fe20007d9e03a */
[----:B------:R-:W-:Y:S01]  /*33440*/  IMAD.MOV.U32 R36, RZ, RZ, R35 ;  /* 0x000000ffff247224 */ /* 0x000fe200078e0023 */
[----:B------:R-:W-:-:S02]  /*33450*/  IADD3 R33, P6, PT, R33, R34, RZ ;  /* 0x0000002221217210 */ /* 0x000fc40007fde0ff */
[C---:B------:R-:W-:Y:S02]  /*33460*/  ISETP.GE.U32.AND P1, PT, R59.reuse, R32, PT ;  /* 0x000000203b00720c */ /* 0x040fe40003f26070 */
[----:B------:R-:W-:Y:S01]  /*33470*/  IADD3.X R39, PT, PT, RZ, R51, RZ, P4, P5 ;  /* 0x00000033ff277210 */ /* 0x000fe200027ea4ff */
[----:B------:R-:W-:Y:S01]  /*33480*/  IMAD.WIDE.U32.X R36, RZ, R38, R36, P6 ;  /* 0x00000026ff247225 */ /* 0x000fe200030e0424 */
[----:B------:R-:W-:Y:S02]  /*33490*/  IADD3 R32, P4, PT, R59, R56, RZ ;  /* 0x000000383b207210 */ /* 0x000fe40007f9e0ff */
[----:B------:R-:W-:Y:S01]  /*334a0*/  SEL R51, RZ, 0x1, !P0 ;  /* 0x00000001ff337807 */ /* 0x000fe20004000000 */
[----:B------:R-:W-:Y:S01]  /*334b0*/  IMAD.WIDE.U32 R34, R39, 0x3d1, RZ ;  /* 0x000003d127227825 */ /* 0x000fe200078e00ff */
[----:B------:R-:W-:Y:S02]  /*334c0*/  IADD3.X R56, PT, PT, R33, R49, RZ, P2, P3 ;  /* 0x0000003121387210 */ /* 0x000fe400017e64ff */
[----:B------:R-:W-:-:S02]  /*334d0*/  IADD3 R50, P3, PT, R32, R51, RZ ;  /* 0x0000003320327210 */ /* 0x000fc40007f7e0ff */
        /* <DEDUP_REMOVED lines=15> */
[----:B------:R-:W-:Y:S01]  /*335d0*/  IADD3 R56, P4, PT, R38, R33, RZ ;  /* 0x0000002126387210 */ /* 0x000fe20007f9e0ff */
[----:B------:R-:W-:Y:S01]  /*335e0*/  IMAD.X R33, RZ, RZ, RZ, P3 ;  /* 0x000000ffff217224 */ /* 0x000fe200018e06ff */
        /* <DEDUP_REMOVED lines=14> */
[----:B------:R-:W-:Y:S01]  /*336d0*/  IADD3.X R59, PT, PT, RZ, R33, RZ, P1, P2 ;  /* 0x00000021ff3b7210 */ /* 0x000fe20000fe44ff */
[----:B------:R-:W-:Y:S01]  /*336e0*/  IMAD.WIDE.U32 R32, R72, R87, RZ ;  /* 0x0000005748207225 */ /* 0x000fe200078e00ff */
        /* <DEDUP_REMOVED lines=55> */
.L_x_195:
[----:B------:R-:W-:Y:S05]  /*33a60*/  BSYNC.RECONVERGENT B0 ;  /* 0x0000000000007941 */ /* 0x000fea0003800200 */
.L_x_194:
[----:B------:R-:W-:Y:S01]  /*33a70*/  IADD3 R34, P1, PT, R53, R32, RZ ;  /* 0x0000002035227210 */ /* 0x000fe20007f3e0ff */
[----:B------:R-:W-:Y:S01]  /*33a80*/  IMAD.IADD R35, R33, 0x1, R91 ;  /* 0x0000000121237824 */ /* 0x000fe200078e025b */
[----:B------:R-:W-:Y:S02]  /*33a90*/  BSSY.RECONVERGENT B0, `(.L_x_196) ;  /* 0x00000b9000007945 */ /* 0x000fe40003800200 */
        /* <DEDUP_REMOVED lines=50> */
.L_x_197:
        /* <DEDUP_REMOVED lines=23> */
[C---:B------:R-:W-:Y:S02]  /*33f30*/  IADD3 R29, P0, PT, R65.reuse, R38, RZ ;  /* 0x00000026411d7210 */ /* 0x040fe40007f1e0ff */
[----:B------:R-:W-:Y:S02]  /*33f40*/  ISETP.GE.U32.AND.EX P3, PT, R30, RZ, PT, P3 ;  /* 0x000000ff1e00720c */ /* 0x000fe40003f66130 */
[----:B------:R-:W-:Y:S01]  /*33f50*/  SEL R38, RZ, 0xffffffff, !P1 ;  /* 0xffffffffff267807 */ /* 0x000fe20004800000 */
[----:B------:R-:W-:Y:S01]  /*33f60*/  IMAD.X R65, R65, 0x1, R48, P0 ;  /* 0x0000000141417824 */ /* 0x000fe200000e0630 */
[----:B------:R-:W-:Y:S02]  /*33f70*/  ISETP.NE.OR.EX P3, PT, R33, -0x1, !P3, P4 ;  /* 0xffffffff2100780c */ /* 0x000fe40005f65740 */
[----:B------:R-:W-:-:S02]  /*33f80*/  SEL R33, RZ, 0xffffffff, !P2 ;  /* 0xffffffffff217807 */ /* 0x000fc40005000000 */
[----:B------:R-:W-:Y:S02]  /*33f90*/  SEL R36, RZ, 0xffffffff, !P3 ;  /* 0xffffffffff247807 */ /* 0x000fe40005800000 */
[----:B------:R-:W-:Y:S02]  /*33fa0*/  IADD3 R31, P2, PT, R38, R39, RZ ;  /* 0x00000027261f7210 */ /* 0x000fe40007f5e0ff */
[----:B------:R-:W-:Y:S02]  /*33fb0*/  IADD3 R37, P3, PT, R36, R51, RZ ;  /* 0x0000003324257210 */ /* 0x000fe40007f7e0ff */
[----:B------:R-:W-:Y:S01]  /*33fc0*/  IADD3 R64, P1, PT, R34, 0x3d1, RZ ;  /* 0x000003d122407810 */ /* 0x000fe20007f3e0ff */
[----:B------:R-:W-:Y:S01]  /*33fd0*/  IMAD.X R38, R38, 0x1, R49, P2 ;  /* 0x0000000126267824 */ /* 0x000fe200010e0631 */
[----:B------:R-:W-:Y:S01]  /*33fe0*/  ISETP.NE.U32.AND P0, PT, R37, RZ, PT ;  /* 0x000000ff2500720c */ /* 0x000fe20003f05070 */
[----:B------:R-:W-:Y:S01]  /*33ff0*/  IMAD.X R36, R36, 0x1, R53, P3 ;  /* 0x0000000124247824 */ /* 0x000fe200018e0635 */
[----:B------:R-:W-:-:S02]  /*34000*/  IADD3 R32, P3, PT, R33, R28, RZ ;  /* 0x0000001c21207210 */ /* 0x000fc40007f7e0ff */
[----:B------:R-:W-:Y:S02]  /*34010*/  IADD3.X R28, PT, PT, R35, 0x1, RZ, P1, !PT ;  /* 0x00000001231c7810 */ /* 0x000fe40000ffe4ff */
[----:B------:R-:W-:Y:S01]  /*34020*/  ISETP.NE.AND.EX P0, PT, R36, RZ, PT, P0 ;  /* 0x000000ff2400720c */ /* 0x000fe20003f05300 */
[----:B------:R-:W-:Y:S02]  /*34030*/  IMAD.X R33, R33, 0x1, R30, P3 ;  /* 0x0000000121217824 */ /* 0x000fe400018e061e */
[----:B------:R-:W-:Y:S02]  /*34040*/  IMAD.MOV.U32 R30, RZ, RZ, R31 ;  /* 0x000000ffff1e7224 */ /* 0x000fe400078e001f */
        /* <DEDUP_REMOVED lines=13> */
.L_x_200:
[----:B------:R-:W-:Y:S05]  /*34120*/  BSYNC.RELIABLE B1 ;  /* 0x0000000000017941 */ /* 0x000fea0003800100 */
.L_x_199:
        /* <DEDUP_REMOVED lines=51> */
.L_x_202:
[----:B------:R-:W-:Y:S05]  /*34460*/  BSYNC.RELIABLE B1 ;  /* 0x0000000000017941 */ /* 0x000fea0003800100 */
.L_x_201:
        /* <DEDUP_REMOVED lines=25> */
[----:B------:R-:W-:Y:S02]  /*34600*/  IADD3.X R33, PT, PT, R33, RZ, R28, P2, P3 ;  /* 0x000000ff21217210 */ /* 0x000fe400017e641c */
[----:B------:R-:W-:-:S07]  /*34610*/  IADD3.X R28, PT, PT, R35, 0x3, RZ, P4, !PT ;  /* 0x00000003231c7810 */ /* 0x000fce00027fe4ff */
.L_x_198:
[----:B------:R-:W-:Y:S05]  /*34620*/  BSYNC.RECONVERGENT B0 ;  /* 0x0000000000007941 */ /* 0x000fea0003800200 */
.L_x_196:
[----:B------:R-:W-:Y:S05]  /*34630*/  WARPSYNC.ALL ;  /* 0x0000000000007948 */ /* 0x000fea0003800000 */
[C---:B------:R-:W-:Y:S01]  /*34640*/  IMAD.WIDE.U32 R34, R14.reuse, R15, RZ ;  /* 0x0000000f0e227225 */ /* 0x040fe200078e00ff */
[----:B------:R-:W-:Y:S01]  /*34650*/  UMOV UR5, URZ ;  /* 0x000000ff00057c82 */ /* 0x000fe20008000000 */
[----:B------:R-:W-:Y:S02]  /*34660*/  BSSY.RECONVERGENT B0, `(.L_x_203) ;  /* 0x00001c2000007945 */ /* 0x000fe40003800200 */
        /* <DEDUP_REMOVED lines=9> */
[-C--:B------:R-:W-:Y:S02]  /*34700*/  IMAD R38, R18, R13.reuse, RZ ;  /* 0x0000000d12267224 */ /* 0x080fe400078e02ff */
[----:B------:R-:W-:-:S04]  /*34710*/  IMAD.WIDE.U32 R36, R17, R13, RZ ;  /* 0x0000000d11247225 */ /* 0x000fc800078e00ff */
[----:B------:R-:W-:-:S04]  /*34720*/  IMAD.WIDE.U32.X R50, R14, R16, R50, P0 ;  /* 0x000000100e327225 */ /* 0x000fc800000e0432 */
[----:B------:R-:W-:Y:S01]  /*34730*/  IMAD.WIDE.U32 R34, R14, R19, RZ ;  /* 0x000000130e227225 */ /* 0x000fe200078e00ff */
[----:B------:R-:W-:-:S03]  /*34740*/  IADD3 R50, P0, PT, R50, R36, RZ ;  /* 0x0000002432327210 */ /* 0x000fc60007f1e0ff */
[----:B------:R-:W-:Y:S02]  /*34750*/  IMAD R57, R14, R17, R38 ;  /* 0x000000110e397224 */ /* 0x000fe400078e0226 */
[----:B------:R-:W-:-:S04]  /*34760*/  IMAD.WIDE.U32 R48, R12, R15, RZ ;  /* 0x0000000f0c307225 */ /* 0x000fc800078e00ff */
[----:B------:R-:W-:Y:S02]  /*34770*/  IMAD.IADD R57, R37, 0x1, R57 ;  /* 0x0000000125397824 */ /* 0x000fe400078e0239 */
[----:B------:R-:W-:-:S04]  /*34780*/  IMAD.WIDE.U32 R54, R13, R19, RZ ;  /* 0x000000130d367225 */ /* 0x000fc800078e00ff */
[----:B------:R-:W-:-:S04]  /*34790*/  IMAD.WIDE.U32 R34, P2, R13, R20, R34 ;  /* 0x000000140d227225 */ /* 0x000fc80007840022 */
[----:B------:R-:W-:Y:S01]  /*347a0*/  IMAD.X R51, R57, 0x1, R51, P0 ;  /* 0x0000000139337824 */ /* 0x000fe200000e0633 */
[----:B------:R-:W-:Y:S01]  /*347b0*/  ISETP.GE.U32.AND P0, PT, R50, R36, PT ;  /* 0x000000243200720c */ /* 0x000fe20003f06070 */
[----:B------:R-:W-:Y:S01]  /*347c0*/  IMAD.WIDE.U32 R52, R11, R15, RZ ;  /* 0x0000000f0b347225 */ /* 0x000fe200078e00ff */
[----:B------:R-:W-:Y:S02]  /*347d0*/  IADD3 RZ, P3, PT, R55, R34, RZ ;  /* 0x0000002237ff7210 */ /* 0x000fe40007f7e0ff */
[----:B------:R-:W-:Y:S01]  /*347e0*/  ISETP.GE.U32.AND.EX P0, PT, R51, R57, PT, P0 ;  /* 0x000000393300720c */ /* 0x000fe20003f06100 */
[----:B------:R-:W-:-:S04]  /*347f0*/  IMAD.WIDE.U32 R48, P4, R11, R16, R48 ;  /* 0x000000100b307225 */ /* 0x000fc80007880030 */
[----:B------:R-:W-:Y:S01]  /*34800*/  IMAD.X R37, RZ, RZ, RZ, P1 ;  /* 0x000000ffff257224 */ /* 0x000fe200008e06ff */
[----:B------:R-:W-:Y:S01]  /*34810*/  IADD3 RZ, P5, PT, R53, R48, RZ ;  /* 0x0000003035ff7210 */ /* 0x000fe20007fbe0ff */
[----:B------:R-:W-:Y:S01]  /*34820*/  IMAD.MOV.U32 R36, RZ, RZ, R39 ;  /* 0x000000ffff247224 */ /* 0x000fe200078e0027 */
[----:B------:R-:W-:Y:S01]  /*34830*/  SEL R53, RZ, 0x1, P0 ;  /* 0x00000001ff357807 */ /* 0x000fe20000000000 */
[-C--:B------:R-:W-:Y:S02]  /*34840*/  IMAD R34, R20, R13.reuse, RZ ;  /* 0x0000000d14227224 */ /* 0x080fe400078e02ff */
[----:B------:R-:W-:-:S04]  /*34850*/  IMAD.WIDE.U32 R54, R19, R13, RZ ;  /* 0x0000000d13367225 */ /* 0x000fc800078e00ff */
[C---:B------:R-:W-:Y:S02]  /*34860*/  IMAD R59, R14.reuse, R19, R34 ;  /* 0x000000130e3b7224 */ /* 0x040fe400078e0222 */
[----:B------:R-:W-:-:S04]  /*34870*/  IMAD.WIDE.U32.X R36, R14, R18, R36, P6 ;  /* 0x000000120e247225 */ /* 0x000fc800030e0424 */
[----:B------:R-:W-:Y:S01]  /*34880*/  IMAD.WIDE.U32 R38, R12, R17, RZ ;  /* 0x000000110c267225 */ /* 0x000fe200078e00ff */
[----:B------:R-:W-:-:S03]  /*34890*/  IADD3 R36, P0, P6, R54, R36, R53 ;  /* 0x0000002436247210 */ /* 0x000fc60007e1e035 */
[----:B------:R-:W-:Y:S02]  /*348a0*/  IMAD R48, R16, R11, RZ ;  /* 0x0000000b10307224 */ /* 0x000fe400078e02ff */
[----:B------:R-:W-:Y:S02]  /*348b0*/  IMAD.IADD R34, R55, 0x1, R59 ;  /* 0x0000000137227824 */ /* 0x000fe400078e023b */
[----:B------:R-:W-:-:S03]  /*348c0*/  IMAD.WIDE.U32 R66, R11, R15, R50 ;  /* 0x0000000f0b427225 */ /* 0x000fc600078e0032 */
[----:B------:R-:W-:Y:S01]  /*348d0*/  IADD3.X R37, PT, PT, R34, R37, RZ, P0, P6 ;  /* 0x0000002522257210 */ /* 0x000fe200007ec4ff */
[----:B------:R-:W-:Y:S01]  /*348e0*/  IMAD R55, R12, R15, R48 ;  /* 0x0000000f0c377224 */ /* 0x000fe200078e0230 */
[----:B------:R-:W-:Y:S01]  /*348f0*/  ISETP.GE.U32.AND P6, PT, R66, R50, PT ;  /* 0x000000324200720c */ /* 0x000fe20003fc6070 */
[----:B------:R-:W-:Y:S01]  /*34900*/  IMAD.WIDE.U32 R56, R11, R17, RZ ;  /* 0x000000110b387225 */ /* 0x000fe200078e00ff */
[----:B------:R-:W-:-:S03]  /*34910*/  ISETP.GE.U32.AND P0, PT, R36, R54, PT ;  /* 0x000000362400720c */ /* 0x000fc60003f06070 */
[----:B------:R-:W-:-:S04]  /*34920*/  IMAD.WIDE.U32 R38, P1, R11, R18, R38 ;  /* 0x000000120b267225 */ /* 0x000fc80007820026 */
[----:B------:R-:W-:Y:S02]  /*34930*/  IMAD.IADD R72, R67, 0x1, R55 ;  /* 0x0000000143487824 */ /* 0x000fe400078e0237 */
[----:B------:R-:W-:Y:S01]  /*34940*/  IMAD.X R53, RZ, RZ, RZ, P4 ;  /* 0x000000ffff357224 */ /* 0x000fe200020e06ff */
[----:B------:R-:W-:Y:S01]  /*34950*/  IADD3 RZ, P4, PT, R57, R38, RZ ;  /* 0x0000002639ff7210 */ /* 0x000fe20007f9e0ff */
[----:B------:R-:W-:Y:S01]  /*34960*/  IMAD.MOV.U32 R52, RZ, RZ, R49 ;  /* 0x000000ffff347224 */ /* 0x000fe200078e0031 */
[----:B------:R-:W-:Y:S01]  /*34970*/  ISETP.GE.U32.AND.EX P6, PT, R72, R51, PT, P6 ;  /* 0x000000334800720c */ /* 0x000fe20003fc6160 */
[----:B------:R-:W-:Y:S02]  /*34980*/  IMAD R38, R18, R11, RZ ;  /* 0x0000000b12267224 */ /* 0x000fe400078e02ff */
[----:B------:R-:W-:Y:S01]  /*34990*/  IMAD.WIDE.U32.X R54, R12, R16, R52, P5 ;  /* 0x000000100c367225 */ /* 0x000fe200028e0434 */
[----:B------:R-:W-:-:S03]  /*349a0*/  SEL R57, RZ, 0x1, P6 ;  /* 0x00000001ff397807 */ /* 0x000fc60003000000 */
[-C--:B------:R-:W-:Y:S02]  /*349b0*/  IMAD R59, R12, R17.reuse, R38 ;  /* 0x000000110c3b7224 */ /* 0x080fe400078e0226 */
[----:B------:R-:W-:-:S04]  /*349c0*/  IMAD.WIDE.U32 R52, R11, R17, R36 ;  /* 0x000000110b347225 */ /* 0x000fc800078e0024 */
[----:B------:R-:W-:Y:S01]  /*349d0*/  IMAD.X R51, RZ, RZ, RZ, P1 ;  /* 0x000000ffff337224 */ /* 0x000fe200008e06ff */
[----:B------:R-:W-:Y:S01]  /*349e0*/  ISETP.GE.U32.AND.EX P1, PT, R37, R34, PT, P0 ;  /* 0x000000222500720c */ /* 0x000fe20003f26100 */
[----:B------:R-:W-:Y:S01]  /*349f0*/  IMAD.IADD R53, R53, 0x1, R59 ;  /* 0x0000000135357824 */ /* 0x000fe200078e023b */
[C---:B------:R-:W-:Y:S01]  /*34a00*/  IADD3 R38, P5, P6, R52.reuse, R54, R57 ;  /* 0x0000003634267210 */ /* 0x040fe20007ebe039 */
[----:B------:R-:W-:Y:S01]  /*34a10*/  IMAD.X R49, RZ, RZ, RZ, P2 ;  /* 0x000000ffff317224 */ /* 0x000fe200010e06ff */
[----:B------:R-:W-:Y:S01]  /*34a20*/  ISETP.GE.U32.AND P0, PT, R52, R36, PT ;  /* 0x000000243400720c */ /* 0x000fe20003f06070 */
[----:B------:R-:W-:Y:S01]  /*34a30*/  IMAD.MOV.U32 R48, RZ, RZ, R35 ;  /* 0x000000ffff307224 */ /* 0x000fe200078e0023 */
[----:B------:R-:W-:Y:S01]  /*34a40*/  ISETP.GE.U32.AND P2, PT, R38, R52, PT ;  /* 0x000000342600720c */ /* 0x000fe20003f46070 */
[----:B------:R-:W-:Y:S01]  /*34a50*/  IMAD R36, R74, R13, RZ ;  /* 0x0000000d4a247224 */ /* 0x000fe200078e02ff */
[C---:B------:R-:W-:Y:S01]  /*34a60*/  ISETP.GE.U32.AND.EX P0, PT, R53.reuse, R37, PT, P0 ;  /* 0x000000253500720c */ /* 0x040fe20003f06100 */
[----:B------:R-:W-:Y:S01]  /*34a70*/  IMAD.MOV.U32 R50, RZ, RZ, R39 ;  /* 0x000000ffff327224 */ /* 0x000fe200078e0027 */
[----:B------:R-:W-:Y:S01]  /*34a80*/  IADD3.X R39, PT, PT, R53, R55, RZ, P5, P6 ;  /* 0x0000003735277210 */ /* 0x000fe20002fec4ff */
[----:B------:R-:W-:Y:S01]  /*34a90*/  IMAD.WIDE.U32 R34, R21, R13, RZ ;  /* 0x0000000d15227225 */ /* 0x000fe200078e00ff */
[----:B------:R-:W-:-:S02]  /*34aa0*/  SEL R55, RZ, 0x1, P1 ;  /* 0x00000001ff377807 */ /* 0x000fc40000800000 */
[----:B------:R-:W-:Y:S01]  /*34ab0*/  ISETP.GE.U32.AND.EX P2, PT, R39, R53, PT, P2 ;  /* 0x000000352700720c */ /* 0x000fe20003f46120 */
[C---:B------:R-:W-:Y:S01]  /*34ac0*/  IMAD R57, R14.reuse, R21, R36 ;  /* 0x000000150e397224 */ /* 0x040fe200078e0224 */
[----:B------:R-:W-:Y:S01]  /*34ad0*/  SEL R54, RZ, 0x1, P0 ;  /* 0x00000001ff367807 */ /* 0x000fe20000000000 */
[----:B------:R-:W-:-:S04]  /*34ae0*/  IMAD.WIDE.U32.X R48, R14, R20, R48, P3 ;  /* 0x000000140e307225 */ /* 0x000fc800018e0430 */
[----:B------:R-:W-:Y:S01]  /*34af0*/  IMAD.IADD R60, R35, 0x1, R57 ;  /* 0x00000001233c7824 */ /* 0x000fe200078e0239 */
[----:B------:R-:W-:Y:S01]  /*34b00*/  IADD3 R48, P1, P3, R34, R48, R55 ;  /* 0x0000003022307210 */ /* 0x000fe20007b3e037 */
[----:B------:R-:W-:Y:S01]  /*34b10*/  IMAD.WIDE.U32.X R36, R12, R18, R50, P4 ;  /* 0x000000120c247225 */ /* 0x000fe200020e0432 */
[----:B------:R-:W-:Y:S02]  /*34b20*/  SEL R35, RZ, 0x1, P2 ;  /* 0x00000001ff237807 */ /* 0x000fe40001000000 */
[----:B------:R-:W-:Y:S01]  /*34b30*/  IADD3.X R49, PT, PT, R60, R49, RZ, P1, P3 ;  /* 0x000000313c317210 */ /* 0x000fe20000fe64ff */
[----:B------:R-:W-:Y:S01]  /*34b40*/  IMAD.WIDE.U32 R50, R14, R21, RZ ;  /* 0x000000150e327225 */ /* 0x000fe200078e00ff */
[----:B------:R-:W-:-:S03]  /*34b50*/  IADD3 R36, P0, P1, R35, R36, R54 ;  /* 0x0000002423247210 */ /* 0x000fc6000791e036 */
[----:B------:R-:W-:-:S04]  /*34b60*/  IMAD.WIDE.U32 R52, R12, R19, RZ ;  /* 0x000000130c347225 */ /* 0x000fc800078e00ff */
[----:B------:R-:W-:Y:S02]  /*34b70*/  IMAD R35, R20, R11, RZ ;  /* 0x0000000b14237224 */ /* 0x000fe400078e02ff */
[----:B------:R-:W-:-:S04]  /*34b80*/  IMAD.WIDE.U32 R58, R13, R21, RZ ;  /* 0x000000150d3a7225 */ /* 0x000fc800078e00ff */
[----:B------:R-:W-:-:S04]  /*34b90*/  IMAD.WIDE.U32 R50, P4, R13, R74, R50 ;  /* 0x0000004a0d327225 */ /* 0x000fc80007880032 */
[----:B------:R-:W-:Y:S01]  /*34ba0*/  IMAD.WIDE.U32 R54, R11, R19, R48 ;  /* 0x000000130b367225 */ /* 0x000fe200078e0030 */
[----:B------:R-:W-:Y:S02]  /*34bb0*/  IADD3 RZ, P3, PT, R59, R50, RZ ;  /* 0x000000323bff7210 */ /* 0x000fe40007f7e0ff */
[----:B------:R-:W-:Y:S01]  /*34bc0*/  IADD3.X R50, PT, PT, RZ, R37, RZ, P0, P1 ;  /* 0x00000025ff327210 */ /* 0x000fe200007e24ff */
[-C--:B------:R-:W-:Y:S01]  /*34bd0*/  IMAD R35, R12, R19.reuse, R35 ;  /* 0x000000130c237224 */ /* 0x080fe200078e0223 */
[----:B------:R-:W-:Y:S01]  /*34be0*/  IADD3 R36, P0, PT, R36, R54, RZ ;  /* 0x0000003624247210 */ /* 0x000fe20007f1e0ff */
[----:B------:R-:W-:Y:S01]  /*34bf0*/  IMAD.WIDE.U32 R56, R11, R19, RZ ;  /* 0x000000130b387225 */ /* 0x000fe200078e00ff */
[----:B------:R-:W-:-:S03]  /*34c00*/  ISETP.GE.U32.AND P1, PT, R54, R48, PT ;  /* 0x000000303600720c */ /* 0x000fc60003f26070 */
[----:B------:R-:W-:-:S04]  /*34c10*/  IMAD.WIDE.U32 R52, P2, R11, R20, R52 ;  /* 0x000000140b347225 */ /* 0x000fc80007840034 */
[----:B------:R-:W-:Y:S01]  /*34c20*/  IMAD.IADD R35, R55, 0x1, R35 ;  /* 0x0000000137237824 */ /* 0x000fe200078e0223 */
[----:B------:R-:W-:Y:S01]  /*34c30*/  IADD3 RZ, P5, PT, R57, R52, RZ ;  /* 0x0000003439ff7210 */ /* 0x000fe20007fbe0ff */
[----:B------:R-:W-:Y:S01]  /*34c40*/  IMAD.X R57, RZ, RZ, RZ, P2 ;  /* 0x000000ffff397224 */ /* 0x000fe200010e06ff */
[----:B------:R-:W-:Y:S01]  /*34c50*/  ISETP.GE.U32.AND P2, PT, R36, R54, PT ;  /* 0x000000362400720c */ /* 0x000fe20003f46070 */
[----:B------:R-:W-:Y:S01]  /*34c60*/  IMAD.WIDE.U32 R58, R12, R21, RZ ;  /* 0x000000150c3a7225 */ /* 0x000fe200078e00ff */
[----:B------:R-:W-:-:S03]  /*34c70*/  ISETP.GE.U32.AND.EX P1, PT, R35, R49, PT, P1 ;  /* 0x000000312300720c */ /* 0x000fc60003f26110 */
[----:B------:R-:W-:Y:S01]  /*34c80*/  IMAD.X R37, R35, 0x1, R50, P0 ;  /* 0x0000000123257824 */ /* 0x000fe200000e0632 */
[----:B------:R-:W-:Y:S01]  /*34c90*/  ISETP.GE.U32.AND P0, PT, R48, R34, PT ;  /* 0x000000223000720c */ /* 0x000fe20003f06070 */
[----:B------:R-:W-:Y:S01]  /*34ca0*/  IMAD.MOV.U32 R56, RZ, RZ, R53 ;  /* 0x000000ffff387224 */ /* 0x000fe200078e0035 */
[----:B------:R-:W-:Y:S01]  /*34cb0*/  SEL R48, RZ, 0x1, P1 ;  /* 0x00000001ff307807 */ /* 0x000fe20000800000 */
[----:B------:R-:W-:Y:S01]  /*34cc0*/  IMAD.WIDE.U32 R52, R11, R21, RZ ;  /* 0x000000150b347225 */ /* 0x000fe200078e00ff */
[----:B------:R-:W-:-:S03]  /*34cd0*/  ISETP.GE.U32.AND.EX P6, PT, R37, R35, PT, P2 ;  /* 0x000000232500720c */ /* 0x000fc60003fc6120 */
[----:B------:R-:W-:Y:S01]  /*34ce0*/  IMAD.WIDE.U32 R58, P2, R11, R74, R58 ;  /* 0x0000004a0b3a7225 */ /* 0x000fe2000784003a */
[----:B------:R-:W-:-:S03]  /*34cf0*/  SEL R63, RZ, 0x1, P6 ;  /* 0x00000001ff3f7807 */ /* 0x000fc60003000000 */
[----:B------:R-:W-:Y:S01]  /*34d00*/  IMAD.WIDE.U32.X R56, R12, R20, R56, P5 ;  /* 0x000000140c387225 */ /* 0x000fe200028e0438 */
[----:B------:R-:W-:-:S03]  /*34d10*/  IADD3 RZ, P1, PT, R53, R58, RZ ;  /* 0x0000003a35ff7210 */ /* 0x000fc60007f3e0ff */
[----:B------:R-:W-:Y:S01]  /*34d20*/  IMAD.X R35, RZ, RZ, RZ, P4 ;  /* 0x000000ffff237224 */ /* 0x000fe200020e06ff */
[----:B------:R-:W-:Y:S01]  /*34d30*/  ISETP.GE.U32.AND.EX P4, PT, R49, R60, PT, P0 ;  /* 0x0000003c3100720c */ /* 0x000fe20003f86100 */
[----:B------:R-:W-:Y:S01]  /*34d40*/  IMAD.MOV.U32 R34, RZ, RZ, R51 ;  /* 0x000000ffff227224 */ /* 0x000fe200078e0033 */
[----:B------:R-:W-:Y:S01]  /*34d50*/  IADD3 R63, P0, P5, R63, R56, R48 ;  /* 0x000000383f3f7210 */ /* 0x000fe20007d1e030 */
[----:B------:R-:W-:-:S03]  /*34d60*/  IMAD.WIDE.U32 R52, R10, R15, RZ ;  /* 0x0000000f0a347225 */ /* 0x000fc600078e00ff */
[----:B------:R-:W-:Y:S01]  /*34d70*/  IADD3.X R62, PT, PT, RZ, R57, RZ, P0, P5 ;  /* 0x00000039ff3e7210 */ /* 0x000fe200007ea4ff */
[----:B------:R-:W-:Y:S01]  /*34d80*/  IMAD.WIDE.U32 R50, R9, R15, RZ ;  /* 0x0000000f09327225 */ /* 0x000fe200078e00ff */
[----:B------:R-:W-:-:S03]  /*34d90*/  SEL R50, RZ, 0x1, P4 ;  /* 0x00000001ff327807 */ /* 0x000fc60002000000 */
[----:B------:R-:W-:-:S04]  /*34da0*/  IMAD.WIDE.U32.X R34, R14, R74, R34, P3 ;  /* 0x0000004a0e227225 */ /* 0x000fc800018e0422 */
[----:B------:R-:W-:Y:S01]  /*34db0*/  IMAD.WIDE.U32 R60, R10, R17, RZ ;  /* 0x000000110a3c7225 */ /* 0x000fe200078e00ff */
[----:B------:R-:W-:-:S03]  /*34dc0*/  IADD3 R50, P0, PT, R50, R34, RZ ;  /* 0x0000002232327210 */ /* 0x000fc60007f1e0ff */
[----:B------:R-:W-:-:S04]  /*34dd0*/  IMAD.WIDE.U32 R52, P6, R9, R16, R52 ;  /* 0x0000001009347225 */ /* 0x000fc800078c0034 */
[----:B------:R-:W-:Y:S01]  /*34de0*/  IMAD.WIDE.U32 R56, R10, R19, RZ ;  /* 0x000000130a387225 */ /* 0x000fe200078e00ff */
[----:B------:R-:W-:-:S03]  /*34df0*/  IADD3 RZ, P5, PT, R51, R52, RZ ;  /* 0x0000003433ff7210 */ /* 0x000fc60007fbe0ff */
[----:B------:R-:W-:-:S04]  /*34e00*/  IMAD.WIDE.U32 R48, R9, R17, RZ ;  /* 0x0000001109307225 */ /* 0x000fc800078e00ff */
[----:B------:R-:W-:-:S04]  /*34e10*/  IMAD.WIDE.U32 R60, P4, R9, R18, R60 ;  /* 0x00000012093c7225 */ /* 0x000fc8000788003c */
[----:B------:R-:W-:Y:S01]  /*34e20*/  IMAD R71, R16, R9, RZ ;  /* 0x0000000910477224 */ /* 0x000fe200078e02ff */
[----:B------:R-:W-:Y:S01]  /*34e30*/  IADD3 RZ, P3, PT, R49, R60, RZ ;  /* 0x0000003c31ff7210 */ /* 0x000fe20007f7e0ff */
[----:B------:R-:W-:Y:S02]  /*34e40*/  IMAD.X R51, RZ, RZ, R35, P0 ;  /* 0x000000ffff337224 */ /* 0x000fe400000e0623 */
[----:B------:R-:W-:-:S04]  /*34e50*/  IMAD.WIDE.U32 R54, R9, R19, RZ ;  /* 0x0000001309367225 */ /* 0x000fc800078e00ff */
[----:B------:R-:W-:-:S04]  /*34e60*/  IMAD.WIDE.U32 R56, P0, R9, R20, R56 ;  /* 0x0000001409387225 */ /* 0x000fc80007800038 */
[----:B------:R-:W-:-:S04]  /*34e70*/  IMAD.WIDE.U32 R34, R9, R15, R38 ;  /* 0x0000000f09227225 */ /* 0x000fc800078e0026 */
[----:B------:R-:W-:Y:S02]  /*34e80*/  IMAD R71, R10, R15, R71 ;  /* 0x0000000f0a477224 */ /* 0x000fe400078e0247 */
[----:B------:R-:W-:Y:S01]  /*34e90*/  IMAD.X R49, RZ, RZ, RZ, P2 ;  /* 0x000000ffff317224 */ /* 0x000fe200010e06ff */
[----:B------:R-:W-:Y:S01]  /*34ea0*/  IADD3 RZ, P2, PT, R55, R56, RZ ;  /* 0x0000003837ff7210 */ /* 0x000fe20007f5e0ff */
[----:B------:R-:W-:Y:S01]  /*34eb0*/  IMAD.X R55, RZ, RZ, RZ, P6 ;  /* 0x000000ffff377224 */ /* 0x000fe200030e06ff */
[----:B------:R-:W-:Y:S01]  /*34ec0*/  ISETP.GE.U32.AND P6, PT, R34, R38, PT ;  /* 0x000000262200720c */ /* 0x000fe20003fc6070 */
[----:B------:R-:W-:Y:S02]  /*34ed0*/  IMAD.IADD R71, R35, 0x1, R71 ;  /* 0x0000000123477824 */ /* 0x000fe400078e0247 */
[----:B------:R-:W-:Y:S02]  /*34ee0*/  IMAD R38, R18, R9, RZ ;  /* 0x0000000912267224 */ /* 0x000fe400078e02ff */
[----:B------:R-:W-:Y:S01]  /*34ef0*/  IMAD.MOV.U32 R54, RZ, RZ, R53 ;  /* 0x000000ffff367224 */ /* 0x000fe200078e0035 */
[----:B------:R-:W-:Y:S01]  /*34f00*/  ISETP.GE.U32.AND.EX P6, PT, R71, R39, PT, P6 ;  /* 0x000000274700720c */ /* 0x000fe20003fc6160 */
[----:B------:R-:W-:-:S02]  /*34f10*/  IMAD.MOV.U32 R48, RZ, RZ, R59 ;  /* 0x000000ffff307224 */ /* 0x000fc400078e003b */
[-C--:B------:R-:W-:Y:S01]  /*34f20*/  IMAD R59, R10, R17.reuse, R38 ;  /* 0x000000110a3b7224 */ /* 0x080fe200078e0226 */
[----:B------:R-:W-:Y:S01]  /*34f30*/  SEL R75, RZ, 0x1, P6 ;  /* 0x00000001ff4b7807 */ /* 0x000fe20003000000 */
[----:B------:R-:W-:-:S04]  /*34f40*/  IMAD.WIDE.U32 R52, R9, R17, R36 ;  /* 0x0000001109347225 */ /* 0x000fc800078e0024 */
[----:B------:R-:W-:-:S04]  /*34f50*/  IMAD.WIDE.U32.X R38, R10, R16, R54, P5 ;  /* 0x000000100a267225 */ /* 0x000fc800028e0436 */
[----:B------:R-:W-:Y:S01]  /*34f60*/  IMAD.IADD R56, R53, 0x1, R59 ;  /* 0x0000000135387824 */ /* 0x000fe200078e023b */
[----:B------:R-:W-:Y:S01]  /*34f70*/  IADD3 R38, P5, P6, R52, R38, R75 ;  /* 0x0000002634267210 */ /* 0x000fe20007ebe04b */
[----:B------:R-:W-:-:S03]  /*34f80*/  IMAD.WIDE.U32 R54, R11, R21, R50 ;  /* 0x000000150b367225 */ /* 0x000fc600078e0032 */
[----:B------:R-:W-:Y:S01]  /*34f90*/  IADD3.X R39, PT, PT, R56, R39, RZ, P5, P6 ;  /* 0x0000002738277210 */ /* 0x000fe20002fec4ff */
[----:B------:R-:W-:Y:S01]  /*34fa0*/  IMAD R11, R74, R11, RZ ;  /* 0x0000000b4a0b7224 */ /* 0x000fe200078e02ff */
[----:B------:R-:W-:Y:S01]  /*34fb0*/  ISETP.GE.U32.AND P5, PT, R38, R52, PT ;  /* 0x000000342600720c */ /* 0x000fe20003fa6070 */
[----:B------:R-:W-:Y:S01]  /*34fc0*/  IMAD.X R53, RZ, RZ, RZ, P4 ;  /* 0x000000ffff357224 */ /* 0x000fe200020e06ff */
[----:B------:R-:W-:Y:S01]  /*34fd0*/  ISETP.GE.U32.AND P4, PT, R52, R36, PT ;  /* 0x000000243400720c */ /* 0x000fe20003f86070 */
[----:B------:R-:W-:Y:S02]  /*34fe0*/  IMAD R11, R12, R21, R11 ;  /* 0x000000150c0b7224 */ /* 0x000fe400078e020b */
[----:B------:R-:W-:Y:S01]  /*34ff0*/  IMAD.MOV.U32 R52, RZ, RZ, R61 ;  /* 0x000000ffff347224 */ /* 0x000fe200078e003d */
[----:B------:R-:W-:Y:S01]  /*35000*/  ISETP.GE.U32.AND.EX P4, PT, R56, R37, PT, P4 ;  /* 0x000000253800720c */ /* 0x000fe20003f86140 */
[----:B------:R-:W-:Y:S01]  /*35010*/  IMAD.WIDE.U32.X R58, R12, R74, R48, P1 ;  /* 0x0000004a0c3a7225 */ /* 0x000fe200008e0430 */
[----:B------:R-:W-:-:S02]  /*35020*/  ISETP.GE.U32.AND.EX P1, PT, R39, R56, PT, P5 ;  /* 0x000000382700720c */ /* 0x000fc40003f26150 */
[----:B------:R-:W-:Y:S01]  /*35030*/  IADD3 R36, P5, PT, R63, R54, RZ ;  /* 0x000000363f247210 */ /* 0x000fe20007fbe0ff */
[----:B------:R-:W-:Y:S01]  /*35040*/  IMAD.IADD R11, R55, 0x1, R11 ;  /* 0x00000001370b7824 */ /* 0x000fe200078e020b */
[----:B------:R-:W-:Y:S01]  /*35050*/  SEL R12, RZ, 0x1, P4 ;  /* 0x00000001ff0c7807 */ /* 0x000fe20002000000 */
[----:B------:R-:W-:Y:S01]  /*35060*/  IMAD.WIDE.U32.X R52, R10, R18, R52, P3 ;  /* 0x000000120a347225 */ /* 0x000fe200018e0434 */
[----:B------:R-:W-:Y:S02]  /*35070*/  SEL R49, RZ, 0x1, P1 ;  /* 0x00000001ff317807 */ /* 0x000fe40000800000 */
[----:B------:R-:W-:Y:S01]  /*35080*/  ISETP.GE.U32.AND P1, PT, R54, R50, PT ;  /* 0x000000323600720c */ /* 0x000fe20003f26070 */
[----:B------:R-:W-:Y:S01]  /*35090*/  IMAD.X R37, R11, 0x1, R62, P5 ;  /* 0x000000010b257824 */ /* 0x000fe200028e063e */
[----:B------:R-:W-:Y:S01]  /*350a0*/  IADD3 R49, P4, P5, R49, R52, R12 ;  /* 0x0000003431317210 */ /* 0x000fe20007d9e00c */
[----:B------:R-:W-:Y:S01]  /*350b0*/  IMAD R12, R20, R9, RZ ;  /* 0x00000009140c7224 */ /* 0x000fe200078e02ff */
[----:B------:R-:W-:Y:S01]  /*350c0*/  ISETP.GE.U32.AND P3, PT, R36, R54, PT ;  /* 0x000000362400720c */ /* 0x000fe20003f66070 */
[----:B------:R-:W-:Y:S01]  /*350d0*/  IMAD.WIDE.U32 R54, R9, R19, R36 ;  /* 0x0000001309367225 */ /* 0x000fe200078e0024 */
[----:B------:R-:W-:-:S02]  /*350e0*/  ISETP.GE.U32.AND.EX P1, PT, R11, R51, PT, P1 ;  /* 0x000000330b00720c */ /* 0x000fc40003f26110 */
[----:B------:R-:W-:Y:S01]  /*350f0*/  ISETP.GE.U32.AND.EX P3, PT, R37, R11, PT, P3 ;  /* 0x0000000b2500720c */ /* 0x000fe20003f66130 */
[----:B------:R-:W-:Y:S01]  /*35100*/  IMAD R51, R10, R19, R12 ;  /* 0x000000130a337224 */ /* 0x000fe200078e020c */
[----:B------:R-:W-:Y:S01]  /*35110*/  IADD3.X R52, PT, PT, RZ, R53, RZ, P4, P5 ;  /* 0x00000035ff347210 */ /* 0x000fe200027ea4ff */
[----:B------:R-:W-:Y:S01]  /*35120*/  IMAD.X R53, RZ, RZ, RZ, P0 ;  /* 0x000000ffff357224 */ /* 0x000fe200000e06ff */
[----:B------:R-:W-:Y:S01]  /*35130*/  IADD3 R48, P6, PT, R49, R54, RZ ;  /* 0x0000003631307210 */ /* 0x000fe20007fde0ff */
[----:B------:R-:W-:Y:S01]  /*35140*/  IMAD.IADD R11, R55, 0x1, R51 ;  /* 0x00000001370b7824 */ /* 0x000fe200078e0233 */
[----:B------:R-:W-:Y:S01]  /*35150*/  ISETP.GE.U32.AND P4, PT, R54, R36, PT ;  /* 0x000000243600720c */ /* 0x000fe20003f86070 */
[----:B------:R-:W-:Y:S01]  /*35160*/  IMAD.WIDE.U32 R60, R7, R17, RZ ;  /* 0x00000011073c7225 */ /* 0x000fe200078e00ff */
[----:B------:R-:W-:Y:S02]  /*35170*/  SEL R50, RZ, 0x1, P1 ;  /* 0x00000001ff327807 */ /* 0x000fe40000800000 */
[----:B------:R-:W-:Y:S01]  /*35180*/  SEL R51, RZ, 0x1, P3 ;  /* 0x00000001ff337807 */ /* 0x000fe20001800000 */
[C---:B------:R-:W-:Y:S01]  /*35190*/  IMAD.X R49, R11.reuse, 0x1, R52, P6 ;  /* 0x000000010b317824 */ /* 0x040fe200030e0634 */
[----:B------:R-:W-:Y:S01]  /*351a0*/  ISETP.GE.U32.AND P5, PT, R48, R54, PT ;  /* 0x000000363000720c */ /* 0x000fe20003fa6070 */
[----:B------:R-:W-:Y:S01]  /*351b0*/  IMAD.MOV.U32 R52, RZ, RZ, R57 ;  /* 0x000000ffff347224 */ /* 0x000fe200078e0039 */
[----:B------:R-:W-:Y:S01]  /*351c0*/  ISETP.GE.U32.AND.EX P0, PT, R11, R37, PT, P4 ;  /* 0x000000250b00720c */ /* 0x000fe20003f06140 */
[----:B------:R-:W-:Y:S01]  /*351d0*/  IMAD.WIDE.U32 R56, R8, R17, RZ ;  /* 0x0000001108387225 */ /* 0x000fe200078e00ff */
[----:B------:R-:W-:-:S02]  /*351e0*/  IADD3 R50, P3, P4, R51, R58, R50 ;  /* 0x0000003a33327210 */ /* 0x000fc40007c7e032 */
[----:B------:R-:W-:Y:S01]  /*351f0*/  ISETP.GE.U32.AND.EX P1, PT, R49, R11, PT, P5 ;  /* 0x0000000b3100720c */ /* 0x000fe20003f26150 */
[C---:B------:R-:W-:Y:S01]  /*35200*/  IMAD.WIDE.U32.X R36, R10.reuse, R20, R52, P2 ;  /* 0x000000140a247225 */ /* 0x040fe200010e0434 */
[----:B------:R-:W-:Y:S02]  /*35210*/  IADD3.X R51, PT, PT, RZ, R59, RZ, P3, P4 ;  /* 0x0000003bff337210 */ /* 0x000fe40001fe84ff */
[----:B------:R-:W-:Y:S01]  /*35220*/  SEL R70, RZ, 0x1, P0 ;  /* 0x00000001ff467807 */ /* 0x000fe20000000000 */
[----:B------:R-:W-:Y:S01]  /*35230*/  IMAD.WIDE.U32 R52, R10, R21, RZ ;  /* 0x000000150a347225 */ /* 0x000fe200078e00ff */
[----:B------:R-:W-:-:S03]  /*35240*/  SEL R11, RZ, 0x1, P1 ;  /* 0x00000001ff0b7807 */ /* 0x000fc60000800000 */
[----:B------:R-:W-:Y:S01]  /*35250*/  IMAD.WIDE.U32 R54, R8, R15, RZ ;  /* 0x0000000f08367225 */ /* 0x000fe200078e00ff */
[----:B------:R-:W-:-:S03]  /*35260*/  IADD3 R70, P0, P6, R11, R36, R70 ;  /* 0x000000240b467210 */ /* 0x000fc60007e1e046 */
[----:B------:R-:W-:Y:S01]  /*35270*/  IMAD.WIDE.U32 R58, R9, R21, RZ ;  /* 0x00000015093a7225 */ /* 0x000fe200078e00ff */
[----:B------:R-:W-:-:S03]  /*35280*/  IADD3.X R12, PT, PT, RZ, R37, RZ, P0, P6 ;  /* 0x00000025ff0c7210 */ /* 0x000fc600007ec4ff */
[----:B------:R-:W-:-:S04]  /*35290*/  IMAD.WIDE.U32 R52, P5, R9, R74, R52 ;  /* 0x0000004a09347225 */ /* 0x000fc800078a0034 */
[----:B------:R-:W-:Y:S01]  /*352a0*/  IMAD.WIDE.U32 R56, P2, R7, R18, R56 ;  /* 0x0000001207387225 */ /* 0x000fe20007840038 */
[----:B------:R-:W-:-:S03]  /*352b0*/  IADD3 RZ, P3, PT, R59, R52, RZ ;  /* 0x000000343bff7210 */ /* 0x000fc60007f7e0ff */
[----:B------:R-:W-:Y:S01]  /*352c0*/  IMAD.WIDE.U32 R62, R7, R15, RZ ;  /* 0x0000000f073e7225 */ /* 0x000fe200078e00ff */
[----:B------:R-:W-:-:S03]  /*352d0*/  IADD3 RZ, P0, PT, R61, R56, RZ ;  /* 0x000000383dff7210 */ /* 0x000fc60007f1e0ff */
[----:B------:R-:W-:-:S04]  /*352e0*/  IMAD.WIDE.U32 R54, P1, R7, R16, R54 ;  /* 0x0000001007367225 */ /* 0x000fc80007820036 */
[----:B------:R-:W-:Y:S01]  /*352f0*/  IMAD.WIDE.U32 R58, R8, R19, RZ ;  /* 0x00000013083a7225 */ /* 0x000fe200078e00ff */
[----:B------:R-:W-:-:S03]  /*35300*/  IADD3 RZ, P4, PT, R63, R54, RZ ;  /* 0x000000363fff7210 */ /* 0x000fc60007f9e0ff */
[----:B------:R-:W-:Y:S02]  /*35310*/  IMAD R56, R16, R7, RZ ;  /* 0x0000000710387224 */ /* 0x000fe400078e02ff */
        /* <DEDUP_REMOVED lines=12> */
[----:B------:R-:W-:-:S02]  /*353e0*/  IMAD R11, R8, R17, R11 ;  /* 0x00000011080b7224 */ /* 0x000fc400078e020b */
[----:B------:R-:W-:Y:S01]  /*353f0*/  IMAD.WIDE.U32 R38, R7, R17, R48 ;  /* 0x0000001107267225 */ /* 0x000fe200078e0030 */
[----:B------:R-:W-:-:S03]  /*35400*/  SEL R17, RZ, 0x1, P1 ;  /* 0x00000001ff117807 */ /* 0x000fc60000800000 */
[----:B------:R-:W-:-:S04]  /*35410*/  IMAD.WIDE.U32.X R62, R8, R16, R62, P4 ;  /* 0x00000010083e7225 */ /* 0x000fc800020e043e */
[----:B------:R-:W-:Y:S01]  /*35420*/  IMAD.MOV.U32 R60, RZ, RZ, R53 ;  /* 0x000000ffff3c7224 */ /* 0x000fe200078e0035 */
[----:B------:R-:W-:Y:S01]  /*35430*/  IADD3 R17, P1, P4, R38, R62, R17 ;  /* 0x0000003e26117210 */ /* 0x000fe20007c3e011 */
[----:B------:R-:W-:Y:S02]  /*35440*/  IMAD R58, R74, R9, RZ ;  /* 0x000000094a3a7224 */ /* 0x000fe400078e02ff */
[----:B------:R-:W-:Y:S02]  /*35450*/  IMAD.IADD R39, R39, 0x1, R11 ;  /* 0x0000000127277824 */ /* 0x000fe400078e020b */
[----:B------:R-:W-:-:S04]  /*35460*/  IMAD.WIDE.U32 R52, R8, R21, RZ ;  /* 0x0000001508347225 */ /* 0x000fc800078e00ff */
[C---:B------:R-:W-:Y:S02]  /*35470*/  IMAD R58, R10.reuse, R21, R58 ;  /* 0x000000150a3a7224 */ /* 0x040fe400078e023a */
[----:B------:R-:W-:-:S04]  /*35480*/  IMAD.WIDE.U32.X R60, R10, R74, R60, P3 ;  /* 0x0000004a0a3c7225 */ /* 0x000fc800018e043c */
[----:B------:R-:W-:Y:S01]  /*35490*/  IMAD.WIDE.U32 R10, R9, R21, R50 ;  /* 0x00000015090a7225 */ /* 0x000fe200078e0032 */
[----:B------:R-:W-:-:S03]  /*354a0*/  IADD3.X R9, PT, PT, R39, R63, RZ, P1, P4 ;  /* 0x0000003f27097210 */ /* 0x000fc60000fe84ff */
[----:B------:R-:W-:Y:S01]  /*354b0*/  IMAD.X R63, RZ, RZ, RZ, P2 ;  /* 0x000000ffff3f7224 */ /* 0x000fe200010e06ff */
[----:B------:R-:W-:Y:S01]  /*354c0*/  ISETP.GE.U32.AND P2, PT, R38, R48, PT ;  /* 0x000000302600720c */ /* 0x000fe20003f46070 */
[----:B------:R-:W-:Y:S01]  /*354d0*/  IMAD.WIDE.U32 R54, R7, R21, RZ ;  /* 0x0000001507367225 */ /* 0x000fe200078e00ff */
[----:B------:R-:W-:Y:S02]  /*354e0*/  IADD3 R54, P1, PT, R70, R10, RZ ;  /* 0x0000000a46367210 */ /* 0x000fe40007f3e0ff */
[----:B------:R-:W-:Y:S01]  /*354f0*/  ISETP.GE.U32.AND.EX P2, PT, R39, R49, PT, P2 ;  /* 0x000000312700720c */ /* 0x000fe20003f46120 */
[----:B------:R-:W-:-:S04]  /*35500*/  IMAD.WIDE.U32 R52, P4, R7, R74, R52 ;  /* 0x0000004a07347225 */ /* 0x000fc80007880034 */
[----:B------:R-:W-:Y:S01]  /*35510*/  IMAD.IADD R58, R11, 0x1, R58 ;  /* 0x000000010b3a7824 */ /* 0x000fe200078e023a */
[----:B------:R-:W-:Y:S01]  /*35520*/  IADD3 RZ, P3, PT, R55, R52, RZ ;  /* 0x0000003437ff7210 */ /* 0x000fe20007f7e0ff */
[----:B------:R-:W-:Y:S01]  /*35530*/  IMAD.MOV.U32 R62, RZ, RZ, R57 ;  /* 0x000000ffff3e7224 */ /* 0x000fe200078e0039 */
[----:B------:R-:W-:Y:S01]  /*35540*/  SEL R11, RZ, 0x1, P2 ;  /* 0x00000001ff0b7807 */ /* 0x000fe20001000000 */
[----:B------:R-:W-:Y:S01]  /*35550*/  IMAD.X R55, R58, 0x1, R12, P1 ;  /* 0x000000013a377824 */ /* 0x000fe200008e060c */
[----:B------:R-:W-:Y:S01]  /*35560*/  ISETP.GE.U32.AND P1, PT, R17, R38, PT ;  /* 0x000000261100720c */ /* 0x000fe20003f26070 */
[----:B------:R-:W-:Y:S01]  /*35570*/  IMAD.WIDE.U32.X R62, R8, R18, R62, P0 ;  /* 0x00000012083e7225 */ /* 0x000fe200000e043e */
[----:B------:R-:W-:Y:S02]  /*35580*/  ISETP.GE.U32.AND P0, PT, R10, R50, PT ;  /* 0x000000320a00720c */ /* 0x000fe40003f06070 */
[----:B------:R-:W-:Y:S01]  /*35590*/  ISETP.GE.U32.AND P2, PT, R54, R10, PT ;  /* 0x0000000a3600720c */ /* 0x000fe20003f46070 */
[----:B------:R-:W-:Y:S01]  /*355a0*/  IMAD R50, R20, R7, RZ ;  /* 0x0000000714327224 */ /* 0x000fe200078e02ff */
[----:B------:R-:W-:Y:S01]  /*355b0*/  ISETP.GE.U32.AND.EX P1, PT, R9, R39, PT, P1 ;  /* 0x000000270900720c */ /* 0x000fe20003f26110 */
[----:B------:R-:W-:Y:S01]  /*355c0*/  IMAD.MOV.U32 R10, RZ, RZ, R59 ;  /* 0x000000ffff0a7224 */ /* 0x000fe200078e003b */
[----:B------:R-:W-:Y:S01]  /*355d0*/  ISETP.GE.U32.AND.EX P0, PT, R58, R51, PT, P0 ;  /* 0x000000333a00720c */ /* 0x000fe20003f06100 */
[-C--:B------:R-:W-:Y:S01]  /*355e0*/  IMAD R50, R8, R19.reuse, R50 ;  /* 0x0000001308327224 */ /* 0x080fe200078e0232 */
[----:B------:R-:W-:Y:S01]  /*355f0*/  ISETP.GE.U32.AND.EX P2, PT, R55, R58, PT, P2 ;  /* 0x0000003a3700720c */ /* 0x000fe20003f46120 */
[----:B------:R-:W-:Y:S01]  /*35600*/  IMAD.WIDE.U32 R18, R7, R19, R54 ;  /* 0x0000001307127225 */ /* 0x000fe200078e0036 */
[----:B------:R-:W-:-:S02]  /*35610*/  SEL R51, RZ, 0x1, P1 ;  /* 0x00000001ff337807 */ /* 0x000fc40000800000 */
[----:B------:R-:W-:Y:S01]  /*35620*/  SEL R48, RZ, 0x1, P0 ;  /* 0x00000001ff307807 */ /* 0x000fe20000000000 */
[----:B------:R-:W-:Y:S01]  /*35630*/  IMAD.IADD R57, R19, 0x1, R50 ;  /* 0x0000000113397824 */ /* 0x000fe200078e0232 */
[----:B------:R-:W-:Y:S01]  /*35640*/  SEL R49, RZ, 0x1, P2 ;  /* 0x00000001ff317807 */ /* 0x000fe20001000000 */
[----:B------:R-:W-:Y:S01]  /*35650*/  IMAD.WIDE.U32 R38, R9, 0x3d1, RZ ;  /* 0x000003d109267825 */ /* 0x000fe200078e00ff */
[----:B------:R-:W-:-:S03]  /*35660*/  IADD3 R51, P0, P1, R51, R62, R11 ;  /* 0x0000003e33337210 */ /* 0x000fc6000791e00b */
[----:B------:R-:W-:Y:S01]  /*35670*/  IMAD.X R11, RZ, RZ, RZ, P6 ;  /* 0x000000ffff0b7224 */ /* 0x000fe200030e06ff */
[----:B------:R-:W-:Y:S02]  /*35680*/  IADD3 R48, P2, P6, R49, R60, R48 ;  /* 0x0000003c31307210 */ /* 0x000fe40007e5e030 */
[----:B------:R-:W-:Y:S01]  /*35690*/  IADD3.X R52, PT, PT, RZ, R63, RZ, P0, P1 ;  /* 0x0000003fff347210 */ /* 0x000fe200007e24ff */
[----:B------:R-:W-:Y:S01]  /*356a0*/  IMAD.WIDE.U32.X R10, R8, R20, R10, P5 ;  /* 0x00000014080a7225 */ /* 0x000fe200028e040a */
[----:B------:R-:W-:Y:S02]  /*356b0*/  IADD3.X R49, PT, PT, RZ, R61, RZ, P2, P6 ;  /* 0x0000003dff317210 */ /* 0x000fe400017ec4ff */
[----:B------:R-:W-:Y:S01]  /*356c0*/  IADD3 R12, P2, PT, R51, R18, RZ ;  /* 0x00000012330c7210 */ /* 0x000fe20007f5e0ff */
[----:B------:R-:W-:Y:S01]  /*356d0*/  IMAD R20, R74, R7, RZ ;  /* 0x000000074a147224 */ /* 0x000fe200078e02ff */
[----:B------:R-:W-:Y:S01]  /*356e0*/  ISETP.GE.U32.AND P0, PT, R18, R54, PT ;  /* 0x000000361200720c */ /* 0x000fe20003f06070 */
[----:B------:R-:W-:Y:S01]  /*356f0*/  IMAD.WIDE.U32 R38, P5, RZ, R17, R38 ;  /* 0x00000011ff267225 */ /* 0x000fe200078a0026 */
[----:B------:R-:W-:-:S02]  /*35700*/  ISETP.GE.U32.AND P1, PT, R12, R18, PT ;  /* 0x000000120c00720c */ /* 0x000fc40003f26070 */
[C---:B------:R-:W-:Y:S01]  /*35710*/  ISETP.GE.U32.AND.EX P0, PT, R57.reuse, R55, PT, P0 ;  /* 0x000000373900720c */ /* 0x040fe20003f06100 */
[----:B------:R-:W-:Y:S02]  /*35720*/  IMAD.X R52, R57, 0x1, R52, P2 ;  /* 0x0000000139347824 */ /* 0x000fe400010e0634 */
[----:B------:R-:W-:-:S03]  /*35730*/  IMAD.WIDE.U32 R18, R17, 0x3d1, RZ ;  /* 0x000003d111127825 */ /* 0x000fc600078e00ff */
[----:B------:R-:W-:Y:S01]  /*35740*/  ISETP.GE.U32.AND.EX P1, PT, R52, R57, PT, P1 ;  /* 0x000000393400720c */ /* 0x000fe20003f26110 */
[-C--:B------:R-:W-:Y:S01]  /*35750*/  IMAD R57, R8, R21.reuse, R20 ;  /* 0x0000001508397224 */ /* 0x080fe200078e0214 */
[----:B------:R-:W-:Y:S01]  /*35760*/  SEL R20, RZ, 0x1, P0 ;  /* 0x00000001ff147807 */ /* 0x000fe20000000000 */
[----:B------:R-:W-:Y:S01]  /*35770*/  IMAD.MOV.U32 R50, RZ, RZ, R39 ;  /* 0x000000ffff327224 */ /* 0x000fe200078e0027 */
[----:B------:R-:W-:Y:S01]  /*35780*/  SEL R55, RZ, 0x1, P1 ;  /* 0x00000001ff377807 */ /* 0x000fe20000800000 */
[----:B------:R-:W-:Y:S01]  /*35790*/  IMAD.X R51, RZ, RZ, RZ, P5 ;  /* 0x000000ffff337224 */ /* 0x000fe200028e06ff */
[----:B------:R-:W-:Y:S01]  /*357a0*/  IADD3 R19, P2, PT, R19, R38, RZ ;  /* 0x0000002613137210 */ /* 0x000fe20007f5e0ff */
[----:B------:R-:W-:Y:S01]  /*357b0*/  IMAD.WIDE.U32 R38, R7, R21, R48 ;  /* 0x0000001507267225 */ /* 0x000fe200078e0030 */
[----:B------:R-:W-:-:S03]  /*357c0*/  IADD3 R10, P0, P1, R55, R10, R20 ;  /* 0x0000000a370a7210 */ /* 0x000fc6000791e014 */
[----:B------:R-:W-:Y:S02]  /*357d0*/  IMAD.X R21, RZ, RZ, RZ, P4 ;  /* 0x000000ffff157224 */ /* 0x000fe400020e06ff */
[----:B------:R-:W-:-:S04]  /*357e0*/  IMAD.WIDE.U32 R58, R52, 0x3d1, RZ ;  /* 0x000003d1343a7825 */ /* 0x000fc800078e00ff */
[----:B------:R-:W-:Y:S01]  /*357f0*/  IMAD.MOV.U32 R20, RZ, RZ, R53 ;  /* 0x000000ffff147224 */ /* 0x000fe200078e0035 */
[----:B------:R-:W-:Y:S01]  /*35800*/  IADD3.X R53, PT, PT, RZ, R11, RZ, P0, P1 ;  /* 0x0000000bff357210 */ /* 0x000fe200007e24ff */
[----:B------:R-:W-:Y:S01]  /*35810*/  IMAD.WIDE.U32.X R50, RZ, R9, R50, P2 ;  /* 0x00000009ff327225 */ /* 0x000fe200010e0432 */
[----:B------:R-:W-:Y:S02]  /*35820*/  ISETP.GE.U32.AND P2, PT, R38, R48, PT ;  /* 0x000000302600720c */ /* 0x000fe40003f46070 */
[----:B------:R-:W-:Y:S01]  /*35830*/  ISETP.GE.U32.AND P0, PT, R68, R64, PT ;  /* 0x000000404400720c */ /* 0x000fe20003f06070 */
[----:B------:R-:W-:Y:S01]  /*35840*/  IMAD.WIDE.U32.X R20, R8, R74, R20, P3 ;  /* 0x0000004a08147225 */ /* 0x000fe200018e0414 */
[----:B------:R-:W-:Y:S02]  /*35850*/  IADD3 R8, P3, PT, R10, R38, RZ ;  /* 0x000000260a087210 */ /* 0x000fe40007f7e0ff */
[----:B------:R-:W-:Y:S01]  /*35860*/  ISETP.GE.U32.AND.EX P0, PT, R69, R28, PT, P0 ;  /* 0x0000001c4500720c */ /* 0x000fe20003f06100 */
[----:B------:R-:W-:-:S04]  /*35870*/  IMAD.WIDE.U32 R54, R12, 0x3d1, RZ ;  /* 0x000003d10c367825 */ /* 0x000fc800078e00ff */
[----:B------:R-:W-:Y:S01]  /*35880*/  IMAD.WIDE.U32 R58, P6, RZ, R12, R58 ;  /* 0x0000000cff3a7225 */ /* 0x000fe200078c003a */
[----:B------:R-:W-:-:S03]  /*35890*/  IADD3 R7, P5, PT, R50, R54, RZ ;  /* 0x0000003632077210 */ /* 0x000fc60007fbe0ff */
[----:B------:R-:W-:Y:S01]  /*358a0*/  IMAD.IADD R48, R39, 0x1, R57 ;  /* 0x0000000127307824 */ /* 0x000fe200078e0239 */
[----:B------:R-:W-:Y:S01]  /*358b0*/  IADD3 R55, P4, PT, R55, R58, RZ ;  /* 0x0000003a37377210 */ /* 0x000fe20007f9e0ff */
[----:B------:R-:W-:Y:S01]  /*358c0*/  IMAD.X R11, RZ, RZ, RZ, P6 ;  /* 0x000000ffff0b7224 */ /* 0x000fe200030e06ff */
[----:B------:R-:W-:Y:S01]  /*358d0*/  IADD3 R50, P6, PT, R22, -R29, RZ ;  /* 0x8000001d16327210 */ /* 0x000fe20007fde0ff */
[----:B------:R-:W-:Y:S01]  /*358e0*/  IMAD.X R53, R48, 0x1, R53, P3 ;  /* 0x0000000130357824 */ /* 0x000fe200018e0635 */
[----:B------:R-:W-:Y:S01]  /*358f0*/  ISETP.GE.U32.AND P3, PT, R8, R38, PT ;  /* 0x000000260800720c */ /* 0x000fe20003f66070 */
[----:B------:R-:W-:Y:S01]  /*35900*/  IMAD.MOV.U32 R10, RZ, RZ, R59 ;  /* 0x000000ffff0a7224 */ /* 0x000fe200078e003b */
[----:B------:R-:W-:Y:S02]  /*35910*/  ISETP.GE.U32.AND.EX P2, PT, R48, R49, PT, P2 ;  /* 0x000000313000720c */ /* 0x000fe40003f46120 */
[----:B------:R-:W-:Y:S01]  /*35920*/  SEL R39, RZ, 0x1, P0 ;  /* 0x00000001ff277807 */ /* 0x000fe20000000000 */
[----:B------:R-:W-:Y:S01]  /*35930*/  IMAD.WIDE.U32.X R10, RZ, R52, R10, P4 ;  /* 0x00000034ff0a7225 */ /* 0x000fe200020e040a */
[----:B------:R-:W-:-:S02]  /*35940*/  ISETP.GE.U32.AND P1, PT, R7, R54, PT ;  /* 0x000000360700720c */ /* 0x000fc40003f26070 */
[----:B------:R-:W-:Y:S01]  /*35950*/  ISETP.GE.U32.AND.EX P3, PT, R53, R48, PT, P3 ;  /* 0x000000303500720c */ /* 0x000fe20003f66130 */
[----:B------:R-:W-:Y:S01]  /*35960*/  IMAD.X R54, R55, 0x1, R51, P5 ;  /* 0x0000000137367824 */ /* 0x000fe200028e0633 */
[----:B------:R-:W-:Y:S01]  /*35970*/  SEL R48, RZ, 0x1, P2 ;  /* 0x00000001ff307807 */ /* 0x000fe20001000000 */
[----:B------:R-:W-:Y:S01]  /*35980*/  IMAD.X R51, R23, 0x1, ~R65, P6 ;  /* 0x0000000117337824 */ /* 0x000fe200030e0e41 */
[----:B------:R-:W-:Y:S01]  /*35990*/  ISETP.GE.U32.AND P2, PT, R50, R39, PT ;  /* 0x000000273200720c */ /* 0x000fe20003f46070 */
[----:B------:R-:W-:Y:S01]  /*359a0*/  IMAD.WIDE.U32 R38, R53, 0x3d1, RZ ;  /* 0x000003d135267825 */ /* 0x000fe200078e00ff */
[----:B------:R-:W-:Y:S02]  /*359b0*/  SEL R49, RZ, 0x1, P3 ;  /* 0x00000001ff317807 */ /* 0x000fe40001800000 */
[----:B------:R-:W-:Y:S02]  /*359c0*/  ISETP.GE.U32.AND.EX P1, PT, R54, R55, PT, P1 ;  /* 0x000000373600720c */ /* 0x000fe40003f26110 */
[----:B------:R-:W-:Y:S01]  /*359d0*/  IADD3 R55, P3, P5, R49, R20, R48 ;  /* 0x0000001431377210 */ /* 0x000fe20007d7e030 */
[----:B------:R-:W-:Y:S01]  /*359e0*/  IMAD.WIDE.U32 R48, R8, 0x3d1, RZ ;  /* 0x000003d108307825 */ /* 0x000fe200078e00ff */
[----:B------:R-:W-:-:S02]  /*359f0*/  SEL R57, RZ, 0x1, P1 ;  /* 0x00000001ff397807 */ /* 0x000fc40000800000 */
[----:B------:R-:W-:Y:S01]  /*35a00*/  ISETP.LT.U32.AND P1, PT, R22, R29, PT ;  /* 0x0000001d1600720c */ /* 0x000fe20003f21070 */
[----:B------:R-:W-:Y:S01]  /*35a10*/  IMAD.WIDE.U32 R38, P4, RZ, R8, R38 ;  /* 0x00000008ff267225 */ /* 0x000fe20007880026 */
[----:B------:R-:W-:Y:S02]  /*35a20*/  IADD3.X R29, PT, PT, RZ, R21, RZ, P3, P5 ;  /* 0x00000015ff1d7210 */ /* 0x000fe40001fea4ff */
[----:B------:R-:W-:Y:S02]  /*35a30*/  ISETP.GE.U32.AND.EX P3, PT, R51, RZ, PT, P2 ;  /* 0x000000ff3300720c */ /* 0x000fe40003f66120 */
[----:B------:R-:W-:Y:S01]  /*35a40*/  IADD3 R57, P2, P6, R48, R10, R57 ;  /* 0x0000000a30397210 */ /* 0x000fe20007e5e039 */
[----:B------:R-:W-:Y:S01]  /*35a50*/  IMAD.MOV.U32 R10, RZ, RZ, R39 ;  /* 0x000000ffff0a7224 */ /* 0x000fe200078e0027 */
[----:B------:R-:W-:Y:S02]  /*35a60*/  IADD3 R20, P5, PT, R49, R38, RZ ;  /* 0x0000002631147210 */ /* 0x000fe40007fbe0ff */
[----:B------:R-:W-:-:S02]  /*35a70*/  ISETP.LT.U32.OR.EX P1, PT, R23, R65, !P3, P1 ;  /* 0x000000411700720c */ /* 0x000fc40005f21510 */
[----:B------:R-:W-:Y:S01]  /*35a80*/  IADD3.X R49, PT, PT, R20, R11, RZ, P2, P6 ;  /* 0x0000000b14317210 */ /* 0x000fe200017ec4ff */
[----:B------:R-:W-:Y:S01]  /*35a90*/  IMAD.X R11, RZ, RZ, RZ, P4 ;  /* 0x000000ffff0b7224 */ /* 0x000fe200020e06ff */
[----:B------:R-:W-:Y:S02]  /*35aa0*/  IADD3 R22, P3, PT, R25, -R30, RZ ;  /* 0x8000001e19167210 */ /* 0x000fe40007f7e0ff */
[----:B------:R-:W-:Y:S01]  /*35ab0*/  IADD3 R38, P6, PT, RZ, R18, RZ ;  /* 0x00000012ff267210 */ /* 0x000fe20007fde0ff */
[----:B------:R-:W-:Y:S01]  /*35ac0*/  IMAD.WIDE.U32.X R10, RZ, R53, R10, P5 ;  /* 0x00000035ff0a7225 */ /* 0x000fe200028e040a */
[----:B------:R-:W-:Y:S02]  /*35ad0*/  SEL R21, RZ, 0x1, !P1 ;  /* 0x00000001ff157807 */ /* 0x000fe40004800000 */
[----:B------:R-:W-:Y:S01]  /*35ae0*/  ISETP.GE.U32.AND P4, PT, R57, R48, PT ;  /* 0x000000303900720c */ /* 0x000fe20003f86070 */
[----:B------:R-:W-:Y:S01]  /*35af0*/  IMAD.X R23, R24, 0x1, ~R31, P3 ;  /* 0x0000000118177824 */ /* 0x000fe200018e0e1f */
[----:B------:R-:W-:Y:S01]  /*35b00*/  ISETP.GE.U32.AND P3, PT, R38, R18, PT ;  /* 0x000000122600720c */ /* 0x000fe20003f66070 */
[----:B------:R-:W-:Y:S01]  /*35b10*/  IMAD.X R17, R19, 0x1, R17, P6 ;  /* 0x0000000113117824 */ /* 0x000fe200030e0611 */
[----:B------:R-:W-:-:S02]  /*35b20*/  ISETP.GE.U32.AND P6, PT, R22, R21, PT ;  /* 0x000000151600720c */ /* 0x000fc40003fc6070 */
[----:B------:R-:W-:Y:S01]  /*35b30*/  ISETP.GE.U32.AND.EX P4, PT, R49, R20, PT, P4 ;  /* 0x000000143100720c */ /* 0x000fe20003f86140 */
[----:B------:R-:W-:Y:S01]  /*35b40*/  IMAD.WIDE.U32 R20, R55, 0x3d1, RZ ;  /* 0x000003d137147825 */ /* 0x000fe200078e00ff */
[----:B------:R-:W-:Y:S02]  /*35b50*/  ISETP.GE.U32.AND.EX P3, PT, R17, R19, PT, P3 ;  /* 0x000000131100720c */ /* 0x000fe40003f66130 */
[----:B------:R-:W-:Y:S01]  /*35b60*/  ISETP.LT.U32.AND P2, PT, R25, R30, PT ;  /* 0x0000001e1900720c */ /* 0x000fe20003f41070 */
[----:B------:R-:W-:Y:S01]  /*35b70*/  IMAD.WIDE.U32 R18, R29, 0x3d1, RZ ;  /* 0x000003d11d127825 */ /* 0x000fe200078e00ff */
[----:B------:R-:W-:Y:S02]  /*35b80*/  ISETP.GE.U32.AND.EX P6, PT, R23, RZ, PT, P6 ;  /* 0x000000ff1700720c */ /* 0x000fe40003fc6160 */
[----:B------:R-:W-:Y:S02]  /*35b90*/  SEL R25, RZ, 0x1, P4 ;  /* 0x00000001ff197807 */ /* 0x000fe40002000000 */
[----:B------:R-:W-:Y:S01]  /*35ba0*/  ISETP.LT.U32.OR.EX P2, PT, R24, R31, !P6, P2 ;  /* 0x0000001f1800720c */ /* 0x000fe20007741520 */
[----:B------:R-:W-:Y:S01]  /*35bb0*/  IMAD.WIDE.U32 R18, P5, RZ, R55, R18 ;  /* 0x00000037ff127225 */ /* 0x000fe200078a0012 */
[----:B------:R-:W-:-:S02]  /*35bc0*/  SEL R30, RZ, 0x1, P3 ;  /* 0x00000001ff1e7807 */ /* 0x000fc40001800000 */
[----:B------:R-:W-:Y:S02]  /*35bd0*/  IADD3 R24, P3, P6, R20, R10, R25 ;  /* 0x0000000a14187210 */ /* 0x000fe40007e7e019 */
[----:B------:R-:W-:-:S04]  /*35be0*/  IADD3 R25, P4, PT, R21, R18, RZ ;  /* 0x0000001215197210 */ /* 0x000fc80007f9e0ff */
[----:B------:R-:W-:Y:S02]  /*35bf0*/  IADD3.X R48, PT, PT, R25, R11, RZ, P3, P6 ;  /* 0x0000000b19307210 */ /* 0x000fe40001fec4ff */
[----:B------:R-:W-:-:S04]  /*35c00*/  IADD3 R9, P6, PT, R7, R9, RZ ;  /* 0x0000000907097210 */ /* 0x000fc80007fde0ff */
[C---:B------:R-:W-:Y:S01]  /*35c10*/  IADD3 R10, P3, PT, R9.reuse, R30, RZ ;  /* 0x0000001e090a7210 */ /* 0x040fe20007f7e0ff */
[----:B------:R-:W-:Y:S01]  /*35c20*/  IMAD.X R11, R54, 0x1, R12, P6 ;  /* 0x00000001360b7824 */ /* 0x000fe200030e060c */
[----:B------:R-:W-:Y:S02]  /*35c30*/  SEL R12, RZ, 0x1, !P2 ;  /* 0x00000001ff0c7807 */ /* 0x000fe40005000000 */
[----:B------:R-:W-:Y:S01]  /*35c40*/  ISETP.GE.U32.AND P6, PT, R10, R9, PT ;  /* 0x000000090a00720c */ /* 0x000fe20003fc6070 */
[----:B------:R-:W-:Y:S01]  /*35c50*/  IMAD.X R30, RZ, RZ, R11, P3 ;  /* 0x000000ffff1e7224 */ /* 0x000fe200018e060b */
[----:B------:R-:W-:Y:S01]  /*35c60*/  ISETP.LT.U32.AND P3, PT, R9, R7, PT ;  /* 0x000000070900720c */ /* 0x000fe20003f61070 */
[----:B------:R-:W-:Y:S01]  /*35c70*/  IMAD.X R9, RZ, RZ, RZ, P5 ;  /* 0x000000ffff097224 */ /* 0x000fe200028e06ff */
[----:B------:R-:W-:Y:S02]  /*35c80*/  ISETP.GE.U32.AND P5, PT, R24, R20, PT ;  /* 0x000000141800720c */ /* 0x000fe40003fa6070 */
[----:B------:R-:W-:-:S02]  /*35c90*/  ISETP.GE.U32.AND.EX P6, PT, R30, R11, PT, P6 ;  /* 0x0000000b1e00720c */ /* 0x000fc40003fc6160 */
[----:B------:R-:W-:Y:S02]  /*35ca0*/  ISETP.GE.U32.AND.EX P5, PT, R48, R25, PT, P5 ;  /* 0x000000193000720c */ /* 0x000fe40003fa6150 */
[----:B------:R-:W-:Y:S02]  /*35cb0*/  ISETP.LT.U32.OR.EX P6, PT, R11, R54, !P6, P3 ;  /* 0x000000360b00720c */ /* 0x000fe400077c1530 */
[----:B------:R-:W-:Y:S02]  /*35cc0*/  IADD3 R52, P3, PT, R57, R52, RZ ;  /* 0x0000003439347210 */ /* 0x000fe40007f7e0ff */
[----:B------:R-:W-:Y:S02]  /*35cd0*/  SEL R7, RZ, 0x1, !P6 ;  /* 0x00000001ff077807 */ /* 0x000fe40007000000 */
[----:B------:R-:W-:Y:S01]  /*35ce0*/  SEL R11, RZ, 0x1, P5 ;  /* 0x00000001ff0b7807 */ /* 0x000fe20002800000 */
[----:B------:R-:W-:Y:S01]  /*35cf0*/  IMAD.X R8, R49, 0x1, R8, P3 ;  /* 0x0000000131087824 */ /* 0x000fe200018e0608 */
[----:B------:R-:W-:-:S04]  /*35d00*/  IADD3 R7, P6, PT, R52, R7, RZ ;  /* 0x0000000734077210 */ /* 0x000fc80007fde0ff */
[----:B------:R-:W-:Y:S01]  /*35d10*/  ISETP.GE.U32.AND P3, PT, R7, R52, PT ;  /* 0x000000340700720c */ /* 0x000fe20003f66070 */
[----:B------:R-:W-:Y:S01]  /*35d20*/  IMAD.X R21, RZ, RZ, R8, P6 ;  /* 0x000000ffff157224 */ /* 0x000fe200030e0608 */
[----:B------:R-:W-:-:S04]  /*35d30*/  ISETP.LT.U32.AND P6, PT, R52, R57, PT ;  /* 0x000000393400720c */ /* 0x000fc80003fc1070 */
[----:B------:R-:W-:-:S04]  /*35d40*/  ISETP.GE.U32.AND.EX P3, PT, R21, R8, PT, P3 ;  /* 0x000000081500720c */ /* 0x000fc80003f66130 */
[----:B------:R-:W-:Y:S01]  /*35d50*/  ISETP.LT.U32.OR.EX P6, PT, R8, R49, !P3, P6 ;  /* 0x000000310800720c */ /* 0x000fe20005fc1560 */
[----:B------:R-:W-:Y:S01]  /*35d60*/  IMAD.MOV.U32 R8, RZ, RZ, R19 ;  /* 0x000000ffff087224 */ /* 0x000fe200078e0013 */
[----:B------:R-:W-:Y:S02]  /*35d70*/  IADD3 R53, P3, PT, R24, R53, RZ ;  /* 0x0000003518357210 */ /* 0x000fe40007f7e0ff */
[----:B------:R-:W-:Y:S01]  /*35d80*/  SEL R18, RZ, 0x1, !P6 ;  /* 0x00000001ff127807 */ /* 0x000fe20007000000 */
[----:B------:R-:W-:Y:S01]  /*35d90*/  IMAD.WIDE.U32.X R8, RZ, R29, R8, P4 ;  /* 0x0000001dff087225 */ /* 0x000fe200020e0408 */
[----:B------:R-:W-:Y:S02]  /*35da0*/  IADD3 R19, P4, PT, R27, -R32, RZ ;  /* 0x800000201b137210 */ /* 0x000fe40007f9e0ff */
[----:B------:R-:W-:Y:S01]  /*35db0*/  IADD3 R18, P6, PT, R53, R18, RZ ;  /* 0x0000001235127210 */ /* 0x000fe20007fde0ff */
[----:B------:R-:W-:-:S03]  /*35dc0*/  IMAD.X R55, R48, 0x1, R55, P3 ;  /* 0x0000000130377824 */ /* 0x000fc600018e0637 */
[----:B------:R-:W-:Y:S01]  /*35dd0*/  ISETP.GE.U32.AND P3, PT, R18, R53, PT ;  /* 0x000000351200720c */ /* 0x000fe20003f66070 */
[----:B------:R-:W-:Y:S01]  /*35de0*/  IMAD.X R20, RZ, RZ, R55, P6 ;  /* 0x000000ffff147224 */ /* 0x000fe200030e0637 */
[----:B------:R-:W-:-:S04]  /*35df0*/  ISETP.LT.U32.AND P6, PT, R53, R24, PT ;  /* 0x000000183500720c */ /* 0x000fc80003fc1070 */
[----:B------:R-:W-:-:S04]  /*35e00*/  ISETP.GE.U32.AND.EX P3, PT, R20, R55, PT, P3 ;  /* 0x000000371400720c */ /* 0x000fc80003f66130 */
[----:B------:R-:W-:Y:S02]  /*35e10*/  ISETP.LT.U32.OR.EX P3, PT, R55, R48, !P3, P6 ;  /* 0x000000303700720c */ /* 0x000fe40005f61560 */
[----:B------:R-:W-:Y:S01]  /*35e20*/  IADD3 R8, P5, P6, R29, R8, R11 ;  /* 0x000000081d087210 */ /* 0x000fe20007ebe00b */
[----:B------:R-:W-:Y:S01]  /*35e30*/  IMAD.X R29, R26, 0x1, ~R33, P4 ;  /* 0x000000011a1d7824 */ /* 0x000fe200020e0e21 */
[----:B------:R-:W-:Y:S02]  /*35e40*/  SEL R11, RZ, 0x1, !P3 ;  /* 0x00000001ff0b7807 */ /* 0x000fe40005800000 */
[----:B------:R-:W-:Y:S02]  /*35e50*/  IADD3.X R31, PT, PT, RZ, R9, RZ, P5, P6 ;  /* 0x00000009ff1f7210 */ /* 0x000fe40002fec4ff */
[----:B------:R-:W-:Y:S01]  /*35e60*/  IADD3 R39, P5, PT, R8, R11, RZ ;  /* 0x0000000b08277210 */ /* 0x000fe20007fbe0ff */
[-C--:B------:R-:W-:Y:S01]  /*35e70*/  IMAD R11, R16, R13.reuse, RZ ;  /* 0x0000000d100b7224 */ /* 0x080fe200078e02ff */
[----:B------:R-:W-:Y:S01]  /*35e80*/  ISETP.GE.U32.AND P3, PT, R19, R12, PT ;  /* 0x0000000c1300720c */ /* 0x000fe20003f66070 */
[----:B------:R-:W-:Y:S01]  /*35e90*/  IMAD.WIDE.U32 R8, R15, R13, RZ ;  /* 0x0000000d0f087225 */ /* 0x000fe200078e00ff */
[----:B------:R-:W-:-:S02]  /*35ea0*/  ISETP.LT.U32.AND P4, PT, R27, R32, PT ;  /* 0x000000201b00720c */ /* 0x000fc40003f81070 */
[----:B------:R-:W-:Y:S01]  /*35eb0*/  ISETP.GE.U32.AND.EX P3, PT, R29, RZ, PT, P3 ;  /* 0x000000ff1d00720c */ /* 0x000fe20003f66130 */
[----:B------:R-:W-:Y:S01]  /*35ec0*/  IMAD.X R31, RZ, RZ, R31, P5 ;  /* 0x000000ffff1f7224 */ /* 0x000fe200028e061f */
[----:B------:R-:W-:Y:S01]  /*35ed0*/  ISETP.NE.U32.AND P5, PT, R39, RZ, PT ;  /* 0x000000ff2700720c */ /* 0x000fe20003fa5070 */
[----:B------:R-:W-:Y:S01]  /*35ee0*/  IMAD R11, R14, R15, R11 ;  /* 0x0000000f0e0b7224 */ /* 0x000fe200078e020b */
[----:B------:R-:W-:Y:S01]  /*35ef0*/  ISETP.LT.U32.OR.EX P3, PT, R26, R33, !P3, P4 ;  /* 0x000000211a00720c */ /* 0x000fe20005f61540 */
[----:B------:R-:W-:Y:S01]  /*35f00*/  IMAD.MOV.U32 R13, RZ, RZ, RZ ;  /* 0x000000ffff0d7224 */ /* 0x000fe200078e00ff */
[----:B------:R-:W-:Y:S02]  /*35f10*/  ISETP.NE.AND.EX P5, PT, R31, RZ, PT, P5 ;  /* 0x000000ff1f00720c */ /* 0x000fe40003fa5350 */
[----:B------:R-:W-:-:S11]  /*35f20*/  IADD3 R64, P4, PT, R68, -R64, RZ ;  /* 0x8000004044407210 */ /* 0x000fd60007f9e0ff */
        /* <DEDUP_REMOVED lines=53> */
.L_x_204:
[----:B------:R-:W-:Y:S05]  /*36280*/  BSYNC.RECONVERGENT B0 ;  /* 0x0000000000007941 */ /* 0x000fea0003800200 */
.L_x_203:
[----:B------:R-:W-:Y:S01]  /*36290*/  IADD3 R25, P5, PT, R38, R8, RZ ;  /* 0x0000000826197210 */ /* 0x000fe20007fbe0ff */
[----:B------:R-:W-:Y:S01]  /*362a0*/  IMAD.IADD R16, R9, 0x1, R11 ;  /* 0x0000000109107824 */ /* 0x000fe200078e020b */
[----:B------:R-:W-:Y:S01]  /*362b0*/  SEL R87, RZ, 0xfffffc2f, !P3 ;  /* 0xfffffc2fff577807 */ /* 0x000fe20005800000 */
[----:B------:R-:W-:Y:S01]  /*362c0*/  IMAD.X R28, R69, 0x1, ~R28, P4 ;  /* 0x00000001451c7824 */ /* 0x000fe200020e0e1c */
[----:B------:R-:W-:Y:S01]  /*362d0*/  ISETP.GE.U32.AND P4, PT, R25, R38, PT ;  /* 0x000000261900720c */ /* 0x000fe20003f86070 */
[----:B------:R-:W-:Y:S01]  /*362e0*/  IMAD.X R16, R17, 0x1, R16, P5 ;  /* 0x0000000111107824 */ /* 0x000fe200028e0610 */
[----:B------:R-:W-:Y:S01]  /*362f0*/  IADD3 R87, P6, PT, R87, R64, RZ ;  /* 0x0000004057577210 */ /* 0x000fe20007fde0ff */
[----:B------:R-:W-:Y:S01]  /*36300*/  BSSY.RECONVERGENT B0, `(.L_x_205) ;  /* 0x00000e6000007945 */ /* 0x000fe20003800200 */
        /* <DEDUP_REMOVED lines=10> */
[C---:B------:R-:W-:Y:S01]  /*363b0*/  IADD3 R15, P5, PT, R14.reuse, R50, RZ ;  /* 0x000000320e0f7210 */ /* 0x040fe20007fbe0ff */
[----:B------:R-:W-:Y:S01]  /*363c0*/  IMAD.X R12, RZ, RZ, R9, P0 ;  /* 0x000000ffff0c7224 */ /* 0x000fe200000e0609 */
[----:B------:R-:W-:Y:S02]  /*363d0*/  SEL R8, RZ, 0x1, P4 ;  /* 0x00000001ff087807 */ /* 0x000fe40002000000 */
[----:B------:R-:W-:Y:S01]  /*363e0*/  ISETP.GE.U32.AND P4, PT, R11, R66, PT ;  /* 0x000000420b00720c */ /* 0x000fe20003f86070 */
[----:B------:R-:W-:Y:S01]  /*363f0*/  IMAD.X R51, R14, 0x1, R51, P5 ;  /* 0x000000010e337824 */ /* 0x000fe200028e0633 */
[----:B------:R-:W-:Y:S02]  /*36400*/  ISETP.LT.U32.AND P0, PT, R66, R10, PT ;  /* 0x0000000a4200720c */ /* 0x000fe40003f01070 */
[----:B------:R-:W-:Y:S02]  /*36410*/  ISETP.GE.U32.AND.EX P4, PT, R12, R9, PT, P4 ;  /* 0x000000090c00720c */ /* 0x000fe40003f86140 */
[----:B------:R-:W-:-:S02]  /*36420*/  IADD3 R8, P6, PT, R8, R15, RZ ;  /* 0x0000000f08087210 */ /* 0x000fc40007fde0ff */
[----:B------:R-:W-:Y:S02]  /*36430*/  ISETP.LT.U32.OR.EX P0, PT, R9, R30, !P4, P0 ;  /* 0x0000001e0900720c */ /* 0x000fe40006701500 */
[----:B------:R-:W-:Y:S01]  /*36440*/  SEL R92, RZ, 0xffffffff, !P3 ;  /* 0xffffffffff5c7807 */ /* 0x000fe20005800000 */
[----:B------:R-:W-:Y:S01]  /*36450*/  IMAD.X R14, RZ, RZ, R51, P6 ;  /* 0x000000ffff0e7224 */ /* 0x000fe200030e0633 */
[----:B------:R-:W-:Y:S02]  /*36460*/  IADD3 R34, P3, PT, R7, R34, RZ ;  /* 0x0000002207227210 */ /* 0x000fe40007f7e0ff */
[----:B------:R-:W-:Y:S02]  /*36470*/  SEL R9, RZ, 0x1, !P0 ;  /* 0x00000001ff097807 */ /* 0x000fe40004000000 */
[----:B------:R-:W-:Y:S01]  /*36480*/  IADD3 R85, P4, PT, R8, R92, RZ ;  /* 0x0000005c08557210 */ /* 0x000fe20007f9e0ff */
[----:B------:R-:W-:Y:S01]  /*36490*/  IMAD.X R71, R21, 0x1, R71, P3 ;  /* 0x0000000115477824 */ /* 0x000fe200018e0647 */
[----:B------:R-:W-:-:S02]  /*364a0*/  IADD3 R9, P6, PT, R34, R9, RZ ;  /* 0x0000000922097210 */ /* 0x000fc40007fde0ff */
[----:B------:R-:W-:Y:S01]  /*364b0*/  ISETP.GE.U32.AND P5, PT, R8, R15, PT ;  /* 0x0000000f0800720c */ /* 0x000fe20003fa6070 */
[----:B------:R-:W-:Y:S01]  /*364c0*/  IMAD.X R89, R14, 0x1, R92, P4 ;  /* 0x000000010e597824 */ /* 0x000fe200020e065c */
[----:B------:R-:W-:Y:S01]  /*364d0*/  ISETP.GE.U32.AND P0, PT, R85, R8, PT ;  /* 0x000000085500720c */ /* 0x000fe20003f06070 */
[----:B------:R-:W-:Y:S01]  /*364e0*/  IMAD.X R10, RZ, RZ, R71, P6 ;  /* 0x000000ffff0a7224 */ /* 0x000fe200030e0647 */
[----:B------:R-:W-:Y:S02]  /*364f0*/  SEL R15, RZ, 0xffffffff, !P1 ;  /* 0xffffffffff0f7807 */ /* 0x000fe40004800000 */
[----:B------:R-:W-:Y:S02]  /*36500*/  ISETP.GE.U32.AND P1, PT, R9, R34, PT ;  /* 0x000000220900720c */ /* 0x000fe40003f26070 */
[----:B------:R-:W-:Y:S02]  /*36510*/  ISETP.GE.U32.AND.EX P0, PT, R89, R14, PT, P0 ;  /* 0x0000000e5900720c */ /* 0x000fe40003f06100 */
[----:B------:R-:W-:-:S02]  /*36520*/  ISETP.LT.U32.AND P4, PT, R34, R7, PT ;  /* 0x000000072200720c */ /* 0x000fc40003f81070 */
[----:B------:R-:W-:Y:S02]  /*36530*/  ISETP.GE.U32.AND.EX P1, PT, R10, R71, PT, P1 ;  /* 0x000000470a00720c */ /* 0x000fe40003f26110 */
[----:B------:R-:W-:Y:S02]  /*36540*/  ISETP.GE.U32.AND.EX P5, PT, R14, R51, PT, P5 ;  /* 0x000000330e00720c */ /* 0x000fe40003fa6150 */
[----:B------:R-:W-:Y:S02]  /*36550*/  SEL R17, RZ, 0x1, P0 ;  /* 0x00000001ff117807 */ /* 0x000fe40000000000 */
[----:B------:R-:W-:Y:S02]  /*36560*/  ISETP.LT.U32.OR.EX P0, PT, R71, R21, !P1, P4 ;  /* 0x000000154700720c */ /* 0x000fe40004f01540 */
[----:B------:R-:W-:Y:S02]  /*36570*/  IADD3 R22, P3, PT, R15, R22, RZ ;  /* 0x000000160f167210 */ /* 0x000fe40007f7e0ff */
[----:B------:R-:W-:-:S02]  /*36580*/  SEL R8, RZ, 0x1, P5 ;  /* 0x00000001ff087807 */ /* 0x000fc40002800000 */
[----:B------:R-:W-:Y:S01]  /*36590*/  IADD3 R36, P5, PT, R18, R36, RZ ;  /* 0x0000002412247210 */ /* 0x000fe20007fbe0ff */
[----:B------:R-:W-:Y:S01]  /*365a0*/  IMAD.X R14, R15, 0x1, R23, P3 ;  /* 0x000000010f0e7824 */ /* 0x000fe200018e0617 */
[----:B------:R-:W-:Y:S02]  /*365b0*/  SEL R7, RZ, 0x1, !P0 ;  /* 0x00000001ff077807 */ /* 0x000fe40004000000 */
[----:B------:R-:W-:Y:S01]  /*365c0*/  IADD3 R17, P1, P4, R22, R17, R8 ;  /* 0x0000001116117210 */ /* 0x000fe20007c3e008 */
[----:B------:R-:W-:Y:S01]  /*365d0*/  IMAD.X R15, R20, 0x1, R56, P5 ;  /* 0x00000001140f7824 */ /* 0x000fe200028e0638 */
[----:B------:R-:W-:Y:S02]  /*365e0*/  IADD3 R7, P3, PT, R36, R7, RZ ;  /* 0x0000000724077210 */ /* 0x000fe40007f7e0ff */
[----:B------:R-:W-:Y:S02]  /*365f0*/  IADD3.X R21, PT, PT, R14, RZ, RZ, P1, P4 ;  /* 0x000000ff0e157210 */ /* 0x000fe40000fe84ff */
[----:B------:R-:W-:Y:S01]  /*36600*/  ISETP.GE.U32.AND P4, PT, R7, R36, PT ;  /* 0x000000240700720c */ /* 0x000fe20003f86070 */
[----:B------:R-:W-:Y:S01]  /*36610*/  IMAD.X R8, RZ, RZ, R15, P3 ;  /* 0x000000ffff087224 */ /* 0x000fe200018e060f */
[----:B------:R-:W-:-:S02]  /*36620*/  ISETP.LT.U32.AND P1, PT, R36, R18, PT ;  /* 0x000000122400720c */ /* 0x000fc40003f21070 */
[C---:B------:R-:W-:Y:S02]  /*36630*/  ISETP.GE.U32.AND P0, PT, R17.reuse, R22, PT ;  /* 0x000000161100720c */ /* 0x040fe40003f06070 */
[----:B------:R-:W-:Y:S02]  /*36640*/  ISETP.GE.U32.AND.EX P4, PT, R8, R15, PT, P4 ;  /* 0x0000000f0800720c */ /* 0x000fe40003f86140 */
[----:B------:R-:W-:Y:S02]  /*36650*/  IADD3 R86, P5, PT, R17, R92, RZ ;  /* 0x0000005c11567210 */ /* 0x000fe40007fbe0ff */
[----:B------:R-:W-:Y:S02]  /*36660*/  ISETP.LT.U32.OR.EX P1, PT, R15, R20, !P4, P1 ;  /* 0x000000140f00720c */ /* 0x000fe40006721510 */
[C---:B------:R-:W-:Y:S01]  /*36670*/  ISETP.GE.U32.AND.EX P0, PT, R21.reuse, R14, PT, P0 ;  /* 0x0000000e1500720c */ /* 0x040fe20003f06100 */
[----:B------:R-:W-:Y:S01]  /*36680*/  IMAD.X R90, R21, 0x1, R92, P5 ;  /* 0x00000001155a7824 */ /* 0x000fe200028e065c */
[----:B------:R-:W-:-:S02]  /*36690*/  SEL R14, RZ, 0x1, !P1 ;  /* 0x00000001ff0e7807 */ /* 0x000fc40004800000 */
[----:B------:R-:W-:Y:S02]  /*366a0*/  ISETP.GE.U32.AND P3, PT, R86, R17, PT ;  /* 0x000000115600720c */ /* 0x000fe40003f66070 */
[----:B------:R-:W-:Y:S02]  /*366b0*/  IADD3 R22, P4, PT, R13, R14, RZ ;  /* 0x0000000e0d167210 */ /* 0x000fe40007f9e0ff */
[----:B------:R-:W-:Y:S02]  /*366c0*/  ISETP.GE.U32.AND.EX P3, PT, R90, R21, PT, P3 ;  /* 0x000000155a00720c */ /* 0x000fe40003f66130 */
[----:B------:R-:W-:Y:S01]  /*366d0*/  SEL R15, RZ, 0x1, P0 ;  /* 0x00000001ff0f7807 */ /* 0x000fe20000000000 */
[----:B------:R-:W-:Y:S01]  /*366e0*/  IMAD.X R24, RZ, RZ, UR5, P4 ;  /* 0x00000005ff187e24 */ /* 0x000fe2000a0e06ff */
[----:B------:R-:W-:Y:S02]  /*366f0*/  SEL R18, RZ, 0x1, P3 ;  /* 0x00000001ff127807 */ /* 0x000fe40001800000 */
[----:B------:R-:W-:-:S02]  /*36700*/  ISETP.NE.U32.AND P0, PT, R22, RZ, PT ;  /* 0x000000ff1600720c */ /* 0x000fc40003f05070 */
[----:B------:R-:W-:Y:S02]  /*36710*/  IADD3 R18, P1, PT, R18, R15, RZ ;  /* 0x0000000f12127210 */ /* 0x000fe40007f3e0ff */
[----:B------:R-:W-:Y:S02]  /*36720*/  ISETP.NE.AND.EX P0, PT, R24, RZ, PT, P0 ;  /* 0x000000ff1800720c */ /* 0x000fe40003f05300 */
[----:B------:R-:W-:Y:S01]  /*36730*/  SEL R17, RZ, 0xffffffff, !P2 ;  /* 0xffffffffff117807 */ /* 0x000fe20005000000 */
[----:B------:R-:W-:-:S03]  /*36740*/  IMAD.X R14, RZ, RZ, RZ, P1 ;  /* 0x000000ffff0e7224 */ /* 0x000fc600008e06ff */
[----:B------:R-:W-:-:S04]  /*36750*/  IADD3 R19, P2, P3, R18, R19, R17 ;  /* 0x0000001312137210 */ /* 0x000fc80007b5e011 */
[----:B------:R-:W-:Y:S02]  /*36760*/  IADD3 R88, P1, PT, R19, R92, RZ ;  /* 0x0000005c13587210 */ /* 0x000fe40007f3e0ff */
[----:B------:R-:W-:-:S05]  /*36770*/  IADD3.X R29, PT, PT, R14, R29, R17, P2, P3 ;  /* 0x0000001d0e1d7210 */ /* 0x000fca00017e6411 */
[----:B------:R-:W-:Y:S01]  /*36780*/  IMAD.X R92, R29, 0x1, R92, P1 ;  /* 0x000000011d5c7824 */ /* 0x000fe200008e065c */
[----:B------:R-:W-:Y:S06]  /*36790*/  @P0 BRA `(.L_x_206) ;  /* 0x0000000000380947 */ /* 0x000fec0003800000 */
        /* <DEDUP_REMOVED lines=14> */
.L_x_206:
        /* <DEDUP_REMOVED lines=37> */
[----:B------:R-:W-:Y:S01]  /*36ad0*/  IADD3 R7, P3, PT, R8, R9, RZ ;  /* 0x0000000908077210 */ /* 0x000fe20007f7e0ff */
[----:B------:R-:W-:Y:S01]  /*36ae0*/  IMAD.MOV.U32 R9, RZ, RZ, R10 ;  /* 0x000000ffff097224 */ /* 0x000fe200078e000a */
        /* <DEDUP_REMOVED lines=17> */
.L_x_209:
[----:B------:R-:W-:Y:S05]  /*36c00*/  BSYNC.RELIABLE B1 ;  /* 0x0000000000017941 */ /* 0x000fea0003800100 */
.L_x_208:
        /* <DEDUP_REMOVED lines=24> */
[----:B------:R-:W-:-:S02]  /*36d90*/  SEL R10, RZ, 0xffffffff, !P1 ;  /* 0xffffffffff0a7807 */ /* 0x000fc40004800000 */
[----:B------:R-:W-:Y:S02]  /*36da0*/  ISETP.GE.U32.AND.EX P3, PT, R26, RZ, PT, P3 ;  /* 0x000000ff1a00720c */ /* 0x000fe40003f66130 */
[----:B------:R-:W-:Y:S02]  /*36db0*/  IADD3 R9, P2, PT, R10, R18, RZ ;  /* 0x000000120a097210 */ /* 0x000fe40007f5e0ff */
[----:B------:R-:W-:Y:S02]  /*36dc0*/  ISETP.NE.OR.EX P0, PT, R8, -0x1, !P3, P4 ;  /* 0xffffffff0800780c */ /* 0x000fe40005f05740 */
[----:B------:R-:W-:Y:S01]  /*36dd0*/  IADD3 R11, P3, PT, R12, R14, RZ ;  /* 0x0000000e0c0b7210 */ /* 0x000fe20007f7e0ff */
[----:B------:R-:W-:Y:S01]  /*36de0*/  IMAD.X R10, R10, 0x1, R19, P2 ;  /* 0x000000010a0a7824 */ /* 0x000fe200010e0613 */
[----:B------:R-:W-:-:S03]  /*36df0*/  SEL R7, RZ, 0x1, !P0 ;  /* 0x00000001ff077807 */ /* 0x000fc60004000000 */
[----:B------:R-:W-:Y:S01]  /*36e00*/  IMAD.X R12, R12, 0x1, R17, P3 ;  /* 0x000000010c0c7824 */ /* 0x000fe200018e0611 */
[----:B------:R-:W-:Y:S02]  /*36e10*/  ISETP.NE.U32.AND P0, PT, R22, R7, PT ;  /* 0x000000071600720c */ /* 0x000fe40003f05070 */
[----:B------:R-:W-:Y:S02]  /*36e20*/  IADD3 R8, P3, PT, R13, R20, RZ ;  /* 0x000000140d087210 */ /* 0x000fe40007f7e0ff */
[----:B------:R-:W-:Y:S02]  /*36e30*/  ISETP.NE.AND.EX P0, PT, R24, RZ, PT, P0 ;  /* 0x000000ff1800720c */ /* 0x000fe40003f05300 */
[----:B------:R-:W-:Y:S01]  /*36e40*/  IADD3 R17, P1, PT, R25, 0x7a2, RZ ;  /* 0x000007a219117810 */ /* 0x000fe20007f3e0ff */
[----:B------:R-:W-:Y:S02]  /*36e50*/  IMAD.X R13, R13, 0x1, R26, P3 ;  /* 0x000000010d0d7824 */ /* 0x000fe400018e061a */
[----:B------:R-:W-:Y:S01]  /*36e60*/  IMAD.MOV.U32 R7, RZ, RZ, R8 ;  /* 0x000000ffff077224 */ /* 0x000fe200078e0008 */
[----:B------:R-:W-:Y:S01]  /*36e70*/  IADD3.X R14, PT, PT, R16, 0x2, RZ, P1, !PT ;  /* 0x00000002100e7810 */ /* 0x000fe20000ffe4ff */
[----:B------:R-:W-:-:S06]  /*36e80*/  IMAD.MOV.U32 R8, RZ, RZ, R13 ;  /* 0x000000ffff087224 */ /* 0x000fcc00078e000d */
        /* <DEDUP_REMOVED lines=15> */
.L_x_211:
[----:B------:R-:W-:Y:S05]  /*36f80*/  BSYNC.RELIABLE B1 ;  /* 0x0000000000017941 */ /* 0x000fea0003800100 */
.L_x_210:
        /* <DEDUP_REMOVED lines=8> */
[----:B------:R-:W-:Y:S02]  /*37010*/  IADD3 R13, P4, PT, R25, 0xb73, RZ ;  /* 0x00000b73190d7810 */ /* 0x000fe40007f9e0ff */
        /* <DEDUP_REMOVED lines=14> */
[----:B------:R-:W-:Y:S01]  /*37100*/  IADD3.X R14, PT, PT, R16, 0x3, RZ, P4, !PT ;  /* 0x00000003100e7810 */ /* 0x000fe200027fe4ff */
[----:B------:R-:W-:Y:S01]  /*37110*/  IMAD.X R17, R17, 0x1, R20, P1 ;  /* 0x0000000111117824 */ /* 0x000fe200008e0614 */
[----:B------:R-:W-:-:S04]  /*37120*/  IADD3 R7, P2, P3, R7, 0x1, R9 ;  /* 0x0000000107077810 */ /* 0x000fc80007b5e009 */
[----:B------:R-:W-:Y:S01]  /*37130*/  IADD3.X R8, PT, PT, R8, RZ, R9, P2, P3 ;  /* 0x000000ff08087210 */ /* 0x000fe200017e6409 */
[----:B------:R-:W-:Y:S02]  /*37140*/  IMAD.MOV.U32 R9, RZ, RZ, R10 ;  /* 0x000000ffff097224 */ /* 0x000fe400078e000a */
[----:B------:R-:W-:-:S07]  /*37150*/  IMAD.MOV.U32 R10, RZ, RZ, R17 ;  /* 0x000000ffff0a7224 */ /* 0x000fce00078e0011 */
.L_x_207:
[----:B------:R-:W-:Y:S05]  /*37160*/  BSYNC.RECONVERGENT B0 ;  /* 0x0000000000007941 */ /* 0x000fea0003800200 */
.L_x_205:
[----:B------:R-:W-:Y:S05]  /*37170*/  WARPSYNC.ALL ;  /* 0x0000000000007948 */ /* 0x000fea0003800000 */
[----:B------:R-:W-:Y:S01]  /*37180*/  UIADD3 UR4, UPT, UPT, UR4, 0x1, URZ ;  /* 0x0000000104047890 */ /* 0x000fe2000fffe0ff */
[----:B------:R-:W-:Y:S02]  /*37190*/  IMAD.MOV.U32 R20, RZ, RZ, R42 ;  /* 0x000000ffff147224 */ /* 0x000fe400078e002a */
[----:B------:R-:W-:Y:S01]  /*371a0*/  IMAD.MOV.U32 R21, RZ, RZ, R43 ;  /* 0x000000ffff157224 */ /* 0x000fe200078e002b */
[----:B------:R-:W-:Y:S01]  /*371b0*/  UISETP.NE.AND UP0, UPT, UR4, 0x5db, UPT ;  /* 0x000005db0400788c */ /* 0x000fe2000bf05270 */
[----:B------:R-:W-:-:S02]  /*371c0*/  IMAD.MOV.U32 R22, RZ, RZ, R40 ;  /* 0x000000ffff167224 */ /* 0x000fc400078e0028 */
[----:B------:R-:W-:Y:S02]  /*371d0*/  IMAD.MOV.U32 R23, RZ, RZ, R41 ;  /* 0x000000ffff177224 */ /* 0x000fe400078e0029 */
[----:B------:R-:W-:Y:S02]  /*371e0*/  IMAD.MOV.U32 R16, RZ, RZ, R13 ;  /* 0x000000ffff107224 */ /* 0x000fe400078e000d */
[----:B------:R-:W-:Y:S01]  /*371f0*/  IMAD.MOV.U32 R17, RZ, RZ, R14 ;  /* 0x000000ffff117224 */ /* 0x000fe200078e000e */
[----:B------:R0:W-:Y:S01]  /*37200*/  STL.128 [UR9+-0x10], R20 ;  /* 0xfffff014ff007987 */ /* 0x0001e20008100c09 */
[----:B------:R-:W-:Y:S02]  /*37210*/  IMAD.MOV.U32 R18, RZ, RZ, R11 ;  /* 0x000000ffff127224 */ /* 0x000fe400078e000b */
[----:B------:R-:W-:-:S05]  /*37220*/  IMAD.MOV.U32 R19, RZ, RZ, R12 ;  /* 0x000000ffff137224 */ /* 0x000fca00078e000c */
[----:B------:R1:W-:Y:S01]  /*37230*/  STL.128 [UR11+-0x10], R16 ;  /* 0xfffff010ff007987 */ /* 0x0003e20008100c0b */
[----:B0-----:R-:W-:Y:S02]  /*37240*/  IMAD.MOV.U32 R20, RZ, RZ, R44 ;  /* 0x000000ffff147224 */ /* 0x001fe400078e002c */
[----:B------:R-:W-:Y:S02]  /*37250*/  IMAD.MOV.U32 R21, RZ, RZ, R45 ;  /* 0x000000ffff157224 */ /* 0x000fe400078e002d */
[----:B------:R-:W-:Y:S02]  /*37260*/  IMAD.MOV.U32 R22, RZ, RZ, R46 ;  /* 0x000000ffff167224 */ /* 0x000fe400078e002e */
[----:B------:R-:W-:Y:S02]  /*37270*/  IMAD.MOV.U32 R23, RZ, RZ, R47 ;  /* 0x000000ffff177224 */ /* 0x000fe400078e002f */
[----:B-1----:R-:W-:Y:S02]  /*37280*/  IMAD.MOV.U32 R16, RZ, RZ, R9 ;  /* 0x000000ffff107224 */ /* 0x002fe400078e0009 */
[----:B------:R-:W-:Y:S01]  /*37290*/  IMAD.MOV.U32 R17, RZ, RZ, R10 ;  /* 0x000000ffff117224 */ /* 0x000fe200078e000a */
[----:B------:R0:W-:Y:S01]  /*372a0*/  STL.128 [UR9], R20 ;  /* 0x00000014ff007987 */ /* 0x0001e20008100c09 */
[----:B------:R-:W-:Y:S01]  /*372b0*/  IMAD.MOV.U32 R18, RZ, RZ, R7 ;  /* 0x000000ffff127224 */ /* 0x000fe200078e0007 */
[----:B------:R-:W-:Y:S01]  /*372c0*/  UIADD3 UR9, UPT, UPT, UR9, 0x20, URZ ;  /* 0x0000002009097890 */ /* 0x000fe2000fffe0ff */
[----:B------:R-:W-:-:S05]  /*372d0*/  IMAD.MOV.U32 R19, RZ, RZ, R8 ;  /* 0x000000ffff137224 */ /* 0x000fca00078e0008 */
[----:B------:R0:W-:Y:S01]  /*372e0*/  STL.128 [UR11], R16 ;  /* 0x00000010ff007987 */ /* 0x0001e20008100c0b */
[----:B------:R-:W-:Y:S01]  /*372f0*/  UIADD3 UR11, UPT, UPT, UR11, 0x20, URZ ;  /* 0x000000200b0b7890 */ /* 0x000fe2000fffe0ff */
[----:B------:R-:W-:Y:S11]  /*37300*/  BRA.U UP0, `(.L_x_212) ;  /* 0xfffffe4d00107547 */ /* 0x000ff6000b83ffff */
[----:B------:R-:W-:Y:S01]  /*37310*/  IMAD.MOV.U32 R8, RZ, RZ, R0 ;  /* 0x000000ffff087224 */ /* 0x000fe200078e0000 */
[----:B------:R-:W-:Y:S01]  /*37320*/  UMOV UR4, URZ ;  /* 0x000000ff00047c82 */ /* 0x000fe20008000000 */
[----:B------:R-:W-:Y:S01]  /*37330*/  IMAD.MOV.U32 R9, RZ, RZ, R82 ;  /* 0x000000ffff097224 */ /* 0x000fe200078e0052 */
[----:B------:R-:W-:Y:S01]  /*37340*/  UMOV UR5, URZ ;  /* 0x000000ff00057c82 */ /* 0x000fe20008000000 */
[----:B------:R-:W-:Y:S02]  /*37350*/  IMAD.MOV.U32 R10, RZ, RZ, R5 ;  /* 0x000000ffff0a7224 */ /* 0x000fe400078e0005 */
[----:B------:R-:W-:Y:S02]  /*37360*/  IMAD.MOV.U32 R11, RZ, RZ, R6 ;  /* 0x000000ffff0b7224 */ /* 0x000fe400078e0006 */
[----:B0-----:R-:W-:Y:S02]  /*37370*/  IMAD.MOV.U32 R16, RZ, RZ, R3 ;  /* 0x000000ffff107224 */ /* 0x001fe400078e0003 */
[----:B------:R-:W-:Y:S01]  /*37380*/  IMAD.MOV.U32 R17, RZ, RZ, R4 ;  /* 0x000000ffff117224 */ /* 0x000fe200078e0004 */
[----:B------:R0:W-:Y:S01]  /*37390*/  STL.128 [R1+0x17700], R8 ;  /* 0x0177000801007387 */ /* 0x0001e20000100c00 */
[----:B------:R-:W-:-:S02]  /*373a0*/  IMAD.MOV.U32 R18, RZ, RZ, R2 ;  /* 0x000000ffff127224 */ /* 0x000fc400078e0002 */
[----:B------:R-:W-:Y:S02]  /*373b0*/  IMAD.MOV.U32 R19, RZ, RZ, R79 ;  /* 0x000000ffff137224 */ /* 0x000fe400078e004f */
[C---:B------:R-:W-:Y:S02]  /*373c0*/  VIADD R12, R1.reuse, 0xbbb0 ;  /* 0x0000bbb0010c7836 */ /* 0x040fe40000000000 */
[----:B------:R-:W-:Y:S01]  /*373d0*/  VIADD R13, R1, 0x17730 ;  /* 0x00017730010d7836 */ /* 0x000fe20000000000 */
[----:B------:R0:W-:Y:S06]  /*373e0*/  STL.128 [R1+0x17710], R16 ;  /* 0x0177101001007387 */ /* 0x0001ec0000100c00 */
.L_x_222:
[----:B0-----:R-:W2:Y:S04]  /*373f0*/  LDL.128 R8, [R12+-0x10] ;  /* 0xfffff0000c087983 */ /* 0x001ea80000100c00 */
[----:B------:R-:W3:Y:S01]  /*37400*/  LDL.128 R16, [R12] ;  /* 0x000000000c107983 */ /* 0x000ee20000100c00 */
[----:B------:R-:W-:Y:S01]  /*37410*/  BSSY.RECONVERGENT B0, `(.L_x_213) ;  /* 0x00001a9000007945 */ /* 0x000fe20003800200 */
[----:B--2---:R-:W-:-:S04]  /*37420*/  IMAD.WIDE.U32 R20, R82, R8, RZ ;  /* 0x0000000852147225 */ /* 0x004fc800078e00ff */
        /* <DEDUP_REMOVED lines=13> */
[----:B------:R-:W-:Y:S02]  /*37500*/  IMAD R7, R10, R82, R7 ;  /* 0x000000520a077224 */ /* 0x000fe400078e0207 */
[----:B------:R-:W-:Y:S01]  /*37510*/  IMAD.WIDE.U32 R26, P5, R9, R5, R28 ;  /* 0x00000005091a7225 */ /* 0x000fe200078a001c */
[----:B------:R-:W-:-:S03]  /*37520*/  IADD3 R28, P4, PT, R22, R24, RZ ;  /* 0x00000018161c7210 */ /* 0x000fc60007f9e0ff */
[----:B------:R-:W-:Y:S01]  /*37530*/  IMAD.IADD R7, R25, 0x1, R7 ;  /* 0x0000000119077824 */ /* 0x000fe200078e0207 */
[----:B------:R-:W-:Y:S01]  /*37540*/  ISETP.GE.U32.AND P0, PT, R28, R24, PT ;  /* 0x000000181c00720c */ /* 0x000fe20003f06070 */
[----:B------:R-:W-:-:S04]  /*37550*/  IMAD.WIDE.U32 R32, R6, R10, RZ ;  /* 0x0000000a06207225 */ /* 0x000fc800078e00ff */
[----:B------:R-:W-:Y:S02]  /*37560*/  IMAD.X R29, R7, 0x1, R23, P4 ;  /* 0x00000001071d7824 */ /* 0x000fe400020e0617 */
[----:B------:R-:W-:-:S03]  /*37570*/  IMAD.WIDE.U32 R36, R5, R10, RZ ;  /* 0x0000000a05247225 */ /* 0x000fc600078e00ff */
[----:B------:R-:W-:Y:S01]  /*37580*/  ISETP.GE.U32.AND.EX P0, PT, R29, R7, PT, P0 ;  /* 0x000000071d00720c */ /* 0x000fe20003f06100 */
[----:B------:R-:W-:-:S04]  /*37590*/  IMAD.WIDE.U32 R32, P1, R11, R5, R32 ;  /* 0x000000050b207225 */ /* 0x000fc80007820020 */
[----:B------:R-:W-:Y:S01]  /*375a0*/  IMAD.X R31, RZ, RZ, RZ, P2 ;  /* 0x000000ffff1f7224 */ /* 0x000fe200010e06ff */
[----:B------:R-:W-:Y:S01]  /*375b0*/  IADD3 RZ, P2, PT, R37, R32, RZ ;  /* 0x0000002025ff7210 */ /* 0x000fe20007f5e0ff */
[----:B------:R-:W-:Y:S02]  /*375c0*/  IMAD.MOV.U32 R30, RZ, RZ, R21 ;  /* 0x000000ffff1e7224 */ /* 0x000fe400078e0015 */
[-C--:B---3--:R-:W-:Y:S02]  /*375d0*/  IMAD R7, R17, R0.reuse, RZ ;  /* 0x0000000011077224 */ /* 0x088fe400078e02ff */
[----:B------:R-:W-:-:S04]  /*375e0*/  IMAD.WIDE.U32 R24, R16, R0, RZ ;  /* 0x0000000010187225 */ /* 0x000fc800078e00ff */
[-C--:B------:R-:W-:Y:S01]  /*375f0*/  IMAD R47, R16, R82.reuse, R7 ;  /* 0x00000052102f7224 */ /* 0x080fe200078e0207 */
[----:B------:R-:W-:Y:S01]  /*37600*/  SEL R7, RZ, 0x1, P0 ;  /* 0x00000001ff077807 */ /* 0x000fe20000000000 */
[----:B------:R-:W-:-:S04]  /*37610*/  IMAD.WIDE.U32.X R30, R11, R82, R30, P3 ;  /* 0x000000520b1e7225 */ /* 0x000fc800018e041e */
[----:B------:R-:W-:Y:S01]  /*37620*/  IMAD.WIDE.U32 R34, R5, R8, RZ ;  /* 0x0000000805227225 */ /* 0x000fe200078e00ff */
[----:B------:R-:W-:-:S03]  /*37630*/  IADD3 R30, P0, P3, R24, R30, R7 ;  /* 0x0000001e181e7210 */ /* 0x000fc60007b1e007 */
[----:B------:R-:W-:Y:S01]  /*37640*/  IMAD R37, R9, R5, RZ ;  /* 0x0000000509257224 */ /* 0x000fe200078e02ff */
[----:B------:R-:W-:Y:S01]  /*37650*/  IADD3 RZ, P6, PT, R35, R26, RZ ;  /* 0x0000001a23ff7210 */ /* 0x000fe20007fde0ff */
[----:B------:R-:W-:-:S04]  /*37660*/  IMAD.WIDE.U32 R22, R4, R8, RZ ;  /* 0x0000000804167225 */ /* 0x000fc800078e00ff */
[----:B------:R-:W-:Y:S02]  /*37670*/  IMAD.IADD R47, R25, 0x1, R47 ;  /* 0x00000001192f7824 */ /* 0x000fe400078e022f */
[----:B------:R-:W-:-:S03]  /*37680*/  IMAD.WIDE.U32 R20, R8, R5, R28 ;  /* 0x0000000508147225 */ /* 0x000fc600078e001c */
[----:B------:R-:W-:Y:S01]  /*37690*/  IADD3.X R31, PT, PT, R47, R31, RZ, P0, P3 ;  /* 0x0000001f2f1f7210 */ /* 0x000fe200007e64ff */
[----:B------:R-:W-:Y:S01]  /*376a0*/  IMAD R7, R8, R6, R37 ;  /* 0x0000000608077224 */ /* 0x000fe200078e0225 */
[----:B------:R-:W-:Y:S01]  /*376b0*/  ISETP.GE.U32.AND P0, PT, R20, R28, PT ;  /* 0x0000001c1400720c */ /* 0x000fe20003f06070 */
[----:B------:R-:W-:-:S04]  /*376c0*/  IMAD.WIDE.U32 R34, R3, R8, RZ ;  /* 0x0000000803227225 */ /* 0x000fc800078e00ff */
[----:B------:R-:W-:-:S04]  /*376d0*/  IMAD.WIDE.U32 R22, P4, R9, R3, R22 ;  /* 0x0000000309167225 */ /* 0x000fc80007880016 */
[----:B------:R-:W-:Y:S01]  /*376e0*/  IMAD.IADD R7, R21, 0x1, R7 ;  /* 0x0000000115077824 */ /* 0x000fe200078e0207 */
[----:B------:R-:W-:Y:S01]  /*376f0*/  IADD3 RZ, P3, PT, R35, R22, RZ ;  /* 0x0000001623ff7210 */ /* 0x000fe20007f7e0ff */
[----:B------:R-:W-:-:S03]  /*37700*/  IMAD.WIDE.U32 R36, R4, R10, RZ ;  /* 0x0000000a04247225 */ /* 0x000fc600078e00ff */
[----:B------:R-:W-:Y:S01]  /*37710*/  ISETP.GE.U32.AND.EX P0, PT, R7, R29, PT, P0 ;  /* 0x0000001d0700720c */ /* 0x000fe20003f06100 */
[----:B------:R-:W-:Y:S02]  /*37720*/  IMAD.X R35, RZ, RZ, RZ, P5 ;  /* 0x000000ffff237224 */ /* 0x000fe400028e06ff */
[C---:B------:R-:W-:Y:S02]  /*37730*/  IMAD R25, R11.reuse, R5, RZ ;  /* 0x000000050b197224 */ /* 0x040fe400078e02ff */
[----:B------:R-:W-:Y:S02]  /*37740*/  IMAD.MOV.U32 R34, RZ, RZ, R27 ;  /* 0x000000ffff227224 */ /* 0x000fe400078e001b */
[----:B------:R-:W-:-:S04]  /*37750*/  IMAD.WIDE.U32 R26, P5, R11, R3, R36 ;  /* 0x000000030b1a7225 */ /* 0x000fc800078a0024 */
[C---:B------:R-:W-:Y:S01]  /*37760*/  IMAD R51, R10.reuse, R6, R25 ;  /* 0x000000060a337224 */ /* 0x040fe200078e0219 */
[----:B------:R-:W-:Y:S01]  /*37770*/  SEL R25, RZ, 0x1, P0 ;  /* 0x00000001ff197807 */ /* 0x000fe20000000000 */
[----:B------:R-:W-:-:S04]  /*37780*/  IMAD.WIDE.U32 R36, R10, R5, R30 ;  /* 0x000000050a247225 */ /* 0x000fc800078e001e */
[----:B------:R-:W-:-:S04]  /*37790*/  IMAD.WIDE.U32.X R34, R9, R6, R34, P6 ;  /* 0x0000000609227225 */ /* 0x000fc800030e0422 */
[----:B------:R-:W-:Y:S01]  /*377a0*/  IMAD.IADD R51, R37, 0x1, R51 ;  /* 0x0000000125337824 */ /* 0x000fe200078e0233 */
[----:B------:R-:W-:Y:S01]  /*377b0*/  IADD3 R34, P0, P6, R36, R34, R25 ;  /* 0x0000002224227210 */ /* 0x000fe20007e1e019 */
[----:B------:R-:W-:-:S03]  /*377c0*/  IMAD.WIDE.U32 R44, R82, R16, RZ ;  /* 0x00000010522c7225 */ /* 0x000fc600078e00ff */
[----:B------:R-:W-:Y:S01]  /*377d0*/  IADD3.X R35, PT, PT, R51, R35, RZ, P0, P6 ;  /* 0x0000002333237210 */ /* 0x000fe200007ec4ff */
[----:B------:R-:W-:-:S04]  /*377e0*/  IMAD.WIDE.U32 R42, R6, R16, RZ ;  /* 0x00000010062a7225 */ /* 0x000fc800078e00ff */
[----:B------:R-:W-:-:S04]  /*377f0*/  IMAD.WIDE.U32 R38, R3, R10, RZ ;  /* 0x0000000a03267225 */ /* 0x000fc800078e00ff */
[----:B------:R-:W-:Y:S02]  /*37800*/  IMAD.MOV.U32 R28, RZ, RZ, R33 ;  /* 0x000000ffff1c7224 */ /* 0x000fe400078e0021 */
[----:B------:R-:W-:Y:S01]  /*37810*/  IMAD.X R33, RZ, RZ, RZ, P4 ;  /* 0x000000ffff217224 */ /* 0x000fe200020e06ff */
[----:B------:R-:W-:Y:S01]  /*37820*/  ISETP.GE.U32.AND P4, PT, R30, R24, PT ;  /* 0x000000181e00720c */ /* 0x000fe20003f86070 */
[----:B------:R-:W-:-:S03]  /*37830*/  IMAD.WIDE.U32 R40, R6, R18, RZ ;  /* 0x0000001206287225 */ /* 0x000fc600078e00ff */
[----:B------:R-:W-:Y:S01]  /*37840*/  ISETP.GE.U32.AND.EX P4, PT, R31, R47, PT, P4 ;  /* 0x0000002f1f00720c */ /* 0x000fe20003f86140 */
[----:B------:R-:W-:-:S03]  /*37850*/  IMAD.WIDE.U32 R44, P6, R17, R0, R44 ;  /* 0x00000000112c7225 */ /* 0x000fc600078c002c */
[----:B------:R-:W-:Y:S01]  /*37860*/  SEL R55, RZ, 0x1, P4 ;  /* 0x00000001ff377807 */ /* 0x000fe20002000000 */
[----:B------:R-:W-:-:S04]  /*37870*/  IMAD.WIDE.U32 R48, R0, R16, RZ ;  /* 0x0000001000307225 */ /* 0x000fc800078e00ff */
[----:B------:R-:W-:-:S04]  /*37880*/  IMAD.WIDE.U32 R42, P0, R17, R5, R42 ;  /* 0x00000005112a7225 */ /* 0x000fc8000780002a */
[----:B------:R-:W-:Y:S01]  /*37890*/  IMAD.X R29, RZ, RZ, RZ, P1 ;  /* 0x000000ffff1d7224 */ /* 0x000fe200008e06ff */
[----:B------:R-:W-:Y:S01]  /*378a0*/  IADD3 RZ, P1, PT, R39, R26, RZ ;  /* 0x0000001a27ff7210 */ /* 0x000fe20007f3e0ff */
[----:B------:R-:W-:Y:S02]  /*378b0*/  IMAD.MOV.U32 R32, RZ, RZ, R23 ;  /* 0x000000ffff207224 */ /* 0x000fe400078e0017 */
[----:B------:R-:W-:Y:S02]  /*378c0*/  IMAD.X R23, RZ, RZ, RZ, P6 ;  /* 0x000000ffff177224 */ /* 0x000fe400030e06ff */
[----:B------:R-:W-:-:S04]  /*378d0*/  IMAD.WIDE.U32 R38, R5, R16, RZ ;  /* 0x0000001005267225 */ /* 0x000fc800078e00ff */
[----:B------:R-:W-:Y:S01]  /*378e0*/  IMAD.X R25, RZ, RZ, RZ, P0 ;  /* 0x000000ffff197224 */ /* 0x000fe200000e06ff */
[----:B------:R-:W-:Y:S01]  /*378f0*/  IADD3 RZ, P0, PT, R49, R44, RZ ;  /* 0x0000002c31ff7210 */ /* 0x000fe20007f1e0ff */
[----:B------:R-:W-:Y:S01]  /*37900*/  IMAD.WIDE.U32 R40, P6, R19, R5, R40 ;  /* 0x0000000513287225 */ /* 0x000fe200078c0028 */
[----:B------:R-:W-:-:S03]  /*37910*/  IADD3 RZ, P4, PT, R39, R42, RZ ;  /* 0x0000002a27ff7210 */ /* 0x000fc60007f9e0ff */
[----:B------:R-:W-:-:S04]  /*37920*/  IMAD.WIDE.U32 R46, R5, R18, RZ ;  /* 0x00000012052e7225 */ /* 0x000fc800078e00ff */
[----:B------:R-:W-:Y:S02]  /*37930*/  IMAD.MOV.U32 R22, RZ, RZ, R45 ;  /* 0x000000ffff167224 */ /* 0x000fe400078e002d */
[----:B------:R-:W-:Y:S02]  /*37940*/  IMAD R37, R19, R0, RZ ;  /* 0x0000000013257224 */ /* 0x000fe400078e02ff */
[----:B------:R-:W-:Y:S01]  /*37950*/  IMAD.X R49, RZ, RZ, RZ, P6 ;  /* 0x000000ffff317224 */ /* 0x000fe200030e06ff */
[----:B------:R-:W-:Y:S01]  /*37960*/  IADD3 RZ, P6, PT, R47, R40, RZ ;  /* 0x000000282fff7210 */ /* 0x000fe20007fde0ff */
[----:B------:R-:W-:Y:S01]  /*37970*/  IMAD.WIDE.U32.X R38, R17, R82, R22, P0 ;  /* 0x0000005211267225 */ /* 0x000fe200000e0416 */
[----:B------:R-:W-:-:S03]  /*37980*/  ISETP.GE.U32.AND P0, PT, R36, R30, PT ;  /* 0x0000001e2400720c */ /* 0x000fc60003f06070 */
[----:B------:R-:W-:Y:S01]  /*37990*/  IMAD.MOV.U32 R24, RZ, RZ, R43 ;  /* 0x000000ffff187224 */ /* 0x000fe200078e002b */
[----:B------:R-:W-:Y:S01]  /*379a0*/  ISETP.GE.U32.AND.EX P0, PT, R51, R31, PT, P0 ;  /* 0x0000001f3300720c */ /* 0x000fe20003f06100 */
[----:B------:R-:W-:Y:S02]  /*379b0*/  IMAD.MOV.U32 R48, RZ, RZ, R41 ;  /* 0x000000ffff307224 */ /* 0x000fe400078e0029 */
[----:B------:R-:W-:-:S04]  /*379c0*/  IMAD.WIDE.U32 R22, R18, R0, RZ ;  /* 0x0000000012167225 */ /* 0x000fc800078e00ff */
[----:B------:R-:W-:Y:S02]  /*379d0*/  IMAD R53, R18, R82, R37 ;  /* 0x0000005212357224 */ /* 0x000fe400078e0225 */
[----:B------:R-:W-:Y:S01]  /*379e0*/  IMAD.WIDE.U32.X R28, R11, R6, R28, P2 ;  /* 0x000000060b1c7225 */ /* 0x000fe200010e041c */
[----:B------:R-:W-:-:S03]  /*379f0*/  ISETP.GE.U32.AND P2, PT, R34, R36, PT ;  /* 0x000000242200720c */ /* 0x000fc60003f46070 */
[----:B------:R-:W-:Y:S01]  /*37a00*/  IMAD.WIDE.U32 R36, R82, R18, RZ ;  /* 0x0000001252247225 */ /* 0x000fe200078e00ff */
[----:B------:R-:W-:-:S03]  /*37a10*/  ISETP.GE.U32.AND.EX P2, PT, R35, R51, PT, P2 ;  /* 0x000000332300720c */ /* 0x000fc60003f46120 */
[----:B------:R-:W-:Y:S01]  /*37a20*/  IMAD.IADD R53, R23, 0x1, R53 ;  /* 0x0000000117357824 */ /* 0x000fe200078e0235 */
[----:B------:R-:W-:Y:S01]  /*37a30*/  SEL R47, RZ, 0x1, P2 ;  /* 0x00000001ff2f7807 */ /* 0x000fe20001000000 */
[----:B------:R-:W-:-:S04]  /*37a40*/  IMAD.WIDE.U32.X R24, R17, R6, R24, P4 ;  /* 0x0000000611187225 */ /* 0x000fc800020e0418 */
[----:B------:R-:W-:Y:S01]  /*37a50*/  IMAD.WIDE.U32.X R48, R19, R6, R48, P6 ;  /* 0x0000000613307225 */ /* 0x000fe200030e0430 */
[----:B------:R-:W-:-:S03]  /*37a60*/  IADD3 R30, P6, P4, R22, R38, R55 ;  /* 0x00000026161e7210 */ /* 0x000fc60007cde037 */
[----:B------:R-:W-:Y:S01]  /*37a70*/  IMAD R45, R17, R5, RZ ;  /* 0x00000005112d7224 */ /* 0x000fe200078e02ff */
[----:B------:R-:W-:Y:S01]  /*37a80*/  IADD3.X R31, PT, PT, R53, R39, RZ, P6, P4 ;  /* 0x00000027351f7210 */ /* 0x000fe200037e84ff */
[C---:B------:R-:W-:Y:S02]  /*37a90*/  IMAD R41, R19.reuse, R5, RZ ;  /* 0x0000000513297224 */ /* 0x040fe400078e02ff */
[-C--:B------:R-:W-:Y:S02]  /*37aa0*/  IMAD R45, R16, R6.reuse, R45 ;  /* 0x00000006102d7224 */ /* 0x080fe400078e022d */
[----:B------:R-:W-:Y:S01]  /*37ab0*/  IMAD R41, R18, R6, R41 ;  /* 0x0000000612297224 */ /* 0x000fe200078e0229 */
[----:B------:R-:W-:Y:S01]  /*37ac0*/  SEL R6, RZ, 0x1, P0 ;  /* 0x00000001ff067807 */ /* 0x000fe20000000000 */
[----:B------:R-:W-:Y:S01]  /*37ad0*/  IMAD.WIDE.U32 R36, P4, R19, R0, R36 ;  /* 0x0000000013247225 */ /* 0x000fe20007880024 */
[----:B------:R-:W-:Y:S02]  /*37ae0*/  ISETP.GE.U32.AND P0, PT, R30, R22, PT ;  /* 0x000000161e00720c */ /* 0x000fe40003f06070 */
[----:B------:R-:W-:Y:S01]  /*37af0*/  IADD3 R47, P2, P6, R47, R28, R6 ;  /* 0x0000001c2f2f7210 */ /* 0x000fe20007e5e006 */
[----:B------:R-:W-:Y:S01]  /*37b00*/  IMAD.WIDE.U32 R42, R0, R18, RZ ;  /* 0x00000012002a7225 */ /* 0x000fe200078e00ff */
[----:B------:R-:W-:-:S02]  /*37b10*/  ISETP.GE.U32.AND.EX P0, PT, R31, R53, PT, P0 ;  /* 0x000000351f00720c */ /* 0x000fc40003f06100 */
[----:B------:R-:W-:Y:S01]  /*37b20*/  IADD3.X R6, PT, PT, RZ, R29, RZ, P2, P6 ;  /* 0x0000001dff067210 */ /* 0x000fe200017ec4ff */
[----:B------:R-:W-:Y:S01]  /*37b30*/  IMAD.X R23, RZ, RZ, RZ, P4 ;  /* 0x000000ffff177224 */ /* 0x000fe200020e06ff */
[----:B------:R-:W-:Y:S01]  /*37b40*/  IADD3 RZ, P4, PT, R43, R36, RZ ;  /* 0x000000242bff7210 */ /* 0x000fe20007f9e0ff */
[----:B------:R-:W-:Y:S01]  /*37b50*/  IMAD.MOV.U32 R22, RZ, RZ, R37 ;  /* 0x000000ffff167224 */ /* 0x000fe200078e0025 */
[----:B------:R-:W-:Y:S01]  /*37b60*/  SEL R37, RZ, 0x1, P0 ;  /* 0x00000001ff257807 */ /* 0x000fe20000000000 */
[----:B------:R-:W-:-:S04]  /*37b70*/  IMAD.WIDE.U32 R38, R16, R5, R30 ;  /* 0x0000000510267225 */ /* 0x000fc800078e001e */
[----:B------:R-:W-:Y:S01]  /*37b80*/  IMAD.WIDE.U32.X R28, R19, R82, R22, P4 ;  /* 0x00000052131c7225 */ /* 0x000fe200020e0416 */
[----:B------:R-:W-:-:S03]  /*37b90*/  ISETP.GE.U32.AND P2, PT, R38, R30, PT ;  /* 0x0000001e2600720c */ /* 0x000fc60003f46070 */
[-C--:B------:R-:W-:Y:S01]  /*37ba0*/  IMAD R43, R9, R3.reuse, RZ ;  /* 0x00000003092b7224 */ /* 0x080fe200078e02ff */
[----:B------:R-:W-:Y:S01]  /*37bb0*/  IADD3 R36, P0, PT, R37, R28, RZ ;  /* 0x0000001c25247210 */ /* 0x000fe20007f1e0ff */
[----:B------:R-:W-:Y:S01]  /*37bc0*/  IMAD.IADD R45, R39, 0x1, R45 ;  /* 0x00000001272d7824 */ /* 0x000fe200078e022d */
[----:B------:R-:W-:Y:S01]  /*37bd0*/  IADD3 R28, P6, PT, R47, R38, RZ ;  /* 0x000000262f1c7210 */ /* 0x000fe20007fde0ff */
[----:B------:R-:W-:-:S03]  /*37be0*/  IMAD.WIDE.U32 R22, R8, R3, R34 ;  /* 0x0000000308167225 */ /* 0x000fc600078e0022 */
[C---:B------:R-:W-:Y:S01]  /*37bf0*/  ISETP.GE.U32.AND.EX P2, PT, R45.reuse, R31, PT, P2 ;  /* 0x0000001f2d00720c */ /* 0x040fe20003f46120 */
[----:B------:R-:W-:Y:S01]  /*37c00*/  IMAD R43, R8, R4, R43 ;  /* 0x00000004082b7224 */ /* 0x000fe200078e022b */
[----:B------:R-:W-:Y:S01]  /*37c10*/  ISETP.GE.U32.AND P4, PT, R22, R34, PT ;  /* 0x000000221600720c */ /* 0x000fe20003f86070 */
[----:B------:R-:W-:Y:S01]  /*37c20*/  IMAD.X R37, RZ, RZ, R29, P0 ;  /* 0x000000ffff257224 */ /* 0x000fe200000e061d */
[----:B------:R-:W-:Y:S01]  /*37c30*/  ISETP.GE.U32.AND P0, PT, R28, R38, PT ;  /* 0x000000261c00720c */ /* 0x000fe20003f06070 */
[----:B------:R-:W-:Y:S01]  /*37c40*/  IMAD.X R29, R45, 0x1, R6, P6 ;  /* 0x000000012d1d7824 */ /* 0x000fe200030e0606 */
[----:B------:R-:W-:Y:S01]  /*37c50*/  SEL R6, RZ, 0x1, P2 ;  /* 0x00000001ff067807 */ /* 0x000fe20001000000 */
[----:B------:R-:W-:Y:S02]  /*37c60*/  IMAD.IADD R51, R23, 0x1, R43 ;  /* 0x0000000117337824 */ /* 0x000fe400078e022b */
[----:B------:R-:W-:Y:S01]  /*37c70*/  IMAD R39, R11, R3, RZ ;  /* 0x000000030b277224 */ /* 0x000fe200078e02ff */
[----:B------:R-:W-:Y:S01]  /*37c80*/  ISETP.GE.U32.AND.EX P0, PT, R29, R45, PT, P0 ;  /* 0x0000002d1d00720c */ /* 0x000fe20003f06100 */
[----:B------:R-:W-:Y:S01]  /*37c90*/  IMAD.WIDE.U32 R30, R18, R5, R36 ;  /* 0x00000005121e7225 */ /* 0x000fe200078e0024 */
[----:B------:R-:W-:-:S02]  /*37ca0*/  ISETP.GE.U32.AND.EX P4, PT, R51, R35, PT, P4 ;  /* 0x000000233300720c */ /* 0x000fc40003f86140 */
[----:B------:R-:W-:Y:S01]  /*37cb0*/  SEL R45, RZ, 0x1, P0 ;  /* 0x00000001ff2d7807 */ /* 0x000fe20000000000 */
[-C--:B------:R-:W-:Y:S01]  /*37cc0*/  IMAD R43, R10, R4.reuse, R39 ;  /* 0x000000040a2b7224 */ /* 0x080fe200078e0227 */
[----:B------:R-:W-:Y:S01]  /*37cd0*/  SEL R35, RZ, 0x1, P4 ;  /* 0x00000001ff237807 */ /* 0x000fe20002000000 */
[----:B------:R-:W-:Y:S01]  /*37ce0*/  IMAD.WIDE.U32.X R38, R9, R4, R32, P3 ;  /* 0x0000000409267225 */ /* 0x000fe200018e0420 */
[----:B------:R-:W-:-:S03]  /*37cf0*/  IADD3 R45, P0, P4, R45, R24, R6 ;  /* 0x000000182d2d7210 */ /* 0x000fc60007c1e006 */
[----:B------:R-:W-:Y:S01]  /*37d00*/  IMAD.WIDE.U32 R32, R10, R3, R28 ;  /* 0x000000030a207225 */ /* 0x000fe200078e001c */
[----:B------:R-:W-:-:S03]  /*37d10*/  IADD3.X R6, PT, PT, RZ, R25, RZ, P0, P4 ;  /* 0x00000019ff067210 */ /* 0x000fc600007e84ff */
[----:B------:R-:W-:Y:S01]  /*37d20*/  IMAD.IADD R5, R33, 0x1, R43 ;  /* 0x0000000121057824 */ /* 0x000fe200078e022b */
[C---:B------:R-:W-:Y:S01]  /*37d30*/  IADD3 R24, P2, P3, R32.reuse, R38, R35 ;  /* 0x0000002620187210 */ /* 0x040fe20007b5e023 */
[----:B------:R-:W-:Y:S01]  /*37d40*/  IMAD.IADD R43, R31, 0x1, R41 ;  /* 0x000000011f2b7824 */ /* 0x000fe200078e0229 */
[----:B------:R-:W-:Y:S01]  /*37d50*/  ISETP.GE.U32.AND P6, PT, R32, R28, PT ;  /* 0x0000001c2000720c */ /* 0x000fe20003fc6070 */
[----:B------:R-:W-:Y:S01]  /*37d60*/  IMAD.WIDE.U32 R40, R2, R10, RZ ;  /* 0x0000000a02287225 */ /* 0x000fe200078e00ff */
[----:B------:R-:W-:Y:S02]  /*37d70*/  ISETP.GE.U32.AND P0, PT, R24, R32, PT ;  /* 0x000000201800720c */ /* 0x000fe40003f06070 */
[----:B------:R-:W-:Y:S01]  /*37d80*/  IADD3.X R25, PT, PT, R5, R39, RZ, P2, P3 ;  /* 0x0000002705197210 */ /* 0x000fe200017e64ff */
[----:B------:R-:W-:Y:S01]  /*37d90*/  IMAD.WIDE.U32 R38, R79, R10, RZ ;  /* 0x0000000a4f267225 */ /* 0x000fe200078e00ff */
[----:B------:R-:W-:Y:S02]  /*37da0*/  IADD3 R28, P3, PT, R45, R30, RZ ;  /* 0x0000001e2d1c7210 */ /* 0x000fe40007f7e0ff */
[----:B------:R-:W-:Y:S01]  /*37db0*/  ISETP.GE.U32.AND.EX P6, PT, R5, R29, PT, P6 ;  /* 0x0000001d0500720c */ /* 0x000fe20003fc6160 */
[----:B------:R-:W-:Y:S01]  /*37dc0*/  IMAD.WIDE.U32 R34, R79, R8, RZ ;  /* 0x000000084f227225 */ /* 0x000fe200078e00ff */
[----:B------:R-:W-:-:S03]  /*37dd0*/  ISETP.GE.U32.AND.EX P0, PT, R25, R5, PT, P0 ;  /* 0x000000051900720c */ /* 0x000fc60003f06100 */
[----:B------:R-:W-:Y:S01]  /*37de0*/  IMAD.X R29, R43, 0x1, R6, P3 ;  /* 0x000000012b1d7824 */ /* 0x000fe200018e0606 */
[----:B------:R-:W-:Y:S01]  /*37df0*/  SEL R6, RZ, 0x1, P6 ;  /* 0x00000001ff067807 */ /* 0x000fe20003000000 */
[----:B------:R-:W-:Y:S01]  /*37e00*/  IMAD.WIDE.U32 R38, P3, R11, R2, R38 ;  /* 0x000000020b267225 */ /* 0x000fe20007860026 */
[----:B------:R-:W-:Y:S02]  /*37e10*/  SEL R5, RZ, 0x1, P0 ;  /* 0x00000001ff057807 */ /* 0x000fe40000000000 */
[----:B------:R-:W-:Y:S01]  /*37e20*/  ISETP.GE.U32.AND P6, PT, R30, R36, PT ;  /* 0x000000241e00720c */ /* 0x000fe20003fc6070 */
[----:B------:R-:W-:Y:S01]  /*37e30*/  IMAD.X R31, RZ, RZ, RZ, P5 ;  /* 0x000000ffff1f7224 */ /* 0x000fe200028e06ff */
[----:B------:R-:W-:Y:S01]  /*37e40*/  ISETP.GE.U32.AND P0, PT, R28, R30, PT ;  /* 0x0000001e1c00720c */ /* 0x000fe20003f06070 */
[----:B------:R-:W-:Y:S01]  /*37e50*/  IMAD.MOV.U32 R30, RZ, RZ, R27 ;  /* 0x000000ffff1e7224 */ /* 0x000fe200078e001b */
[----:B------:R-:W-:Y:S01]  /*37e60*/  IADD3 RZ, P5, PT, R41, R38, RZ ;  /* 0x0000002629ff7210 */ /* 0x000fe20007fbe0ff */
[----:B------:R-:W-:Y:S01]  /*37e70*/  IMAD.WIDE.U32 R32, R2, R8, RZ ;  /* 0x0000000802207225 */ /* 0x000fe200078e00ff */
[----:B------:R-:W-:-:S03]  /*37e80*/  ISETP.GE.U32.AND.EX P0, PT, R29, R43, PT, P0 ;  /* 0x0000002b1d00720c */ /* 0x000fc60003f06100 */
[----:B------:R-:W-:Y:S01]  /*37e90*/  IMAD.WIDE.U32.X R40, R11, R4, R30, P1 ;  /* 0x000000040b287225 */ /* 0x000fe200008e041e */
[----:B------:R-:W-:Y:S02]  /*37ea0*/  ISETP.GE.U32.AND.EX P1, PT, R43, R37, PT, P6 ;  /* 0x000000252b00720c */ /* 0x000fe40003f26160 */
[----:B------:R-:W-:Y:S01]  /*37eb0*/  SEL R43, RZ, 0x1, P0 ;  /* 0x00000001ff2b7807 */ /* 0x000fe20000000000 */
[----:B------:R-:W-:Y:S01]  /*37ec0*/  IMAD.WIDE.U32 R34, P2, R9, R2, R34 ;  /* 0x0000000209227225 */ /* 0x000fe20007840022 */
[----:B------:R-:W-:-:S03]  /*37ed0*/  SEL R38, RZ, 0x1, P1 ;  /* 0x00000001ff267807 */ /* 0x000fc60000800000 */
[----:B------:R-:W-:Y:S01]  /*37ee0*/  IMAD.WIDE.U32 R26, R4, R16, RZ ;  /* 0x00000010041a7225 */ /* 0x000fe200078e00ff */
[----:B------:R-:W-:-:S03]  /*37ef0*/  IADD3 RZ, P4, PT, R33, R34, RZ ;  /* 0x0000002221ff7210 */ /* 0x000fc60007f9e0ff */
[----:B------:R-:W-:Y:S01]  /*37f00*/  IMAD.X R33, RZ, RZ, RZ, P3 ;  /* 0x000000ffff217224 */ /* 0x000fe200018e06ff */
[----:B------:R-:W-:Y:S01]  /*37f10*/  IADD3 R38, P1, P3, R43, R48, R38 ;  /* 0x000000302b267210 */ /* 0x000fe20007b3e026 */
[----:B------:R-:W-:Y:S01]  /*37f20*/  IMAD.X R31, RZ, RZ, RZ, P2 ;  /* 0x000000ffff1f7224 */ /* 0x000fe200010e06ff */
[----:B------:R-:W-:Y:S01]  /*37f30*/  IADD3 R5, P2, P6, R5, R40, R6 ;  /* 0x0000002805057210 */ /* 0x000fe20007e5e006 */
[----:B------:R-:W-:-:S03]  /*37f40*/  IMAD.WIDE.U32 R42, R4, R18, RZ ;  /* 0x00000012042a7225 */ /* 0x000fc600078e00ff */
[----:B------:R-:W-:Y:S01]  /*37f50*/  IADD3.X R6, PT, PT, RZ, R41, RZ, P2, P6 ;  /* 0x00000029ff067210 */ /* 0x000fe200017ec4ff */
[----:B------:R-:W-:-:S04]  /*37f60*/  IMAD.WIDE.U32 R36, R3, R16, RZ ;  /* 0x0000001003247225 */ /* 0x000fc800078e00ff */
[----:B------:R-:W-:-:S04]  /*37f70*/  IMAD.WIDE.U32 R26, P0, R17, R3, R26 ;  /* 0x00000003111a7225 */ /* 0x000fc8000780001a */
[----:B------:R-:W-:Y:S01]  /*37f80*/  IMAD.WIDE.U32 R44, R79, R16, RZ ;  /* 0x000000104f2c7225 */ /* 0x000fe200078e00ff */
[----:B------:R-:W-:-:S03]  /*37f90*/  IADD3 RZ, P2, PT, R37, R26, RZ ;  /* 0x0000001a25ff7210 */ /* 0x000fc60007f5e0ff */
[----:B------:R-:W-:-:S04]  /*37fa0*/  IMAD.WIDE.U32 R42, P6, R19, R3, R42 ;  /* 0x00000003132a7225 */ /* 0x000fc800078c002a */
[----:B------:R-:W-:-:S04]  /*37fb0*/  IMAD.WIDE.U32 R40, R79, R18, RZ ;  /* 0x000000124f287225 */ /* 0x000fc800078e00ff */
[----:B------:R-:W-:-:S04]  /*37fc0*/  IMAD.WIDE.U32 R36, R3, R18, RZ ;  /* 0x0000001203247225 */ /* 0x000fc800078e00ff */
[----:B------:R-:W-:Y:S01]  /*37fd0*/  IMAD.MOV.U32 R32, RZ, RZ, R39 ;  /* 0x000000ffff207224 */ /* 0x000fe200078e0027 */
[----:B------:R-:W-:Y:S01]  /*37fe0*/  IADD3.X R39, PT, PT, RZ, R49, RZ, P1, P3 ;  /* 0x00000031ff277210 */ /* 0x000fe20000fe64ff */
[----:B------:R-:W-:Y:S02]  /*37ff0*/  IMAD.MOV.U32 R36, RZ, RZ, R43 ;  /* 0x000000ffff247224 */ /* 0x000fe400078e002b */
[----:B------:R-:W-:-:S04]  /*38000*/  IMAD.WIDE.U32 R48, R2, R16, RZ ;  /* 0x0000001002307225 */ /* 0x000fc800078e00ff */
[----:B------:R-:W-:-:S04]  /*38010*/  IMAD.WIDE.U32 R44, P3, R17, R2, R44 ;  /* 0x00000002112c7225 */ /* 0x000fc8000786002c */
[----:B------:R-:W-:Y:S02]  /*38020*/  IMAD R43, R17, R3, RZ ;  /* 0x00000003112b7224 */ /* 0x000fe400078e02ff */
[----:B------:R-:W-:Y:S02]  /*38030*/  IMAD.MOV.U32 R30, RZ, RZ, R35 ;  /* 0x000000ffff1e7224 */ /* 0x000fe400078e0023 */
[----:B------:R-:W-:-:S04]  /*38040*/  IMAD.WIDE.U32 R46, R2, R18, RZ ;  /* 0x00000012022e7225 */ /* 0x000fc800078e00ff */
[----:B------:R-:W-:-:S04]  /*38050*/  IMAD.WIDE.U32 R40, P1, R19, R2, R40 ;  /* 0x0000000213287225 */ /* 0x000fc80007820028 */
[----:B------:R-:W-:Y:S01]  /*38060*/  IMAD.X R35, RZ, RZ, RZ, P0 ;  /* 0x000000ffff237224 */ /* 0x000fe200000e06ff */
[----:B------:R-:W-:Y:S01]  /*38070*/  IADD3 RZ, P0, PT, R37, R42, RZ ;  /* 0x0000002a25ff7210 */ /* 0x000fe20007f1e0ff */
[----:B------:R-:W-:Y:S01]  /*38080*/  IMAD.X R37, RZ, RZ, RZ, P6 ;  /* 0x000000ffff257224 */ /* 0x000fe200030e06ff */
[----:B------:R-:W-:Y:S01]  /*38090*/  IADD3 RZ, P6, PT, R49, R44, RZ ;  /* 0x0000002c31ff7210 */ /* 0x000fe20007fde0ff */
[C---:B------:R-:W-:Y:S02]  /*380a0*/  IMAD R53, R16.reuse, R4, R43 ;  /* 0x0000000410357224 */ /* 0x040fe400078e022b */
[----:B------:R-:W-:Y:S02]  /*380b0*/  IMAD.MOV.U32 R34, RZ, RZ, R27 ;  /* 0x000000ffff227224 */ /* 0x000fe400078e001b */
[----:B------:R-:W-:-:S04]  /*380c0*/  IMAD.WIDE.U32 R42, R16, R3, R28 ;  /* 0x00000003102a7225 */ /* 0x000fc800078e001c */
[----:B------:R-:W-:Y:S01]  /*380d0*/  IMAD.X R49, RZ, RZ, RZ, P3 ;  /* 0x000000ffff317224 */ /* 0x000fe200018e06ff */
[----:B------:R-:W-:Y:S01]  /*380e0*/  IADD3 RZ, P3, PT, R47, R40, RZ ;  /* 0x000000282fff7210 */ /* 0x000fe20007f7e0ff */
[----:B------:R-:W-:Y:S02]  /*380f0*/  IMAD R14, R9, R2, RZ ;  /* 0x00000002090e7224 */ /* 0x000fe400078e02ff */
[----:B------:R-:W-:Y:S02]  /*38100*/  IMAD.MOV.U32 R48, RZ, RZ, R45 ;  /* 0x000000ffff307224 */ /* 0x000fe400078e002d */
[----:B------:R-:W-:Y:S02]  /*38110*/  IMAD R47, R19, R3, RZ ;  /* 0x00000003132f7224 */ /* 0x000fe400078e02ff */
[----:B------:R-:W-:Y:S02]  /*38120*/  IMAD.X R27, RZ, RZ, RZ, P1 ;  /* 0x000000ffff1b7224 */ /* 0x000fe400008e06ff */
[----:B------:R-:W-:-:S02]  /*38130*/  IMAD.MOV.U32 R26, RZ, RZ, R41 ;  /* 0x000000ffff1a7224 */ /* 0x000fc400078e0029 */
[----:B------:R-:W-:Y:S01]  /*38140*/  IMAD.WIDE.U32.X R44, R17, R4, R34, P2 ;  /* 0x00000004112c7225 */ /* 0x000fe200010e0422 */
[----:B------:R-:W-:Y:S02]  /*38150*/  IADD3 R34, P1, PT, R5, R42, RZ ;  /* 0x0000002a05227210 */ /* 0x000fe40007f3e0ff */
[----:B------:R-:W-:Y:S01]  /*38160*/  ISETP.GE.U32.AND P2, PT, R42, R28, PT ;  /* 0x0000001c2a00720c */ /* 0x000fe20003f46070 */
[C---:B------:R-:W-:Y:S02]  /*38170*/  IMAD R55, R8.reuse, R79, R14 ;  /* 0x0000004f08377224 */ /* 0x040fe400078e020e */
[----:B------:R-:W-:-:S04]  /*38180*/  IMAD.WIDE.U32 R40, R8, R2, R24 ;  /* 0x0000000208287225 */ /* 0x000fc800078e0018 */
[----:B------:R-:W-:Y:S02]  /*38190*/  IMAD.IADD R43, R43, 0x1, R53 ;  /* 0x000000012b2b7824 */ /* 0x000fe400078e0235 */
[-C--:B------:R-:W-:Y:S02]  /*381a0*/  IMAD R47, R18, R4.reuse, R47 ;  /* 0x00000004122f7224 */ /* 0x080fe400078e022f */
[----:B------:R-:W-:Y:S01]  /*381b0*/  IMAD.WIDE.U32.X R4, R19, R4, R36, P0 ;  /* 0x0000000413047225 */ /* 0x000fe200000e0424 */
[----:B------:R-:W-:Y:S02]  /*381c0*/  ISETP.GE.U32.AND P0, PT, R40, R24, PT ;  /* 0x000000182800720c */ /* 0x000fe40003f06070 */
[----:B------:R-:W-:Y:S01]  /*381d0*/  ISETP.GE.U32.AND.EX P2, PT, R43, R29, PT, P2 ;  /* 0x0000001d2b00720c */ /* 0x000fe20003f46120 */
[----:B------:R-:W-:Y:S02]  /*381e0*/  IMAD.IADD R37, R41, 0x1, R55 ;  /* 0x0000000129257824 */ /* 0x000fe400078e0237 */
[----:B------:R-:W-:Y:S01]  /*381f0*/  IMAD.X R35, R43, 0x1, R6, P1 ;  /* 0x000000012b237824 */ /* 0x000fe200008e0606 */
[----:B------:R-:W-:Y:S01]  /*38200*/  ISETP.GE.U32.AND P1, PT, R34, R42, PT ;  /* 0x0000002a2200720c */ /* 0x000fe20003f26070 */
[----:B------:R-:W-:Y:S01]  /*38210*/  IMAD R6, R11, R2, RZ ;  /* 0x000000020b067224 */ /* 0x000fe200078e02ff */
[----:B------:R-:W-:Y:S01]  /*38220*/  ISETP.GE.U32.AND.EX P0, PT, R37, R25, PT, P0 ;  /* 0x000000192500720c */ /* 0x000fe20003f06100 */
[----:B------:R-:W-:Y:S01]  /*38230*/  IMAD.WIDE.U32.X R32, R11, R79, R32, P5 ;  /* 0x0000004f0b207225 */ /* 0x000fe200028e0420 */
[----:B------:R-:W-:-:S02]  /*38240*/  ISETP.GE.U32.AND.EX P1, PT, R35, R43, PT, P1 ;  /* 0x0000002b2300720c */ /* 0x000fc40003f26110 */
[----:B------:R-:W-:Y:S01]  /*38250*/  SEL R14, RZ, 0x1, P2 ;  /* 0x00000001ff0e7807 */ /* 0x000fe20001000000 */
[C---:B------:R-:W-:Y:S01]  /*38260*/  IMAD R43, R10.reuse, R79, R6 ;  /* 0x0000004f0a2b7224 */ /* 0x040fe200078e0206 */
[----:B------:R-:W-:Y:S01]  /*38270*/  SEL R29, RZ, 0x1, P1 ;  /* 0x00000001ff1d7807 */ /* 0x000fe20000800000 */
[----:B------:R-:W-:-:S04]  /*38280*/  IMAD.WIDE.U32 R24, R10, R2, R34 ;  /* 0x000000020a187225 */ /* 0x000fc800078e0022 */
[----:B------:R-:W-:Y:S01]  /*38290*/  IMAD.WIDE.U32 R10, R18, R3, R38 ;  /* 0x00000003120a7225 */ /* 0x000fe200078e0026 */
[----:B------:R-:W-:Y:S02]  /*382a0*/  SEL R3, RZ, 0x1, P0 ;  /* 0x00000001ff037807 */ /* 0x000fe40000000000 */
[----:B------:R-:W-:Y:S01]  /*382b0*/  ISETP.GE.U32.AND P2, PT, R24, R34, PT ;  /* 0x000000221800720c */ /* 0x000fe20003f46070 */
[----:B------:R-:W-:Y:S01]  /*382c0*/  IMAD.WIDE.U32.X R30, R9, R79, R30, P4 ;  /* 0x0000004f091e7225 */ /* 0x000fe200020e041e */
[----:B------:R-:W-:-:S03]  /*382d0*/  ISETP.GE.U32.AND P0, PT, R10, R38, PT ;  /* 0x000000260a00720c */ /* 0x000fc60003f06070 */
[----:B------:R-:W-:Y:S02]  /*382e0*/  IMAD R6, R19, R2, RZ ;  /* 0x0000000213067224 */ /* 0x000fe400078e02ff */
[----:B------:R-:W-:-:S04]  /*382f0*/  IMAD.WIDE.U32.X R48, R17, R79, R48, P6 ;  /* 0x0000004f11307225 */ /* 0x000fc800030e0430 */
[----:B------:R-:W-:Y:S01]  /*38300*/  IMAD.WIDE.U32.X R26, R19, R79, R26, P3 ;  /* 0x0000004f131a7225 */ /* 0x000fe200018e041a */
[----:B------:R-:W-:-:S03]  /*38310*/  IADD3 R19, P5, P6, R24, R30, R3 ;  /* 0x0000001e18137210 */ /* 0x000fc60007ebe003 */
[----:B------:R-:W-:Y:S01]  /*38320*/  IMAD.IADD R3, R25, 0x1, R43 ;  /* 0x0000000119037824 */ /* 0x000fe200078e022b */
[----:B------:R-:W-:Y:S01]  /*38330*/  ISETP.GE.U32.AND P1, PT, R19, R24, PT ;  /* 0x000000181300720c */ /* 0x000fe20003f26070 */
[----:B------:R-:W-:Y:S01]  /*38340*/  IMAD R53, R17, R2, RZ ;  /* 0x0000000211357224 */ /* 0x000fe200078e02ff */
[----:B------:R-:W-:Y:S01]  /*38350*/  IADD3 R17, P3, P4, R29, R44, R14 ;  /* 0x0000002c1d117210 */ /* 0x000fe20007c7e00e */
[----:B------:R-:W-:Y:S01]  /*38360*/  IMAD.IADD R47, R11, 0x1, R47 ;  /* 0x000000010b2f7824 */ /* 0x000fe200078e022f */
[----:B------:R-:W-:Y:S01]  /*38370*/  IADD3.X R43, PT, PT, R3, R31, RZ, P5, P6 ;  /* 0x0000001f032b7210 */ /* 0x000fe20002fec4ff */
[----:B------:R-:W-:Y:S01]  /*38380*/  IMAD R53, R16, R79, R53 ;  /* 0x0000004f10357224 */ /* 0x000fe200078e0235 */
[----:B------:R-:W-:Y:S01]  /*38390*/  IADD3.X R44, PT, PT, RZ, R45, RZ, P3, P4 ;  /* 0x0000002dff2c7210 */ /* 0x000fe20001fe84ff */
[----:B------:R-:W-:Y:S01]  /*383a0*/  IMAD R6, R18, R79, R6 ;  /* 0x0000004f12067224 */ /* 0x000fe200078e0206 */
[----:B------:R-:W-:Y:S01]  /*383b0*/  IADD3 R24, P4, PT, R17, R10, RZ ;  /* 0x0000000a11187210 */ /* 0x000fe20007f9e0ff */
[----:B------:R-:W-:Y:S01]  /*383c0*/  IMAD.WIDE.U32 R28, R43, 0x3d1, RZ ;  /* 0x000003d12b1c7825 */ /* 0x000fe200078e00ff */
[----:B------:R-:W-:-:S02]  /*383d0*/  ISETP.GE.U32.AND.EX P2, PT, R3, R35, PT, P2 ;  /* 0x000000230300720c */ /* 0x000fc40003f46120 */
[----:B------:R-:W-:Y:S01]  /*383e0*/  ISETP.GE.U32.AND.EX P1, PT, R43, R3, PT, P1 ;  /* 0x000000032b00720c */ /* 0x000fe20003f26110 */
[----:B------:R-:W-:Y:S01]  /*383f0*/  IMAD.X R25, R47, 0x1, R44, P4 ;  /* 0x000000012f197824 */ /* 0x000fe200020e062c */
[----:B------:R-:W-:Y:S01]  /*38400*/  SEL R3, RZ, 0x1, P2 ;  /* 0x00000001ff037807 */ /* 0x000fe20001000000 */
[----:B------:R-:W-:Y:S01]  /*38410*/  IMAD R9, R9, R0, RZ ;  /* 0x0000000009097224 */ /* 0x000fe200078e02ff */
[----:B------:R-:W-:Y:S01]  /*38420*/  SEL R35, RZ, 0x1, P1 ;  /* 0x00000001ff237807 */ /* 0x000fe20000800000 */
[----:B------:R-:W-:Y:S01]  /*38430*/  IMAD.WIDE.U32 R16, R16, R2, R24 ;  /* 0x0000000210107225 */ /* 0x000fe200078e0018 */
[----:B------:R-:W-:Y:S02]  /*38440*/  ISETP.GE.U32.AND P3, PT, R24, R10, PT ;  /* 0x0000000a1800720c */ /* 0x000fe40003f66070 */
[----:B------:R-:W-:Y:S01]  /*38450*/  IADD3 R35, P2, P4, R35, R32, R3 ;  /* 0x0000002023237210 */ /* 0x000fe20007c5e003 */
[----:B------:R-:W-:Y:S01]  /*38460*/  IMAD.WIDE.U32 R10, R19, 0x3d1, RZ ;  /* 0x000003d1130a7825 */ /* 0x000fe200078e00ff */
[----:B------:R-:W-:-:S02]  /*38470*/  ISETP.GE.U32.AND.EX P1, PT, R25, R47, PT, P3 ;  /* 0x0000002f1900720c */ /* 0x000fc40003f26130 */
[----:B------:R-:W-:Y:S01]  /*38480*/  ISETP.GE.U32.AND.EX P0, PT, R47, R39, PT, P0 ;  /* 0x000000272f00720c */ /* 0x000fe20003f06100 */
[----:B------:R-:W-:Y:S01]  /*38490*/  IMAD.IADD R53, R17, 0x1, R53 ;  /* 0x0000000111357824 */ /* 0x000fe200078e0235 */
[----:B------:R-:W-:Y:S01]  /*384a0*/  IADD3.X R32, PT, PT, RZ, R33, RZ, P2, P4 ;  /* 0x00000021ff207210 */ /* 0x000fe200017e84ff */
[----:B------:R-:W-:Y:S01]  /*384b0*/  IMAD.WIDE.U32 R28, P2, RZ, R19, R28 ;  /* 0x00000013ff1c7225 */ /* 0x000fe2000784001c */
[----:B------:R-:W-:Y:S02]  /*384c0*/  SEL R31, RZ, 0x1, P1 ;  /* 0x00000001ff1f7807 */ /* 0x000fe40000800000 */
[----:B------:R-:W-:Y:S02]  /*384d0*/  SEL R14, RZ, 0x1, P0 ;  /* 0x00000001ff0e7807 */ /* 0x000fe40000000000 */
[----:B------:R-:W-:Y:S02]  /*384e0*/  IADD3 R35, P1, PT, R35, R16, RZ ;  /* 0x0000001023237210 */ /* 0x000fe40007f3e0ff */
[----:B------:R-:W-:Y:S01]  /*384f0*/  IADD3 R28, P4, PT, R11, R28, RZ ;  /* 0x0000001c0b1c7210 */ /* 0x000fe20007f9e0ff */
[----:B------:R-:W-:Y:S01]  /*38500*/  IMAD.X R11, RZ, RZ, RZ, P2 ;  /* 0x000000ffff0b7224 */ /* 0x000fe200010e06ff */
[----:B------:R-:W-:Y:S01]  /*38510*/  IADD3 R4, P5, P6, R31, R4, R14 ;  /* 0x000000041f047210 */ /* 0x000fe20007ebe00e */
[----:B------:R-:W-:Y:S01]  /*38520*/  IMAD.X R31, R53, 0x1, R32, P1 ;  /* 0x00000001351f7824 */ /* 0x000fe200008e0620 */
[----:B------:R-:W-:-:S02]  /*38530*/  ISETP.GE.U32.AND P2, PT, R16, R24, PT ;  /* 0x000000181000720c */ /* 0x000fc40003f46070 */
[C---:B------:R-:W-:Y:S01]  /*38540*/  ISETP.GE.U32.AND P1, PT, R35.reuse, R16, PT ;  /* 0x000000102300720c */ /* 0x040fe20003f26070 */
[----:B------:R-:W-:Y:S01]  /*38550*/  IMAD.WIDE.U32 R16, R35, 0x3d1, RZ ;  /* 0x000003d123107825 */ /* 0x000fe200078e00ff */
[-C--:B------:R-:W-:Y:S02]  /*38560*/  IADD3 R3, P3, PT, RZ, R10.reuse, RZ ;  /* 0x0000000aff037210 */ /* 0x080fe40007f7e0ff */
[----:B------:R-:W-:Y:S01]  /*38570*/  ISETP.GE.U32.AND.EX P2, PT, R53, R25, PT, P2 ;  /* 0x000000193500720c */ /* 0x000fe20003f46120 */
[C---:B------:R-:W-:Y:S01]  /*38580*/  IMAD.WIDE.U32 R24, R31.reuse, 0x3d1, RZ ;  /* 0x000003d11f187825 */ /* 0x040fe200078e00ff */
[----:B------:R-:W-:Y:S02]  /*38590*/  ISETP.GE.U32.AND.EX P1, PT, R31, R53, PT, P1 ;  /* 0x000000351f00720c */ /* 0x000fe40003f26110 */
[----:B------:R-:W-:Y:S01]  /*385a0*/  ISETP.GE.U32.AND P0, PT, R3, R10, PT ;  /* 0x0000000a0300720c */ /* 0x000fe20003f06070 */
[----:B------:R-:W-:Y:S01]  /*385b0*/  IMAD.MOV.U32 R10, RZ, RZ, R29 ;  /* 0x000000ffff0a7224 */ /* 0x000fe200078e001d */
[----:B------:R-:W-:Y:S01]  /*385c0*/  SEL R29, RZ, 0x1, P2 ;  /* 0x00000001ff1d7807 */ /* 0x000fe20001000000 */
[----:B------:R-:W-:Y:S01]  /*385d0*/  IMAD.X R14, R28, 0x1, R19, P3 ;  /* 0x000000011c0e7824 */ /* 0x000fe200018e0613 */
[----:B------:R-:W-:Y:S01]  /*385e0*/  SEL R45, RZ, 0x1, P1 ;  /* 0x00000001ff2d7807 */ /* 0x000fe20000800000 */
[----:B------:R-:W-:Y:S01]  /*385f0*/  IMAD.WIDE.U32.X R10, RZ, R43, R10, P4 ;  /* 0x0000002bff0a7225 */ /* 0x000fe200020e040a */
[----:B------:R-:W-:-:S02]  /*38600*/  IADD3.X R5, PT, PT, RZ, R5, RZ, P5, P6 ;  /* 0x00000005ff057210 */ /* 0x000fc40002fec4ff */
[----:B------:R-:W-:Y:S02]  /*38610*/  IADD3 R45, P3, P4, R45, R48, R29 ;  /* 0x000000302d2d7210 */ /* 0x000fe40007c7e01d */
[----:B------:R-:W-:Y:S01]  /*38620*/  ISETP.GE.U32.AND.EX P0, PT, R14, R28, PT, P0 ;  /* 0x0000001c0e00720c */ /* 0x000fe20003f06100 */
[----:B------:R-:W-:Y:S01]  /*38630*/  IMAD.WIDE.U32 R18, R18, R2, R4 ;  /* 0x0000000212127225 */ /* 0x000fe200078e0004 */
[----:B------:R-:W-:Y:S02]  /*38640*/  IADD3.X R33, PT, PT, RZ, R49, RZ, P3, P4 ;  /* 0x00000031ff217210 */ /* 0x000fe40001fe84ff */
[----:B------:R-:W-:Y:S01]  /*38650*/  IADD3 R39, P2, PT, R10, R16, RZ ;  /* 0x000000100a277210 */ /* 0x000fe20007f5e0ff */
[----:B------:R-:W-:Y:S01]  /*38660*/  IMAD.WIDE.U32 R24, P3, RZ, R35, R24 ;  /* 0x00000023ff187225 */ /* 0x000fe20007860018 */
[----:B------:R-:W-:Y:S02]  /*38670*/  IADD3 R45, P6, PT, R45, R18, RZ ;  /* 0x000000122d2d7210 */ /* 0x000fe40007fde0ff */
[----:B------:R-:W-:Y:S01]  /*38680*/  ISETP.GE.U32.AND P1, PT, R18, R4, PT ;  /* 0x000000041200720c */ /* 0x000fe20003f26070 */
[----:B------:R-:W-:Y:S01]  /*38690*/  IMAD.IADD R6, R19, 0x1, R6 ;  /* 0x0000000113067824 */ /* 0x000fe200078e0206 */
[----:B------:R-:W-:Y:S01]  /*386a0*/  IADD3 R2, P5, PT, R39, R43, RZ ;  /* 0x0000002b27027210 */ /* 0x000fe20007fbe0ff */
[----:B------:R-:W-:Y:S01]  /*386b0*/  IMAD.X R29, RZ, RZ, RZ, P3 ;  /* 0x000000ffff1d7224 */ /* 0x000fe200018e06ff */
[----:B------:R-:W-:Y:S01]  /*386c0*/  IADD3 R19, P3, PT, R17, R24, RZ ;  /* 0x0000001811137210 */ /* 0x000fe20007f7e0ff */
[----:B------:R-:W-:Y:S01]  /*386d0*/  IMAD.MOV.U32 R28, RZ, RZ, R25 ;  /* 0x000000ffff1c7224 */ /* 0x000fe200078e0019 */
[----:B------:R-:W-:Y:S01]  /*386e0*/  SEL R17, RZ, 0x1, P0 ;  /* 0x00000001ff117807 */ /* 0x000fe20000000000 */
[----:B------:R-:W-:Y:S01]  /*386f0*/  IMAD.X R33, R6, 0x1, R33, P6 ;  /* 0x0000000106217824 */ /* 0x000fe200030e0621 */
[----:B------:R-:W-:Y:S01]  /*38700*/  ISETP.GE.U32.AND P4, PT, R39, R16, PT ;  /* 0x000000102700720c */ /* 0x000fe20003f86070 */
[----:B------:R-:W-:Y:S01]  /*38710*/  IMAD.X R4, R19, 0x1, R11, P2 ;  /* 0x0000000113047824 */ /* 0x000fe200010e060b */
[----:B------:R-:W-:Y:S01]  /*38720*/  IADD3 R17, P6, PT, R2, R17, RZ ;  /* 0x0000001102117210 */ /* 0x000fe20007fde0ff */
[----:B------:R-:W-:Y:S01]  /*38730*/  IMAD.WIDE.U32.X R10, RZ, R31, R28, P3 ;  /* 0x0000001fff0a7225 */ /* 0x000fe200018e041c */
[----:B------:R-:W-:-:S02]  /*38740*/  ISETP.GE.U32.AND P3, PT, R45, R18, PT ;  /* 0x000000122d00720c */ /* 0x000fc40003f66070 */
[----:B------:R-:W-:Y:S01]  /*38750*/  ISETP.LT.U32.AND P0, PT, R2, R39, PT ;  /* 0x000000270200720c */ /* 0x000fe20003f01070 */
[C---:B------:R-:W-:Y:S01]  /*38760*/  IMAD.X R35, R4.reuse, 0x1, R35, P5 ;  /* 0x0000000104237824 */ /* 0x040fe200028e0623 */
[----:B------:R-:W-:Y:S01]  /*38770*/  ISETP.GE.U32.AND P2, PT, R17, R2, PT ;  /* 0x000000021100720c */ /* 0x000fe20003f46070 */
[----:B------:R-:W-:Y:S01]  /*38780*/  IMAD.WIDE.U32 R24, R45, 0x3d1, RZ ;  /* 0x000003d12d187825 */ /* 0x000fe200078e00ff */
[----:B------:R-:W-:Y:S02]  /*38790*/  ISETP.GE.U32.AND.EX P4, PT, R4, R19, PT, P4 ;  /* 0x000000130400720c */ /* 0x000fe40003f86140 */
[----:B------:R-:W-:Y:S01]  /*387a0*/  ISETP.GE.U32.AND.EX P1, PT, R6, R5, PT, P1 ;  /* 0x000000050600720c */ /* 0x000fe20003f26110 */
[C---:B------:R-:W-:Y:S01]  /*387b0*/  IMAD.WIDE.U32 R18, R33.reuse, 0x3d1, RZ ;  /* 0x000003d121127825 */ /* 0x040fe200078e00ff */
[----:B------:R-:W-:Y:S02]  /*387c0*/  ISETP.GE.U32.AND.EX P3, PT, R33, R6, PT, P3 ;  /* 0x000000062100720c */ /* 0x000fe40003f66130 */
[----:B------:R-:W-:Y:S01]  /*387d0*/  SEL R29, RZ, 0x1, P4 ;  /* 0x00000001ff1d7807 */ /* 0x000fe20002000000 */
[----:B------:R-:W-:Y:S01]  /*387e0*/  IMAD.X R2, RZ, RZ, R35, P6 ;  /* 0x000000ffff027224 */ /* 0x000fe200030e0623 */
[----:B------:R-:W-:Y:S01]  /*387f0*/  SEL R5, RZ, 0x1, P1 ;  /* 0x00000001ff057807 */ /* 0x000fe20000800000 */
[----:B------:R-:W-:Y:S01]  /*38800*/  IMAD.WIDE.U32 R18, P1, RZ, R45, R18 ;  /* 0x0000002dff127225 */ /* 0x000fe20007820012 */
[----:B------:R-:W-:-:S02]  /*38810*/  SEL R39, RZ, 0x1, P3 ;  /* 0x00000001ff277807 */ /* 0x000fc40001800000 */
[----:B------:R-:W-:Y:S02]  /*38820*/  ISETP.GE.U32.AND.EX P4, PT, R2, R35, PT, P2 ;  /* 0x000000230200720c */ /* 0x000fe40003f86120 */
[----:B------:R-:W-:Y:S02]  /*38830*/  IADD3 R29, P2, P3, R24, R10, R29 ;  /* 0x0000000a181d7210 */ /* 0x000fe40007b5e01d */
[----:B------:R-:W-:Y:S01]  /*38840*/  ISETP.LT.U32.OR.EX P0, PT, R35, R4, !P4, P0 ;  /* 0x000000042300720c */ /* 0x000fe20006701500 */
[----:B------:R-:W-:Y:S01]  /*38850*/  IMAD.MOV.U32 R4, RZ, RZ, R19 ;  /* 0x000000ffff047224 */ /* 0x000fe200078e0013 */
[----:B------:R-:W-:Y:S01]  /*38860*/  IADD3 R39, P4, P5, R39, R26, R5 ;  /* 0x0000001a27277210 */ /* 0x000fe20007d9e005 */
[----:B------:R-:W-:Y:S01]  /*38870*/  IMAD.X R5, RZ, RZ, RZ, P1 ;  /* 0x000000ffff057224 */ /* 0x000fe200008e06ff */
[----:B------:R-:W-:Y:S02]  /*38880*/  IADD3 R35, P6, PT, R25, R18, RZ ;  /* 0x0000001219237210 */ /* 0x000fe40007fde0ff */
[----:B------:R-:W-:Y:S01]  /*38890*/  IADD3.X R43, PT, PT, RZ, R27, RZ, P4, P5 ;  /* 0x0000001bff2b7210 */ /* 0x000fe200027ea4ff */
[----:B------:R-:W-:Y:S01]  /*388a0*/  IMAD.WIDE.U32 R18, R39, 0x3d1, RZ ;  /* 0x000003d127127825 */ /* 0x000fe200078e00ff */
[----:B------:R-:W-:-:S02]  /*388b0*/  IADD3 R6, P4, PT, R29, R31, RZ ;  /* 0x0000001f1d067210 */ /* 0x000fc40007f9e0ff */
[----:B------:R-:W-:Y:S01]  /*388c0*/  SEL R25, RZ, 0x1, !P0 ;  /* 0x00000001ff197807 */ /* 0x000fe20004000000 */
[----:B------:R-:W-:Y:S01]  /*388d0*/  IMAD.WIDE.U32 R26, R43, 0x3d1, RZ ;  /* 0x000003d12b1a7825 */ /* 0x000fe200078e00ff */
[----:B------:R-:W-:Y:S02]  /*388e0*/  IADD3.X R16, PT, PT, R35, R11, RZ, P2, P3 ;  /* 0x0000000b23107210 */ /* 0x000fe400017e64ff */
[----:B------:R-:W-:Y:S02]  /*388f0*/  ISETP.GE.U32.AND P1, PT, R29, R24, PT ;  /* 0x000000181d00720c */ /* 0x000fe40003f26070 */
[----:B------:R-:W-:Y:S01]  /*38900*/  ISETP.LT.U32.AND P0, PT, R6, R29, PT ;  /* 0x0000001d0600720c */ /* 0x000fe20003f01070 */
[----:B------:R-:W-:Y:S01]  /*38910*/  IMAD.X R29, R16, 0x1, R45, P4 ;  /* 0x00000001101d7824 */ /* 0x000fe200020e062d */
[----:B------:R-:W-:Y:S01]  /*38920*/  IADD3 R11, P3, PT, R6, R25, RZ ;  /* 0x00000019060b7210 */ /* 0x000fe20007f7e0ff */
[----:B------:R-:W-:Y:S01]  /*38930*/  IMAD.WIDE.U32.X R24, RZ, R33, R4, P6 ;  /* 0x00000021ff187225 */ /* 0x000fe200030e0404 */
[----:B------:R-:W-:-:S02]  /*38940*/  ISETP.GE.U32.AND.EX P1, PT, R16, R35, PT, P1 ;  /* 0x000000231000720c */ /* 0x000fc40003f26110 */
[----:B------:R-:W-:Y:S01]  /*38950*/  ISETP.GE.U32.AND P2, PT, R11, R6, PT ;  /* 0x000000060b00720c */ /* 0x000fe20003f46070 */
[----:B------:R-:W-:Y:S01]  /*38960*/  IMAD.X R10, RZ, RZ, R29, P3 ;  /* 0x000000ffff0a7224 */ /* 0x000fe200018e061d */
[----:B------:R-:W-:Y:S01]  /*38970*/  SEL R31, RZ, 0x1, P1 ;  /* 0x00000001ff1f7807 */ /* 0x000fe20000800000 */
[----:B------:R-:W-:-:S03]  /*38980*/  IMAD.WIDE.U32 R4, P3, RZ, R39, R26 ;  /* 0x00000027ff047225 */ /* 0x000fc6000786001a */
[----:B------:R-:W-:Y:S02]  /*38990*/  ISETP.GE.U32.AND.EX P1, PT, R10, R29, PT, P2 ;  /* 0x0000001d0a00720c */ /* 0x000fe40003f26120 */
[----:B------:R-:W-:Y:S01]  /*389a0*/  IADD3 R31, P4, P5, R18, R24, R31 ;  /* 0x00000018121f7210 */ /* 0x000fe20007d9e01f */
[----:B------:R-:W-:Y:S01]  /*389b0*/  IMAD.MOV.U32 R24, RZ, RZ, R5 ;  /* 0x000000ffff187224 */ /* 0x000fe200078e0005 */
[----:B------:R-:W-:Y:S02]  /*389c0*/  ISETP.LT.U32.OR.EX P0, PT, R29, R16, !P1, P0 ;  /* 0x000000101d00720c */ /* 0x000fe40004f01500 */
[----:B------:R-:W-:Y:S02]  /*389d0*/  IADD3 R29, P2, PT, R19, R4, RZ ;  /* 0x00000004131d7210 */ /* 0x000fe40007f5e0ff */
[----:B------:R-:W-:Y:S02]  /*389e0*/  IADD3 R4, P1, PT, R31, R33, RZ ;  /* 0x000000211f047210 */ /* 0x000fe40007f3e0ff */
[----:B------:R-:W-:-:S02]  /*389f0*/  SEL R19, RZ, 0x1, !P0 ;  /* 0x00000001ff137807 */ /* 0x000fc40004000000 */
[----:B------:R-:W-:Y:S01]  /*38a00*/  IADD3.X R6, PT, PT, R29, R25, RZ, P4, P5 ;  /* 0x000000191d067210 */ /* 0x000fe200027ea4ff */
[----:B------:R-:W-:Y:S01]  /*38a10*/  IMAD.X R25, RZ, RZ, RZ, P3 ;  /* 0x000000ffff197224 */ /* 0x000fe200018e06ff */
[----:B------:R-:W-:Y:S02]  /*38a20*/  IADD3 R19, P4, PT, R4, R19, RZ ;  /* 0x0000001304137210 */ /* 0x000fe40007f9e0ff */
[----:B------:R-:W-:Y:S01]  /*38a30*/  ISETP.GE.U32.AND P0, PT, R31, R18, PT ;  /* 0x000000121f00720c */ /* 0x000fe20003f06070 */
[C---:B------:R-:W-:Y:S01]  /*38a40*/  IMAD.X R27, R6.reuse, 0x1, R39, P1 ;  /* 0x00000001061b7824 */ /* 0x040fe200008e0627 */
[----:B------:R-:W-:Y:S02]  /*38a50*/  ISETP.GE.U32.AND P1, PT, R19, R4, PT ;  /* 0x000000041300720c */ /* 0x000fe40003f26070 */
[----:B------:R-:W-:Y:S01]  /*38a60*/  ISETP.GE.U32.AND.EX P0, PT, R6, R29, PT, P0 ;  /* 0x0000001d0600720c */ /* 0x000fe20003f06100 */
[----:B------:R-:W-:Y:S01]  /*38a70*/  IMAD.X R16, RZ, RZ, R27, P4 ;  /* 0x000000ffff107224 */ /* 0x000fe200020e061b */
[----:B------:R-:W-:Y:S01]  /*38a80*/  ISETP.LT.U32.AND P3, PT, R4, R31, PT ;  /* 0x0000001f0400720c */ /* 0x000fe20003f61070 */
[----:B------:R-:W-:Y:S01]  /*38a90*/  IMAD.WIDE.U32.X R4, RZ, R43, R24, P2 ;  /* 0x0000002bff047225 */ /* 0x000fe200010e0418 */
[----:B------:R-:W-:-:S02]  /*38aa0*/  SEL R25, RZ, 0x1, P0 ;  /* 0x00000001ff197807 */ /* 0x000fc40000000000 */
[----:B------:R-:W-:Y:S01]  /*38ab0*/  ISETP.GE.U32.AND.EX P1, PT, R16, R27, PT, P1 ;  /* 0x0000001b1000720c */ /* 0x000fe20003f26110 */
[----:B------:R-:W-:-:S03]  /*38ac0*/  IMAD R31, R8, R82, R9 ;  /* 0x00000052081f7224 */ /* 0x000fc600078e0209 */
[----:B------:R-:W-:Y:S02]  /*38ad0*/  ISETP.LT.U32.OR.EX P0, PT, R27, R6, !P1, P3 ;  /* 0x000000061b00720c */ /* 0x000fe40004f01530 */
[----:B------:R-:W-:Y:S02]  /*38ae0*/  IADD3 R4, P1, P2, R43, R4, R25 ;  /* 0x000000042b047210 */ /* 0x000fe40007a3e019 */
[----:B------:R-:W-:Y:S02]  /*38af0*/  SEL R25, RZ, 0x1, !P0 ;  /* 0x00000001ff197807 */ /* 0x000fe40004000000 */
[----:B------:R-:W-:Y:S02]  /*38b00*/  IADD3.X R5, PT, PT, RZ, R5, RZ, P1, P2 ;  /* 0x00000005ff057210 */ /* 0x000fe40000fe44ff */
        /* <DEDUP_REMOVED lines=16> */
[-C--:B------:R-:W-:Y:S01]  /*38c10*/  IADD3 R3, P2, PT, R3, R28.reuse, RZ ;  /* 0x0000001c03037210 */ /* 0x080fe20007f5e0ff */
[----:B------:R-:W-:Y:S02]  /*38c20*/  IMAD.IADD R29, R24, 0x1, R29 ;  /* 0x00000001181d7824 */ /* 0x000fe400078e021d */
[----:B------:R-:W-:Y:S01]  /*38c30*/  IMAD.WIDE.U32.X R8, RZ, R35, R26, P0 ;  /* 0x00000023ff087225 */ /* 0x000fe200000e041a */
[----:B------:R-:W-:Y:S02]  /*38c40*/  ISETP.GE.U32.AND P0, PT, R28, RZ, PT ;  /* 0x000000ff1c00720c */ /* 0x000fe40003f06070 */
[----:B------:R-:W-:Y:S01]  /*38c50*/  ISETP.GE.U32.AND P1, PT, R3, R28, PT ;  /* 0x0000001c0300720c */ /* 0x000fe20003f26070 */
[----:B------:R-:W-:Y:S01]  /*38c60*/  IMAD.X R14, R29, 0x1, R14, P2 ;  /* 0x000000011d0e7824 */ /* 0x000fe200010e060e */
[----:B------:R-:W-:-:S02]  /*38c70*/  IADD3 R6, P2, PT, R35, R8, RZ ;  /* 0x0000000823067210 */ /* 0x000fc40007f5e0ff */
[----:B------:R-:W-:Y:S02]  /*38c80*/  ISETP.GE.U32.AND.EX P0, PT, R29, R33, PT, P0 ;  /* 0x000000211d00720c */ /* 0x000fe40003f06100 */
[----:B------:R-:W-:Y:S01]  /*38c90*/  ISETP.GE.U32.AND.EX P1, PT, R14, R29, PT, P1 ;  /* 0x0000001d0e00720c */ /* 0x000fe20003f26110 */
[----:B------:R-:W-:Y:S01]  /*38ca0*/  IMAD.X R25, RZ, RZ, R9, P2 ;  /* 0x000000ffff197224 */ /* 0x000fe200010e0609 */
[C---:B------:R-:W-:Y:S02]  /*38cb0*/  IADD3 R0, P2, PT, R6.reuse, R17, RZ ;  /* 0x0000001106007210 */ /* 0x040fe40007f5e0ff */
[----:B------:R-:W-:Y:S02]  /*38cc0*/  SEL R8, RZ, 0x1, P0 ;  /* 0x00000001ff087807 */ /* 0x000fe40000000000 */
[----:B------:R-:W-:Y:S01]  /*38cd0*/  SEL R27, RZ, 0x1, P1 ;  /* 0x00000001ff1b7807 */ /* 0x000fe20000800000 */
[----:B------:R-:W-:Y:S01]  /*38ce0*/  IMAD.X R9, R25, 0x1, R2, P2 ;  /* 0x0000000119097824 */ /* 0x000fe200010e0602 */
[----:B------:R-:W-:-:S02]  /*38cf0*/  ISETP.GE.U32.AND P0, PT, R6, R35, PT ;  /* 0x000000230600720c */ /* 0x000fc40003f06070 */
[----:B------:R-:W-:Y:S02]  /*38d00*/  ISETP.GE.U32.AND P1, PT, R0, R17, PT ;  /* 0x000000110000720c */ /* 0x000fe40003f26070 */
[----:B------:R-:W-:Y:S02]  /*38d10*/  IADD3 R17, P3, P4, R27, R0, R8 ;  /* 0x000000001b117210 */ /* 0x000fe40007c7e008 */
[----:B------:R-:W-:Y:S02]  /*38d20*/  ISETP.GE.U32.AND.EX P0, PT, R25, RZ, PT, P0 ;  /* 0x000000ff1900720c */ /* 0x000fe40003f06100 */
[----:B------:R-:W-:Y:S02]  /*38d30*/  ISETP.GE.U32.AND.EX P1, PT, R9, R2, PT, P1 ;  /* 0x000000020900720c */ /* 0x000fe40003f26110 */
[----:B------:R-:W-:Y:S02]  /*38d40*/  ISETP.GE.U32.AND P2, PT, R17, R0, PT ;  /* 0x000000001100720c */ /* 0x000fe40003f46070 */
[----:B------:R-:W-:-:S02]  /*38d50*/  IADD3.X R2, PT, PT, RZ, R9, RZ, P3, P4 ;  /* 0x00000009ff027210 */ /* 0x000fc40001fe84ff */
[----:B------:R-:W-:Y:S02]  /*38d60*/  SEL R0, RZ, 0x1, P0 ;  /* 0x00000001ff007807 */ /* 0x000fe40000000000 */
[----:B------:R-:W-:Y:S02]  /*38d70*/  SEL R6, RZ, 0x1, P1 ;  /* 0x00000001ff067807 */ /* 0x000fe40000800000 */
[----:B------:R-:W-:Y:S02]  /*38d80*/  ISETP.GE.U32.AND.EX P0, PT, R2, R9, PT, P2 ;  /* 0x000000090200720c */ /* 0x000fe40003f06120 */
[----:B------:R-:W-:Y:S02]  /*38d90*/  IADD3 R6, P1, P2, R6, R11, R0 ;  /* 0x0000000b06067210 */ /* 0x000fe40007a3e000 */
[----:B------:R-:W-:Y:S02]  /*38da0*/  SEL R9, RZ, 0x1, P0 ;  /* 0x00000001ff097807 */ /* 0x000fe40000000000 */
[----:B------:R-:W-:-:S02]  /*38db0*/  IADD3.X R25, PT, PT, RZ, R10, RZ, P1, P2 ;  /* 0x0000000aff197210 */ /* 0x000fc40000fe44ff */
        /* <DEDUP_REMOVED lines=14> */
.L_x_214:
[----:B------:R-:W-:Y:S05]  /*38ea0*/  BSYNC.RECONVERGENT B0 ;  /* 0x0000000000007941 */ /* 0x000fea0003800200 */
.L_x_213:
        /* <DEDUP_REMOVED lines=53> */
.L_x_216:
        /* <DEDUP_REMOVED lines=39> */
[----:B------:R-:W-:-:S11]  /*39470*/  IADD3.X R82, PT, PT, R9, 0x1, RZ, P1, !PT ;  /* 0x0000000109527810 */ /* 0x000fd60000ffe4ff */
        /* <DEDUP_REMOVED lines=12> */
.L_x_219:
[----:B------:R-:W-:Y:S05]  /*39540*/  BSYNC.RELIABLE B1 ;  /* 0x0000000000017941 */ /* 0x000fea0003800100 */
.L_x_218:
        /* <DEDUP_REMOVED lines=27> */
[----:B------:R-:W-:Y:S01]  /*39700*/  SEL R17, RZ, 0xffffffff, !P2 ;  /* 0xffffffffff117807 */ /* 0x000fe20005000000 */
[----:B------:R-:W-:Y:S01]  /*39710*/  IMAD.X R6, R0, 0x1, R10, P0 ;  /* 0x0000000100067824 */ /* 0x000fe200000e060a */
[----:B------:R-:W-:Y:S02]  /*39720*/  SEL R4, RZ, 0x1, !P3 ;  /* 0x00000001ff047807 */ /* 0x000fe40005800000 */
[----:B------:R-:W-:-:S02]  /*39730*/  IADD3 R3, P2, PT, R2, R19, RZ ;  /* 0x0000001302037210 */ /* 0x000fc40007f5e0ff */
[----:B------:R-:W-:Y:S02]  /*39740*/  ISETP.NE.U32.AND P0, PT, R25, R4, PT ;  /* 0x000000041900720c */ /* 0x000fe40003f05070 */
[----:B------:R-:W-:Y:S01]  /*39750*/  IADD3 R21, P3, PT, R17, R21, RZ ;  /* 0x0000001511157210 */ /* 0x000fe20007f7e0ff */
[----:B------:R-:W-:Y:S01]  /*39760*/  IMAD.X R4, R2, 0x1, R14, P2 ;  /* 0x0000000102047824 */ /* 0x000fe200010e060e */
[----:B------:R-:W-:Y:S02]  /*39770*/  ISETP.NE.AND.EX P0, PT, R11, RZ, PT, P0 ;  /* 0x000000ff0b00720c */ /* 0x000fe40003f05300 */
[----:B------:R-:W-:Y:S01]  /*39780*/  IADD3 R0, P1, PT, R8, 0x7a2, RZ ;  /* 0x000007a208007810 */ /* 0x000fe20007f3e0ff */
[----:B------:R-:W-:Y:S02]  /*39790*/  IMAD.X R79, R17, 0x1, R16, P3 ;  /* 0x00000001114f7824 */ /* 0x000fe400018e0610 */
[----:B------:R-:W-:Y:S01]  /*397a0*/  IMAD.MOV.U32 R2, RZ, RZ, R21 ;  /* 0x000000ffff027224 */ /* 0x000fe200078e0015 */
[----:B------:R-:W-:-:S07]  /*397b0*/  IADD3.X R82, PT, PT, R9, 0x2, RZ, P1, !PT ;  /* 0x0000000209527810 */ /* 0x000fce0000ffe4ff */
        /* <DEDUP_REMOVED lines=13> */
.L_x_221:
[----:B------:R-:W-:Y:S05]  /*39890*/  BSYNC.RELIABLE B1 ;  /* 0x0000000000017941 */ /* 0x000fea0003800100 */
.L_x_220:
        /* <DEDUP_REMOVED lines=17> */
[----:B------:R-:W-:Y:S02]  /*399b0*/  ISETP.GE.U32.AND.EX P2, PT, R16, RZ, PT, P2 ;  /* 0x000000ff1000720c */ /* 0x000fe40003f46120 */
[----:B------:R-:W-:Y:S01]  /*399c0*/  IADD3 R0, P4, PT, R8, 0xb73, RZ ;  /* 0x00000b7308007810 */ /* 0x000fe20007f9e0ff */
[----:B------:R-:W-:Y:S01]  /*399d0*/  IMAD.X R10, R10, 0x1, R17, P0 ;  /* 0x000000010a0a7824 */ /* 0x000fe200000e0611 */
[----:B------:R-:W-:Y:S02]  /*399e0*/  ISETP.NE.OR.EX P2, PT, R4, -0x1, !P2, P3 ;  /* 0xffffffff0400780c */ /* 0x000fe40005745730 */
[----:B------:R-:W-:Y:S02]  /*399f0*/  IADD3 R4, P1, PT, R5, R14, RZ ;  /* 0x0000000e05047210 */ /* 0x000fe40007f3e0ff */
        /* <DEDUP_REMOVED lines=9> */
.L_x_217:
[----:B------:R-:W-:Y:S05]  /*39a90*/  BSYNC.RECONVERGENT B0 ;  /* 0x0000000000007941 */ /* 0x000fea0003800200 */
.L_x_215:
        /* <DEDUP_REMOVED lines=9> */
[----:B------:R-:W-:Y:S01]  /*39b30*/  STL.128 [R13+-0x10], R8 ;  /* 0xfffff0080d007387 */ /* 0x000fe20000100c00 */
[----:B------:R-:W-:Y:S02]  /*39b40*/  IMAD.MOV.U32 R18, RZ, RZ, R2 ;  /* 0x000000ffff127224 */ /* 0x000fe400078e0002 */
[----:B------:R-:W-:Y:S02]  /*39b50*/  IMAD.MOV.U32 R19, RZ, RZ, R79 ;  /* 0x000000ffff137224 */ /* 0x000fe400078e004f */
[----:B------:R-:W-:-:S03]  /*39b60*/  VIADD R12, R12, 0x20 ;  /* 0x000000200c0c7836 */ /* 0x000fc60000000000 */
[----:B------:R0:W-:Y:S02]  /*39b70*/  STL.128 [R13], R16 ;  /* 0x000000100d007387 */ /* 0x0001e40000100c00 */
[----:B0-----:R-:W-:Y:S01]  /*39b80*/  VIADD R13, R13, 0x20 ;  /* 0x000000200d0d7836 */ /* 0x001fe20000000000 */
[----:B------:R-:W-:Y:S06]  /*39b90*/  BRA.U UP0, `(.L_x_222) ;  /* 0xffffffd900147547 */ /* 0x000fec000b83ffff */
[----:B------:R-:W2:Y:S04]  /*39ba0*/  LDL.128 R24, [R1+0x23260] ;  /* 0x0232600001187983 */ /* 0x000ea80000100c00 */
[----:B------:R-:W3:Y:S01]  /*39bb0*/  LDL.128 R16, [R1+0x23270] ;  /* 0x0232700001107983 */ /* 0x000ee20000100c00 */
[----:B------:R-:W-:Y:S01]  /*39bc0*/  UMOV UR4, URZ ;  /* 0x000000ff00047c82 */ /* 0x000fe20008000000 */
[----:B------:R-:W-:Y:S01]  /*39bd0*/  BSSY.RECONVERGENT B0, `(.L_x_223) ;  /* 0x0000142000007945 */ /* 0x000fe20003800200 */
[----:B--2---:R-:W-:-:S04]  /*39be0*/  IMAD.WIDE.U32 R4, R25, R26, RZ ;  /* 0x0000001a19047225 */ /* 0x004fc800078e00ff */
[----:B------:R-:W-:-:S04]  /*39bf0*/  IMAD.WIDE.U32 R2, R24, R26, RZ ;  /* 0x0000001a18027225 */ /* 0x000fc800078e00ff */
[----:B------:R-:W-:-:S04]  /*39c00*/  IMAD.WIDE.U32 R10, P0, R24, R27, R4 ;  /* 0x0000001b180a7225 */ /* 0x000fc80007800004 */
[----:B------:R-:W-:Y:S01]  /*39c10*/  IMAD.WIDE.U32 R20, R25, R24, RZ ;  /* 0x0000001819147225 */ /* 0x000fe200078e00ff */
[----:B------:R-:W-:-:S03]  /*39c20*/  IADD3 RZ, P1, PT, R3, R10, RZ ;  /* 0x0000000a03ff7210 */ /* 0x000fc60007f3e0ff */
[----:B------:R-:W-:-:S04]  /*39c30*/  IMAD.WIDE.U32 R12, R24, R24, RZ ;  /* 0x00000018180c7225 */ /* 0x000fc800078e00ff */
[----:B------:R-:W-:-:S04]  /*39c40*/  IMAD.WIDE.U32 R2, P2, R24, R25, R20 ;  /* 0x0000001918027225 */ /* 0x000fc80007840014 */
[C---:B------:R-:W-:Y:S02]  /*39c50*/  IMAD R9, R27.reuse, R24, RZ ;  /* 0x000000181b097224 */ /* 0x040fe400078e02ff */
[----:B------:R-:W-:-:S04]  /*39c60*/  IMAD.WIDE.U32 R22, R27, R26, RZ ;  /* 0x0000001a1b167225 */ /* 0x000fc800078e00ff */
[----:B------:R-:W-:Y:S01]  /*39c70*/  IMAD.X R21, RZ, RZ, RZ, P0 ;  /* 0x000000ffff157224 */ /* 0x000fe200000e06ff */
[----:B------:R-:W-:Y:S01]  /*39c80*/  IADD3 RZ, P0, PT, R13, R2, RZ ;  /* 0x000000020dff7210 */ /* 0x000fe20007f1e0ff */
[----:B------:R-:W-:-:S04]  /*39c90*/  IMAD.WIDE.U32 R4, R26, R24, RZ ;  /* 0x000000181a047225 */ /* 0x000fc800078e00ff */
[-C--:B------:R-:W-:Y:S02]  /*39ca0*/  IMAD R31, R25, R26.reuse, R9 ;  /* 0x0000001a191f7224 */ /* 0x080fe400078e0209 */
[----:B------:R-:W-:Y:S02]  /*39cb0*/  IMAD.X R9, RZ, RZ, RZ, P2 ;  /* 0x000000ffff097224 */ /* 0x000fe400010e06ff */
[----:B------:R-:W-:Y:S02]  /*39cc0*/  IMAD.MOV.U32 R8, RZ, RZ, R3 ;  /* 0x000000ffff087224 */ /* 0x000fe400078e0003 */
[----:B------:R-:W-:-:S04]  /*39cd0*/  IMAD.WIDE.U32 R28, R26, R26, RZ ;  /* 0x0000001a1a1c7225 */ /* 0x000fc800078e00ff */
[----:B------:R-:W-:-:S04]  /*39ce0*/  IMAD.WIDE.U32 R22, P6, R26, R27, R22 ;  /* 0x0000001b1a167225 */ /* 0x000fc800078c0016 */
[----:B------:R-:W-:Y:S01]  /*39cf0*/  IMAD.IADD R6, R5, 0x1, R31 ;  /* 0x0000000105067824 */ /* 0x000fe200078e021f */
[----:B------:R-:W-:Y:S01]  /*39d00*/  IADD3 RZ, P2, PT, R29, R22, RZ ;  /* 0x000000161dff7210 */ /* 0x000fe20007f5e0ff */
[C---:B------:R-:W-:Y:S02]  /*39d10*/  IMAD.SHL.U32 R31, R4.reuse, 0x2, RZ ;  /* 0x00000002041f7824 */ /* 0x040fe400078e00ff */
[----:B------:R-:W-:Y:S01]  /*39d20*/  IMAD.WIDE.U32.X R8, R25, R25, R8, P0 ;  /* 0x0000001919087225 */ /* 0x000fe200000e0408 */
[----:B------:R-:W-:-:S03]  /*39d30*/  SHF.L.U64.HI R33, R4, 0x1, R6 ;  /* 0x0000000104217819 */ /* 0x000fc60000010206 */
[----:B------:R-:W-:Y:S01]  /*39d40*/  IMAD.MOV.U32 R20, RZ, RZ, R11 ;  /* 0x000000ffff147224 */ /* 0x000fe200078e000b */
[----:B------:R-:W-:Y:S01]  /*39d50*/  IADD3 R8, P3, PT, R31, R8, RZ ;  /* 0x000000081f087210 */ /* 0x000fe20007f7e0ff */
[----:B---3--:R-:W-:Y:S02]  /*39d60*/  IMAD R29, R17, R24, RZ ;  /* 0x00000018111d7224 */ /* 0x008fe400078e02ff */
[----:B------:R-:W-:-:S04]  /*39d70*/  IMAD.WIDE.U32 R12, R25, R16, RZ ;  /* 0x00000010190c7225 */ /* 0x000fc800078e00ff */
[----:B------:R-:W-:-:S04]  /*39d80*/  IMAD.WIDE.U32 R10, R16, R24, RZ ;  /* 0x00000018100a7225 */ /* 0x000fc800078e00ff */
[----:B------:R-:W-:Y:S01]  /*39d90*/  IMAD.WIDE.U32.X R4, R25, R27, R20, P1 ;  /* 0x0000001b19047225 */ /* 0x000fe200008e0414 */
[----:B------:R-:W-:-:S03]  /*39da0*/  ISETP.GE.U32.AND P1, PT, R8, R31, PT ;  /* 0x0000001f0800720c */ /* 0x000fc60003f26070 */
[----:B------:R-:W-:Y:S02]  /*39db0*/  IMAD R29, R25, R16, R29 ;  /* 0x00000010191d7224 */ /* 0x000fe400078e021d */
[----:B------:R-:W-:Y:S01]  /*39dc0*/  IMAD.X R0, R33, 0x1, R9, P3 ;  /* 0x0000000121007824 */ /* 0x000fe200018e0609 */
        /* <DEDUP_REMOVED lines=11> */
[----:B------:R-:W-:Y:S02]  /*39e80*/  IMAD R9, R25, R18, R5 ;  /* 0x0000001219097224 */ /* 0x000fe400078e0205 */
[----:B------:R-:W-:Y:S01]  /*39e90*/  IMAD.WIDE.U32 R10, R18, R24, RZ ;  /* 0x00000018120a7225 */ /* 0x000fe200078e00ff */
[----:B------:R-:W-:-:S02]  /*39ea0*/  SEL R21, RZ, 0x1, P0 ;  /* 0x00000001ff157807 */ /* 0x000fc40000000000 */
[----:B------:R-:W-:Y:S01]  /*39eb0*/  ISETP.GE.U32.AND.EX P0, PT, R0, R33, PT, P1 ;  /* 0x000000210000720c */ /* 0x000fe20003f06110 */
[----:B------:R-:W-:-:S04]  /*39ec0*/  IMAD.WIDE.U32 R12, R25, R18, RZ ;  /* 0x00000012190c7225 */ /* 0x000fc800078e00ff */
[----:B------:R-:W-:-:S04]  /*39ed0*/  IMAD.WIDE.U32.X R4, R25, R17, R28, P3 ;  /* 0x0000001119047225 */ /* 0x000fc800018e041c */
[----:B------:R-:W-:Y:S01]  /*39ee0*/  IMAD.WIDE.U32 R30, R27, R16, RZ ;  /* 0x000000101b1e7225 */ /* 0x000fe200078e00ff */
[----:B------:R-:W-:-:S03]  /*39ef0*/  IADD3 R4, P1, P3, R10, R4, R21 ;  /* 0x000000040a047210 */ /* 0x000fc60007b3e015 */
[----:B------:R-:W-:Y:S02]  /*39f00*/  IMAD.IADD R9, R11, 0x1, R9 ;  /* 0x000000010b097824 */ /* 0x000fe400078e0209 */
[----:B------:R-:W-:-:S03]  /*39f10*/  IMAD.WIDE.U32 R20, R24, R18, RZ ;  /* 0x0000001218147225 */ /* 0x000fc600078e00ff */
[----:B------:R-:W-:Y:S01]  /*39f20*/  IADD3.X R5, PT, PT, R9, R5, RZ, P1, P3 ;  /* 0x0000000509057210 */ /* 0x000fe20000fe64ff */
[----:B------:R-:W-:-:S04]  /*39f30*/  IMAD.WIDE.U32 R12, P5, R24, R19, R12 ;  /* 0x00000013180c7225 */ /* 0x000fc800078a000c */
[----:B------:R-:W-:Y:S01]  /*39f40*/  IMAD.WIDE.U32 R32, R27, R18, RZ ;  /* 0x000000121b207225 */ /* 0x000fe200078e00ff */
[----:B------:R-:W-:-:S03]  /*39f50*/  IADD3 RZ, P1, PT, R21, R12, RZ ;  /* 0x0000000c15ff7210 */ /* 0x000fc60007f3e0ff */
[----:B------:R-:W-:Y:S01]  /*39f60*/  IMAD.WIDE.U32 R28, R26, R16, RZ ;  /* 0x000000101a1c7225 */ /* 0x000fe200078e00ff */
[----:B------:R-:W-:-:S03]  /*39f70*/  SHF.L.W.U32.HI R28, R6, 0x1, R37 ;  /* 0x00000001061c7819 */ /* 0x000fc60000010e25 */
[----:B------:R-:W-:-:S04]  /*39f80*/  IMAD.WIDE.U32 R34, P3, R26, R17, R30 ;  /* 0x000000111a227225 */ /* 0x000fc8000786001e */
[----:B------:R-:W-:-:S04]  /*39f90*/  IMAD.WIDE.U32 R30, R26, R18, RZ ;  /* 0x000000121a1e7225 */ /* 0x000fc800078e00ff */
[----:B------:R-:W-:-:S04]  /*39fa0*/  IMAD.WIDE.U32 R20, P4, R26, R19, R32 ;  /* 0x000000131a147225 */ /* 0x000fc80007880020 */
[----:B------:R-:W-:Y:S01]  /*39fb0*/  IMAD.X R33, RZ, RZ, RZ, P5 ;  /* 0x000000ffff217224 */ /* 0x000fe200028e06ff */
[----:B------:R-:W-:Y:S01]  /*39fc0*/  IADD3 RZ, P5, PT, R29, R34, RZ ;  /* 0x000000221dff7210 */ /* 0x000fe20007fbe0ff */
[----:B------:R-:W-:Y:S01]  /*39fd0*/  IMAD.X R11, RZ, RZ, RZ, P3 ;  /* 0x000000ffff0b7224 */ /* 0x000fe200018e06ff */
[----:B------:R-:W-:Y:S01]  /*39fe0*/  SHF.L.W.U32.HI R29, R37, 0x1, R14 ;  /* 0x00000001251d7819 */ /* 0x000fe20000010e0e */
[----:B------:R-:W-:Y:S01]  /*39ff0*/  IMAD.MOV.U32 R32, RZ, RZ, R13 ;  /* 0x000000ffff207224 */ /* 0x000fe200078e000d */
[----:B------:R-:W-:Y:S01]  /*3a000*/  IADD3 RZ, P3, PT, R31, R20, RZ ;  /* 0x000000141fff7210 */ /* 0x000fe20007f7e0ff */
[----:B------:R-:W-:Y:S01]  /*3a010*/  IMAD.X R31, RZ, RZ, RZ, P6 ;  /* 0x000000ffff1f7224 */ /* 0x000fe200030e06ff */
[----:B------:R-:W-:Y:S01]  /*3a020*/  ISETP.GE.U32.AND P6, PT, R4, R10, PT ;  /* 0x0000000a0400720c */ /* 0x000fe20003fc6070 */
[----:B------:R-:W-:-:S03]  /*3a030*/  IMAD.WIDE.U32 R36, R26, R26, R28 ;  /* 0x0000001a1a247225 */ /* 0x000fc600078e001c */
[----:B------:R-:W-:Y:S01]  /*3a040*/  ISETP.GE.U32.AND.EX P6, PT, R5, R9, PT, P6 ;  /* 0x000000090500720c */ /* 0x000fe20003fc6160 */
[----:B------:R-:W-:Y:S01]  /*3a050*/  IMAD.MOV.U32 R10, RZ, RZ, R35 ;  /* 0x000000ffff0a7224 */ /* 0x000fe200078e0023 */
[----:B------:R-:W-:Y:S01]  /*3a060*/  SEL R9, RZ, 0x1, P0 ;  /* 0x00000001ff097807 */ /* 0x000fe20000000000 */
[----:B------:R-:W-:Y:S01]  /*3a070*/  IMAD.IADD R35, R22, 0x1, R37 ;  /* 0x0000000116237824 */ /* 0x000fe200078e0225 */
[----:B------:R-:W-:Y:S01]  /*3a080*/  SEL R37, RZ, 0x1, P6 ;  /* 0x00000001ff257807 */ /* 0x000fe20003000000 */
[----:B------:R-:W-:Y:S01]  /*3a090*/  IMAD R13, R17, R26, RZ ;  /* 0x0000001a110d7224 */ /* 0x000fe200078e02ff */
[----:B------:R-:W-:Y:S01]  /*3a0a0*/  IADD3 R9, P6, PT, R9, R36, RZ ;  /* 0x0000002409097210 */ /* 0x000fe20007fde0ff */
[----:B------:R-:W-:Y:S01]  /*3a0b0*/  IMAD.WIDE.U32.X R32, R25, R19, R32, P1 ;  /* 0x0000001319207225 */ /* 0x000fe200008e0420 */
[----:B------:R-:W-:Y:S02]  /*3a0c0*/  ISETP.LT.U32.AND P0, PT, R36, R28, PT ;  /* 0x0000001c2400720c */ /* 0x000fe40003f01070 */
[----:B------:R-:W-:Y:S01]  /*3a0d0*/  ISETP.GE.U32.AND P1, PT, R9, R36, PT ;  /* 0x000000240900720c */ /* 0x000fe20003f26070 */
[----:B------:R-:W-:-:S02]  /*3a0e0*/  IMAD.X R6, RZ, RZ, R35, P6 ;  /* 0x000000ffff067224 */ /* 0x000fc400030e0623 */
[----:B------:R-:W-:Y:S02]  /*3a0f0*/  IMAD.MOV.U32 R30, RZ, RZ, R23 ;  /* 0x000000ffff1e7224 */ /* 0x000fe400078e0017 */
[----:B------:R-:W-:Y:S01]  /*3a100*/  IMAD.WIDE.U32 R22, R26, R16, R4 ;  /* 0x000000101a167225 */ /* 0x000fe200078e0004 */
[----:B------:R-:W-:Y:S02]  /*3a110*/  ISETP.GE.U32.AND.EX P6, PT, R6, R35, PT, P1 ;  /* 0x000000230600720c */ /* 0x000fe40003fc6110 */
[----:B------:R-:W-:Y:S01]  /*3a120*/  IADD3 R20, P1, PT, R37, R32, RZ ;  /* 0x0000002025147210 */ /* 0x000fe20007f3e0ff */
[----:B------:R-:W-:Y:S01]  /*3a130*/  IMAD R39, R27, R16, R13 ;  /* 0x000000101b277224 */ /* 0x000fe200078e020d */
[----:B------:R-:W-:Y:S01]  /*3a140*/  ISETP.LT.U32.OR.EX P0, PT, R35, R29, !P6, P0 ;  /* 0x0000001d2300720c */ /* 0x000fe20007701500 */
[----:B------:R-:W-:Y:S01]  /*3a150*/  IMAD.X R13, RZ, RZ, RZ, P4 ;  /* 0x000000ffff0d7224 */ /* 0x000fe200020e06ff */
[----:B------:R-:W-:Y:S01]  /*3a160*/  ISETP.GE.U32.AND P4, PT, R22, R4, PT ;  /* 0x000000041600720c */ /* 0x000fe20003f86070 */
[----:B------:R-:W-:Y:S01]  /*3a170*/  IMAD.IADD R23, R23, 0x1, R39 ;  /* 0x0000000117177824 */ /* 0x000fe200078e0227 */
[----:B------:R-:W-:Y:S01]  /*3a180*/  SHF.L.W.U32.HI R29, R14, 0x1, R22 ;  /* 0x000000010e1d7819 */ /* 0x000fe20000010e16 */
[----:B------:R-:W-:-:S03]  /*3a190*/  IMAD.WIDE.U32.X R30, R27, R27, R30, P2 ;  /* 0x0000001b1b1e7225 */ /* 0x000fc600010e041e */
[----:B------:R-:W-:Y:S01]  /*3a1a0*/  ISETP.GE.U32.AND.EX P4, PT, R23, R5, PT, P4 ;  /* 0x000000051700720c */ /* 0x000fe20003f86140 */
[----:B------:R-:W-:Y:S01]  /*3a1b0*/  IMAD.MOV.U32 R12, RZ, RZ, R21 ;  /* 0x000000ffff0c7224 */ /* 0x000fe200078e0015 */
[----:B------:R-:W-:Y:S01]  /*3a1c0*/  SHF.L.W.U32.HI R35, R22, 0x1, R23 ;  /* 0x0000000116237819 */ /* 0x000fe20000010e17 */
[----:B------:R-:W-:Y:S02]  /*3a1d0*/  IMAD R5, R19, R26, RZ ;  /* 0x0000001a13057224 */ /* 0x000fe400078e02ff */
[----:B------:R-:W-:Y:S01]  /*3a1e0*/  IMAD.X R21, RZ, RZ, R33, P1 ;  /* 0x000000ffff157224 */ /* 0x000fe200008e0621 */
[----:B------:R-:W-:Y:S01]  /*3a1f0*/  IADD3 R14, P1, PT, R29, R30, RZ ;  /* 0x0000001e1d0e7210 */ /* 0x000fe20007f3e0ff */
[C---:B------:R-:W-:Y:S01]  /*3a200*/  IMAD R37, R27.reuse, R18, R5 ;  /* 0x000000121b257224 */ /* 0x040fe200078e0205 */
[----:B------:R-:W-:Y:S01]  /*3a210*/  SEL R33, RZ, 0x1, P4 ;  /* 0x00000001ff217807 */ /* 0x000fe20002000000 */
[----:B------:R-:W-:-:S04]  /*3a220*/  IMAD.WIDE.U32.X R4, R27, R17, R10, P5 ;  /* 0x000000111b047225 */ /* 0x000fc800028e040a */
[----:B------:R-:W-:-:S04]  /*3a230*/  IMAD.WIDE.U32 R10, R26, R18, R20 ;  /* 0x000000121a0a7225 */ /* 0x000fc800078e0014 */
[----:B------:R-:W-:Y:S01]  /*3a240*/  IMAD.X R22, R35, 0x1, R31, P1 ;  /* 0x0000000123167824 */ /* 0x000fe200008e061f */
[----:B------:R-:W-:Y:S02]  /*3a250*/  SEL R31, RZ, 0x1, !P0 ;  /* 0x00000001ff1f7807 */ /* 0x000fe40004000000 */
[----:B------:R-:W-:Y:S01]  /*3a260*/  ISETP.LT.U32.AND P0, PT, R14, R29, PT ;  /* 0x0000001d0e00720c */ /* 0x000fe20003f01070 */
[----:B------:R-:W-:Y:S01]  /*3a270*/  IMAD.IADD R29, R11, 0x1, R37 ;  /* 0x000000010b1d7824 */ /* 0x000fe200078e0225 */
[----:B------:R-:W-:Y:S01]  /*3a280*/  IADD3 R34, P1, P6, R10, R4, R33 ;  /* 0x000000040a227210 */ /* 0x000fe20007e3e021 */
[----:B------:R-:W-:Y:S01]  /*3a290*/  IMAD.WIDE.U32 R32, R17, R16, RZ ;  /* 0x0000001011207225 */ /* 0x000fe200078e00ff */
[----:B------:R-:W-:Y:S02]  /*3a2a0*/  IADD3 R11, P5, PT, R14, R31, RZ ;  /* 0x0000001f0e0b7210 */ /* 0x000fe40007fbe0ff */
[----:B------:R-:W-:Y:S01]  /*3a2b0*/  ISETP.GE.U32.AND P2, PT, R10, R20, PT ;  /* 0x000000140a00720c */ /* 0x000fe20003f46070 */
[----:B------:R-:W-:Y:S01]  /*3a2c0*/  IMAD.WIDE.U32 R30, R16, R16, RZ ;  /* 0x00000010101e7225 */ /* 0x000fe200078e00ff */
[----:B------:R-:W-:-:S02]  /*3a2d0*/  ISETP.GE.U32.AND P4, PT, R34, R10, PT ;  /* 0x0000000a2200720c */ /* 0x000fc40003f86070 */
[----:B------:R-:W-:Y:S01]  /*3a2e0*/  IADD3.X R39, PT, PT, R29, R5, RZ, P1, P6 ;  /* 0x000000051d277210 */ /* 0x000fe20000fec4ff */
[----:B------:R-:W-:Y:S01]  /*3a2f0*/  IMAD.WIDE.U32 R4, R17, R18, RZ ;  /* 0x0000001211047225 */ /* 0x000fe200078e00ff */
[----:B------:R-:W-:Y:S02]  /*3a300*/  ISETP.GE.U32.AND P1, PT, R11, R14, PT ;  /* 0x0000000e0b00720c */ /* 0x000fe40003f26070 */
[----:B------:R-:W-:Y:S01]  /*3a310*/  ISETP.GE.U32.AND.EX P2, PT, R29, R21, PT, P2 ;  /* 0x000000151d00720c */ /* 0x000fe20003f46120 */
[----:B------:R-:W-:Y:S01]  /*3a320*/  IMAD.X R10, RZ, RZ, R22, P5 ;  /* 0x000000ffff0a7224 */ /* 0x000fe200028e0616 */
[----:B------:R-:W-:Y:S01]  /*3a330*/  ISETP.GE.U32.AND.EX P4, PT, R39, R29, PT, P4 ;  /* 0x0000001d2700720c */ /* 0x000fe20003f86140 */
[----:B------:R-:W-:Y:S01]  /*3a340*/  IMAD.WIDE.U32.X R20, R27, R19, R12, P3 ;  /* 0x000000131b147225 */ /* 0x000fe200018e040c */
[----:B------:R-:W-:Y:S02]  /*3a350*/  SEL R30, RZ, 0x1, P2 ;  /* 0x00000001ff1e7807 */ /* 0x000fe40001000000 */
[----:B------:R-:W-:Y:S01]  /*3a360*/  ISETP.GE.U32.AND.EX P3, PT, R10, R22, PT, P1 ;  /* 0x000000160a00720c */ /* 0x000fe20003f66110 */
[----:B------:R-:W-:Y:S01]  /*3a370*/  IMAD.WIDE.U32 R28, R16, R18, RZ ;  /* 0x00000012101c7225 */ /* 0x000fe200078e00ff */
[----:B------:R-:W-:-:S02]  /*3a380*/  SEL R37, RZ, 0x1, P4 ;  /* 0x00000001ff257807 */ /* 0x000fc40002000000 */
[----:B------:R-:W-:Y:S01]  /*3a390*/  ISETP.LT.U32.OR.EX P0, PT, R22, R35, !P3, P0 ;  /* 0x000000231600720c */ /* 0x000fe20005f01500 */
[C---:B------:R-:W-:Y:S01]  /*3a3a0*/  IMAD.WIDE.U32 R4, P6, R16.reuse, R19, R4 ;  /* 0x0000001310047225 */ /* 0x040fe200078c0004 */
[----:B------:R-:W-:Y:S02]  /*3a3b0*/  IADD3 R30, P3, P4, R37, R20, R30 ;  /* 0x00000014251e7210 */ /* 0x000fe40007c7e01e */
[----:B------:R-:W-:Y:S01]  /*3a3c0*/  SHF.L.W.U32.HI R28, R23, 0x1, R34 ;  /* 0x00000001171c7819 */ /* 0x000fe20000010e22 */
[----:B------:R-:W-:Y:S01]  /*3a3d0*/  IMAD.WIDE.U32 R12, P1, R16, R17, R32 ;  /* 0x00000011100c7225 */ /* 0x000fe20007820020 */
[----:B------:R-:W-:Y:S02]  /*3a3e0*/  IADD3 RZ, P2, PT, R29, R4, RZ ;  /* 0x000000041dff7210 */ /* 0x000fe40007f5e0ff */
[----:B------:R-:W-:Y:S01]  /*3a3f0*/  SHF.L.W.U32.HI R29, R34, 0x1, R39 ;  /* 0x00000001221d7819 */ /* 0x000fe20000010e27 */
[----:B------:R-:W-:Y:S01]  /*3a400*/  IMAD.WIDE.U32 R32, R19, R18, RZ ;  /* 0x0000001213207225 */ /* 0x000fe200078e00ff */
[----:B------:R-:W-:-:S02]  /*3a410*/  IADD3 RZ, P5, PT, R31, R12, RZ ;  /* 0x0000000c1fff7210 */ /* 0x000fc40007fbe0ff */
[----:B------:R-:W-:Y:S01]  /*3a420*/  IADD3.X R31, PT, PT, RZ, R21, RZ, P3, P4 ;  /* 0x00000015ff1f7210 */ /* 0x000fe20001fe84ff */
[----:B------:R-:W-:Y:S01]  /*3a430*/  IMAD.WIDE.U32 R22, R18, R18, RZ ;  /* 0x0000001212167225 */ /* 0x000fe200078e00ff */
[----:B------:R-:W-:-:S03]  /*3a440*/  SEL R35, RZ, 0x1, !P0 ;  /* 0x00000001ff237807 */ /* 0x000fc60004000000 */
[----:B------:R-:W-:-:S04]  /*3a450*/  IMAD.WIDE.U32 R20, P4, R18, R19, R32 ;  /* 0x0000001312147225 */ /* 0x000fc80007880020 */
[----:B------:R-:W-:Y:S01]  /*3a460*/  IMAD.WIDE.U32 R32, R16, R16, R28 ;  /* 0x0000001010207225 */ /* 0x000fe200078e001c */
[----:B------:R-:W-:-:S03]  /*3a470*/  IADD3 RZ, P3, PT, R23, R20, RZ ;  /* 0x0000001417ff7210 */ /* 0x000fc60007f7e0ff */
[----:B------:R-:W-:Y:S02]  /*3a480*/  IMAD R37, R19, R16, RZ ;  /* 0x0000001013257224 */ /* 0x000fe400078e02ff */
[----:B------:R-:W-:Y:S01]  /*3a490*/  IMAD.X R23, RZ, RZ, RZ, P6 ;  /* 0x000000ffff177224 */ /* 0x000fe200030e06ff */
[----:B------:R-:W-:Y:S01]  /*3a4a0*/  IADD3 R38, P6, PT, R35, R32, RZ ;  /* 0x0000002023267210 */ /* 0x000fe20007fde0ff */
[----:B------:R-:W-:Y:S02]  /*3a4b0*/  IMAD R43, R17, R18, R37 ;  /* 0x00000012112b7224 */ /* 0x000fe400078e0225 */
[----:B------:R-:W-:Y:S01]  /*3a4c0*/  IMAD.IADD R37, R12, 0x1, R33 ;  /* 0x000000010c257824 */ /* 0x000fe200078e0221 */
[----:B------:R-:W-:Y:S01]  /*3a4d0*/  ISETP.GE.U32.AND P0, PT, R38, R32, PT ;  /* 0x000000202600720c */ /* 0x000fe20003f06070 */
        /* <DEDUP_REMOVED lines=10> */
[----:B------:R-:W-:Y:S01]  /*3a580*/  ISETP.GE.U32.AND.EX P1, PT, R43, R31, PT, P1 ;  /* 0x0000001f2b00720c */ /* 0x000fe20003f26110 */
[----:B------:R-:W-:Y:S01]  /*3a590*/  IMAD.WIDE.U32.X R30, R17, R17, R32, P5 ;  /* 0x00000011111e7225 */ /* 0x000fe200028e0420 */
[----:B------:R-:W-:-:S02]  /*3a5a0*/  ISETP.LT.U32.OR.EX P0, PT, R37, R29, !P0, P6 ;  /* 0x0000001d2500720c */ /* 0x000fc40004701560 */
[----:B------:R-:W-:Y:S01]  /*3a5b0*/  SEL R41, RZ, 0x1, P1 ;  /* 0x00000001ff297807 */ /* 0x000fe20000800000 */
[----:B------:R-:W-:Y:S01]  /*3a5c0*/  IMAD.WIDE.U32.X R22, R17, R19, R22, P2 ;  /* 0x0000001311167225 */ /* 0x000fe200010e0416 */
[----:B------:R-:W-:Y:S02]  /*3a5d0*/  SHF.L.W.U32.HI R39, R34, 0x1, R43 ;  /* 0x0000000122277819 */ /* 0x000fe40000010e2b */
[----:B------:R-:W-:Y:S01]  /*3a5e0*/  IADD3 R30, P1, PT, R13, R30, RZ ;  /* 0x0000001e0d1e7210 */ /* 0x000fe20007f3e0ff */
[----:B------:R-:W-:Y:S01]  /*3a5f0*/  IMAD.WIDE.U32 R28, R14, 0x3d1, RZ ;  /* 0x000003d10e1c7825 */ /* 0x000fe200078e00ff */
[----:B------:R-:W-:Y:S02]  /*3a600*/  SEL R33, RZ, 0x1, !P0 ;  /* 0x00000001ff217807 */ /* 0x000fe40004000000 */
[----:B------:R-:W-:Y:S01]  /*3a610*/  IADD3 R41, P0, PT, R41, R22, RZ ;  /* 0x0000001629297210 */ /* 0x000fe20007f1e0ff */
[----:B------:R-:W-:Y:S01]  /*3a620*/  IMAD.X R32, R39, 0x1, R31, P1 ;  /* 0x0000000127207824 */ /* 0x000fe200008e061f */
[----:B------:R-:W-:Y:S01]  /*3a630*/  IADD3 R42, P1, PT, R30, R33, RZ ;  /* 0x000000211e2a7210 */ /* 0x000fe20007f3e0ff */
[----:B------:R-:W-:Y:S01]  /*3a640*/  IMAD.WIDE.U32 R4, R38, 0x3d1, RZ ;  /* 0x000003d126047825 */ /* 0x000fe200078e00ff */
[----:B------:R-:W-:-:S03]  /*3a650*/  SHF.L.W.U32.HI R22, R43, 0x1, R41 ;  /* 0x000000012b167819 */ /* 0x000fc60000010e29 */
        /* <DEDUP_REMOVED lines=12> */
[----:B------:R-:W-:Y:S01]  /*3a720*/  ISETP.LT.U32.OR.EX P1, PT, R32, R39, !P1, P4 ;  /* 0x000000272000720c */ /* 0x000fe20004f21540 */
[----:B------:R-:W-:Y:S01]  /*3a730*/  IMAD.X R35, RZ, RZ, RZ, P6 ;  /* 0x000000ffff237224 */ /* 0x000fe200030e06ff */
[----:B------:R-:W-:Y:S01]  /*3a740*/  ISETP.GE.U32.AND P0, PT, R12, R4, PT ;  /* 0x000000040c00720c */ /* 0x000fe20003f06070 */
[----:B------:R-:W-:Y:S01]  /*3a750*/  IMAD.WIDE.U32 R32, R18, R18, R22 ;  /* 0x0000001212207225 */ /* 0x000fe200078e0016 */
[----:B------:R-:W-:-:S03]  /*3a760*/  SEL R43, RZ, 0x1, !P1 ;  /* 0x00000001ff2b7807 */ /* 0x000fc60004800000 */
[----:B------:R-:W-:Y:S01]  /*3a770*/  IMAD.WIDE.U32.X R34, RZ, R14, R34, P5 ;  /* 0x0000000eff227225 */ /* 0x000fe200028e0422 */
[----:B------:R-:W-:-:S03]  /*3a780*/  IADD3 R43, P1, PT, R43, R32, RZ ;  /* 0x000000202b2b7210 */ /* 0x000fc60007f3e0ff */
[----:B------:R-:W-:-:S04]  /*3a790*/  IMAD.WIDE.U32 R30, R42, 0x3d1, RZ ;  /* 0x000003d12a1e7825 */ /* 0x000fc800078e00ff */
[----:B------:R-:W-:-:S04]  /*3a7a0*/  IMAD.WIDE.U32 R28, P6, RZ, R42, R28 ;  /* 0x0000002aff1c7225 */ /* 0x000fc800078c001c */
[----:B------:R-:W-:Y:S01]  /*3a7b0*/  IMAD.X R13, R40, 0x1, R38, P2 ;  /* 0x00000001280d7824 */ /* 0x000fe200010e0626 */
[----:B------:R-:W-:Y:S01]  /*3a7c0*/  ISETP.GE.U32.AND P2, PT, R43, R32, PT ;  /* 0x000000202b00720c */ /* 0x000fe20003f46070 */
[----:B------:R-:W-:Y:S01]  /*3a7d0*/  IMAD.IADD R41, R20, 0x1, R33 ;  /* 0x0000000114297824 */ /* 0x000fe200078e0221 */
[----:B------:R-:W-:Y:S01]  /*3a7e0*/  IADD3 R33, P5, PT, R34, R30, RZ ;  /* 0x0000001e22217210 */ /* 0x000fe20007fbe0ff */
[----:B------:R-:W-:Y:S01]  /*3a7f0*/  IMAD.MOV.U32 R4, RZ, RZ, R21 ;  /* 0x000000ffff047224 */ /* 0x000fe200078e0015 */
[----:B------:R-:W-:Y:S01]  /*3a800*/  IADD3 R34, P4, PT, R31, R28, RZ ;  /* 0x0000001c1f227210 */ /* 0x000fe20007f9e0ff */
[----:B------:R-:W-:Y:S01]  /*3a810*/  IMAD.X R20, RZ, RZ, R41, P1 ;  /* 0x000000ffff147224 */ /* 0x000fe200008e0629 */
[----:B------:R-:W-:Y:S01]  /*3a820*/  ISETP.GE.U32.AND.EX P0, PT, R13, R40, PT, P0 ;  /* 0x000000280d00720c */ /* 0x000fe20003f06100 */
[----:B------:R-:W-:Y:S01]  /*3a830*/  IMAD.X R31, RZ, RZ, RZ, P6 ;  /* 0x000000ffff1f7224 */ /* 0x000fe200030e06ff */
[----:B------:R-:W-:Y:S01]  /*3a840*/  ISETP.LT.U32.AND P1, PT, R32, R22, PT ;  /* 0x000000162000720c */ /* 0x000fe20003f21070 */
[----:B------:R-:W-:Y:S01]  /*3a850*/  IMAD.X R39, R34, 0x1, R35, P5 ;  /* 0x0000000122277824 */ /* 0x000fe200028e0623 */
[----:B------:R-:W-:Y:S01]  /*3a860*/  SEL R21, RZ, 0x1, P0 ;  /* 0x00000001ff157807 */ /* 0x000fe20000000000 */
[----:B------:R-:W-:Y:S01]  /*3a870*/  IMAD.WIDE.U32.X R4, R19, R19, R4, P3 ;  /* 0x0000001313047225 */ /* 0x000fe200018e0404 */
[----:B------:R-:W-:-:S02]  /*3a880*/  IADD3 R14, P5, PT, R33, R14, RZ ;  /* 0x0000000e210e7210 */ /* 0x000fc40007fbe0ff */
[----:B------:R-:W-:Y:S02]  /*3a890*/  ISETP.GE.U32.AND.EX P2, PT, R20, R41, PT, P2 ;  /* 0x000000291400720c */ /* 0x000fe40003f46120 */
[----:B------:R-:W-:Y:S02]  /*3a8a0*/  IADD3 R21, P6, PT, R14, R21, RZ ;  /* 0x000000150e157210 */ /* 0x000fe40007fde0ff */
[----:B------:R-:W-:Y:S01]  /*3a8b0*/  ISETP.GE.U32.AND P0, PT, R33, R30, PT ;  /* 0x0000001e2100720c */ /* 0x000fe20003f06070 */
[----:B------:R-:W-:Y:S01]  /*3a8c0*/  IMAD.MOV.U32 R30, RZ, RZ, R29 ;  /* 0x000000ffff1e7224 */ /* 0x000fe200078e001d */
[----:B------:R-:W-:Y:S01]  /*3a8d0*/  ISETP.LT.U32.OR.EX P1, PT, R41, R23, !P2, P1 ;  /* 0x000000172900720c */ /* 0x000fe20005721510 */
[----:B------:R-:W-:Y:S01]  /*3a8e0*/  IMAD.WIDE.U32 R28, R20, 0x3d1, RZ ;  /* 0x000003d1141c7825 */ /* 0x000fe200078e00ff */
[----:B------:R-:W-:Y:S02]  /*3a8f0*/  ISETP.LT.U32.AND P2, PT, R14, R33, PT ;  /* 0x000000210e00720c */ /* 0x000fe40003f41070 */
[----:B------:R-:W-:Y:S01]  /*3a900*/  ISETP.GE.U32.AND P3, PT, R21, R14, PT ;  /* 0x0000000e1500720c */ /* 0x000fe20003f66070 */
[C---:B------:R-:W-:Y:S01]  /*3a910*/  IMAD.X R14, R39.reuse, 0x1, R42, P5 ;  /* 0x00000001270e7824 */ /* 0x040fe200028e062a */
[----:B------:R-:W-:Y:S01]  /*3a920*/  ISETP.GE.U32.AND.EX P0, PT, R39, R34, PT, P0 ;  /* 0x000000222700720c */ /* 0x000fe20003f06100 */
[----:B------:R-:W-:Y:S01]  /*3a930*/  IMAD.WIDE.U32.X R32, RZ, R37, R30, P4 ;  /* 0x00000025ff207225 */ /* 0x000fe200020e041e */
[----:B------:R-:W-:-:S02]  /*3a940*/  SHF.R.U32.HI R34, RZ, 0x1f, R36 ;  /* 0x0000001fff227819 */ /* 0x000fc40000011624 */
[----:B------:R-:W-:Y:S01]  /*3a950*/  SEL R35, RZ, 0x1, P0 ;  /* 0x00000001ff237807 */ /* 0x000fe20000000000 */
[----:B------:R-:W-:Y:S02]  /*3a960*/  IMAD.X R23, RZ, RZ, R14, P6 ;  /* 0x000000ffff177224 */ /* 0x000fe400030e060e */
[----:B------:R-:W-:-:S03]  /*3a970*/  IMAD.WIDE.U32 R30, R43, 0x3d1, RZ ;  /* 0x000003d12b1e7825 */ /* 0x000fc600078e00ff */
[----:B------:R-:W-:Y:S01]  /*3a980*/  ISETP.GE.U32.AND.EX P3, PT, R23, R14, PT, P3 ;  /* 0x0000000e1700720c */ /* 0x000fe20003f66130 */
[----:B------:R-:W-:Y:S01]  /*3a990*/  IMAD.WIDE.U32 R28, P4, RZ, R43, R28 ;  /* 0x0000002bff1c7225 */ /* 0x000fe2000788001c */
[----:B------:R-:W-:Y:S02]  /*3a9a0*/  IADD3 R22, P0, P5, R30, R32, R35 ;  /* 0x000000201e167210 */ /* 0x000fe40007d1e023 */
[----:B------:R-:W-:Y:S01]  /*3a9b0*/  SEL R35, RZ, 0x1, !P1 ;  /* 0x00000001ff237807 */ /* 0x000fe20004800000 */
[----:B------:R-:W-:Y:S01]  /*3a9c0*/  IMAD.MOV.U32 R32, RZ, RZ, R29 ;  /* 0x000000ffff207224 */ /* 0x000fe200078e001d */
[----:B------:R-:W-:Y:S02]  /*3a9d0*/  IADD3 R28, P1, PT, R31, R28, RZ ;  /* 0x0000001c1f1c7210 */ /* 0x000fe40007f3e0ff */
[----:B------:R-:W-:Y:S02]  /*3a9e0*/  ISETP.LT.U32.OR.EX P2, PT, R14, R39, !P3, P2 ;  /* 0x000000270e00720c */ /* 0x000fe40005f41520 */
[----:B------:R-:W-:-:S02]  /*3a9f0*/  IADD3 R34, P3, P6, R35, R34, R4 ;  /* 0x0000002223227210 */ /* 0x000fc40007e7e004 */
[----:B------:R-:W-:Y:S01]  /*3aa00*/  IADD3.X R35, PT, PT, R28, R33, RZ, P0, P5 ;  /* 0x000000211c237210 */ /* 0x000fe200007ea4ff */
[----:B------:R-:W-:Y:S01]  /*3aa10*/  IMAD.X R33, RZ, RZ, RZ, P4 ;  /* 0x000000ffff217224 */ /* 0x000fe200020e06ff */
[C---:B------:R-:W-:Y:S02]  /*3aa20*/  IADD3 R37, P5, PT, R22.reuse, R37, RZ ;  /* 0x0000002516257210 */ /* 0x040fe40007fbe0ff */
[----:B------:R-:W-:Y:S01]  /*3aa30*/  SEL R14, RZ, 0x1, !P2 ;  /* 0x00000001ff0e7807 */ /* 0x000fe20005000000 */
[----:B------:R-:W-:Y:S01]  /*3aa40*/  IMAD.WIDE.U32.X R32, RZ, R20, R32, P1 ;  /* 0x00000014ff207225 */ /* 0x000fe200008e0420 */
[----:B------:R-:W-:Y:S02]  /*3aa50*/  IADD3.X R41, PT, PT, RZ, RZ, R5, P3, P6 ;  /* 0x000000ffff297210 */ /* 0x000fe40001fec405 */
[----:B------:R-:W-:Y:S01]  /*3aa60*/  ISETP.GE.U32.AND P4, PT, R22, R30, PT ;  /* 0x0000001e1600720c */ /* 0x000fe20003f86070 */
[----:B------:R-:W-:Y:S01]  /*3aa70*/  IMAD.WIDE.U32 R30, R34, 0x3d1, RZ ;  /* 0x000003d1221e7825 */ /* 0x000fe200078e00ff */
[----:B------:R-:W-:-:S02]  /*3aa80*/  ISETP.LT.U32.AND P0, PT, R37, R22, PT ;  /* 0x000000162500720c */ /* 0x000fc40003f01070 */
[----:B------:R-:W-:Y:S01]  /*3aa90*/  IADD3 R14, P3, PT, R37, R14, RZ ;  /* 0x0000000e250e7210 */ /* 0x000fe20007f7e0ff */
[C---:B------:R-:W-:Y:S01]  /*3aaa0*/  IMAD.X R22, R35.reuse, 0x1, R43, P5 ;  /* 0x0000000123167824 */ /* 0x040fe200028e062b */
[----:B------:R-:W-:Y:S01]  /*3aab0*/  ISETP.GE.U32.AND.EX P4, PT, R35, R28, PT, P4 ;  /* 0x0000001c2300720c */ /* 0x000fe20003f86140 */
[----:B------:R-:W-:Y:S01]  /*3aac0*/  IMAD.WIDE.U32 R4, R41, 0x3d1, RZ ;  /* 0x000003d129047825 */ /* 0x000fe200078e00ff */
[----:B------:R-:W-:Y:S02]  /*3aad0*/  ISETP.GE.U32.AND P2, PT, R14, R37, PT ;  /* 0x000000250e00720c */ /* 0x000fe40003f46070 */
[----:B------:R-:W-:Y:S01]  /*3aae0*/  SEL R37, RZ, 0x1, P4 ;  /* 0x00000001ff257807 */ /* 0x000fe20002000000 */
[----:B------:R-:W-:Y:S02]  /*3aaf0*/  IMAD.X R29, RZ, RZ, R22, P3 ;  /* 0x000000ffff1d7224 */ /* 0x000fe400018e0616 */
[----:B------:R-:W-:-:S03]  /*3ab00*/  IMAD.WIDE.U32 R4, P4, RZ, R34, R4 ;  /* 0x00000022ff047225 */ /* 0x000fc60007880004 */
[----:B------:R-:W-:Y:S02]  /*3ab10*/  ISETP.GE.U32.AND.EX P1, PT, R29, R22, PT, P2 ;  /* 0x000000161d00720c */ /* 0x000fe40003f26120 */
[----:B------:R-:W-:Y:S02]  /*3ab20*/  IADD3 R37, P2, P5, R30, R32, R37 ;  /* 0x000000201e257210 */ /* 0x000fe40007d5e025 */
        /* <DEDUP_REMOVED lines=13> */
[----:B------:R-:W-:-:S03]  /*3ac00*/  IMAD.MOV.U32 R32, RZ, RZ, R5 ;  /* 0x000000ffff207224 */ /* 0x000fc600078e0005 */
[----:B------:R-:W-:Y:S01]  /*3ac10*/  ISETP.GE.U32.AND.EX P1, PT, R31, R22, PT, P1 ;  /* 0x000000161f00720c */ /* 0x000fe20003f26110 */
[----:B------:R-:W-:Y:S01]  /*3ac20*/  IMAD.WIDE.U32.X R4, RZ, R41, R32, P3 ;  /* 0x00000029ff047225 */ /* 0x000fe200018e0420 */
        /* <DEDUP_REMOVED lines=12> */
[----:B------:R-:W-:Y:S02]  /*3acf0*/  IMAD.MOV.U32 R4, RZ, RZ, RZ ;  /* 0x000000ffff047224 */ /* 0x000fe400078e00ff */
[----:B------:R-:W-:-:S04]  /*3ad00*/  IMAD.WIDE.U32 R34, P0, RZ, R5, R32 ;  /* 0x00000005ff227225 */ /* 0x000fc80007800020 */
        /* <DEDUP_REMOVED lines=46> */
.L_x_224:
[----:B------:R-:W-:Y:S05]  /*3aff0*/  BSYNC.RECONVERGENT B0 ;  /* 0x0000000000007941 */ /* 0x000fea0003800200 */
.L_x_223:
[----:B------:R-:W-:Y:S01]  /*3b000*/  IMAD.WIDE.U32 R4, R24, R24, R12 ;  /* 0x0000001818047225 */ /* 0x000fe200078e000c */
[----:B------:R-:W-:Y:S01]  /*3b010*/  IADD3 R8, P1, PT, R21, R8, RZ ;  /* 0x0000000815087210 */ /* 0x000fe20007f3e0ff */
[----:B------:R-:W-:Y:S02]  /*3b020*/  BSSY.RECONVERGENT B0, `(.L_x_225) ;  /* 0x00000b6000007945 */ /* 0x000fe40003800200 */
        /* <DEDUP_REMOVED lines=49> */
.L_x_226:
        /* <DEDUP_REMOVED lines=52> */
.L_x_229:
[----:B------:R-:W-:Y:S05]  /*3b680*/  BSYNC.RELIABLE B1 ;  /* 0x0000000000017941 */ /* 0x000fea0003800100 */
.L_x_228:
        /* <DEDUP_REMOVED lines=51> */
.L_x_231:
[----:B------:R-:W-:Y:S05]  /*3b9c0*/  BSYNC.RELIABLE B1 ;  /* 0x0000000000017941 */ /* 0x000fea0003800100 */
.L_x_230:
        /* <DEDUP_REMOVED lines=27> */
.L_x_227:
[----:B------:R-:W-:Y:S05]  /*3bb80*/  BSYNC.RECONVERGENT B0 ;  /* 0x0000000000007941 */ /* 0x000fea0003800200 */
.L_x_225:
[----:B------:R-:W-:Y:S05]  /*3bb90*/  WARPSYNC.ALL ;  /* 0x0000000000007948 */ /* 0x000fea0003800000 */
[C---:B------:R-:W-:Y:S01]  /*3bba0*/  IMAD.WIDE.U32 R2, R51.reuse, R24, RZ ;  /* 0x0000001833027225 */ /* 0x040fe200078e00ff */
[----:B------:R-:W-:Y:S01]  /*3bbb0*/  UMOV UR4, URZ ;  /* 0x000000ff00047c82 */ /* 0x000fe20008000000 */
[----:B------:R-:W-:Y:S02]  /*3bbc0*/  BSSY.RECONVERGENT B0, `(.L_x_232) ;  /* 0x00001a5000007945 */ /* 0x000fe40003800200 */
[----:B------:R-:W-:-:S04]  /*3bbd0*/  IMAD.WIDE.U32 R10, R51, R26, RZ ;  /* 0x0000001a330a7225 */ /* 0x000fc800078e00ff */
[----:B------:R-:W-:-:S04]  /*3bbe0*/  IMAD.WIDE.U32 R8, P0, R25, R49, R2 ;  /* 0x0000003119087225 */ /* 0x000fc80007800002 */
[----:B------:R-:W-:-:S04]  /*3bbf0*/  IMAD.WIDE.U32 R4, R49, R24, RZ ;  /* 0x0000001831047225 */ /* 0x000fc800078e00ff */
[----:B------:R-:W-:-:S04]  /*3bc00*/  IMAD.WIDE.U32 R2, P2, R27, R49, R10 ;  /* 0x000000311b027225 */ /* 0x000fc8000784000a */
[----:B------:R-:W-:-:S04]  /*3bc10*/  IMAD.WIDE.U32 R12, R49, R26, RZ ;  /* 0x0000001a310c7225 */ /* 0x000fc800078e00ff */
        /* <DEDUP_REMOVED lines=13> */
[----:B------:R-:W-:Y:S01]  /*3bcf0*/  IMAD.WIDE.U32 R20, R43, R24, RZ ;  /* 0x000000182b147225 */ /* 0x000fe200078e00ff */
[----:B------:R-:W-:-:S03]  /*3bd00*/  IADD3 RZ, P5, PT, R23, R8, RZ ;  /* 0x0000000817ff7210 */ /* 0x000fc60007fbe0ff */
[----:B------:R-:W-:Y:S02]  /*3bd10*/  IMAD.IADD R13, R13, 0x1, R29 ;  /* 0x000000010d0d7824 */ /* 0x000fe400078e021d */
[----:B------:R-:W-:-:S04]  /*3bd20*/  IMAD.WIDE.U32 R10, R45, R24, RZ ;  /* 0x000000182d0a7225 */ /* 0x000fc800078e00ff */
[----:B------:R-:W-:Y:S02]  /*3bd30*/  IMAD.X R23, R13, 0x1, R5, P6 ;  /* 0x000000010d177824 */ /* 0x000fe400030e0605 */
[----:B------:R-:W-:-:S03]  /*3bd40*/  IMAD.WIDE.U32 R20, P4, R25, R45, R20 ;  /* 0x0000002d19147225 */ /* 0x000fc60007880014 */
[----:B------:R-:W-:Y:S01]  /*3bd50*/  ISETP.GE.U32.AND.EX P0, PT, R23, R13, PT, P0 ;  /* 0x0000000d1700720c */ /* 0x000fe20003f06100 */
[----:B------:R-:W-:Y:S01]  /*3bd60*/  IMAD.X R29, RZ, RZ, RZ, P2 ;  /* 0x000000ffff1d7224 */ /* 0x000fe200010e06ff */
[----:B------:R-:W-:Y:S01]  /*3bd70*/  IADD3 RZ, P2, PT, R11, R20, RZ ;  /* 0x000000140bff7210 */ /* 0x000fe20007f5e0ff */
[----:B------:R-:W-:Y:S01]  /*3bd80*/  IMAD.MOV.U32 R28, RZ, RZ, R3 ;  /* 0x000000ffff1c7224 */ /* 0x000fe200078e0003 */
[----:B------:R-:W-:Y:S01]  /*3bd90*/  SEL R3, RZ, 0x1, P0 ;  /* 0x00000001ff037807 */ /* 0x000fe20000000000 */
[----:B------:R-:W-:Y:S02]  /*3bda0*/  IMAD R0, R17, R49, RZ ;  /* 0x0000003111007224 */ /* 0x000fe400078e02ff */
[----:B------:R-:W-:Y:S02]  /*3bdb0*/  IMAD R2, R25, R45, RZ ;  /* 0x0000002d19027224 */ /* 0x000fe400078e02ff */
[----:B------:R-:W-:-:S04]  /*3bdc0*/  IMAD.WIDE.U32 R10, R16, R49, RZ ;  /* 0x00000031100a7225 */ /* 0x000fc800078e00ff */
[-C--:B------:R-:W-:Y:S02]  /*3bdd0*/  IMAD R35, R16, R51.reuse, R0 ;  /* 0x0000003310237224 */ /* 0x080fe400078e0200 */
[----:B------:R-:W-:-:S04]  /*3bde0*/  IMAD.WIDE.U32.X R28, R27, R51, R28, P3 ;  /* 0x000000331b1c7225 */ /* 0x000fc800018e041c */
[----:B------:R-:W-:-:S04]  /*3bdf0*/  IMAD.WIDE.U32 R4, R24, R45, R22 ;  /* 0x0000002d18047225 */ /* 0x000fc800078e0016 */
[----:B------:R-:W-:Y:S01]  /*3be00*/  IMAD R31, R24, R43, R2 ;  /* 0x0000002b181f7224 */ /* 0x000fe200078e0202 */
[----:B------:R-:W-:Y:S01]  /*3be10*/  ISETP.GE.U32.AND P0, PT, R4, R22, PT ;  /* 0x000000160400720c */ /* 0x000fe20003f06070 */
[----:B------:R-:W-:Y:S01]  /*3be20*/  IMAD.X R13, RZ, RZ, RZ, P4 ;  /* 0x000000ffff0d7224 */ /* 0x000fe200020e06ff */
[----:B------:R-:W-:Y:S01]  /*3be30*/  IADD3 R20, P3, P4, R10, R28, R3 ;  /* 0x0000001c0a147210 */ /* 0x000fe20007c7e003 */
[----:B------:R-:W-:Y:S02]  /*3be40*/  IMAD.IADD R35, R11, 0x1, R35 ;  /* 0x000000010b237824 */ /* 0x000fe400078e0223 */
        /* <DEDUP_REMOVED lines=9> */
[----:B------:R-:W-:Y:S01]  /*3bee0*/  IMAD.WIDE.U32.X R32, R25, R43, R12, P2 ;  /* 0x0000002b19207225 */ /* 0x000fe200010e040c */
[----:B------:R-:W-:-:S03]  /*3bef0*/  ISETP.GE.U32.AND.EX P0, PT, R21, R35, PT, P0 ;  /* 0x000000231500720c */ /* 0x000fc60003f06100 */
[----:B------:R-:W-:-:S04]  /*3bf00*/  IMAD.WIDE.U32 R28, R26, R45, R20 ;  /* 0x0000002d1a1c7225 */ /* 0x000fc800078e0014 */
[----:B------:R-:W-:Y:S02]  /*3bf10*/  IMAD R37, R26, R43, R0 ;  /* 0x0000002b1a257224 */ /* 0x000fe400078e0200 */
[----:B------:R-:W-:Y:S01]  /*3bf20*/  IMAD.X R13, RZ, RZ, RZ, P3 ;  /* 0x000000ffff0d7224 */ /* 0x000fe200018e06ff */
[----:B------:R-:W-:Y:S01]  /*3bf30*/  IADD3 R8, P3, P4, R28, R32, R11 ;  /* 0x000000201c087210 */ /* 0x000fe20007c7e00b */
[----:B------:R-:W-:-:S03]  /*3bf40*/  IMAD.WIDE.U32 R30, R45, R26, RZ ;  /* 0x0000001a2d1e7225 */ /* 0x000fc600078e00ff */
[----:B------:R-:W-:Y:S01]  /*3bf50*/  ISETP.GE.U32.AND P2, PT, R8, R28, PT ;  /* 0x0000001c0800720c */ /* 0x000fe20003f46070 */
[----:B------:R-:W-:Y:S01]  /*3bf60*/  IMAD.IADD R11, R29, 0x1, R37 ;  /* 0x000000011d0b7824 */ /* 0x000fe200078e0225 */
[----:B------:R-:W-:Y:S01]  /*3bf70*/  IADD3 RZ, P6, PT, R31, R22, RZ ;  /* 0x000000161fff7210 */ /* 0x000fe20007fde0ff */
[----:B------:R-:W-:Y:S01]  /*3bf80*/  IMAD.X R3, RZ, RZ, RZ, P1 ;  /* 0x000000ffff037224 */ /* 0x000fe200008e06ff */
[----:B------:R-:W-:Y:S01]  /*3bf90*/  ISETP.GE.U32.AND P1, PT, R28, R20, PT ;  /* 0x000000141c00720c */ /* 0x000fe20003f26070 */
[----:B------:R-:W-:Y:S01]  /*3bfa0*/  IMAD.MOV.U32 R2, RZ, RZ, R9 ;  /* 0x000000ffff027224 */ /* 0x000fe200078e0009 */
[----:B------:R-:W-:Y:S01]  /*3bfb0*/  IADD3.X R9, PT, PT, R11, R33, RZ, P3, P4 ;  /* 0x000000210b097210 */ /* 0x000fe20001fe84ff */
[----:B------:R-:W-:Y:S01]  /*3bfc0*/  IMAD R0, R19, R49, RZ ;  /* 0x0000003113007224 */ /* 0x000fe200078e02ff */
[----:B------:R-:W-:Y:S01]  /*3bfd0*/  SEL R29, RZ, 0x1, P0 ;  /* 0x00000001ff1d7807 */ /* 0x000fe20000000000 */
[----:B------:R-:W-:Y:S01]  /*3bfe0*/  IMAD.MOV.U32 R12, RZ, RZ, R23 ;  /* 0x000000ffff0c7224 */ /* 0x000fe200078e0017 */
[----:B------:R-:W-:Y:S01]  /*3bff0*/  ISETP.GE.U32.AND.EX P1, PT, R11, R21, PT, P1 ;  /* 0x000000150b00720c */ /* 0x000fe20003f26110 */
[----:B------:R-:W-:Y:S01]  /*3c000*/  IMAD.WIDE.U32 R30, R18, R49, RZ ;  /* 0x00000031121e7225 */ /* 0x000fe200078e00ff */
[----:B------:R-:W-:-:S03]  /*3c010*/  ISETP.GE.U32.AND.EX P2, PT, R9, R11, PT, P2 ;  /* 0x0000000b0900720c */ /* 0x000fc60003f46120 */
[-C--:B------:R-:W-:Y:S01]  /*3c020*/  IMAD R47, R18, R51.reuse, R0 ;  /* 0x00000033122f7224 */ /* 0x080fe200078e0200 */
[----:B------:R-:W-:Y:S01]  /*3c030*/  SEL R0, RZ, 0x1, P1 ;  /* 0x00000001ff007807 */ /* 0x000fe20000800000 */
[----:B------:R-:W-:Y:S01]  /*3c040*/  IMAD.WIDE.U32.X R22, R17, R51, R2, P5 ;  /* 0x0000003311167225 */ /* 0x000fe200028e0402 */
[----:B------:R-:W-:-:S03]  /*3c050*/  SEL R61, RZ, 0x1, P2 ;  /* 0x00000001ff3d7807 */ /* 0x000fc60001000000 */
[----:B------:R-:W-:Y:S02]  /*3c060*/  IMAD.IADD R47, R31, 0x1, R47 ;  /* 0x000000011f2f7824 */ /* 0x000fe400078e022f */
[----:B------:R-:W-:Y:S01]  /*3c070*/  IMAD.WIDE.U32.X R2, R27, R43, R12, P6 ;  /* 0x0000002b1b027225 */ /* 0x000fe200030e040c */
[----:B------:R-:W-:-:S03]  /*3c080*/  IADD3 R12, P5, P6, R30, R22, R29 ;  /* 0x000000161e0c7210 */ /* 0x000fc60007ebe01d */
[----:B------:R-:W-:Y:S01]  /*3c090*/  IMAD.WIDE.U32 R32, R51, R18, RZ ;  /* 0x0000001233207225 */ /* 0x000fe200078e00ff */
[----:B------:R-:W-:Y:S02]  /*3c0a0*/  IADD3.X R13, PT, PT, R47, R23, RZ, P5, P6 ;  /* 0x000000172f0d7210 */ /* 0x000fe40002fec4ff */
[----:B------:R-:W-:Y:S01]  /*3c0b0*/  IADD3 R61, P0, P2, R61, R2, R0 ;  /* 0x000000023d3d7210 */ /* 0x000fe20007a1e000 */
[----:B------:R-:W-:-:S03]  /*3c0c0*/  IMAD.WIDE.U32 R22, R59, R26, RZ ;  /* 0x0000001a3b167225 */ /* 0x000fc600078e00ff */
[----:B------:R-:W-:Y:S01]  /*3c0d0*/  IADD3.X R0, PT, PT, RZ, R3, RZ, P0, P2 ;  /* 0x00000003ff007210 */ /* 0x000fe200007e44ff */
[----:B------:R-:W-:-:S04]  /*3c0e0*/  IMAD.WIDE.U32 R34, R43, R16, RZ ;  /* 0x000000102b227225 */ /* 0x000fc800078e00ff */
[----:B------:R-:W-:-:S04]  /*3c0f0*/  IMAD.WIDE.U32 R22, P2, R27, R57, R22 ;  /* 0x000000391b167225 */ /* 0x000fc80007840016 */
[----:B------:R-:W-:-:S04]  /*3c100*/  IMAD.WIDE.U32 R20, R49, R18, RZ ;  /* 0x0000001231147225 */ /* 0x000fc800078e00ff */
[----:B------:R-:W-:-:S04]  /*3c110*/  IMAD.WIDE.U32 R32, P3, R19, R49, R32 ;  /* 0x0000003113207225 */ /* 0x000fc80007860020 */
[----:B------:R-:W-:Y:S01]  /*3c120*/  IMAD.WIDE.U32 R10, R45, R16, RZ ;  /* 0x000000102d0a7225 */ /* 0x000fe200078e00ff */
[----:B------:R-:W-:-:S03]  /*3c130*/  IADD3 RZ, P1, PT, R21, R32, RZ ;  /* 0x0000002015ff7210 */ /* 0x000fc60007f3e0ff */
[----:B------:R-:W-:-:S04]  /*3c140*/  IMAD.WIDE.U32 R34, P4, R17, R45, R34 ;  /* 0x0000002d11227225 */ /* 0x000fc80007880022 */
[----:B------:R-:W-:Y:S01]  /*3c150*/  IMAD.WIDE.U32 R38, R43, R18, RZ ;  /* 0x000000122b267225 */ /* 0x000fe200078e00ff */
[----:B------:R-:W-:-:S03]  /*3c160*/  IADD3 RZ, P5, PT, R11, R34, RZ ;  /* 0x000000220bff7210 */ /* 0x000fc60007fbe0ff */
[----:B------:R-:W-:-:S04]  /*3c170*/  IMAD.WIDE.U32 R28, R59, R24, RZ ;  /* 0x000000183b1c7225 */ /* 0x000fc800078e00ff */
[----:B------:R-:W-:Y:S01]  /*3c180*/  IMAD.X R31, RZ, RZ, RZ, P2 ;  /* 0x000000ffff1f7224 */ /* 0x000fe200010e06ff */
[----:B------:R-:W-:Y:S01]  /*3c190*/  ISETP.GE.U32.AND P2, PT, R12, R30, PT ;  /* 0x0000001e0c00720c */ /* 0x000fe20003f46070 */
[----:B------:R-:W-:-:S03]  /*3c1a0*/  IMAD.WIDE.U32 R40, R57, R26, RZ ;  /* 0x0000001a39287225 */ /* 0x000fc600078e00ff */
[----:B------:R-:W-:Y:S01]  /*3c1b0*/  ISETP.GE.U32.AND.EX P2, PT, R13, R47, PT, P2 ;  /* 0x0000002f0d00720c */ /* 0x000fe20003f46120 */
[----:B------:R-:W-:Y:S02]  /*3c1c0*/  IMAD.X R3, RZ, RZ, RZ, P3 ;  /* 0x000000ffff037224 */ /* 0x000fe400018e06ff */
[----:B------:R-:W-:Y:S02]  /*3c1d0*/  IMAD.MOV.U32 R2, RZ, RZ, R33 ;  /* 0x000000ffff027224 */ /* 0x000fe400078e0021 */
[----:B------:R-:W-:-:S04]  /*3c1e0*/  IMAD.WIDE.U32 R10, R45, R18, RZ ;  /* 0x000000122d0a7225 */ /* 0x000fc800078e00ff */
[----:B------:R-:W-:-:S04]  /*3c1f0*/  IMAD.WIDE.U32 R38, P6, R19, R45, R38 ;  /* 0x0000002d13267225 */ /* 0x000fc800078c0026 */
[----:B------:R-:W-:Y:S01]  /*3c200*/  IMAD.WIDE.U32 R28, P0, R25, R57, R28 ;  /* 0x00000039191c7225 */ /* 0x000fe2000780001c */
[----:B------:R-:W-:-:S03]  /*3c210*/  IADD3 RZ, P3, PT, R11, R38, RZ ;  /* 0x000000260bff7210 */ /* 0x000fc60007f7e0ff */
[----:B------:R-:W-:Y:S01]  /*3c220*/  IMAD.X R21, RZ, RZ, RZ, P4 ;  /* 0x000000ffff157224 */ /* 0x000fe200020e06ff */
[----:B------:R-:W-:Y:S01]  /*3c230*/  IADD3 RZ, P4, PT, R41, R22, RZ ;  /* 0x0000001629ff7210 */ /* 0x000fe20007f9e0ff */
[----:B------:R-:W-:Y:S02]  /*3c240*/  IMAD R6, R17, R45, RZ ;  /* 0x0000002d11067224 */ /* 0x000fe400078e02ff */
[----:B------:R-:W-:-:S04]  /*3c250*/  IMAD.WIDE.U32 R36, R57, R24, RZ ;  /* 0x0000001839247225 */ /* 0x000fc800078e00ff */
[----:B------:R-:W-:Y:S02]  /*3c260*/  IMAD.MOV.U32 R20, RZ, RZ, R35 ;  /* 0x000000ffff147224 */ /* 0x000fe400078e0023 */
[----:B------:R-:W-:Y:S02]  /*3c270*/  IMAD.MOV.U32 R30, RZ, RZ, R23 ;  /* 0x000000ffff1e7224 */ /* 0x000fe400078e0017 */
[----:B------:R-:W-:-:S04]  /*3c280*/  IMAD.WIDE.U32 R34, R16, R45, R12 ;  /* 0x0000002d10227225 */ /* 0x000fc800078e000c */
[----:B------:R-:W-:Y:S01]  /*3c290*/  IMAD.WIDE.U32.X R22, R19, R51, R2, P1 ;  /* 0x0000003313167225 */ /* 0x000fe200008e0402 */
[----:B------:R-:W-:-:S03]  /*3c2a0*/  SEL R3, RZ, 0x1, P2 ;  /* 0x00000001ff037807 */ /* 0x000fc60001000000 */
[----:B------:R-:W-:Y:S01]  /*3c2b0*/  IMAD.MOV.U32 R32, RZ, RZ, R29 ;  /* 0x000000ffff207224 */ /* 0x000fe200078e001d */
[----:B------:R-:W-:Y:S01]  /*3c2c0*/  IADD3 R22, P2, PT, R3, R22, RZ ;  /* 0x0000001603167210 */ /* 0x000fe20007f5e0ff */
[----:B------:R-:W-:Y:S02]  /*3c2d0*/  IMAD R29, R16, R43, R6 ;  /* 0x0000002b101d7224 */ /* 0x000fe400078e0206 */
[----:B------:R-:W-:Y:S01]  /*3c2e0*/  IMAD.X R11, RZ, RZ, RZ, P6 ;  /* 0x000000ffff0b7224 */ /* 0x000fe200030e06ff */
[----:B------:R-:W-:Y:S01]  /*3c2f0*/  IADD3 RZ, P6, PT, R37, R28, RZ ;  /* 0x0000001c25ff7210 */ /* 0x000fe20007fde0ff */
[----:B------:R-:W-:Y:S01]  /*3c300*/  IMAD.IADD R35, R35, 0x1, R29 ;  /* 0x0000000123237824 */ /* 0x000fe200078e021d */
[----:B------:R-:W-:Y:S01]  /*3c310*/  IADD3 R28, P1, PT, R61, R34, RZ ;  /* 0x000000223d1c7210 */ /* 0x000fe20007f3e0ff */
[----:B------:R-:W-:Y:S02]  /*3c320*/  IMAD R6, R25, R57, RZ ;  /* 0x0000003919067224 */ /* 0x000fe400078e02ff */
        /* <DEDUP_REMOVED lines=19> */
[----:B------:R-:W-:Y:S01]  /*3c460*/  SEL R9, RZ, 0x1, P1 ;  /* 0x00000001ff097807 */ /* 0x000fe20000800000 */
[----:B------:R-:W-:Y:S01]  /*3c470*/  IMAD.MOV.U32 R10, RZ, RZ, R39 ;  /* 0x000000ffff0a7224 */ /* 0x000fe200078e0027 */
[----:B------:R-:W-:Y:S01]  /*3c480*/  IADD3.X R0, PT, PT, RZ, R13, RZ, P0, P5 ;  /* 0x0000000dff007210 */ /* 0x000fe200007ea4ff */
[----:B------:R-:W-:Y:S01]  /*3c490*/  IMAD R39, R26, R59, R8 ;  /* 0x0000003b1a277224 */ /* 0x000fe200078e0208 */
[----:B------:R-:W-:Y:S01]  /*3c4a0*/  ISETP.GE.U32.AND P2, PT, R20, R22, PT ;  /* 0x000000161400720c */ /* 0x000fe20003f46070 */
[----:B------:R-:W-:-:S04]  /*3c4b0*/  IMAD.WIDE.U32 R34, R26, R57, R28 ;  /* 0x000000391a227225 */ /* 0x000fc800078e001c */
        /* <DEDUP_REMOVED lines=15> */
[----:B------:R-:W-:Y:S01]  /*3c5b0*/  IMAD.WIDE.U32 R22, R57, R16, RZ ;  /* 0x0000001039167225 */ /* 0x000fe200078e00ff */
[----:B------:R-:W-:Y:S02]  /*3c5c0*/  ISETP.GE.U32.AND.EX P5, PT, R35, R29, PT, P5 ;  /* 0x0000001d2300720c */ /* 0x000fe40003fa6150 */
[----:B------:R-:W-:Y:S01]  /*3c5d0*/  ISETP.GE.U32.AND.EX P0, PT, R13, R35, PT, P0 ;  /* 0x000000230d00720c */ /* 0x000fe20003f06100 */
[----:B------:R-:W-:Y:S01]  /*3c5e0*/  IMAD.WIDE.U32.X R30, R27, R59, R30, P4 ;  /* 0x0000003b1b1e7225 */ /* 0x000fe200020e041e */
[----:B------:R-:W-:-:S02]  /*3c5f0*/  SEL R20, RZ, 0x1, P2 ;  /* 0x00000001ff147807 */ /* 0x000fc40001000000 */
[----:B------:R-:W-:Y:S01]  /*3c600*/  SEL R21, RZ, 0x1, P1 ;  /* 0x00000001ff157807 */ /* 0x000fe20000800000 */
[----:B------:R-:W-:Y:S01]  /*3c610*/  IMAD.WIDE.U32 R32, R55, R24, RZ ;  /* 0x0000001837207225 */ /* 0x000fe200078e00ff */
[----:B------:R-:W-:Y:S02]  /*3c620*/  SEL R0, RZ, 0x1, P5 ;  /* 0x00000001ff007807 */ /* 0x000fe40002800000 */
[----:B------:R-:W-:Y:S01]  /*3c630*/  SEL R61, RZ, 0x1, P0 ;  /* 0x00000001ff3d7807 */ /* 0x000fe20000000000 */
[----:B------:R-:W-:Y:S01]  /*3c640*/  IMAD.WIDE.U32 R36, P5, R17, R57, R36 ;  /* 0x0000003911247225 */ /* 0x000fe200078a0024 */
[----:B------:R-:W-:Y:S02]  /*3c650*/  IADD3 R10, P0, P1, R21, R10, R20 ;  /* 0x0000000a150a7210 */ /* 0x000fe4000791e014 */
[----:B------:R-:W-:Y:S01]  /*3c660*/  IADD3 R61, P6, P4, R61, R30, R0 ;  /* 0x0000001e3d3d7210 */ /* 0x000fe20007cde000 */
[----:B------:R-:W-:Y:S01]  /*3c670*/  IMAD.WIDE.U32 R34, R59, R18, RZ ;  /* 0x000000123b227225 */ /* 0x000fe200078e00ff */
[----:B------:R-:W-:-:S02]  /*3c680*/  IADD3.X R11, PT, PT, RZ, R11, RZ, P0, P1 ;  /* 0x0000000bff0b7210 */ /* 0x000fc400007e24ff */
[----:B------:R-:W-:Y:S01]  /*3c690*/  IADD3 RZ, P1, PT, R23, R36, RZ ;  /* 0x0000002417ff7210 */ /* 0x000fe20007f3e0ff */
[----:B------:R-:W-:Y:S01]  /*3c6a0*/  IMAD.WIDE.U32 R22, R55, R26, RZ ;  /* 0x0000001a37167225 */ /* 0x000fe200078e00ff */
[----:B------:R-:W-:-:S03]  /*3c6b0*/  IADD3.X R0, PT, PT, RZ, R31, RZ, P6, P4 ;  /* 0x0000001fff007210 */ /* 0x000fc600037e84ff */
[----:B------:R-:W-:-:S04]  /*3c6c0*/  IMAD.WIDE.U32 R20, R53, R24, RZ ;  /* 0x0000001835147225 */ /* 0x000fc800078e00ff */
[----:B------:R-:W-:-:S04]  /*3c6d0*/  IMAD.WIDE.U32 R32, P3, R25, R53, R32 ;  /* 0x0000003519207225 */ /* 0x000fc80007860020 */
[----:B------:R-:W-:Y:S01]  /*3c6e0*/  IMAD.WIDE.U32 R44, R55, R16, RZ ;  /* 0x00000010372c7225 */ /* 0x000fe200078e00ff */
[----:B------:R-:W-:-:S03]  /*3c6f0*/  IADD3 RZ, P6, PT, R21, R32, RZ ;  /* 0x0000002015ff7210 */ /* 0x000fc60007fde0ff */
[----:B------:R-:W-:-:S04]  /*3c700*/  IMAD.WIDE.U32 R40, R53, R26, RZ ;  /* 0x0000001a35287225 */ /* 0x000fc800078e00ff */
[----:B------:R-:W-:-:S04]  /*3c710*/  IMAD.WIDE.U32 R22, P4, R27, R53, R22 ;  /* 0x000000351b167225 */ /* 0x000fc80007880016 */
[----:B------:R-:W-:-:S04]  /*3c720*/  IMAD.WIDE.U32 R28, R57, R18, RZ ;  /* 0x00000012391c7225 */ /* 0x000fc800078e00ff */
[----:B------:R-:W-:-:S04]  /*3c730*/  IMAD.WIDE.U32 R34, P2, R19, R57, R34 ;  /* 0x0000003913227225 */ /* 0x000fc80007840022 */
[----:B------:R-:W-:Y:S01]  /*3c740*/  IMAD.X R21, RZ, RZ, RZ, P5 ;  /* 0x000000ffff157224 */ /* 0x000fe200028e06ff */
[----:B------:R-:W-:Y:S01]  /*3c750*/  IADD3 RZ, P0, PT, R29, R34, RZ ;  /* 0x000000221dff7210 */ /* 0x000fe20007f1e0ff */
[----:B------:R-:W-:Y:S01]  /*3c760*/  IMAD.X R31, RZ, RZ, RZ, P3 ;  /* 0x000000ffff1f7224 */ /* 0x000fe200018e06ff */
[----:B------:R-:W-:Y:S01]  /*3c770*/  IADD3 RZ, P3, PT, R41, R22, RZ ;  /* 0x0000001629ff7210 */ /* 0x000fe20007f7e0ff */
[----:B------:R-:W-:-:S04]  /*3c780*/  IMAD.WIDE.U32 R44, P5, R17, R53, R44 ;  /* 0x00000035112c7225 */ /* 0x000fc800078a002c */
[----:B------:R-:W-:Y:S02]  /*3c790*/  IMAD.MOV.U32 R40, RZ, RZ, R23 ;  /* 0x000000ffff287224 */ /* 0x000fe400078e0017 */
[----:B------:R-:W-:Y:S02]  /*3c7a0*/  IMAD R22, R17, R57, RZ ;  /* 0x0000003911167224 */ /* 0x000fe400078e02ff */
[----:B------:R-:W-:Y:S02]  /*3c7b0*/  IMAD R23, R25, R53, RZ ;  /* 0x0000003519177224 */ /* 0x000fe400078e02ff */
[----:B------:R-:W-:-:S04]  /*3c7c0*/  IMAD.WIDE.U32 R42, R53, R16, RZ ;  /* 0x00000010352a7225 */ /* 0x000fc800078e00ff */
[----:B------:R-:W-:Y:S02]  /*3c7d0*/  IMAD.MOV.U32 R28, RZ, RZ, R35 ;  /* 0x000000ffff1c7224 */ /* 0x000fe400078e0023 */
[----:B------:R-:W-:-:S04]  /*3c7e0*/  IMAD.WIDE.U32 R46, R55, R18, RZ ;  /* 0x00000012372e7225 */ /* 0x000fc800078e00ff */
[----:B------:R-:W-:Y:S02]  /*3c7f0*/  IMAD.MOV.U32 R20, RZ, RZ, R37 ;  /* 0x000000ffff147224 */ /* 0x000fe400078e0025 */
[----:B------:R-:W-:Y:S02]  /*3c800*/  IMAD.MOV.U32 R42, RZ, RZ, R45 ;  /* 0x000000ffff2a7224 */ /* 0x000fe400078e002d */
[----:B------:R-:W-:-:S04]  /*3c810*/  IMAD.WIDE.U32 R34, R16, R57, R8 ;  /* 0x0000003910227225 */ /* 0x000fc800078e0008 */
[----:B------:R-:W-:Y:S02]  /*3c820*/  IMAD R37, R16, R59, R22 ;  /* 0x0000003b10257224 */ /* 0x000fe400078e0216 */
[C---:B------:R-:W-:Y:S02]  /*3c830*/  IMAD R45, R24.reuse, R55, R23 ;  /* 0x00000037182d7224 */ /* 0x040fe400078e0217 */
[----:B------:R-:W-:Y:S02]  /*3c840*/  IMAD.X R29, RZ, RZ, RZ, P2 ;  /* 0x000000ffff1d7224 */ /* 0x000fe400010e06ff */
[----:B------:R-:W-:-:S04]  /*3c850*/  IMAD.WIDE.U32 R22, R24, R53, R12 ;  /* 0x0000003518167225 */ /* 0x000fc800078e000c */
[----:B------:R-:W-:Y:S01]  /*3c860*/  IMAD.WIDE.U32.X R20, R17, R59, R20, P1 ;  /* 0x0000003b11147225 */ /* 0x000fe200008e0414 */
[----:B------:R-:W-:-:S03]  /*3c870*/  IADD3 R36, P1, PT, R61, R34, RZ ;  /* 0x000000223d247210 */ /* 0x000fc60007f3e0ff */
[----:B------:R-:W-:-:S04]  /*3c880*/  IMAD.WIDE.U32 R46, P2, R19, R53, R46 ;  /* 0x00000035132e7225 */ /* 0x000fc8000784002e */
[----:B------:R-:W-:Y:S02]  /*3c890*/  IMAD.IADD R35, R35, 0x1, R37 ;  /* 0x0000000123237824 */ /* 0x000fe400078e0225 */
[----:B------:R-:W-:Y:S01]  /*3c8a0*/  IMAD.WIDE.U32.X R28, R19, R59, R28, P0 ;  /* 0x0000003b131c7225 */ /* 0x000fe200000e041c */
[----:B------:R-:W-:-:S03]  /*3c8b0*/  ISETP.GE.U32.AND P0, PT, R22, R12, PT ;  /* 0x0000000c1600720c */ /* 0x000fc60003f06070 */
[----:B------:R-:W-:Y:S02]  /*3c8c0*/  IMAD.IADD R12, R23, 0x1, R45 ;  /* 0x00000001170c7824 */ /* 0x000fe400078e022d */
[----:B------:R-:W-:Y:S02]  /*3c8d0*/  IMAD.MOV.U32 R30, RZ, RZ, R33 ;  /* 0x000000ffff1e7224 */ /* 0x000fe400078e0021 */
[----:B------:R-:W-:Y:S01]  /*3c8e0*/  IMAD.X R33, RZ, RZ, RZ, P2 ;  /* 0x000000ffff217224 */ /* 0x000fe200010e06ff */
[----:B------:R-:W-:Y:S01]  /*3c8f0*/  ISETP.GE.U32.AND P2, PT, R34, R8, PT ;  /* 0x000000082200720c */ /* 0x000fe20003f46070 */
[----:B------:R-:W-:Y:S01]  /*3c900*/  IMAD.X R37, R35, 0x1, R0, P1 ;  /* 0x0000000123257824 */ /* 0x000fe200008e0600 */
[----:B------:R-:W-:Y:S01]  /*3c910*/  ISETP.GE.U32.AND P1, PT, R36, R34, PT ;  /* 0x000000222400720c */ /* 0x000fe20003f26070 */
[----:B------:R-:W-:Y:S01]  /*3c920*/  IMAD R0, R27, R53, RZ ;  /* 0x000000351b007224 */ /* 0x000fe200078e02ff */
[----:B------:R-:W-:Y:S01]  /*3c930*/  ISETP.GE.U32.AND.EX P0, PT, R12, R13, PT, P0 ;  /* 0x0000000d0c00720c */ /* 0x000fe20003f06100 */
[----:B------:R-:W-:Y:S01]  /*3c940*/  IMAD.WIDE.U32.X R30, R25, R55, R30, P6 ;  /* 0x00000037191e7225 */ /* 0x000fe200030e041e */
[----:B------:R-:W-:-:S02]  /*3c950*/  ISETP.GE.U32.AND.EX P2, PT, R35, R9, PT, P2 ;  /* 0x000000092300720c */ /* 0x000fc40003f46120 */
[----:B------:R-:W-:Y:S01]  /*3c960*/  ISETP.GE.U32.AND.EX P1, PT, R37, R35, PT, P1 ;  /* 0x000000232500720c */ /* 0x000fe20003f26110 */
[C---:B------:R-:W-:Y:S01]  /*3c970*/  IMAD R9, R26.reuse, R55, R0 ;  /* 0x000000371a097224 */ /* 0x040fe200078e0200 */
[----:B------:R-:W-:Y:S01]  /*3c980*/  SEL R13, RZ, 0x1, P0 ;  /* 0x00000001ff0d7807 */ /* 0x000fe20000000000 */
[----:B------:R-:W-:Y:S01]  /*3c990*/  IMAD.WIDE.U32 R34, R26, R53, R36 ;  /* 0x000000351a227225 */ /* 0x000fe200078e0024 */
[----:B------:R-:W-:Y:S02]  /*3c9a0*/  SEL R45, RZ, 0x1, P1 ;  /* 0x00000001ff2d7807 */ /* 0x000fe40000800000 */
[----:B------:R-:W-:Y:S01]  /*3c9b0*/  SEL R0, RZ, 0x1, P2 ;  /* 0x00000001ff007807 */ /* 0x000fe20001000000 */
[----:B------:R-:W-:Y:S01]  /*3c9c0*/  IMAD.WIDE.U32 R38, R53, R18, RZ ;  /* 0x0000001235267225 */ /* 0x000fe200078e00ff */
[----:B------:R-:W-:Y:S02]  /*3c9d0*/  IADD3 R13, P0, P1, R34, R30, R13 ;  /* 0x0000001e220d7210 */ /* 0x000fe4000791e00d */
[----:B------:R-:W-:Y:S01]  /*3c9e0*/  IADD3 R45, P2, P6, R45, R20, R0 ;  /* 0x000000142d2d7210 */ /* 0x000fe20007e5e000 */
[----:B------:R-:W-:Y:S01]  /*3c9f0*/  IMAD.X R41, RZ, RZ, RZ, P4 ;  /* 0x000000ffff297224 */ /* 0x000fe200020e06ff */
[----:B------:R-:W-:Y:S01]  /*3ca00*/  IADD3 RZ, P4, PT, R43, R44, RZ ;  /* 0x0000002c2bff7210 */ /* 0x000fe20007f9e0ff */
[----:B------:R-:W-:-:S02]  /*3ca10*/  IMAD.IADD R35, R35, 0x1, R9 ;  /* 0x0000000123237824 */ /* 0x000fc400078e0209 */
[----:B------:R-:W-:Y:S01]  /*3ca20*/  IMAD.X R43, RZ, RZ, RZ, P5 ;  /* 0x000000ffff2b7224 */ /* 0x000fe200028e06ff */
[----:B------:R-:W-:Y:S01]  /*3ca30*/  IADD3 RZ, P5, PT, R39, R46, RZ ;  /* 0x0000002e27ff7210 */ /* 0x000fe20007fbe0ff */
[----:B------:R-:W-:Y:S01]  /*3ca40*/  IMAD R39, R19, R57, RZ ;  /* 0x0000003913277224 */ /* 0x000fe200078e02ff */
[----:B------:R-:W-:Y:S01]  /*3ca50*/  IADD3.X R30, PT, PT, R35, R31, RZ, P0, P1 ;  /* 0x0000001f231e7210 */ /* 0x000fe200007e24ff */
[----:B------:R-:W-:Y:S01]  /*3ca60*/  IMAD.WIDE.U32 R8, R18, R57, R10 ;  /* 0x0000003912087225 */ /* 0x000fe200078e000a */
[----:B------:R-:W-:Y:S02]  /*3ca70*/  ISETP.GE.U32.AND P0, PT, R13, R34, PT ;  /* 0x000000220d00720c */ /* 0x000fe40003f06070 */
[----:B------:R-:W-:Y:S01]  /*3ca80*/  ISETP.GE.U32.AND P1, PT, R34, R36, PT ;  /* 0x000000242200720c */ /* 0x000fe20003f26070 */
[----:B------:R-:W-:Y:S01]  /*3ca90*/  IMAD R39, R18, R59, R39 ;  /* 0x0000003b12277224 */ /* 0x000fe200078e0227 */
[----:B------:R-:W-:Y:S01]  /*3caa0*/  IADD3.X R34, PT, PT, RZ, R21, RZ, P2, P6 ;  /* 0x00000015ff227210 */ /* 0x000fe200017ec4ff */
[----:B------:R-:W-:Y:S01]  /*3cab0*/  IMAD R0, R17, R53, RZ ;  /* 0x0000003511007224 */ /* 0x000fe200078e02ff */
[----:B------:R-:W-:Y:S01]  /*3cac0*/  ISETP.GE.U32.AND.EX P0, PT, R30, R35, PT, P0 ;  /* 0x000000231e00720c */ /* 0x000fe20003f06100 */
[----:B------:R-:W-:Y:S01]  /*3cad0*/  IMAD.IADD R39, R9, 0x1, R39 ;  /* 0x0000000109277824 */ /* 0x000fe200078e0227 */
[----:B------:R-:W-:Y:S01]  /*3cae0*/  IADD3 R20, P2, PT, R45, R8, RZ ;  /* 0x000000082d147210 */ /* 0x000fe20007f5e0ff */
[----:B------:R-:W-:Y:S01]  /*3caf0*/  IMAD.MOV.U32 R32, RZ, RZ, R47 ;  /* 0x000000ffff207224 */ /* 0x000fe200078e002f */
[----:B------:R-:W-:Y:S01]  /*3cb00*/  ISETP.GE.U32.AND.EX P1, PT, R35, R37, PT, P1 ;  /* 0x000000252300720c */ /* 0x000fe20003f26110 */
[-C--:B------:R-:W-:Y:S01]  /*3cb10*/  IMAD R47, R16, R55.reuse, R0 ;  /* 0x00000037102f7224 */ /* 0x080fe200078e0200 */
[----:B------:R-:W-:Y:S01]  /*3cb20*/  SEL R37, RZ, 0x1, P0 ;  /* 0x00000001ff257807 */ /* 0x000fe20000000000 */
[----:B------:R-:W-:Y:S01]  /*3cb30*/  IMAD.WIDE.U32.X R40, R27, R55, R40, P3 ;  /* 0x000000371b287225 */ /* 0x000fe200018e0428 */
[----:B------:R-:W-:-:S02]  /*3cb40*/  SEL R0, RZ, 0x1, P1 ;  /* 0x00000001ff007807 */ /* 0x000fc40000800000 */
[----:B------:R-:W-:Y:S01]  /*3cb50*/  ISETP.GE.U32.AND P0, PT, R8, R10, PT ;  /* 0x0000000a0800720c */ /* 0x000fe20003f06070 */
[C---:B------:R-:W-:Y:S01]  /*3cb60*/  IMAD.X R21, R39.reuse, 0x1, R34, P2 ;  /* 0x0000000127157824 */ /* 0x040fe200010e0622 */
[----:B------:R-:W-:Y:S01]  /*3cb70*/  ISETP.GE.U32.AND P1, PT, R20, R8, PT ;  /* 0x000000081400720c */ /* 0x000fe20003f26070 */
[----:B------:R-:W-:Y:S01]  /*3cb80*/  IMAD.WIDE.U32 R34, R30, 0x3d1, RZ ;  /* 0x000003d11e227825 */ /* 0x000fe200078e00ff */
[----:B------:R-:W-:Y:S02]  /*3cb90*/  ISETP.GE.U32.AND.EX P0, PT, R39, R11, PT, P0 ;  /* 0x0000000b2700720c */ /* 0x000fe40003f06100 */
[----:B------:R-:W-:Y:S01]  /*3cba0*/  IADD3 R37, P2, P3, R37, R40, R0 ;  /* 0x0000002825257210 */ /* 0x000fe20007b5e000 */
[----:B------:R-:W-:Y:S01]  /*3cbb0*/  IMAD.WIDE.U32 R10, R16, R53, R20 ;  /* 0x00000035100a7225 */ /* 0x000fe200078e0014 */
[----:B------:R-:W-:Y:S02]  /*3cbc0*/  ISETP.GE.U32.AND.EX P1, PT, R21, R39, PT, P1 ;  /* 0x000000271500720c */ /* 0x000fe40003f26110 */
[----:B------:R-:W-:Y:S01]  /*3cbd0*/  IADD3.X R39, PT, PT, RZ, R41, RZ, P2, P3 ;  /* 0x00000029ff277210 */ /* 0x000fe200017e64ff */
[----:B------:R-:W-:Y:S01]  /*3cbe0*/  IMAD.WIDE.U32 R34, P2, RZ, R13, R34 ;  /* 0x0000000dff227225 */ /* 0x000fe20007840022 */
[----:B------:R-:W-:-:S02]  /*3cbf0*/  SEL R45, RZ, 0x1, P1 ;  /* 0x00000001ff2d7807 */ /* 0x000fc40000800000 */
[----:B------:R-:W-:Y:S01]  /*3cc00*/  IADD3 R41, P1, PT, R37, R10, RZ ;  /* 0x0000000a25297210 */ /* 0x000fe20007f3e0ff */
[----:B------:R-:W-:Y:S01]  /*3cc10*/  IMAD.IADD R38, R11, 0x1, R47 ;  /* 0x000000010b267824 */ /* 0x000fe200078e022f */
[----:B------:R-:W-:Y:S01]  /*3cc20*/  SEL R40, RZ, 0x1, P0 ;  /* 0x00000001ff287807 */ /* 0x000fe20000000000 */
[----:B------:R-:W-:-:S04]  /*3cc30*/  IMAD.WIDE.U32 R8, R13, 0x3d1, RZ ;  /* 0x000003d10d087825 */ /* 0x000fc800078e00ff */
[----:B------:R-:W-:Y:S01]  /*3cc40*/  IMAD.X R11, RZ, RZ, RZ, P2 ;  /* 0x000000ffff0b7224 */ /* 0x000fe200010e06ff */
[----:B------:R-:W-:Y:S01]  /*3cc50*/  ISETP.GE.U32.AND P2, PT, R10, R20, PT ;  /* 0x000000140a00720c */ /* 0x000fe20003f46070 */
[C---:B------:R-:W-:Y:S01]  /*3cc60*/  IMAD.X R37, R38.reuse, 0x1, R39, P1 ;  /* 0x0000000126257824 */ /* 0x040fe200008e0627 */
[----:B------:R-:W-:Y:S01]  /*3cc70*/  ISETP.GE.U32.AND P1, PT, R41, R10, PT ;  /* 0x0000000a2900720c */ /* 0x000fe20003f26070 */
[----:B------:R-:W-:Y:S01]  /*3cc80*/  IMAD.WIDE.U32.X R42, R17, R55, R42, P4 ;  /* 0x00000037112a7225 */ /* 0x000fe200020e042a */
[----:B------:R-:W-:Y:S02]  /*3cc90*/  IADD3 R0, P3, PT, RZ, R8, RZ ;  /* 0x00000008ff007210 */ /* 0x000fe40007f7e0ff */
[----:B------:R-:W-:Y:S01]  /*3cca0*/  ISETP.GE.U32.AND.EX P2, PT, R38, R21, PT, P2 ;  /* 0x000000152600720c */ /* 0x000fe20003f46120 */
[----:B------:R-:W-:Y:S01]  /*3ccb0*/  IMAD.WIDE.U32.X R32, R19, R55, R32, P5 ;  /* 0x0000003713207225 */ /* 0x000fe200028e0420 */
[----:B------:R-:W-:Y:S02]  /*3ccc0*/  ISETP.GE.U32.AND.EX P1, PT, R37, R38, PT, P1 ;  /* 0x000000262500720c */ /* 0x000fe40003f26110 */
[----:B------:R-:W-:Y:S01]  /*3ccd0*/  ISETP.GE.U32.AND P0, PT, R0, R8, PT ;  /* 0x000000080000720c */ /* 0x000fe20003f06070 */
[----:B------:R-:W-:Y:S01]  /*3cce0*/  IMAD.MOV.U32 R10, RZ, RZ, R35 ;  /* 0x000000ffff0a7224 */ /* 0x000fe200078e0023 */
[----:B------:R-:W-:Y:S01]  /*3ccf0*/  IADD3 R36, P4, PT, R9, R34, RZ ;  /* 0x0000002209247210 */ /* 0x000fe20007f9e0ff */
[----:B------:R-:W-:Y:S01]  /*3cd00*/  IMAD.WIDE.U32 R34, R37, 0x3d1, RZ ;  /* 0x000003d125227825 */ /* 0x000fe200078e00ff */
[----:B------:R-:W-:-:S02]  /*3cd10*/  IADD3 R8, P5, P6, R45, R28, R40 ;  /* 0x0000001c2d087210 */ /* 0x000fc40007ebe028 */
[----:B------:R-:W-:Y:S01]  /*3cd20*/  SEL R38, RZ, 0x1, P2 ;  /* 0x00000001ff267807 */ /* 0x000fe20001000000 */
[----:B------:R-:W-:Y:S01]  /*3cd30*/  IMAD.X R13, R36, 0x1, R13, P3 ;  /* 0x00000001240d7824 */ /* 0x000fe200018e060d */
[----:B------:R-:W-:Y:S01]  /*3cd40*/  SEL R47, RZ, 0x1, P1 ;  /* 0x00000001ff2f7807 */ /* 0x000fe20000800000 */
[----:B------:R-:W-:Y:S01]  /*3cd50*/  IMAD.WIDE.U32.X R10, RZ, R30, R10, P4 ;  /* 0x0000001eff0a7225 */ /* 0x000fe200020e040a */
[----:B------:R-:W-:Y:S02]  /*3cd60*/  IADD3.X R9, PT, PT, RZ, R29, RZ, P5, P6 ;  /* 0x0000001dff097210 */ /* 0x000fe40002fec4ff */
[----:B------:R-:W-:Y:S01]  /*3cd70*/  IADD3 R47, P3, P4, R47, R42, R38 ;  /* 0x0000002a2f2f7210 */ /* 0x000fe20007c7e026 */
[----:B------:R-:W-:Y:S01]  /*3cd80*/  IMAD R31, R19, R53, RZ ;  /* 0x00000035131f7224 */ /* 0x000fe200078e02ff */
[----:B------:R-:W-:Y:S01]  /*3cd90*/  ISETP.GE.U32.AND.EX P0, PT, R13, R36, PT, P0 ;  /* 0x000000240d00720c */ /* 0x000fe20003f06100 */
[----:B------:R-:W-:Y:S01]  /*3cda0*/  IMAD.WIDE.U32 R28, R41, 0x3d1, RZ ;  /* 0x000003d1291c7825 */ /* 0x000fe200078e00ff */
[----:B------:R-:W-:-:S03]  /*3cdb0*/  IADD3.X R39, PT, PT, RZ, R43, RZ, P3, P4 ;  /* 0x0000002bff277210 */ /* 0x000fc60001fe84ff */
[----:B------:R-:W-:Y:S01]  /*3cdc0*/  IMAD.WIDE.U32 R20, R18, R53, R8 ;  /* 0x0000003512147225 */ /* 0x000fe200078e0008 */
[----:B------:R-:W-:-:S03]  /*3cdd0*/  IADD3 R45, P2, PT, R10, R28, RZ ;  /* 0x0000001c0a2d7210 */ /* 0x000fc60007f5e0ff */
[----:B------:R-:W-:Y:S01]  /*3cde0*/  IMAD R31, R18, R55, R31 ;  /* 0x00000037121f7224 */ /* 0x000fe200078e021f */
[----:B------:R-:W-:Y:S01]  /*3cdf0*/  IADD3 R47, P6, PT, R47, R20, RZ ;  /* 0x000000142f2f7210 */ /* 0x000fe20007fde0ff */
[----:B------:R-:W-:Y:S01]  /*3ce00*/  IMAD.WIDE.U32 R34, P3, RZ, R41, R34 ;  /* 0x00000029ff227225 */ /* 0x000fe20007860022 */
[----:B------:R-:W-:Y:S02]  /*3ce10*/  ISETP.GE.U32.AND P1, PT, R20, R8, PT ;  /* 0x000000081400720c */ /* 0x000fe40003f26070 */
[----:B------:R-:W-:Y:S01]  /*3ce20*/  IADD3 R8, P5, PT, R45, R30, RZ ;  /* 0x0000001e2d087210 */ /* 0x000fe20007fbe0ff */
[----:B------:R-:W-:Y:S01]  /*3ce30*/  IMAD.IADD R36, R21, 0x1, R31 ;  /* 0x0000000115247824 */ /* 0x000fe200078e021f */
[----:B------:R-:W-:Y:S01]  /*3ce40*/  SEL R21, RZ, 0x1, P0 ;  /* 0x00000001ff157807 */ /* 0x000fe20000000000 */
[----:B------:R-:W-:Y:S01]  /*3ce50*/  IMAD.X R31, RZ, RZ, RZ, P3 ;  /* 0x000000ffff1f7224 */ /* 0x000fe200018e06ff */
[----:B------:R-:W-:Y:S01]  /*3ce60*/  IADD3 R43, P3, PT, R29, R34, RZ ;  /* 0x000000221d2b7210 */ /* 0x000fe20007f7e0ff */
[----:B------:R-:W-:Y:S01]  /*3ce70*/  IMAD.X R39, R36, 0x1, R39, P6 ;  /* 0x0000000124277824 */ /* 0x000fe200030e0627 */
[C---:B------:R-:W-:Y:S01]  /*3ce80*/  IADD3 R21, P6, PT, R8.reuse, R21, RZ ;  /* 0x0000001508157210 */ /* 0x040fe20007fde0ff */
[----:B------:R-:W-:Y:S01]  /*3ce90*/  IMAD.MOV.U32 R30, RZ, RZ, R35 ;  /* 0x000000ffff1e7224 */ /* 0x000fe200078e0023 */
[----:B------:R-:W-:Y:S01]  /*3cea0*/  ISETP.LT.U32.AND P0, PT, R8, R45, PT ;  /* 0x0000002d0800720c */ /* 0x000fe20003f01070 */
[----:B------:R-:W-:Y:S01]  /*3ceb0*/  IMAD.X R10, R43, 0x1, R11, P2 ;  /* 0x000000012b0a7824 */ /* 0x000fe200010e060b */
[----:B------:R-:W-:Y:S01]  /*3cec0*/  ISETP.GE.U32.AND P2, PT, R21, R8, PT ;  /* 0x000000081500720c */ /* 0x000fe20003f46070 */
[----:B------:R-:W-:Y:S01]  /*3ced0*/  IMAD.WIDE.U32 R34, R47, 0x3d1, RZ ;  /* 0x000003d12f227825 */ /* 0x000fe200078e00ff */
[----:B------:R-:W-:-:S02]  /*3cee0*/  ISETP.GE.U32.AND P4, PT, R45, R28, PT ;  /* 0x0000001c2d00720c */ /* 0x000fc40003f86070 */
[----:B------:R-:W-:Y:S01]  /*3cef0*/  ISETP.GE.U32.AND.EX P1, PT, R36, R9, PT, P1 ;  /* 0x000000092400720c */ /* 0x000fe20003f26110 */
[C---:B------:R-:W-:Y:S01]  /*3cf00*/  IMAD.X R8, R10.reuse, 0x1, R41, P5 ;  /* 0x000000010a087824 */ /* 0x040fe200028e0629 */
[----:B------:R-:W-:Y:S01]  /*3cf10*/  ISETP.GE.U32.AND.EX P4, PT, R10, R43, PT, P4 ;  /* 0x0000002b0a00720c */ /* 0x000fe20003f86140 */
[----:B------:R-:W-:Y:S01]  /*3cf20*/  IMAD.WIDE.U32.X R28, RZ, R37, R30, P3 ;  /* 0x00000025ff1c7225 */ /* 0x000fe200018e041e */
[----:B------:R-:W-:Y:S02]  /*3cf30*/  ISETP.GE.U32.AND P3, PT, R47, R20, PT ;  /* 0x000000142f00720c */ /* 0x000fe40003f66070 */
[----:B------:R-:W-:Y:S01]  /*3cf40*/  SEL R41, RZ, 0x1, P4 ;  /* 0x00000001ff297807 */ /* 0x000fe20002000000 */
[C---:B------:R-:W-:Y:S01]  /*3cf50*/  IMAD.WIDE.U32 R30, R39.reuse, 0x3d1, RZ ;  /* 0x000003d1271e7825 */ /* 0x040fe200078e00ff */
[----:B------:R-:W-:Y:S02]  /*3cf60*/  ISETP.GE.U32.AND.EX P3, PT, R39, R36, PT, P3 ;  /* 0x000000242700720c */ /* 0x000fe40003f66130 */
[----:B------:R-:W-:Y:S01]  /*3cf70*/  SEL R38, RZ, 0x1, P1 ;  /* 0x00000001ff267807 */ /* 0x000fe20000800000 */
[----:B------:R-:W-:Y:S01]  /*3cf80*/  IMAD.X R11, RZ, RZ, R8, P6 ;  /* 0x000000ffff0b7224 */ /* 0x000fe200030e0608 */
[----:B------:R-:W-:Y:S01]  /*3cf90*/  SEL R9, RZ, 0x1, P3 ;  /* 0x00000001ff097807 */ /* 0x000fe20001800000 */
[----:B------:R-:W-:-:S03]  /*3cfa0*/  IMAD.WIDE.U32 R30, P1, RZ, R47, R30 ;  /* 0x0000002fff1e7225 */ /* 0x000fc6000782001e */
[----:B------:R-:W-:Y:S02]  /*3cfb0*/  ISETP.GE.U32.AND.EX P4, PT, R11, R8, PT, P2 ;  /* 0x000000080b00720c */ /* 0x000fe40003f86120 */
[----:B------:R-:W-:Y:S02]  /*3cfc0*/  IADD3 R41, P2, P3, R34, R28, R41 ;  /* 0x0000001c22297210 */ /* 0x000fe40007b5e029 */
[----:B------:R-:W-:Y:S01]  /*3cfd0*/  ISETP.LT.U32.OR.EX P0, PT, R8, R10, !P4, P0 ;  /* 0x0000000a0800720c */ /* 0x000fe20006701500 */
[----:B------:R-:W-:Y:S01]  /*3cfe0*/  IMAD.MOV.U32 R8, RZ, RZ, R31 ;  /* 0x000000ffff087224 */ /* 0x000fe200078e001f */
[----:B------:R-:W-:Y:S01]  /*3cff0*/  IADD3 R38, P4, P5, R9, R32, R38 ;  /* 0x0000002009267210 */ /* 0x000fe20007d9e026 */
[----:B------:R-:W-:Y:S01]  /*3d000*/  IMAD.X R9, RZ, RZ, RZ, P1 ;  /* 0x000000ffff097224 */ /* 0x000fe200008e06ff */
[----:B------:R-:W-:Y:S01]  /*3d010*/  IADD3 R28, P6, PT, R35, R30, RZ ;  /* 0x0000001e231c7210 */ /* 0x000fe20007fde0ff */
[----:B------:R-:W-:Y:S01]  /*3d020*/  IMAD R30, R25, R49, RZ ;  /* 0x00000031191e7224 */ /* 0x000fe200078e02ff */
[----:B------:R-:W-:-:S02]  /*3d030*/  IADD3.X R45, PT, PT, RZ, R33, RZ, P4, P5 ;  /* 0x00000021ff2d7210 */ /* 0x000fc400027ea4ff */
[----:B------:R-:W-:Y:S02]  /*3d040*/  IADD3 R10, P4, PT, R41, R37, RZ ;  /* 0x00000025290a7210 */ /* 0x000fe40007f9e0ff */
[----:B------:R-:W-:Y:S01]  /*3d050*/  SEL R33, RZ, 0x1, !P0 ;  /* 0x00000001ff217807 */ /* 0x000fe20004000000 */
[----:B------:R-:W-:Y:S01]  /*3d060*/  IMAD.WIDE.U32 R36, R45, 0x3d1, RZ ;  /* 0x000003d12d247825 */ /* 0x000fe200078e00ff */
[----:B------:R-:W-:Y:S02]  /*3d070*/  IADD3.X R43, PT, PT, R28, R29, RZ, P2, P3 ;  /* 0x0000001d1c2b7210 */ /* 0x000fe400017e64ff */
[----:B------:R-:W-:Y:S01]  /*3d080*/  IADD3 R31, P3, PT, R10, R33, RZ ;  /* 0x000000210a1f7210 */ /* 0x000fe20007f7e0ff */
[----:B------:R-:W-:Y:S01]  /*3d090*/  IMAD.WIDE.U32 R32, R38, 0x3d1, RZ ;  /* 0x000003d126207825 */ /* 0x000fe200078e00ff */
[----:B------:R-:W-:Y:S02]  /*3d0a0*/  ISETP.GE.U32.AND P1, PT, R41, R34, PT ;  /* 0x000000222900720c */ /* 0x000fe40003f26070 */
[----:B------:R-:W-:Y:S01]  /*3d0b0*/  ISETP.GE.U32.AND P2, PT, R31, R10, PT ;  /* 0x0000000a1f00720c */ /* 0x000fe20003f46070 */
[C---:B------:R-:W-:Y:S01]  /*3d0c0*/  IMAD.X R20, R43.reuse, 0x1, R47, P4 ;  /* 0x000000012b147824 */ /* 0x040fe200020e062f */
[----:B------:R-:W-:Y:S01]  /*3d0d0*/  ISETP.GE.U32.AND.EX P1, PT, R43, R28, PT, P1 ;  /* 0x0000001c2b00720c */ /* 0x000fe20003f26110 */
[----:B------:R-:W-:Y:S01]  /*3d0e0*/  IMAD.WIDE.U32.X R34, RZ, R39, R8, P6 ;  /* 0x00000027ff227225 */ /* 0x000fe200030e0408 */
[----:B------:R-:W-:-:S02]  /*3d0f0*/  ISETP.LT.U32.AND P0, PT, R10, R41, PT ;  /* 0x000000290a00720c */ /* 0x000fc40003f01070 */
[----:B------:R-:W-:Y:S01]  /*3d100*/  SEL R41, RZ, 0x1, P1 ;  /* 0x00000001ff297807 */ /* 0x000fe20000800000 */
[----:B------:R-:W-:Y:S02]  /*3d110*/  IMAD.X R29, RZ, RZ, R20, P3 ;  /* 0x000000ffff1d7224 */ /* 0x000fe400018e0614 */
[----:B------:R-:W-:Y:S01]  /*3d120*/  IMAD.WIDE.U32 R8, P3, RZ, R38, R36 ;  /* 0x00000026ff087225 */ /* 0x000fe20007860024 */
[----:B------:R-:W-:Y:S02]  /*3d130*/  IADD3 R41, P4, P5, R32, R34, R41 ;  /* 0x0000002220297210 */ /* 0x000fe40007d9e029 */
[----:B------:R-:W-:Y:S01]  /*3d140*/  ISETP.GE.U32.AND.EX P1, PT, R29, R20, PT, P2 ;  /* 0x000000141d00720c */ /* 0x000fe20003f26120 */
[----:B------:R-:W-:Y:S01]  /*3d150*/  IMAD.X R37, RZ, RZ, RZ, P3 ;  /* 0x000000ffff257224 */ /* 0x000fe200018e06ff */
[----:B------:R-:W-:Y:S01]  /*3d160*/  IADD3 R34, P2, PT, R33, R8, RZ ;  /* 0x0000000821227210 */ /* 0x000fe20007f5e0ff */
[----:B------:R-:W-:Y:S01]  /*3d170*/  IMAD.MOV.U32 R36, RZ, RZ, R9 ;  /* 0x000000ffff247224 */ /* 0x000fe200078e0009 */
[----:B------:R-:W-:-:S02]  /*3d180*/  ISETP.LT.U32.OR.EX P0, PT, R20, R43, !P1, P0 ;  /* 0x0000002b1400720c */ /* 0x000fc40004f01500 */
[C---:B------:R-:W-:Y:S01]  /*3d190*/  IADD3 R8, P1, PT, R41.reuse, R39, RZ ;  /* 0x0000002729087210 */ /* 0x040fe20007f3e0ff */
[----:B------:R-:W-:Y:S01]  /*3d1a0*/  IMAD.WIDE.U32.X R36, RZ, R45, R36, P2 ;  /* 0x0000002dff247225 */ /* 0x000fe200010e0424 */
[----:B------:R-:W-:Y:S02]  /*3d1b0*/  SEL R33, RZ, 0x1, !P0 ;  /* 0x00000001ff217807 */ /* 0x000fe40004000000 */
[----:B------:R-:W-:Y:S02]  /*3d1c0*/  IADD3.X R39, PT, PT, R34, R35, RZ, P4, P5 ;  /* 0x0000002322277210 */ /* 0x000fe400027ea4ff */
[----:B------:R-:W-:Y:S02]  /*3d1d0*/  IADD3 R33, P4, PT, R8, R33, RZ ;  /* 0x0000002108217210 */ /* 0x000fe40007f9e0ff */
[----:B------:R-:W-:Y:S01]  /*3d1e0*/  ISETP.GE.U32.AND P0, PT, R41, R32, PT ;  /* 0x000000202900720c */ /* 0x000fe20003f06070 */
[----:B------:R-:W-:Y:S01]  /*3d1f0*/  IMAD.X R10, R39, 0x1, R38, P1 ;  /* 0x00000001270a7824 */ /* 0x000fe200008e0626 */
[----:B------:R-:W-:-:S02]  /*3d200*/  ISETP.GE.U32.AND P1, PT, R33, R8, PT ;  /* 0x000000082100720c */ /* 0x000fc40003f26070 */
        /* <DEDUP_REMOVED lines=64> */
.L_x_233:
[----:B------:R-:W-:Y:S05]  /*3d610*/  BSYNC.RECONVERGENT B0 ;  /* 0x0000000000007941 */ /* 0x000fea0003800200 */
.L_x_232:
        /* <DEDUP_REMOVED lines=15> */
[----:B------:R-:W-:Y:S01]  /*3d710*/  ISETP.GE.U32.AND.EX P0, PT, R28, R14, PT, P0 ;  /* 0x0000000e1c00720c */ /* 0x000fe20003f06100 */
[----:B------:R0:W-:Y:S03]  /*3d720*/  STL [R1+0x2329c], R28 ;  /* 0x02329c1c01007387 */ /* 0x0001e60000100800 */
        /* <DEDUP_REMOVED lines=17> */
[----:B------:R-:W-:Y:S01]  /*3d840*/  ISETP.GE.U32.AND.EX P0, PT, R20, R12, PT, P0 ;  /* 0x0000000c1400720c */ /* 0x000fe20003f06100 */
[----:B------:R0:W-:Y:S03]  /*3d850*/  STL [R1+0x232b0], R20 ;  /* 0x0232b01401007387 */ /* 0x0001e60000100800 */
[----:B------:R-:W-:-:S04]  /*3d860*/  ISETP.LT.U32.OR.EX P0, PT, R12, R35, !P0, P1 ;  /* 0x000000230c00720c */ /* 0x000fc80004701510 */
[----:B------:R-:W-:-:S04]  /*3d870*/  SEL R2, RZ, 0x1, !P0 ;  /* 0x00000001ff027807 */ /* 0x000fc80004000000 */
[----:B------:R-:W-:-:S04]  /*3d880*/  IADD3 R37, P1, PT, R37, R2, RZ ;  /* 0x0000000225257210 */ /* 0x000fc80007f3e0ff */
[----:B------:R-:W-:Y:S01]  /*3d890*/  ISETP.NE.U32.AND P0, PT, R37, RZ, PT ;  /* 0x000000ff2500720c */ /* 0x000fe20003f05070 */
[----:B------:R-:W-:-:S05]  /*3d8a0*/  IMAD.X R29, RZ, RZ, UR4, P1 ;  /* 0x00000004ff1d7e24 */ /* 0x000fca00088e06ff */
[----:B------:R-:W-:-:S13]  /*3d8b0*/  ISETP.NE.AND.EX P0, PT, R29, RZ, PT, P0 ;  /* 0x000000ff1d00720c */ /* 0x000fda0003f05300 */
[----:B0-----:R-:W-:Y:S05]  /*3d8c0*/  @P0 BRA `(.L_x_235) ;  /* 0x0000000000380947 */ /* 0x001fea0003800000 */
[----:B------:R-:W-:Y:S01]  /*3d8d0*/  LOP3.LUT R2, R89, R87, RZ, 0xc0, !PT ;  /* 0x0000005759027212 */ /* 0x000fe200078ec0ff */
[----:B------:R0:W-:Y:S01]  /*3d8e0*/  STL [R1+0x232b4], R10 ;  /* 0x0232b40a01007387 */ /* 0x0001e20000100800 */
[----:B------:R-:W-:Y:S01]  /*3d8f0*/  LOP3.LUT R3, R20, R92, RZ, 0xc0, !PT ;  /* 0x0000005c14037212 */ /* 0x000fe200078ec0ff */
[----:B------:R-:W-:Y:S01]  /*3d900*/  IMAD.MOV.U32 R91, RZ, RZ, R8 ;  /* 0x000000ffff5b7224 */ /* 0x000fe200078e0008 */
[----:B------:R-:W-:-:S04]  /*3d910*/  ISETP.NE.U32.AND P0, PT, R2, -0x1, PT ;  /* 0xffffffff0200780c */ /* 0x000fc80003f05070 */
[----:B------:R-:W-:-:S13]  /*3d920*/  ISETP.NE.AND.EX P0, PT, R3, -0x1, PT, P0 ;  /* 0xffffffff0300780c */ /* 0x000fda0003f05300 */
[----:B0-----:R-:W-:Y:S05]  /*3d930*/  @P0 BRA `(.L_x_236) ;  /* 0x0000000800740947 */ /* 0x001fea0003800000 */
[----:B------:R-:W-:Y:S01]  /*3d940*/  ISETP.GE.U32.AND P0, PT, R8, -0x3d1, PT ;  /* 0xfffffc2f0800780c */ /* 0x000fe20003f06070 */
[----:B------:R0:W-:Y:S01]  /*3d950*/  STL [R1+0x232b4], R10 ;  /* 0x0232b40a01007387 */ /* 0x0001e20000100800 */
[----:B------:R-:W-:Y:S01]  /*3d960*/  ISETP.NE.U32.AND P1, PT, R0, -0x1, PT ;  /* 0xffffffff0000780c */ /* 0x000fe20003f25070 */
[----:B------:R-:W-:Y:S01]  /*3d970*/  IMAD.MOV.U32 R91, RZ, RZ, R8 ;  /* 0x000000ffff5b7224 */ /* 0x000fe200078e0008 */
[----:B------:R-:W-:-:S04]  /*3d980*/  ISETP.GE.U32.AND.EX P0, PT, R10, -0x2, PT, P0 ;  /* 0xfffffffe0a00780c */ /* 0x000fc80003f06100 */
[----:B------:R-:W-:-:S13]  /*3d990*/  ISETP.NE.OR.EX P0, PT, R28, -0x1, !P0, P1 ;  /* 0xffffffff1c00780c */ /* 0x000fda0004705710 */
[----:B0-----:R-:W-:Y:S05]  /*3d9a0*/  @P0 BRA `(.L_x_236) ;  /* 0x0000000800580947 */ /* 0x001fea0003800000 */
.L_x_235:
        /* <DEDUP_REMOVED lines=19> */
[----:B------:R-:W-:-:S03]  /*3dae0*/  ISETP.GE.U32.AND.EX P2, PT, R13, RZ, PT, P2 ;  /* 0x000000ff0d00720c */ /* 0x000fc60003f46120 */
[----:B------:R-:W-:Y:S01]  /*3daf0*/  IMAD.MOV.U32 R14, RZ, RZ, R6 ;  /* 0x000000ffff0e7224 */ /* 0x000fe200078e0006 */
[----:B------:R-:W-:Y:S02]  /*3db00*/  ISETP.NE.OR.EX P2, PT, R92, -0x1, !P2, P3 ;  /* 0xffffffff5c00780c */ /* 0x000fe40005745730 */
[----:B------:R-:W-:Y:S02]  /*3db10*/  IADD3 R3, P3, PT, R89, 0x1, RZ ;  /* 0x0000000159037810 */ /* 0x000fe40007f7e0ff */
[----:B------:R-:W-:Y:S01]  /*3db20*/  SEL R0, RZ, 0x1, !P2 ;  /* 0x00000001ff007807 */ /* 0x000fe20005000000 */
[----:B------:R0:W-:Y:S01]  /*3db30*/  STL [R1+0x2329c], R14 ;  /* 0x02329c0e01007387 */ /* 0x0001e20000100800 */
[----:B------:R-:W-:Y:S01]  /*3db40*/  SEL R2, RZ, 0xffffffff, !P2 ;  /* 0xffffffffff027807 */ /* 0x000fe20005000000 */
[----:B------:R-:W-:Y:S01]  /*3db50*/  IMAD.X R5, RZ, RZ, R20, P3 ;  /* 0x000000ffff057224 */ /* 0x000fe200018e0614 */
[----:B------:R-:W-:Y:S02]  /*3db60*/  ISETP.GE.U32.AND P3, PT, R3, R0, PT ;  /* 0x000000000300720c */ /* 0x000fe40003f66070 */
[----:B------:R-:W-:-:S02]  /*3db70*/  SEL R92, RZ, 0xffffffff, !P1 ;  /* 0xffffffffff5c7807 */ /* 0x000fc40004800000 */
[----:B------:R-:W-:Y:S02]  /*3db80*/  ISETP.GE.U32.AND.EX P3, PT, R5, RZ, PT, P3 ;  /* 0x000000ff0500720c */ /* 0x000fe40003f66130 */
[----:B------:R-:W-:Y:S02]  /*3db90*/  IADD3 R91, P1, PT, R8, 0x3d1, RZ ;  /* 0x000003d1085b7810 */ /* 0x000fe40007f3e0ff */
[----:B------:R-:W-:Y:S02]  /*3dba0*/  ISETP.NE.OR.EX P3, PT, R20, -0x1, !P3, P4 ;  /* 0xffffffff1400780c */ /* 0x000fe40005f65740 */
[----:B------:R-:W-:Y:S02]  /*3dbb0*/  IADD3.X R20, PT, PT, R10, 0x1, RZ, P1, !PT ;  /* 0x000000010a147810 */ /* 0x000fe40000ffe4ff */
[----:B------:R-:W-:Y:S02]  /*3dbc0*/  SEL R0, RZ, 0xffffffff, !P3 ;  /* 0xffffffffff007807 */ /* 0x000fe40005800000 */
[----:B------:R-:W-:Y:S01]  /*3dbd0*/  IADD3 R87, P2, PT, R92, R11, RZ ;  /* 0x0000000b5c577210 */ /* 0x000fe20007f5e0ff */
[----:B------:R0:W-:Y:S01]  /*3dbe0*/  STL [R1+0x232b4], R20 ;  /* 0x0232b41401007387 */ /* 0x0001e20000100800 */
[----:B------:R-:W-:-:S03]  /*3dbf0*/  IADD3 R37, P3, PT, R0, R37, RZ ;  /* 0x0000002500257210 */ /* 0x000fc60007f7e0ff */
[----:B------:R-:W-:Y:S01]  /*3dc00*/  IMAD.X R92, R92, 0x1, R13, P2 ;  /* 0x000000015c5c7824 */ /* 0x000fe200010e060d */
[----:B------:R-:W-:Y:S01]  /*3dc10*/  ISETP.NE.U32.AND P0, PT, R37, RZ, PT ;  /* 0x000000ff2500720c */ /* 0x000fe20003f05070 */
[----:B------:R-:W-:Y:S01]  /*3dc20*/  IMAD.X R29, R0, 0x1, R29, P3 ;  /* 0x00000001001d7824 */ /* 0x000fe200018e061d */
[----:B------:R-:W-:Y:S01]  /*3dc30*/  IADD3 R89, P3, PT, R2, R3, RZ ;  /* 0x0000000302597210 */ /* 0x000fe20007f7e0ff */
[----:B------:R-:W-:-:S03]  /*3dc40*/  IMAD.MOV.U32 R0, RZ, RZ, R4 ;  /* 0x000000ffff007224 */ /* 0x000fc600078e0004 */
[----:B------:R-:W-:Y:S01]  /*3dc50*/  ISETP.NE.AND.EX P0, PT, R29, RZ, PT, P0 ;  /* 0x000000ff1d00720c */ /* 0x000fe20003f05300 */
[----:B------:R-:W-:-:S04]  /*3dc60*/  IMAD.X R2, R2, 0x1, R5, P3 ;  /* 0x0000000102027824 */ /* 0x000fc800018e0605 */
[----:B------:R-:W-:-:S05]  /*3dc70*/  IMAD.MOV.U32 R12, RZ, RZ, R2 ;  /* 0x000000ffff0c7224 */ /* 0x000fca00078e0002 */
[----:B------:R0:W-:Y:S03]  /*3dc80*/  STL [R1+0x232b0], R12 ;  /* 0x0232b00c01007387 */ /* 0x0001e60000100800 */
        /* <DEDUP_REMOVED lines=12> */
.L_x_238:
[----:B------:R-:W-:Y:S05]  /*3dd50*/  BSYNC.RELIABLE B1 ;  /* 0x0000000000017941 */ /* 0x000fea0003800100 */
.L_x_237:
        /* <DEDUP_REMOVED lines=33> */
[----:B------:R-:W-:-:S02]  /*3df70*/  IADD3 R89, P3, PT, R2, R21, RZ ;  /* 0x0000001502597210 */ /* 0x000fc40007f7e0ff */
[----:B------:R-:W-:Y:S01]  /*3df80*/  ISETP.NE.U32.AND P0, PT, R37, R0, PT ;  /* 0x000000002500720c */ /* 0x000fe20003f05070 */
[----:B0-----:R-:W-:Y:S01]  /*3df90*/  IMAD.MOV.U32 R12, RZ, RZ, R4 ;  /* 0x000000ffff0c7224 */ /* 0x001fe200078e0004 */
[----:B------:R-:W-:Y:S01]  /*3dfa0*/  IADD3.X R5, PT, PT, R10, 0x2, RZ, P1, !PT ;  /* 0x000000020a057810 */ /* 0x000fe20000ffe4ff */
[----:B------:R-:W-:Y:S01]  /*3dfb0*/  IMAD.X R2, R2, 0x1, R23, P3 ;  /* 0x0000000102027824 */ /* 0x000fe200018e0617 */
[----:B------:R-:W-:Y:S01]  /*3dfc0*/  ISETP.NE.AND.EX P0, PT, R29, RZ, PT, P0 ;  /* 0x000000ff1d00720c */ /* 0x000fe20003f05300 */
[----:B------:R-:W-:Y:S01]  /*3dfd0*/  IMAD.MOV.U32 R0, RZ, RZ, R3 ;  /* 0x000000ffff007224 */ /* 0x000fe200078e0003 */
[----:B------:R0:W-:Y:S01]  /*3dfe0*/  STL [R1+0x2329c], R12 ;  /* 0x02329c0c01007387 */ /* 0x0001e20000100800 */
[----:B------:R-:W-:-:S05]  /*3dff0*/  IMAD.MOV.U32 R6, RZ, RZ, R2 ;  /* 0x000000ffff067224 */ /* 0x000fca00078e0002 */
[----:B------:R0:W-:Y:S05]  /*3e000*/  STL [R1+0x232b0], R6 ;  /* 0x0232b00601007387 */ /* 0x0001ea0000100800 */
[----:B------:R-:W-:Y:S05]  /*3e010*/  @P0 BRA `(.L_x_240) ;  /* 0x0000000000380947 */ /* 0x000fea0003800000 */
[----:B------:R-:W-:Y:S01]  /*3e020*/  LOP3.LUT R2, R89, R87, RZ, 0xc0, !PT ;  /* 0x0000005759027212 */ /* 0x000fe200078ec0ff */
[----:B------:R1:W-:Y:S01]  /*3e030*/  STL [R1+0x232b4], R5 ;  /* 0x0232b40501007387 */ /* 0x0003e20000100800 */
[----:B------:R-:W-:Y:S02]  /*3e040*/  LOP3.LUT R3, R6, R92, RZ, 0xc0, !PT ;  /* 0x0000005c06037212 */ /* 0x000fe400078ec0ff */
[----:B------:R-:W-:-:S04]  /*3e050*/  ISETP.NE.U32.AND P0, PT, R2, -0x1, PT ;  /* 0xffffffff0200780c */ /* 0x000fc80003f05070 */
[----:B------:R-:W-:-:S13]  /*3e060*/  ISETP.NE.AND.EX P0, PT, R3, -0x1, PT, P0 ;  /* 0xffffffff0300780c */ /* 0x000fda0003f05300 */
[----:B------:R-:W-:Y:S05]  /*3e070*/  @P0 BREAK.RELIABLE B1 ;  /* 0x0000000000010942 */ /* 0x000fea0003800100 */
[----:B-1----:R-:W-:Y:S05]  /*3e080*/  @P0 BRA `(.L_x_236) ;  /* 0x0000000000a00947 */ /* 0x002fea0003800000 */
[----:B------:R-:W-:Y:S01]  /*3e090*/  ISETP.GE.U32.AND P0, PT, R91, -0x3d1, PT ;  /* 0xfffffc2f5b00780c */ /* 0x000fe20003f06070 */
[----:B------:R1:W-:Y:S01]  /*3e0a0*/  STL [R1+0x232b4], R5 ;  /* 0x0232b40501007387 */ /* 0x0003e20000100800 */
[----:B------:R-:W-:Y:S02]  /*3e0b0*/  ISETP.NE.U32.AND P1, PT, R0, -0x1, PT ;  /* 0xffffffff0000780c */ /* 0x000fe40003f25070 */
[----:B------:R-:W-:-:S04]  /*3e0c0*/  ISETP.GE.U32.AND.EX P0, PT, R5, -0x2, PT, P0 ;  /* 0xfffffffe0500780c */ /* 0x000fc80003f06100 */
[----:B------:R-:W-:-:S13]  /*3e0d0*/  ISETP.NE.OR.EX P0, PT, R12, -0x1, !P0, P1 ;  /* 0xffffffff0c00780c */ /* 0x000fda0004705710 */
[----:B------:R-:W-:Y:S05]  /*3e0e0*/  @P0 BREAK.RELIABLE B1 ;  /* 0x0000000000010942 */ /* 0x000fea0003800100 */
[----:B-1----:R-:W-:Y:S05]  /*3e0f0*/  @P0 BRA `(.L_x_236) ;  /* 0x0000000000840947 */ /* 0x002fea0003800000 */
.L_x_240:
[----:B------:R-:W-:Y:S05]  /*3e100*/  BSYNC.RELIABLE B1 ;  /* 0x0000000000017941 */ /* 0x000fea0003800100 */
.L_x_239:
[----:B------:R-:W-:Y:S01]  /*3e110*/  ISETP.GE.U32.AND P0, PT, R91, -0x3d1, PT ;  /* 0xfffffc2f5b00780c */ /* 0x000fe20003f06070 */
[----:B------:R-:W-:Y:S01]  /*3e120*/  IMAD.MOV.U32 R11, RZ, RZ, R6 ;  /* 0x000000ffff0b7224 */ /* 0x000fe200078e0006 */
[C---:B------:R-:W-:Y:S02]  /*3e130*/  IADD3 R4, P1, PT, R0.reuse, 0x1, RZ ;  /* 0x0000000100047810 */ /* 0x040fe40007f3e0ff */
[----:B------:R-:W-:Y:S02]  /*3e140*/  ISETP.GE.U32.AND.EX P0, PT, R5, -0x2, PT, P0 ;  /* 0xfffffffe0500780c */ /* 0x000fe40003f06100 */
[----:B------:R-:W-:Y:S01]  /*3e150*/  ISETP.NE.U32.AND P2, PT, R0, -0x1, PT ;  /* 0xffffffff0000780c */ /* 0x000fe20003f45070 */
[----:B0-----:R-:W-:Y:S01]  /*3e160*/  IMAD.X R6, RZ, RZ, R12, P1 ;  /* 0x000000ffff067224 */ /* 0x001fe200008e060c */
        /* <DEDUP_REMOVED lines=12> */
[----:B------:R-:W-:Y:S01]  /*3e230*/  ISETP.GE.U32.AND P2, PT, R5, R0, PT ;  /* 0x000000000500720c */ /* 0x000fe20003f46070 */
[----:B------:R1:W-:Y:S01]  /*3e240*/  STL [R1+0x2329c], R3 ;  /* 0x02329c0301007387 */ /* 0x0003e20000100800 */
[----:B------:R-:W-:Y:S02]  /*3e250*/  IADD3.X R4, PT, PT, R10, 0x3, RZ, P4, !PT ;  /* 0x000000030a047810 */ /* 0x000fe400027fe4ff */
[----:B------:R-:W-:-:S03]  /*3e260*/  ISETP.GE.U32.AND.EX P2, PT, R9, RZ, PT, P2 ;  /* 0x000000ff0900720c */ /* 0x000fc60003f46120 */
[----:B------:R1:W-:Y:S01]  /*3e270*/  STL [R1+0x232b4], R4 ;  /* 0x0232b40401007387 */ /* 0x0003e20000100800 */
[----:B------:R-:W-:Y:S02]  /*3e280*/  ISETP.NE.OR.EX P2, PT, R92, -0x1, !P2, P3 ;  /* 0xffffffff5c00780c */ /* 0x000fe40005745730 */
[----:B------:R-:W-:Y:S02]  /*3e290*/  SEL R92, RZ, 0xffffffff, !P1 ;  /* 0xffffffffff5c7807 */ /* 0x000fe40004800000 */
[----:B------:R-:W-:Y:S02]  /*3e2a0*/  SEL R0, RZ, 0xffffffff, !P2 ;  /* 0xffffffffff007807 */ /* 0x000fe40005000000 */
[----:B------:R-:W-:Y:S02]  /*3e2b0*/  IADD3 R87, P1, PT, R92, R5, RZ ;  /* 0x000000055c577210 */ /* 0x000fe40007f3e0ff */
[----:B------:R-:W-:-:S03]  /*3e2c0*/  IADD3 R89, P2, P3, R89, 0x1, R0 ;  /* 0x0000000159597810 */ /* 0x000fc60007b5e000 */
[----:B------:R-:W-:Y:S01]  /*3e2d0*/  IMAD.X R92, R92, 0x1, R9, P1 ;  /* 0x000000015c5c7824 */ /* 0x000fe200008e0609 */
[----:B------:R-:W-:Y:S01]  /*3e2e0*/  IADD3.X R11, PT, PT, R11, RZ, R0, P2, P3 ;  /* 0x000000ff0b0b7210 */ /* 0x000fe200017e6400 */
[----:B------:R-:W-:-:S04]  /*3e2f0*/  IMAD.MOV.U32 R0, RZ, RZ, R2 ;  /* 0x000000ffff007224 */ /* 0x000fc800078e0002 */
[----:B------:R1:W-:Y:S04]  /*3e300*/  STL [R1+0x232b0], R11 ;  /* 0x0232b00b01007387 */ /* 0x0003e80000100800 */
.L_x_236:
[----:B------:R-:W-:Y:S05]  /*3e310*/  BSYNC.RECONVERGENT B0 ;  /* 0x0000000000007941 */ /* 0x000fea0003800200 */
.L_x_234:
[----:B------:R-:W-:Y:S05]  /*3e320*/  WARPSYNC.ALL ;  /* 0x0000000000007948 */ /* 0x000fea0003800000 */
[----:B------:R-:W2:Y:S04]  /*3e330*/  LDL R64, [R1+0x232b4] ;  /* 0x0232b40001407983 */ /* 0x000ea80000100800 */
[----:B------:R-:W3:Y:S04]  /*3e340*/  LDL R68, [R1+0x2329c] ;  /* 0x02329c0001447983 */ /* 0x000ee80000100800 */
[----:B------:R-:W4:Y:S01]  /*3e350*/  LDL R67, [R1+0x232b0] ;  /* 0x0232b00001437983 */ /* 0x000f220000100800 */
[----:B-1----:R-:W-:-:S04]  /*3e360*/  IMAD.WIDE.U32 R4, R91, R0, RZ ;  /* 0x000000005b047225 */ /* 0x002fc800078e00ff */
[----:B0-----:R-:W-:-:S04]  /*3e370*/  IMAD.WIDE.U32 R12, R91, R87, RZ ;  /* 0x000000575b0c7225 */ /* 0x001fc800078e00ff */
[----:B------:R-:W-:-:S04]  /*3e380*/  IMAD.WIDE.U32 R20, R0, R87, RZ ;  /* 0x0000005700147225 */ /* 0x000fc800078e00ff */
[-C--:B------:R-:W-:Y:S01]  /*3e390*/  IMAD.WIDE.U32 R34, R0, R0.reuse, RZ ;  /* 0x0000000000227225 */ /* 0x080fe200078e00ff */
[----:B------:R-:W-:Y:S01]  /*3e3a0*/  UMOV UR4, URZ ;  /* 0x000000ff00047c82 */ /* 0x000fe20008000000 */
[----:B------:R-:W-:Y:S02]  /*3e3b0*/  BSSY.RECONVERGENT B0, `(.L_x_241) ;  /* 0x000013e000007945 */ /* 0x000fe40003800200 */
[----:B--2---:R-:W-:-:S04]  /*3e3c0*/  IMAD.WIDE.U32 R2, R64, R0, RZ ;  /* 0x0000000040027225 */ /* 0x004fc800078e00ff */
[----:B------:R-:W-:-:S04]  /*3e3d0*/  IMAD.WIDE.U32 R10, R64, R87, RZ ;  /* 0x00000057400a7225 */ /* 0x000fc800078e00ff */
[----:B---3--:R-:W-:-:S04]  /*3e3e0*/  IMAD.WIDE.U32 R8, P0, R68, R91, R2 ;  /* 0x0000005b44087225 */ /* 0x008fc80007800002 */
        /* <DEDUP_REMOVED lines=8> */
[----:B------:R-:W-:Y:S01]  /*3e470*/  IMAD R9, R87, R64, R2 ;  /* 0x0000004057097224 */ /* 0x000fe200078e0202 */
[----:B------:R-:W-:-:S03]  /*3e480*/  IADD3 R6, P5, PT, R10, R4, RZ ;  /* 0x000000040a067210 */ /* 0x000fc60007fbe0ff */
[----:B------:R-:W-:Y:S01]  /*3e490*/  IMAD.IADD R10, R5, 0x1, R9 ;  /* 0x00000001050a7824 */ /* 0x000fe200078e0209 */
[----:B------:R-:W-:Y:S01]  /*3e4a0*/  ISETP.GE.U32.AND P0, PT, R6, R4, PT ;  /* 0x000000040600720c */ /* 0x000fe20003f06070 */
[----:B------:R-:W-:-:S04]  /*3e4b0*/  IMAD.WIDE.U32 R32, R68, R87, RZ ;  /* 0x0000005744207225 */ /* 0x000fc800078e00ff */
[----:B------:R-:W-:Y:S02]  /*3e4c0*/  IMAD.X R37, R10, 0x1, R11, P5 ;  /* 0x000000010a257824 */ /* 0x000fe400028e060b */
[----:B------:R-:W-:-:S03]  /*3e4d0*/  IMAD.WIDE.U32 R22, R64, R89, RZ ;  /* 0x0000005940167225 */ /* 0x000fc600078e00ff */
[----:B------:R-:W-:Y:S01]  /*3e4e0*/  ISETP.GE.U32.AND.EX P0, PT, R37, R10, PT, P0 ;  /* 0x0000000a2500720c */ /* 0x000fe20003f06100 */
[----:B------:R-:W-:Y:S02]  /*3e4f0*/  IMAD.MOV.U32 R8, RZ, RZ, R3 ;  /* 0x000000ffff087224 */ /* 0x000fe400078e0003 */
[----:B------:R-:W-:-:S04]  /*3e500*/  IMAD.WIDE.U32 R2, R64, R91, RZ ;  /* 0x0000005b40027225 */ /* 0x000fc800078e00ff */
[-C--:B----4-:R-:W-:Y:S02]  /*3e510*/  IMAD R10, R67, R91.reuse, RZ ;  /* 0x0000005b430a7224 */ /* 0x090fe400078e02ff */
[----:B------:R-:W-:Y:S02]  /*3e520*/  IMAD R11, R68, R91, RZ ;  /* 0x0000005b440b7224 */ /* 0x000fe400078e02ff */
[----:B------:R-:W-:-:S04]  /*3e530*/  IMAD.WIDE.U32 R32, P4, R0, R92, R32 ;  /* 0x0000005c00207225 */ /* 0x000fc80007880020 */
[----:B------:R-:W-:Y:S02]  /*3e540*/  IMAD.X R9, RZ, RZ, RZ, P2 ;  /* 0x000000ffff097224 */ /* 0x000fe400010e06ff */
[----:B------:R-:W-:Y:S01]  /*3e550*/  IMAD.WIDE.U32 R12, R91, R89, RZ ;  /* 0x000000595b0c7225 */ /* 0x000fe200078e00ff */
[----:B------:R-:W-:-:S03]  /*3e560*/  IADD3 RZ, P2, PT, R21, R32, RZ ;  /* 0x0000002015ff7210 */ /* 0x000fc60007f5e0ff */
[----:B------:R-:W-:Y:S01]  /*3e570*/  IMAD.WIDE.U32 R22, P1, R67, R91, R22 ;  /* 0x0000005b43167225 */ /* 0x000fe20007820016 */
[----:B------:R-:W-:-:S03]  /*3e580*/  SEL R29, RZ, 0x1, P0 ;  /* 0x00000001ff1d7807 */ /* 0x000fc60000000000 */
[CC--:B------:R-:W-:Y:S02]  /*3e590*/  IMAD R41, R89.reuse, R64.reuse, R10 ;  /* 0x0000004059297224 */ /* 0x0c0fe400078e020a */
[----:B------:R-:W-:Y:S02]  /*3e5a0*/  IMAD R43, R0, R64, R11 ;  /* 0x00000040002b7224 */ /* 0x000fe400078e020b */
[----:B------:R-:W-:Y:S01]  /*3e5b0*/  IMAD.WIDE.U32 R4, R89, R91, RZ ;  /* 0x0000005b59047225 */ /* 0x000fe200078e00ff */
[----:B------:R-:W-:-:S03]  /*3e5c0*/  IADD3 RZ, P6, PT, R13, R22, RZ ;  /* 0x000000160dff7210 */ /* 0x000fc60007fde0ff */
[----:B------:R-:W-:-:S04]  /*3e5d0*/  IMAD.WIDE.U32 R2, P5, R91, R64, R2 ;  /* 0x000000405b027225 */ /* 0x000fc800078a0002 */
[----:B------:R-:W-:-:S04]  /*3e5e0*/  IMAD.WIDE.U32.X R10, R92, R64, R8, P3 ;  /* 0x000000405c0a7225 */ /* 0x000fc800018e0408 */
[----:B------:R-:W-:-:S04]  /*3e5f0*/  IMAD.WIDE.U32 R20, R91, R91, RZ ;  /* 0x0000005b5b147225 */ /* 0x000fc800078e00ff */
[----:B------:R-:W-:Y:S01]  /*3e600*/  IMAD.WIDE.U32 R12, R0, R91, RZ ;  /* 0x0000005b000c7225 */ /* 0x000fe200078e00ff */
[----:B------:R-:W-:-:S03]  /*3e610*/  IADD3 RZ, P0, PT, R21, R2, RZ ;  /* 0x0000000215ff7210 */ /* 0x000fc60007f1e0ff */
[----:B------:R-:W-:Y:S02]  /*3e620*/  IMAD.IADD R41, R5, 0x1, R41 ;  /* 0x0000000105297824 */ /* 0x000fe400078e0229 */
[----:B------:R-:W-:Y:S01]  /*3e630*/  IMAD.X R9, RZ, RZ, RZ, P5 ;  /* 0x000000ffff097224 */ /* 0x000fe200028e06ff */
[----:B------:R-:W-:Y:S01]  /*3e640*/  IADD3 R20, P3, P5, R4, R10, R29 ;  /* 0x0000000a04147210 */ /* 0x000fe20007d7e01d */
[----:B------:R-:W-:Y:S02]  /*3e650*/  IMAD.IADD R43, R13, 0x1, R43 ;  /* 0x000000010d2b7824 */ /* 0x000fe400078e022b */
[----:B------:R-:W-:Y:S01]  /*3e660*/  IMAD.WIDE.U32 R28, R68, R89, RZ ;  /* 0x00000059441c7225 */ /* 0x000fe200078e00ff */
[----:B------:R-:W-:-:S03]  /*3e670*/  IADD3.X R21, PT, PT, R41, R11, RZ, P3, P5 ;  /* 0x0000000b29157210 */ /* 0x000fc60001fea4ff */
[----:B------:R-:W-:Y:S02]  /*3e680*/  IMAD.MOV.U32 R8, RZ, RZ, R3 ;  /* 0x000000ffff087224 */ /* 0x000fe400078e0003 */
[----:B------:R-:W-:Y:S01]  /*3e690*/  IMAD.WIDE.U32 R10, R68, R0, RZ ;  /* 0x00000000440a7225 */ /* 0x000fe200078e00ff */
[----:B------:R-:W-:-:S03]  /*3e6a0*/  SHF.L.U64.HI R14, R12, 0x1, R43 ;  /* 0x000000010c0e7819 */ /* 0x000fc6000001022b */
[----:B------:R-:W-:Y:S02]  /*3e6b0*/  IMAD.SHL.U32 R39, R12, 0x2, RZ ;  /* 0x000000020c277824 */ /* 0x000fe400078e00ff */
[----:B------:R-:W-:-:S04]  /*3e6c0*/  IMAD.WIDE.U32.X R8, R64, R64, R8, P0 ;  /* 0x0000004040087225 */ /* 0x000fc800000e0408 */
[----:B------:R-:W-:-:S04]  /*3e6d0*/  IMAD.WIDE.U32 R12, R0, R89, RZ ;  /* 0x00000059000c7225 */ /* 0x000fc800078e00ff */
[----:B------:R-:W-:-:S04]  /*3e6e0*/  IMAD.WIDE.U32 R28, P0, R0, R67, R28 ;  /* 0x00000043001c7225 */ /* 0x000fc8000780001c */
[----:B------:R-:W-:Y:S01]  /*3e6f0*/  IMAD.WIDE.U32 R10, P5, R0, R68, R10 ;  /* 0x00000044000a7225 */ /* 0x000fe200078a000a */
[----:B------:R-:W-:-:S03]  /*3e700*/  IADD3 RZ, P3, PT, R13, R28, RZ ;  /* 0x0000001c0dff7210 */ /* 0x000fc60007f7e0ff */
[----:B------:R-:W-:Y:S01]  /*3e710*/  IMAD.X R31, RZ, RZ, RZ, P1 ;  /* 0x000000ffff1f7224 */ /* 0x000fe200008e06ff */
[----:B------:R-:W-:Y:S01]  /*3e720*/  IADD3 R34, P1, PT, R39, R8, RZ ;  /* 0x0000000827227210 */ /* 0x000fe20007f3e0ff */
[----:B------:R-:W-:Y:S01]  /*3e730*/  IMAD.X R13, RZ, RZ, RZ, P4 ;  /* 0x000000ffff0d7224 */ /* 0x000fe200020e06ff */
[----:B------:R-:W-:Y:S01]  /*3e740*/  IADD3 RZ, P4, PT, R35, R10, RZ ;  /* 0x0000000a23ff7210 */ /* 0x000fe20007f9e0ff */
[----:B------:R-:W-:Y:S01]  /*3e750*/  IMAD.X R5, RZ, RZ, RZ, P0 ;  /* 0x000000ffff057224 */ /* 0x000fe200000e06ff */
[----:B------:R-:W-:Y:S01]  /*3e760*/  ISETP.GE.U32.AND P0, PT, R34, R39, PT ;  /* 0x000000272200720c */ /* 0x000fe20003f06070 */
[----:B------:R-:W-:Y:S01]  /*3e770*/  IMAD.X R35, R14, 0x1, R9, P1 ;  /* 0x000000010e237824 */ /* 0x000fe200008e0609 */
[----:B------:R-:W-:Y:S02]  /*3e780*/  SHF.L.W.U32.HI R8, R43, 0x1, R6 ;  /* 0x000000012b087819 */ /* 0x000fe40000010e06 */
[----:B------:R-:W-:Y:S02]  /*3e790*/  SHF.L.W.U32.HI R9, R6, 0x1, R37 ;  /* 0x0000000106097819 */ /* 0x000fe40000010e25 */
[----:B------:R-:W-:-:S02]  /*3e7a0*/  ISETP.GE.U32.AND P1, PT, R20, R4, PT ;  /* 0x000000041400720c */ /* 0x000fc40003f26070 */
[----:B------:R-:W-:Y:S01]  /*3e7b0*/  ISETP.GE.U32.AND.EX P0, PT, R35, R14, PT, P0 ;  /* 0x0000000e2300720c */ /* 0x000fe20003f06100 */
[----:B------:R-:W-:Y:S01]  /*3e7c0*/  IMAD.MOV.U32 R30, RZ, RZ, R23 ;  /* 0x000000ffff1e7224 */ /* 0x000fe200078e0017 */
[----:B------:R-:W-:Y:S01]  /*3e7d0*/  ISETP.GE.U32.AND.EX P1, PT, R21, R41, PT, P1 ;  /* 0x000000291500720c */ /* 0x000fe20003f26110 */
[----:B------:R-:W-:-:S04]  /*3e7e0*/  IMAD.WIDE.U32 R22, R0, R0, R8 ;  /* 0x0000000000167225 */ /* 0x000fc800078e0008 */
[----:B------:R-:W-:Y:S01]  /*3e7f0*/  IMAD.MOV.U32 R4, RZ, RZ, R29 ;  /* 0x000000ffff047224 */ /* 0x000fe200078e001d */
[----:B------:R-:W-:Y:S01]  /*3e800*/  SEL R29, RZ, 0x1, P0 ;  /* 0x00000001ff1d7807 */ /* 0x000fe20000000000 */
[----:B------:R-:W-:Y:S01]  /*3e810*/  IMAD.MOV.U32 R12, RZ, RZ, R33 ;  /* 0x000000ffff0c7224 */ /* 0x000fe200078e0021 */
[----:B------:R-:W-:Y:S01]  /*3e820*/  SEL R39, RZ, 0x1, P1 ;  /* 0x00000001ff277807 */ /* 0x000fe20000800000 */
[----:B------:R-:W-:Y:S01]  /*3e830*/  IMAD.IADD R33, R10, 0x1, R23 ;  /* 0x000000010a217824 */ /* 0x000fe200078e0217 */
[----:B------:R-:W-:Y:S02]  /*3e840*/  IADD3 R6, P1, PT, R29, R22, RZ ;  /* 0x000000161d067210 */ /* 0x000fe40007f3e0ff */
[----:B------:R-:W-:Y:S01]  /*3e850*/  ISETP.LT.U32.AND P0, PT, R22, R8, PT ;  /* 0x000000081600720c */ /* 0x000fe20003f01070 */
[----:B------:R-:W-:Y:S02]  /*3e860*/  IMAD R8, R92, R0, RZ ;  /* 0x000000005c087224 */ /* 0x000fe400078e02ff */
[----:B------:R-:W-:Y:S01]  /*3e870*/  IMAD.WIDE.U32.X R30, R67, R64, R30, P6 ;  /* 0x00000040431e7225 */ /* 0x000fe200030e041e */
[----:B------:R-:W-:-:S03]  /*3e880*/  ISETP.GE.U32.AND P6, PT, R6, R22, PT ;  /* 0x000000160600720c */ /* 0x000fc60003fc6070 */
[----:B------:R-:W-:Y:S02]  /*3e890*/  IMAD.X R14, RZ, RZ, R33, P1 ;  /* 0x000000ffff0e7224 */ /* 0x000fe400008e0621 */
[----:B------:R-:W-:-:S04]  /*3e8a0*/  IMAD.WIDE.U32 R28, R0, R87, R20 ;  /* 0x00000057001c7225 */ /* 0x000fc800078e0014 */
[----:B------:R-:W-:Y:S01]  /*3e8b0*/  IMAD R41, R68, R87, R8 ;  /* 0x0000005744297224 */ /* 0x000fe200078e0208 */
[----:B------:R-:W-:Y:S01]  /*3e8c0*/  ISETP.GE.U32.AND.EX P6, PT, R14, R33, PT, P6 ;  /* 0x000000210e00720c */ /* 0x000fe20003fc6160 */
[----:B------:R-:W-:Y:S01]  /*3e8d0*/  IMAD.X R23, RZ, RZ, RZ, P5 ;  /* 0x000000ffff177224 */ /* 0x000fe200028e06ff */
[----:B------:R-:W-:Y:S01]  /*3e8e0*/  IADD3 R8, P5, PT, R39, R30, RZ ;  /* 0x0000001e27087210 */ /* 0x000fe20007fbe0ff */
[----:B------:R-:W-:Y:S01]  /*3e8f0*/  IMAD.IADD R29, R29, 0x1, R41 ;  /* 0x000000011d1d7824 */ /* 0x000fe200078e0229 */
[----:B------:R-:W-:Y:S01]  /*3e900*/  ISETP.GE.U32.AND P1, PT, R28, R20, PT ;  /* 0x000000141c00720c */ /* 0x000fe20003f26070 */
[----:B------:R-:W-:Y:S01]  /*3e910*/  IMAD.MOV.U32 R22, RZ, RZ, R11 ;  /* 0x000000ffff167224 */ /* 0x000fe200078e000b */
[----:B------:R-:W-:Y:S01]  /*3e920*/  ISETP.LT.U32.OR.EX P0, PT, R33, R9, !P6, P0 ;  /* 0x000000092100720c */ /* 0x000fe20007701500 */
[----:B------:R-:W-:Y:S01]  /*3e930*/  IMAD R10, R67, R0, RZ ;  /* 0x00000000430a7224 */ /* 0x000fe200078e02ff */
[----:B------:R-:W-:Y:S01]  /*3e940*/  ISETP.GE.U32.AND.EX P1, PT, R29, R21, PT, P1 ;  /* 0x000000151d00720c */ /* 0x000fe20003f26110 */
[----:B------:R-:W-:Y:S01]  /*3e950*/  IMAD.X R9, RZ, RZ, R31, P5 ;  /* 0x000000ffff097224 */ /* 0x000fe200028e061f */
[----:B------:R-:W-:Y:S01]  /*3e960*/  SHF.L.W.U32.HI R37, R37, 0x1, R28 ;  /* 0x0000000125257819 */ /* 0x000fe20000010e1c */
[----:B------:R-:W-:Y:S01]  /*3e970*/  IMAD.WIDE.U32.X R22, R68, R68, R22, P4 ;  /* 0x0000004444167225 */ /* 0x000fe200020e0416 */
[----:B------:R-:W-:-:S03]  /*3e980*/  SEL R33, RZ, 0x1, P1 ;  /* 0x00000001ff217807 */ /* 0x000fc60000800000 */
[C---:B------:R-:W-:Y:S02]  /*3e990*/  IMAD R39, R68.reuse, R89, R10 ;  /* 0x0000005944277224 */ /* 0x040fe400078e020a */
[----:B------:R-:W-:Y:S01]  /*3e9a0*/  IMAD.WIDE.U32.X R12, R68, R92, R12, P2 ;  /* 0x0000005c440c7225 */ /* 0x000fe200010e040c */
[----:B------:R-:W-:-:S03]  /*3e9b0*/  SHF.L.W.U32.HI R31, R28, 0x1, R29 ;  /* 0x000000011c1f7819 */ /* 0x000fc60000010e1d */
[----:B------:R-:W-:Y:S01]  /*3e9c0*/  IMAD.WIDE.U32 R10, R0, R89, R8 ;  /* 0x00000059000a7225 */ /* 0x000fe200078e0008 */
[----:B------:R-:W-:Y:S02]  /*3e9d0*/  IADD3 R20, P2, PT, R37, R22, RZ ;  /* 0x0000001625147210 */ /* 0x000fe40007f5e0ff */
[----:B------:R-:W-:Y:S01]  /*3e9e0*/  SEL R21, RZ, 0x1, !P0 ;  /* 0x00000001ff157807 */ /* 0x000fe20004000000 */
[----:B------:R-:W-:Y:S01]  /*3e9f0*/  IMAD.IADD R11, R11, 0x1, R39 ;  /* 0x000000010b0b7824 */ /* 0x000fe200078e0227 */
[----:B------:R-:W-:Y:S01]  /*3ea00*/  IADD3 R30, P1, P6, R10, R12, R33 ;  /* 0x0000000c0a1e7210 */ /* 0x000fe20007e3e021 */
[----:B------:R-:W-:Y:S01]  /*3ea10*/  IMAD.X R28, R31, 0x1, R23, P2 ;  /* 0x000000011f1c7824 */ /* 0x000fe200010e0617 */
[----:B------:R-:W-:Y:S02]  /*3ea20*/  IADD3 R32, P5, PT, R20, R21, RZ ;  /* 0x0000001514207210 */ /* 0x000fe40007fbe0ff */
[----:B------:R-:W-:Y:S02]  /*3ea30*/  ISETP.GE.U32.AND P2, PT, R10, R8, PT ;  /* 0x000000080a00720c */ /* 0x000fe40003f46070 */
[----:B------:R-:W-:-:S02]  /*3ea40*/  ISETP.GE.U32.AND P4, PT, R30, R10, PT ;  /* 0x0000000a1e00720c */ /* 0x000fc40003f86070 */
[C---:B------:R-:W-:Y:S01]  /*3ea50*/  IADD3.X R41, PT, PT, R11.reuse, R13, RZ, P1, P6 ;  /* 0x0000000d0b297210 */ /* 0x040fe20000fec4ff */
[----:B------:R-:W-:Y:S01]  /*3ea60*/  IMAD.X R33, RZ, RZ, R28, P5 ;  /* 0x000000ffff217224 */ /* 0x000fe200028e061c */
[----:B------:R-:W-:Y:S02]  /*3ea70*/  ISETP.GE.U32.AND P1, PT, R32, R20, PT ;  /* 0x000000142000720c */ /* 0x000fe40003f26070 */
[----:B------:R-:W-:Y:S01]  /*3ea80*/  ISETP.GE.U32.AND.EX P2, PT, R11, R9, PT, P2 ;  /* 0x000000090b00720c */ /* 0x000fe20003f46120 */
[----:B------:R-:W-:Y:S01]  /*3ea90*/  IMAD.WIDE.U32 R8, R92, R89, RZ ;  /* 0x000000595c087225 */ /* 0x000fe200078e00ff */
[----:B------:R-:W-:Y:S02]  /*3eaa0*/  ISETP.GE.U32.AND.EX P4, PT, R41, R11, PT, P4 ;  /* 0x0000000b2900720c */ /* 0x000fe40003f86140 */
[----:B------:R-:W-:Y:S01]  /*3eab0*/  ISETP.LT.U32.AND P0, PT, R20, R37, PT ;  /* 0x000000251400720c */ /* 0x000fe20003f01070 */
[----:B------:R-:W-:-:S04]  /*3eac0*/  IMAD.WIDE.U32 R10, R92, R87, RZ ;  /* 0x000000575c0a7225 */ /* 0x000fc800078e00ff */
[----:B------:R-:W-:Y:S01]  /*3ead0*/  IMAD.WIDE.U32.X R22, R68, R67, R4, P3 ;  /* 0x0000004344167225 */ /* 0x000fe200018e0404 */
[----:B------:R-:W-:Y:S02]  /*3eae0*/  ISETP.GE.U32.AND.EX P3, PT, R33, R28, PT, P1 ;  /* 0x0000001c2100720c */ /* 0x000fe40003f66110 */
[----:B------:R-:W-:Y:S01]  /*3eaf0*/  SEL R5, RZ, 0x1, P4 ;  /* 0x00000001ff057807 */ /* 0x000fe20002000000 */
[C---:B------:R-:W-:Y:S01]  /*3eb00*/  IMAD.WIDE.U32 R12, R87.reuse, R87, RZ ;  /* 0x00000057570c7225 */ /* 0x040fe200078e00ff */
[----:B------:R-:W-:Y:S02]  /*3eb10*/  SEL R12, RZ, 0x1, P2 ;  /* 0x00000001ff0c7807 */ /* 0x000fe40001000000 */
[----:B------:R-:W-:Y:S01]  /*3eb20*/  ISETP.LT.U32.OR.EX P0, PT, R28, R31, !P3, P0 ;  /* 0x0000001f1c00720c */ /* 0x000fe20005f01500 */
[----:B------:R-:W-:Y:S01]  /*3eb30*/  IMAD.WIDE.U32 R20, R87, R89, RZ ;  /* 0x0000005957147225 */ /* 0x000fe200078e00ff */
[----:B------:R-:W-:-:S03]  /*3eb40*/  IADD3 R12, P3, P4, R5, R22, R12 ;  /* 0x00000016050c7210 */ /* 0x000fc60007c7e00c */
[----:B------:R-:W-:-:S04]  /*3eb50*/  IMAD.WIDE.U32 R8, P6, R87, R67, R8 ;  /* 0x0000004357087225 */ /* 0x000fc800078c0008 */
[----:B------:R-:W-:Y:S01]  /*3eb60*/  IMAD.WIDE.U32 R10, P1, R87, R92, R10 ;  /* 0x0000005c570a7225 */ /* 0x000fe2000782000a */
[----:B------:R-:W-:-:S03]  /*3eb70*/  IADD3 RZ, P2, PT, R21, R8, RZ ;  /* 0x0000000815ff7210 */ /* 0x000fc60007f5e0ff */
[-C--:B------:R-:W-:Y:S01]  /*3eb80*/  IMAD.WIDE.U32 R4, R67, R89.reuse, RZ ;  /* 0x0000005943047225 */ /* 0x080fe200078e00ff */
[----:B------:R-:W-:Y:S02]  /*3eb90*/  SHF.L.W.U32.HI R20, R29, 0x1, R30 ;  /* 0x000000011d147819 */ /* 0x000fe40000010e1e */
[----:B------:R-:W-:Y:S02]  /*3eba0*/  SHF.L.W.U32.HI R21, R30, 0x1, R41 ;  /* 0x000000011e157819 */ /* 0x000fe40000010e29 */
[----:B------:R-:W-:Y:S01]  /*3ebb0*/  IADD3 RZ, P5, PT, R13, R10, RZ ;  /* 0x0000000a0dff7210 */ /* 0x000fe20007fbe0ff */
[----:B------:R-:W-:Y:S01]  /*3ebc0*/  IMAD.WIDE.U32 R28, R89, R89, RZ ;  /* 0x00000059591c7225 */ /* 0x000fe200078e00ff */
[----:B------:R-:W-:-:S03]  /*3ebd0*/  IADD3.X R13, PT, PT, RZ, R23, RZ, P3, P4 ;  /* 0x00000017ff0d7210 */ /* 0x000fc60001fe84ff */
[----:B------:R-:W-:Y:S01]  /*3ebe0*/  IMAD.WIDE.U32 R4, P4, R89, R67, R4 ;  /* 0x0000004359047225 */ /* 0x000fe20007880004 */
[----:B------:R-:W-:-:S03]  /*3ebf0*/  SEL R39, RZ, 0x1, !P0 ;  /* 0x00000001ff277807 */ /* 0x000fc60004000000 */
[----:B------:R-:W-:Y:S01]  /*3ec00*/  IMAD.WIDE.U32 R22, R87, R87, R20 ;  /* 0x0000005757167225 */ /* 0x000fe200078e0014 */
[----:B------:R-:W-:-:S03]  /*3ec10*/  IADD3 RZ, P3, PT, R29, R4, RZ ;  /* 0x000000041dff7210 */ /* 0x000fc60007f7e0ff */
[----:B------:R-:W-:Y:S02]  /*3ec20*/  IMAD R8, R67, R87, RZ ;  /* 0x0000005743087224 */ /* 0x000fe400078e02ff */
[----:B------:R-:W-:Y:S01]  /*3ec30*/  IMAD.X R29, RZ, RZ, RZ, P6 ;  /* 0x000000ffff1d7224 */ /* 0x000fe200030e06ff */
[-C--:B------:R-:W-:Y:S01]  /*3ec40*/  IADD3 R39, P6, PT, R39, R22.reuse, RZ ;  /* 0x0000001627277210 */ /* 0x080fe20007fde0ff */
[----:B------:R-:W-:Y:S02]  /*3ec50*/  IMAD R43, R92, R89, R8 ;  /* 0x000000595c2b7224 */ /* 0x000fe400078e0208 */
[----:B------:R-:W-:Y:S01]  /*3ec60*/  IMAD.IADD R8, R10, 0x1, R23 ;  /* 0x000000010a087824 */ /* 0x000fe200078e0217 */
[----:B------:R-:W-:-:S03]  /*3ec70*/  ISETP.GE.U32.AND P0, PT, R39, R22, PT ;  /* 0x000000162700720c */ /* 0x000fc60003f06070 */
[----:B------:R-:W-:Y:S01]  /*3ec80*/  IMAD.X R37, RZ, RZ, R8, P6 ;  /* 0x000000ffff257224 */ /* 0x000fe200030e0608 */
[----:B------:R-:W-:Y:S01]  /*3ec90*/  ISETP.LT.U32.AND P6, PT, R22, R20, PT ;  /* 0x000000141600720c */ /* 0x000fe20003fc1070 */
[----:B------:R-:W-:-:S03]  /*3eca0*/  IMAD.WIDE.U32 R30, R87, R89, R12 ;  /* 0x00000059571e7225 */ /* 0x000fc600078e000c */
[----:B------:R-:W-:Y:S01]  /*3ecb0*/  ISETP.GE.U32.AND.EX P0, PT, R37, R8, PT, P0 ;  /* 0x000000082500720c */ /* 0x000fe20003f06100 */
[----:B------:R-:W-:Y:S02]  /*3ecc0*/  IMAD.X R23, RZ, RZ, RZ, P1 ;  /* 0x000000ffff177224 */ /* 0x000fe400008e06ff */
[----:B------:R-:W-:Y:S01]  /*3ecd0*/  IMAD.MOV.U32 R22, RZ, RZ, R11 ;  /* 0x000000ffff167224 */ /* 0x000fe200078e000b */
[----:B------:R-:W-:Y:S01]  /*3ece0*/  ISETP.GE.U32.AND P1, PT, R30, R12, PT ;  /* 0x0000000c1e00720c */ /* 0x000fe20003f26070 */
[----:B------:R-:W-:Y:S01]  /*3ecf0*/  IMAD.IADD R43, R31, 0x1, R43 ;  /* 0x000000011f2b7824 */ /* 0x000fe200078e022b */
[----:B------:R-:W-:Y:S01]  /*3ed00*/  ISETP.LT.U32.OR.EX P0, PT, R8, R21, !P0, P6 ;  /* 0x000000150800720c */ /* 0x000fe20004701560 */
[----:B------:R-:W-:Y:S01]  /*3ed10*/  IMAD.WIDE.U32.X R22, R92, R92, R22, P5 ;  /* 0x0000005c5c167225 */ /* 0x000fe200028e0416 */
[----:B------:R-:W-:Y:S02]  /*3ed20*/  SHF.L.W.U32.HI R11, R41, 0x1, R30 ;  /* 0x00000001290b7819 */ /* 0x000fe40000010e1e */
[----:B------:R-:W-:Y:S01]  /*3ed30*/  ISETP.GE.U32.AND.EX P1, PT, R43, R13, PT, P1 ;  /* 0x0000000d2b00720c */ /* 0x000fe20003f26110 */
[----:B------:R-:W-:Y:S01]  /*3ed40*/  IMAD.MOV.U32 R28, RZ, RZ, R9 ;  /* 0x000000ffff1c7224 */ /* 0x000fe200078e0009 */
[----:B------:R-:W-:Y:S01]  /*3ed50*/  SHF.L.W.U32.HI R31, R30, 0x1, R43 ;  /* 0x000000011e1f7819 */ /* 0x000fe20000010e2b */
[----:B------:R-:W-:Y:S01]  /*3ed60*/  IMAD.WIDE.U32 R12, R37, 0x3d1, RZ ;  /* 0x000003d1250c7825 */ /* 0x000fe200078e00ff */
[----:B------:R-:W-:-:S02]  /*3ed70*/  IADD3 R10, P5, PT, R11, R22, RZ ;  /* 0x000000160b0a7210 */ /* 0x000fc40007fbe0ff */
[----:B------:R-:W-:Y:S01]  /*3ed80*/  SEL R45, RZ, 0x1, !P0 ;  /* 0x00000001ff2d7807 */ /* 0x000fe20004000000 */
[----:B------:R-:W-:Y:S01]  /*3ed90*/  IMAD.WIDE.U32.X R28, R92, R67, R28, P2 ;  /* 0x000000435c1c7225 */ /* 0x000fe200010e041c */
[----:B------:R-:W-:Y:S02]  /*3eda0*/  SEL R21, RZ, 0x1, P1 ;  /* 0x00000001ff157807 */ /* 0x000fe40000800000 */
[----:B------:R-:W-:Y:S01]  /*3edb0*/  IADD3 R45, P0, PT, R10, R45, RZ ;  /* 0x0000002d0a2d7210 */ /* 0x000fe20007f1e0ff */
[----:B------:R-:W-:Y:S01]  /*3edc0*/  IMAD.X R20, R31, 0x1, R23, P5 ;  /* 0x000000011f147824 */ /* 0x000fe200028e0617 */
[----:B------:R-:W-:Y:S01]  /*3edd0*/  IADD3 R21, P1, PT, R21, R28, RZ ;  /* 0x0000001c15157210 */ /* 0x000fe20007f3e0ff */
[----:B------:R-:W-:-:S04]  /*3ede0*/  IMAD.WIDE.U32 R8, R39, 0x3d1, RZ ;  /* 0x000003d127087825 */ /* 0x000fc800078e00ff */
[----:B------:R-:W-:-:S04]  /*3edf0*/  IMAD.WIDE.U32 R12, P6, RZ, R39, R12 ;  /* 0x00000027ff0c7225 */ /* 0x000fc800078c000c */
[----:B------:R-:W-:Y:S01]  /*3ee00*/  IMAD.X R41, RZ, RZ, R20, P0 ;  /* 0x000000ffff297224 */ /* 0x000fe200000e0614 */
[----:B------:R-:W-:Y:S01]  /*3ee10*/  ISETP.GE.U32.AND P0, PT, R45, R10, PT ;  /* 0x0000000a2d00720c */ /* 0x000fe20003f06070 */
[----:B------:R-:W-:Y:S01]  /*3ee20*/  IMAD.X R36, RZ, RZ, R29, P1 ;  /* 0x000000ffff247224 */ /* 0x000fe200008e061d */
[----:B------:R-:W-:Y:S01]  /*3ee30*/  IADD3 R38, P5, PT, R9, R12, RZ ;  /* 0x0000000c09267210 */ /* 0x000fe20007fbe0ff */
[----:B------:R-:W-:Y:S01]  /*3ee40*/  IMAD.X R9, RZ, RZ, RZ, P4 ;  /* 0x000000ffff097224 */ /* 0x000fe200020e06ff */
[----:B------:R-:W-:Y:S02]  /*3ee50*/  ISETP.LT.U32.AND P4, PT, R10, R11, PT ;  /* 0x0000000b0a00720c */ /* 0x000fe40003f81070 */
[----:B------:R-:W-:Y:S02]  /*3ee60*/  ISETP.GE.U32.AND.EX P0, PT, R41, R20, PT, P0 ;  /* 0x000000142900720c */ /* 0x000fe40003f06100 */
[----:B------:R-:W-:Y:S02]  /*3ee70*/  SHF.L.W.U32.HI R10, R43, 0x1, R21 ;  /* 0x000000012b0a7819 */ /* 0x000fe40000010e15 */
[----:B------:R-:W-:-:S02]  /*3ee80*/  SHF.L.W.U32.HI R11, R21, 0x1, R36 ;  /* 0x00000001150b7819 */ /* 0x000fc40000010e24 */
[----:B------:R-:W-:Y:S01]  /*3ee90*/  ISETP.LT.U32.OR.EX P0, PT, R20, R31, !P0, P4 ;  /* 0x0000001f1400720c */ /* 0x000fe20004701540 */
[----:B------:R-:W-:Y:S01]  /*3eea0*/  IMAD.WIDE.U32 R20, R41, 0x3d1, RZ ;  /* 0x000003d129147825 */ /* 0x000fe200078e00ff */
[----:B------:R-:W-:-:S03]  /*3eeb0*/  IADD3 R30, P2, PT, RZ, R8, RZ ;  /* 0x00000008ff1e7210 */ /* 0x000fc60007f5e0ff */
[----:B------:R-:W-:Y:S02]  /*3eec0*/  IMAD.X R23, RZ, RZ, RZ, P6 ;  /* 0x000000ffff177224 */ /* 0x000fe400030e06ff */
[----:B------:R-:W-:Y:S01]  /*3eed0*/  IMAD.MOV.U32 R22, RZ, RZ, R13 ;  /* 0x000000ffff167224 */ /* 0x000fe200078e000d */
[----:B------:R-:W-:Y:S01]  /*3eee0*/  SEL R43, RZ, 0x1, !P0 ;  /* 0x00000001ff2b7807 */ /* 0x000fe20004000000 */
[----:B------:R-:W-:Y:S01]  /*3eef0*/  IMAD.WIDE.U32 R12, R89, R89, R10 ;  /* 0x00000059590c7225 */ /* 0x000fe200078e000a */
[----:B------:R-:W-:-:S03]  /*3ef00*/  ISETP.GE.U32.AND P1, PT, R30, R8, PT ;  /* 0x000000081e00720c */ /* 0x000fc60003f26070 */
[----:B------:R-:W-:Y:S01]  /*3ef10*/  IMAD.WIDE.U32.X R22, RZ, R37, R22, P5 ;  /* 0x00000025ff167225 */ /* 0x000fe200028e0416 */
[----:B------:R-:W-:-:S03]  /*3ef20*/  IADD3 R43, P0, PT, R43, R12, RZ ;  /* 0x0000000c2b2b7210 */ /* 0x000fc60007f1e0ff */
[----:B------:R-:W-:-:S04]  /*3ef30*/  IMAD.WIDE.U32 R28, R45, 0x3d1, RZ ;  /* 0x000003d12d1c7825 */ /* 0x000fc800078e00ff */
[----:B------:R-:W-:-:S04]  /*3ef40*/  IMAD.WIDE.U32 R20, P6, RZ, R45, R20 ;  /* 0x0000002dff147225 */ /* 0x000fc800078c0014 */
[----:B------:R-:W-:Y:S01]  /*3ef50*/  IMAD.X R31, R38, 0x1, R39, P2 ;  /* 0x00000001261f7824 */ /* 0x000fe200010e0627 */
[----:B------:R-:W-:Y:S01]  /*3ef60*/  IADD3 R29, P4, PT, R29, R20, RZ ;  /* 0x000000141d1d7210 */ /* 0x000fe20007f9e0ff */
[----:B------:R-:W-:Y:S01]  /*3ef70*/  IMAD.IADD R4, R4, 0x1, R13 ;  /* 0x0000000104047824 */ /* 0x000fe200078e020d */
[----:B------:R-:W-:Y:S02]  /*3ef80*/  IADD3 R13, P5, PT, R22, R28, RZ ;  /* 0x0000001c160d7210 */ /* 0x000fe40007fbe0ff */
[----:B------:R-:W-:Y:S01]  /*3ef90*/  ISETP.GE.U32.AND.EX P1, PT, R31, R38, PT, P1 ;  /* 0x000000261f00720c */ /* 0x000fe20003f26110 */
[----:B------:R-:W-:Y:S01]  /*3efa0*/  IMAD.X R39, RZ, RZ, R4, P0 ;  /* 0x000000ffff277224 */ /* 0x000fe200000e0604 */
[----:B------:R-:W-:Y:S01]  /*3efb0*/  ISETP.GE.U32.AND P2, PT, R43, R12, PT ;  /* 0x0000000c2b00720c */ /* 0x000fe20003f46070 */
[----:B------:R-:W-:Y:S01]  /*3efc0*/  IMAD.X R20, R29, 0x1, R23, P5 ;  /* 0x000000011d147824 */ /* 0x000fe200028e0617 */
[----:B------:R-:W-:Y:S02]  /*3efd0*/  ISETP.LT.U32.AND P0, PT, R12, R10, PT ;  /* 0x0000000a0c00720c */ /* 0x000fe40003f01070 */
[----:B------:R-:W-:-:S02]  /*3efe0*/  SEL R23, RZ, 0x1, P1 ;  /* 0x00000001ff177807 */ /* 0x000fc40000800000 */
[----:B------:R-:W-:Y:S01]  /*3eff0*/  IADD3 R10, P5, PT, R13, R37, RZ ;  /* 0x000000250d0a7210 */ /* 0x000fe20007fbe0ff */
[----:B------:R-:W-:Y:S01]  /*3f000*/  IMAD.MOV.U32 R8, RZ, RZ, R5 ;  /* 0x000000ffff087224 */ /* 0x000fe200078e0005 */
[----:B------:R-:W-:Y:S01]  /*3f010*/  ISETP.GE.U32.AND.EX P2, PT, R39, R4, PT, P2 ;  /* 0x000000042700720c */ /* 0x000fe20003f46120 */
[----:B------:R-:W-:Y:S01]  /*3f020*/  IMAD.X R5, RZ, RZ, RZ, P6 ;  /* 0x000000ffff057224 */ /* 0x000fe200030e06ff */
[----:B------:R-:W-:Y:S01]  /*3f030*/  IADD3 R23, P6, PT, R10, R23, RZ ;  /* 0x000000170a177210 */ /* 0x000fe20007fde0ff */
[----:B------:R-:W-:Y:S01]  /*3f040*/  IMAD.X R45, R20, 0x1, R45, P5 ;  /* 0x00000001142d7824 */ /* 0x000fe200028e062d */
[----:B------:R-:W-:Y:S02]  /*3f050*/  ISETP.GE.U32.AND P1, PT, R13, R28, PT ;  /* 0x0000001c0d00720c */ /* 0x000fe40003f26070 */
[----:B------:R-:W-:Y:S02]  /*3f060*/  ISETP.LT.U32.OR.EX P0, PT, R4, R11, !P2, P0 ;  /* 0x0000000b0400720c */ /* 0x000fe40005701500 */
[----:B------:R-:W-:Y:S01]  /*3f070*/  ISETP.LT.U32.AND P2, PT, R10, R13, PT ;  /* 0x0000000d0a00720c */ /* 0x000fe20003f41070 */
[----:B------:R-:W-:Y:S01]  /*3f080*/  IMAD.WIDE.U32 R12, R39, 0x3d1, RZ ;  /* 0x000003d1270c7825 */ /* 0x000fe200078e00ff */
[----:B------:R-:W-:-:S03]  /*3f090*/  ISETP.GE.U32.AND.EX P1, PT, R20, R29, PT, P1 ;  /* 0x0000001d1400720c */ /* 0x000fc60003f26110 */
[----:B------:R-:W-:Y:S01]  /*3f0a0*/  IMAD.WIDE.U32.X R8, R67, R67, R8, P3 ;  /* 0x0000004343087225 */ /* 0x000fe200018e0408 */
[----:B------:R-:W-:-:S03]  /*3f0b0*/  ISETP.GE.U32.AND P3, PT, R23, R10, PT ;  /* 0x0000000a1700720c */ /* 0x000fc60003f66070 */
[----:B------:R-:W-:Y:S02]  /*3f0c0*/  IMAD.MOV.U32 R4, RZ, RZ, R21 ;  /* 0x000000ffff047224 */ /* 0x000fe400078e0015 */
[----:B------:R-:W-:Y:S01]  /*3f0d0*/  IMAD.X R22, RZ, RZ, R45, P6 ;  /* 0x000000ffff167224 */ /* 0x000fe200030e062d */
[----:B------:R-:W-:Y:S01]  /*3f0e0*/  SEL R37, RZ, 0x1, P1 ;  /* 0x00000001ff257807 */ /* 0x000fe20000800000 */
[----:B------:R-:W-:-:S03]  /*3f0f0*/  IMAD.WIDE.U32.X R10, RZ, R41, R4, P4 ;  /* 0x00000029ff0a7225 */ /* 0x000fc600020e0404 */
[----:B------:R-:W-:Y:S01]  /*3f100*/  ISETP.GE.U32.AND.EX P3, PT, R22, R45, PT, P3 ;  /* 0x0000002d1600720c */ /* 0x000fe20003f66130 */
[----:B------:R-:W-:Y:S01]  /*3f110*/  IMAD.WIDE.U32 R4, R43, 0x3d1, RZ ;  /* 0x000003d12b047825 */ /* 0x000fe200078e00ff */
[----:B------:R-:W-:-:S03]  /*3f120*/  SHF.R.U32.HI R36, RZ, 0x1f, R36 ;  /* 0x0000001fff247819 */ /* 0x000fc60000011624 */
[----:B------:R-:W-:Y:S01]  /*3f130*/  IMAD.WIDE.U32 R12, P1, RZ, R43, R12 ;  /* 0x0000002bff0c7225 */ /* 0x000fe2000782000c */
[----:B------:R-:W-:Y:S02]  /*3f140*/  SEL R21, RZ, 0x1, !P0 ;  /* 0x00000001ff157807 */ /* 0x000fe40004000000 */
[----:B------:R-:W-:Y:S02]  /*3f150*/  ISETP.LT.U32.OR.EX P0, PT, R45, R20, !P3, P2 ;  /* 0x000000142d00720c */ /* 0x000fe40005f01520 */
[----:B------:R-:W-:Y:S02]  /*3f160*/  IADD3 R37, P5, P3, R4, R10, R37 ;  /* 0x0000000a04257210 */ /* 0x000fe40007bbe025 */
[----:B------:R-:W-:Y:S02]  /*3f170*/  IADD3 R5, P6, PT, R5, R12, RZ ;  /* 0x0000000c05057210 */ /* 0x000fe40007fde0ff */
[----:B------:R-:W-:Y:S01]  /*3f180*/  IADD3 R45, P4, P2, R21, R36, R8 ;  /* 0x00000024152d7210 */ /* 0x000fe20007a9e008 */
[----:B------:R-:W-:Y:S01]  /*3f190*/  IMAD.X R21, RZ, RZ, RZ, P1 ;  /* 0x000000ffff157224 */ /* 0x000fe200008e06ff */
[----:B------:R-:W-:-:S02]  /*3f1a0*/  IADD3 R8, P1, PT, R37, R41, RZ ;  /* 0x0000002925087210 */ /* 0x000fc40007f3e0ff */
[----:B------:R-:W-:Y:S02]  /*3f1b0*/  SEL R29, RZ, 0x1, !P0 ;  /* 0x00000001ff1d7807 */ /* 0x000fe40004000000 */
[----:B------:R-:W-:Y:S02]  /*3f1c0*/  IADD3.X R11, PT, PT, R5, R11, RZ, P5, P3 ;  /* 0x0000000b050b7210 */ /* 0x000fe40002fe64ff */
[----:B------:R-:W-:Y:S02]  /*3f1d0*/  IADD3.X R47, PT, PT, RZ, RZ, R9, P4, P2 ;  /* 0x000000ffff2f7210 */ /* 0x000fe400027e4409 */
[----:B------:R-:W-:Y:S01]  /*3f1e0*/  ISETP.GE.U32.AND P0, PT, R37, R4, PT ;  /* 0x000000042500720c */ /* 0x000fe20003f06070 */
[----:B------:R-:W-:Y:S01]  /*3f1f0*/  IMAD.X R10, R11, 0x1, R43, P1 ;  /* 0x000000010b0a7824 */ /* 0x000fe200008e062b */
[C---:B------:R-:W-:Y:S02]  /*3f200*/  IADD3 R29, P2, PT, R8.reuse, R29, RZ ;  /* 0x0000001d081d7210 */ /* 0x040fe40007f5e0ff */
[----:B------:R-:W-:-:S02]  /*3f210*/  ISETP.LT.U32.AND P3, PT, R8, R37, PT ;  /* 0x000000250800720c */ /* 0x000fc40003f61070 */
[----:B------:R-:W-:Y:S01]  /*3f220*/  ISETP.GE.U32.AND.EX P0, PT, R11, R5, PT, P0 ;  /* 0x000000050b00720c */ /* 0x000fe20003f06100 */
[----:B------:R-:W-:Y:S01]  /*3f230*/  IMAD.WIDE.U32 R4, R47, 0x3d1, RZ ;  /* 0x000003d12f047825 */ /* 0x000fe200078e00ff */
[----:B------:R-:W-:-:S03]  /*3f240*/  ISETP.GE.U32.AND P1, PT, R29, R8, PT ;  /* 0x000000081d00720c */ /* 0x000fc60003f26070 */
[----:B------:R-:W-:Y:S02]  /*3f250*/  IMAD.X R37, RZ, RZ, R10, P2 ;  /* 0x000000ffff257224 */ /* 0x000fe400010e060a */
[----:B------:R-:W-:Y:S01]  /*3f260*/  IMAD.MOV.U32 R20, RZ, RZ, R13 ;  /* 0x000000ffff147224 */ /* 0x000fe200078e000d */
[----:B------:R-:W-:Y:S01]  /*3f270*/  SEL R13, RZ, 0x1, P0 ;  /* 0x00000001ff0d7807 */ /* 0x000fe20000000000 */
[----:B------:R-:W-:Y:S01]  /*3f280*/  IMAD.WIDE.U32 R8, R45, 0x3d1, RZ ;  /* 0x000003d12d087825 */ /* 0x000fe200078e00ff */
[----:B------:R-:W-:-:S03]  /*3f290*/  ISETP.GE.U32.AND.EX P0, PT, R37, R10, PT, P1 ;  /* 0x0000000a2500720c */ /* 0x000fc60003f06110 */
[----:B------:R-:W-:-:S04]  /*3f2a0*/  IMAD.WIDE.U32.X R20, RZ, R39, R20, P6 ;  /* 0x00000027ff147225 */ /* 0x000fc800030e0414 */
[----:B------:R-:W-:Y:S01]  /*3f2b0*/  IMAD.WIDE.U32 R4, P1, RZ, R45, R4 ;  /* 0x0000002dff047225 */ /* 0x000fe20007820004 */
[----:B------:R-:W-:Y:S02]  /*3f2c0*/  IADD3 R13, P2, P5, R8, R20, R13 ;  /* 0x00000014080d7210 */ /* 0x000fe40007d5e00d */
[----:B------:R-:W-:Y:S02]  /*3f2d0*/  ISETP.LT.U32.OR.EX P3, PT, R10, R11, !P0, P3 ;  /* 0x0000000b0a00720c */ /* 0x000fe40004761530 */
[----:B------:R-:W-:Y:S02]  /*3f2e0*/  IADD3 R41, P4, PT, R9, R4, RZ ;  /* 0x0000000409297210 */ /* 0x000fe40007f9e0ff */
[----:B------:R-:W-:Y:S02]  /*3f2f0*/  IADD3 R4, P0, PT, R13, R39, RZ ;  /* 0x000000270d047210 */ /* 0x000fe40007f1e0ff */
[----:B------:R-:W-:Y:S02]  /*3f300*/  SEL R39, RZ, 0x1, !P3 ;  /* 0x00000001ff277807 */ /* 0x000fe40005800000 */
[----:B------:R-:W-:-:S02]  /*3f310*/  IADD3.X R20, PT, PT, R41, R21, RZ, P2, P5 ;  /* 0x0000001529147210 */ /* 0x000fc400017ea4ff */
[----:B------:R-:W-:-:S03]  /*3f320*/  IADD3 R39, P2, PT, R4, R39, RZ ;  /* 0x0000002704277210 */ /* 0x000fc60007f5e0ff */
[C---:B------:R-:W-:Y:S01]  /*3f330*/  IMAD.X R11, R20.reuse, 0x1, R45, P0 ;  /* 0x00000001140b7824 */ /* 0x040fe200000e062d */
[----:B------:R-:W-:Y:S01]  /*3f340*/  ISETP.GE.U32.AND P0, PT, R13, R8, PT ;  /* 0x000000080d00720c */ /* 0x000fe20003f06070 */
[----:B------:R-:W-:Y:S01]  /*3f350*/  IMAD.X R9, RZ, RZ, RZ, P1 ;  /* 0x000000ffff097224 */ /* 0x000fe200008e06ff */
[----:B------:R-:W-:Y:S01]  /*3f360*/  ISETP.GE.U32.AND P1, PT, R39, R4, PT ;  /* 0x000000042700720c */ /* 0x000fe20003f26070 */
[----:B------:R-:W-:Y:S01]  /*3f370*/  IMAD.X R28, RZ, RZ, R11, P2 ;  /* 0x000000ffff1c7224 */ /* 0x000fe200010e060b */
[----:B------:R-:W-:Y:S01]  /*3f380*/  ISETP.GE.U32.AND.EX P0, PT, R20, R41, PT, P0 ;  /* 0x000000291400720c */ /* 0x000fe20003f06100 */
[----:B------:R-:W-:Y:S01]  /*3f390*/  IMAD.MOV.U32 R8, RZ, RZ, R5 ;  /* 0x000000ffff087224 */ /* 0x000fe200078e0005 */
[----:B------:R-:W-:Y:S02]  /*3f3a0*/  ISETP.LT.U32.AND P2, PT, R4, R13, PT ;  /* 0x0000000d0400720c */ /* 0x000fe40003f41070 */
[----:B------:R-:W-:Y:S01]  /*3f3b0*/  ISETP.GE.U32.AND.EX P1, PT, R28, R11, PT, P1 ;  /* 0x0000000b1c00720c */ /* 0x000fe20003f26110 */
[----:B------:R-:W-:Y:S01]  /*3f3c0*/  IMAD.WIDE.U32.X R8, RZ, R47, R8, P4 ;  /* 0x0000002fff087225 */ /* 0x000fe200020e0408 */
[----:B------:R-:W-:-:S02]  /*3f3d0*/  SEL R5, RZ, 0x1, P0 ;  /* 0x00000001ff057807 */ /* 0x000fc40000000000 */
[----:B------:R-:W-:Y:S02]  /*3f3e0*/  ISETP.LT.U32.OR.EX P0, PT, R11, R20, !P1, P2 ;  /* 0x000000140b00720c */ /* 0x000fe40004f01520 */
[----:B------:R-:W-:Y:S02]  /*3f3f0*/  IADD3 R4, P1, P2, R47, R8, R5 ;  /* 0x000000082f047210 */ /* 0x000fe40007a3e005 */
[----:B------:R-:W-:Y:S02]  /*3f400*/  SEL R5, RZ, 0x1, !P0 ;  /* 0x00000001ff057807 */ /* 0x000fe40004000000 */
[----:B------:R-:W-:Y:S02]  /*3f410*/  IADD3.X R8, PT, PT, RZ, R9, RZ, P1, P2 ;  /* 0x00000009ff087210 */ /* 0x000fe40000fe44ff */
[----:B------:R-:W-:-:S05]  /*3f420*/  IADD3 R5, P0, PT, R4, R5, RZ ;  /* 0x0000000504057210 */ /* 0x000fca0007f1e0ff */
[----:B------:R-:W-:Y:S01]  /*3f430*/  IMAD.X R41, RZ, RZ, R8, P0 ;  /* 0x000000ffff297224 */ /* 0x000fe200000e0608 */
[----:B------:R-:W-:-:S04]  /*3f440*/  ISETP.NE.U32.AND P0, PT, R5, RZ, PT ;  /* 0x000000ff0500720c */ /* 0x000fc80003f05070 */
[----:B------:R-:W-:Y:S01]  /*3f450*/  ISETP.NE.AND.EX P0, PT, R41, RZ, PT, P0 ;  /* 0x000000ff2900720c */ /* 0x000fe20003f05300 */
[----:B------:R-:W-:-:S12]  /*3f460*/  IMAD.MOV.U32 R10, RZ, RZ, RZ ;  /* 0x000000ffff0a7224 */ /* 0x000fd800078e00ff */
        /* <DEDUP_REMOVED lines=50> */
.L_x_242:
[----:B------:R-:W-:Y:S05]  /*3f790*/  BSYNC.RECONVERGENT B0 ;  /* 0x0000000000007941 */ /* 0x000fea0003800200 */
.L_x_241:
        /* <DEDUP_REMOVED lines=52> */
.L_x_244:
        /* <DEDUP_REMOVED lines=33> */
[C---:B------:R-:W-:Y:S02]  /*3fcf0*/  IADD3 R52, P3, PT, R53.reuse, R4, RZ ;  /* 0x0000000435347210 */ /* 0x040fe40007f7e0ff */
[----:B------:R-:W-:Y:S02]  /*3fd00*/  IADD3 R3, P2, PT, R14, R5, RZ ;  /* 0x000000050e037210 */ /* 0x000fe40007f5e0ff */
[----:B------:R-:W-:Y:S01]  /*3fd10*/  ISETP.NE.AND.EX P0, PT, R12, RZ, PT, P0 ;  /* 0x000000ff0c00720c */ /* 0x000fe20003f05300 */
[----:B------:R-:W-:Y:S01]  /*3fd20*/  IMAD.X R53, R53, 0x1, R6, P3 ;  /* 0x0000000135357824 */ /* 0x000fe200018e0606 */
[----:B------:R-:W-:Y:S01]  /*3fd30*/  IADD3 R4, P1, PT, R8, 0x3d1, RZ ;  /* 0x000003d108047810 */ /* 0x000fe20007f3e0ff */
[----:B------:R-:W-:Y:S02]  /*3fd40*/  IMAD.X R14, R14, 0x1, R11, P2 ;  /* 0x000000010e0e7824 */ /* 0x000fe400010e060b */
        /* <DEDUP_REMOVED lines=14> */
.L_x_247:
[----:B------:R-:W-:Y:S05]  /*3fe30*/  BSYNC.RELIABLE B1 ;  /* 0x0000000000017941 */ /* 0x000fea0003800100 */
.L_x_246:
        /* <DEDUP_REMOVED lines=51> */
.L_x_249:
[----:B------:R-:W-:Y:S05]  /*40170*/  BSYNC.RELIABLE B1 ;  /* 0x0000000000017941 */ /* 0x000fea0003800100 */
.L_x_248:
        /* <DEDUP_REMOVED lines=27> */
.L_x_245:
[----:B------:R-:W-:Y:S05]  /*40330*/  BSYNC.RECONVERGENT B0 ;  /* 0x0000000000007941 */ /* 0x000fea0003800200 */
.L_x_243:
        /* <DEDUP_REMOVED lines=32> */
[-C--:B------:R-:W-:Y:S02]  /*40540*/  IMAD R8, R17, R4.reuse, RZ ;  /* 0x0000000411087224 */ /* 0x080fe400078e02ff */
[----:B------:R-:W-:Y:S02]  /*40550*/  IMAD R31, R25, R47, RZ ;  /* 0x0000002f191f7224 */ /* 0x000fe400078e02ff */
[----:B------:R-:W-:-:S04]  /*40560*/  IMAD.WIDE.U32 R2, R16, R4, RZ ;  /* 0x0000000410027225 */ /* 0x000fc800078e00ff */
[-C--:B------:R-:W-:Y:S02]  /*40570*/  IMAD R37, R16, R5.reuse, R8 ;  /* 0x0000000510257224 */ /* 0x080fe400078e0208 */
        /* <DEDUP_REMOVED lines=21> */
[----:B------:R-:W-:Y:S02]  /*406d0*/  IMAD.MOV.U32 R20, RZ, RZ, R11 ;  /* 0x000000ffff147224 */ /* 0x000fe400078e000b */
        /* <DEDUP_REMOVED lines=8> */
[----:B------:R-:W-:Y:S01]  /*40760*/  IMAD.WIDE.U32 R36, R5, R18, RZ ;  /* 0x0000001205247225 */ /* 0x000fe200078e00ff */
[----:B------:R-:W-:-:S02]  /*40770*/  IADD3 RZ, P6, PT, R33, R28, RZ ;  /* 0x0000001c21ff7210 */ /* 0x000fc40007fde0ff */
[----:B------:R-:W-:Y:S01]  /*40780*/  ISETP.GE.U32.AND.EX P1, PT, R31, R23, PT, P1 ;  /* 0x000000171f00720c */ /* 0x000fe20003f26110 */
[----:B------:R-:W-:Y:S01]  /*40790*/  IMAD.MOV.U32 R10, RZ, RZ, R29 ;  /* 0x000000ffff0a7224 */ /* 0x000fe200078e001d */
[----:B------:R-:W-:Y:S01]  /*407a0*/  ISETP.GE.U32.AND.EX P2, PT, R13, R31, PT, P2 ;  /* 0x0000001f0d00720c */ /* 0x000fe20003f46120 */
[----:B------:R-:W-:Y:S01]  /*407b0*/  IMAD.WIDE.U32 R28, R4, R18, RZ ;  /* 0x00000012041c7225 */ /* 0x000fe200078e00ff */
[----:B------:R-:W-:Y:S02]  /*407c0*/  SEL R48, RZ, 0x1, P1 ;  /* 0x00000001ff307807 */ /* 0x000fe40000800000 */
[----:B------:R-:W-:Y:S01]  /*407d0*/  SEL R31, RZ, 0x1, P2 ;  /* 0x00000001ff1f7807 */ /* 0x000fe20001000000 */
[----:B------:R-:W-:Y:S01]  /*407e0*/  IMAD.WIDE.U32 R36, P3, R19, R4, R36 ;  /* 0x0000000413247225 */ /* 0x000fe20007860024 */
[----:B------:R-:W-:-:S03]  /*407f0*/  SEL R33, RZ, 0x1, P0 ;  /* 0x00000001ff217807 */ /* 0x000fc60000000000 */
[----:B------:R-:W-:Y:S01]  /*40800*/  IMAD R2, R19, R4, RZ ;  /* 0x0000000413027224 */ /* 0x000fe200078e02ff */
[----:B------:R-:W-:Y:S01]  /*40810*/  IADD3 RZ, P1, PT, R29, R36, RZ ;  /* 0x000000241dff7210 */ /* 0x000fe20007f3e0ff */
[----:B------:R-:W-:-:S04]  /*40820*/  IMAD.WIDE.U32.X R10, R27, R46, R10, P6 ;  /* 0x0000002e1b0a7225 */ /* 0x000fc800030e040a */
[----:B------:R-:W-:Y:S01]  /*40830*/  IMAD.WIDE.U32 R38, R46, R16, RZ ;  /* 0x000000102e267225 */ /* 0x000fe200078e00ff */
[----:B------:R-:W-:-:S03]  /*40840*/  IADD3 R48, P0, P2, R31, R10, R48 ;  /* 0x0000000a1f307210 */ /* 0x000fc60007a1e030 */
[----:B------:R-:W-:-:S04]  /*40850*/  IMAD.WIDE.U32 R34, R18, R4, RZ ;  /* 0x0000000412227225 */ /* 0x000fc800078e00ff */
[----:B------:R-:W-:Y:S01]  /*40860*/  IMAD R49, R18, R5, R2 ;  /* 0x0000000512317224 */ /* 0x000fe200078e0202 */
[----:B------:R-:W-:Y:S01]  /*40870*/  IADD3.X R2, PT, PT, RZ, R11, RZ, P0, P2 ;  /* 0x0000000bff027210 */ /* 0x000fe200007e44ff */
        /* <DEDUP_REMOVED lines=9> */
[----:B------:R-:W-:-:S04]  /*40910*/  IMAD.WIDE.U32 R30, R14, R24, RZ ;  /* 0x000000180e1e7225 */ /* 0x000fc800078e00ff */
[----:B------:R-:W-:-:S04]  /*40920*/  IMAD.WIDE.U32 R28, P2, R27, R6, R28 ;  /* 0x000000061b1c7225 */ /* 0x000fc8000784001c */
[----:B------:R-:W-:Y:S02]  /*40930*/  IMAD.MOV.U32 R10, RZ, RZ, R37 ;  /* 0x000000ffff0a7224 */ /* 0x000fe400078e0025 */
[----:B------:R-:W-:-:S04]  /*40940*/  IMAD.WIDE.U32 R22, R47, R18, RZ ;  /* 0x000000122f167225 */ /* 0x000fc800078e00ff */
[----:B------:R-:W-:-:S04]  /*40950*/  IMAD.WIDE.U32 R42, P6, R19, R47, R42 ;  /* 0x0000002f132a7225 */ /* 0x000fc800078c002a */
[----:B------:R-:W-:Y:S01]  /*40960*/  IMAD.X R37, RZ, RZ, RZ, P2 ;  /* 0x000000ffff257224 */ /* 0x000fe200010e06ff */
[----:B------:R-:W-:Y:S01]  /*40970*/  ISETP.GE.U32.AND P2, PT, R20, R34, PT ;  /* 0x000000221400720c */ /* 0x000fe20003f46070 */
[----:B------:R-:W-:-:S03]  /*40980*/  IMAD.WIDE.U32 R30, P0, R25, R6, R30 ;  /* 0x00000006191e7225 */ /* 0x000fc6000780001e */
[----:B------:R-:W-:Y:S01]  /*40990*/  ISETP.GE.U32.AND.EX P2, PT, R21, R49, PT, P2 ;  /* 0x000000311500720c */ /* 0x000fe20003f46120 */
[----:B------:R-:W-:-:S04]  /*409a0*/  IMAD.WIDE.U32 R44, R6, R26, RZ ;  /* 0x0000001a062c7225 */ /* 0x000fc800078e00ff */
[----:B------:R-:W-:Y:S01]  /*409b0*/  IMAD.X R11, RZ, RZ, RZ, P3 ;  /* 0x000000ffff0b7224 */ /* 0x000fe200018e06ff */
[----:B------:R-:W-:Y:S01]  /*409c0*/  IADD3 RZ, P3, PT, R23, R42, RZ ;  /* 0x0000002a17ff7210 */ /* 0x000fe20007f7e0ff */
[----:B------:R-:W-:Y:S02]  /*409d0*/  IMAD.MOV.U32 R34, RZ, RZ, R31 ;  /* 0x000000ffff227224 */ /* 0x000fe400078e001f */
[----:B------:R-:W-:Y:S01]  /*409e0*/  IMAD.X R23, RZ, RZ, RZ, P4 ;  /* 0x000000ffff177224 */ /* 0x000fe200020e06ff */
[----:B------:R-:W-:Y:S01]  /*409f0*/  IADD3 RZ, P4, PT, R45, R28, RZ ;  /* 0x0000001c2dff7210 */ /* 0x000fe20007f9e0ff */
[----:B------:R-:W-:Y:S02]  /*40a00*/  IMAD R31, R17, R47, RZ ;  /* 0x0000002f111f7224 */ /* 0x000fe400078e02ff */
[----:B------:R-:W-:Y:S02]  /*40a10*/  IMAD.MOV.U32 R22, RZ, RZ, R39 ;  /* 0x000000ffff167224 */ /* 0x000fe400078e0027 */
[----:B------:R-:W-:-:S02]  /*40a20*/  IMAD.MOV.U32 R36, RZ, RZ, R29 ;  /* 0x000000ffff247224 */ /* 0x000fc400078e001d */
[----:B------:R-:W-:-:S04]  /*40a30*/  IMAD.WIDE.U32 R38, R16, R47, R20 ;  /* 0x0000002f10267225 */ /* 0x000fc800078e0014 */
[----:B------:R-:W-:Y:S01]  /*40a40*/  IMAD.WIDE.U32.X R28, R19, R5, R10, P1 ;  /* 0x00000005131c7225 */ /* 0x000fe200008e040a */
[----:B------:R-:W-:-:S03]  /*40a50*/  SEL R11, RZ, 0x1, P2 ;  /* 0x00000001ff0b7807 */ /* 0x000fc60001000000 */
[----:B------:R-:W-:Y:S01]  /*40a60*/  IMAD R31, R16, R46, R31 ;  /* 0x0000002e101f7224 */ /* 0x000fe200078e021f */
[----:B------:R-:W-:Y:S01]  /*40a70*/  IADD3 R28, P2, PT, R11, R28, RZ ;  /* 0x0000001c0b1c7210 */ /* 0x000fe20007f5e0ff */
[----:B------:R-:W-:Y:S01]  /*40a80*/  IMAD.WIDE.U32 R40, R6, R24, RZ ;  /* 0x0000001806287225 */ /* 0x000fe200078e00ff */
[----:B------:R-:W-:-:S03]  /*40a90*/  IADD3 R40, P1, PT, R48, R38, RZ ;  /* 0x0000002630287210 */ /* 0x000fc60007f3e0ff */
[----:B------:R-:W-:Y:S02]  /*40aa0*/  IMAD.MOV.U32 R32, RZ, RZ, R43 ;  /* 0x000000ffff207224 */ /* 0x000fe400078e002b */
[----:B------:R-:W-:Y:S02]  /*40ab0*/  IMAD R43, R25, R6, RZ ;  /* 0x00000006192b7224 */ /* 0x000fe400078e02ff */
[----:B------:R-:W-:Y:S02]  /*40ac0*/  IMAD.IADD R31, R39, 0x1, R31 ;  /* 0x00000001271f7824 */ /* 0x000fe400078e021f */
[----:B------:R-:W-:Y:S01]  /*40ad0*/  IMAD.X R33, RZ, RZ, RZ, P6 ;  /* 0x000000ffff217224 */ /* 0x000fe200030e06ff */
[----:B------:R-:W-:Y:S01]  /*40ae0*/  IADD3 RZ, P6, PT, R41, R30, RZ ;  /* 0x0000001e29ff7210 */ /* 0x000fe20007fde0ff */
[----:B------:R-:W-:-:S04]  /*40af0*/  IMAD.WIDE.U32 R10, R24, R6, R12 ;  /* 0x00000006180a7225 */ /* 0x000fc800078e000c */
[----:B------:R-:W-:Y:S02]  /*40b00*/  IMAD R43, R24, R14, R43 ;  /* 0x0000000e182b7224 */ /* 0x000fe400078e022b */
[----:B------:R-:W-:Y:S01]  /*40b10*/  IMAD.X R35, RZ, RZ, RZ, P0 ;  /* 0x000000ffff237224 */ /* 0x000fe200000e06ff */
[----:B------:R-:W-:Y:S01]  /*40b20*/  ISETP.GE.U32.AND P0, PT, R38, R20, PT ;  /* 0x000000142600720c */ /* 0x000fe20003f06070 */
[----:B------:R-:W-:Y:S01]  /*40b30*/  IMAD.X R29, RZ, RZ, R29, P2 ;  /* 0x000000ffff1d7224 */ /* 0x000fe200010e061d */
[----:B------:R-:W-:Y:S01]  /*40b40*/  ISETP.GE.U32.AND P2, PT, R40, R38, PT ;  /* 0x000000262800720c */ /* 0x000fe20003f46070 */
[----:B------:R-:W-:Y:S01]  /*40b50*/  IMAD.X R41, R31, 0x1, R2, P1 ;  /* 0x000000011f297824 */ /* 0x000fe200008e0602 */
[----:B------:R-:W-:Y:S01]  /*40b60*/  ISETP.GE.U32.AND P1, PT, R10, R12, PT ;  /* 0x0000000c0a00720c */ /* 0x000fe20003f26070 */
[----:B------:R-:W-:Y:S01]  /*40b70*/  IMAD.IADD R2, R11, 0x1, R43 ;  /* 0x000000010b027824 */ /* 0x000fe200078e022b */
[----:B------:R-:W-:Y:S01]  /*40b80*/  ISETP.GE.U32.AND.EX P0, PT, R31, R21, PT, P0 ;  /* 0x000000151f00720c */ /* 0x000fe20003f06100 */
[----:B------:R-:W-:Y:S01]  /*40b90*/  IMAD.WIDE.U32.X R22, R17, R46, R22, P5 ;  /* 0x0000002e11167225 */ /* 0x000fe200028e0416 */
[----:B------:R-:W-:-:S02]  /*40ba0*/  ISETP.GE.U32.AND.EX P2, PT, R41, R31, PT, P2 ;  /* 0x0000001f2900720c */ /* 0x000fc40003f46120 */
[----:B------:R-:W-:Y:S01]  /*40bb0*/  ISETP.GE.U32.AND.EX P1, PT, R2, R13, PT, P1 ;  /* 0x0000000d0200720c */ /* 0x000fe20003f26110 */
[----:B------:R-:W-:Y:S01]  /*40bc0*/  IMAD R13, R27, R6, RZ ;  /* 0x000000061b0d7224 */ /* 0x000fe200078e02ff */
[----:B------:R-:W-:Y:S01]  /*40bd0*/  SEL R12, RZ, 0x1, P0 ;  /* 0x00000001ff0c7807 */ /* 0x000fe20000000000 */
[-C--:B------:R-:W-:Y:S01]  /*40be0*/  IMAD.WIDE.U32 R20, R18, R47.reuse, R28 ;  /* 0x0000002f12147225 */ /* 0x080fe200078e001c */
[----:B------:R-:W-:Y:S02]  /*40bf0*/  SEL R39, RZ, 0x1, P2 ;  /* 0x00000001ff277807 */ /* 0x000fe40001000000 */
[----:B------:R-:W-:Y:S01]  /*40c00*/  SEL R31, RZ, 0x1, P1 ;  /* 0x00000001ff1f7807 */ /* 0x000fe20000800000 */
[----:B------:R-:W-:Y:S01]  /*40c10*/  IMAD R47, R19, R47, RZ ;  /* 0x0000002f132f7224 */ /* 0x000fe200078e02ff */
[----:B------:R-:W-:Y:S01]  /*40c20*/  IADD3 R39, P0, P5, R39, R22, R12 ;  /* 0x0000001627277210 */ /* 0x000fe20007d1e00c */
[----:B------:R-:W-:Y:S01]  /*40c30*/  IMAD R43, R26, R14, R13 ;  /* 0x0000000e1a2b7224 */ /* 0x000fe200078e020d */
[----:B------:R-:W-:Y:S01]  /*40c40*/  ISETP.GE.U32.AND P2, PT, R20, R28, PT ;  /* 0x0000001c1400720c */ /* 0x000fe20003f46070 */
[----:B------:R-:W-:Y:S01]  /*40c50*/  IMAD.WIDE.U32 R12, R26, R6, R40 ;  /* 0x000000061a0c7225 */ /* 0x000fe200078e0028 */
[----:B------:R-:W-:-:S03]  /*40c60*/  IADD3.X R28, PT, PT, RZ, R23, RZ, P0, P5 ;  /* 0x00000017ff1c7210 */ /* 0x000fc600007ea4ff */
[----:B------:R-:W-:Y:S01]  /*40c70*/  IMAD.WIDE.U32.X R34, R25, R14, R34, P6 ;  /* 0x0000000e19227225 */ /* 0x000fe200030e0422 */
[----:B------:R-:W-:Y:S02]  /*40c80*/  IADD3 R30, P6, PT, R39, R20, RZ ;  /* 0x00000014271e7210 */ /* 0x000fe40007fde0ff */
[----:B------:R-:W-:Y:S01]  /*40c90*/  ISETP.GE.U32.AND P5, PT, R12, R40, PT ;  /* 0x000000280c00720c */ /* 0x000fe20003fa6070 */
[----:B------:R-:W-:Y:S01]  /*40ca0*/  IMAD R47, R18, R46, R47 ;  /* 0x0000002e122f7224 */ /* 0x000fe200078e022f */
[----:B------:R-:W-:Y:S01]  /*40cb0*/  IADD3 R22, P0, P1, R12, R34, R31 ;  /* 0x000000220c167210 */ /* 0x000fe2000791e01f */
[----:B------:R-:W-:Y:S02]  /*40cc0*/  IMAD.IADD R13, R13, 0x1, R43 ;  /* 0x000000010d0d7824 */ /* 0x000fe400078e022b */
[----:B------:R-:W-:Y:S02]  /*40cd0*/  IMAD.IADD R21, R21, 0x1, R47 ;  /* 0x0000000115157824 */ /* 0x000fe400078e022f */
[----:B------:R-:W-:Y:S01]  /*40ce0*/  IMAD.WIDE.U32.X R32, R19, R46, R32, P3 ;  /* 0x0000002e13207225 */ /* 0x000fe200018e0420 */
[----:B------:R-:W-:-:S02]  /*40cf0*/  IADD3.X R23, PT, PT, R13, R35, RZ, P0, P1 ;  /* 0x000000230d177210 */ /* 0x000fc400007e24ff */
[----:B------:R-:W-:Y:S01]  /*40d00*/  ISETP.GE.U32.AND P1, PT, R30, R20, PT ;  /* 0x000000141e00720c */ /* 0x000fe20003f26070 */
[----:B------:R-:W-:Y:S01]  /*40d10*/  IMAD.X R31, R21, 0x1, R28, P6 ;  /* 0x00000001151f7824 */ /* 0x000fe200030e061c */
[----:B------:R-:W-:Y:S01]  /*40d20*/  ISETP.GE.U32.AND P0, PT, R22, R12, PT ;  /* 0x0000000c1600720c */ /* 0x000fe20003f06070 */
[----:B------:R-:W-:Y:S01]  /*40d30*/  IMAD.WIDE.U32.X R36, R27, R14, R36, P4 ;  /* 0x0000000e1b247225 */ /* 0x000fe200020e0424 */
[----:B------:R-:W-:Y:S02]  /*40d40*/  ISETP.GE.U32.AND.EX P2, PT, R21, R29, PT, P2 ;  /* 0x0000001d1500720c */ /* 0x000fe40003f46120 */
[----:B------:R-:W-:Y:S01]  /*40d50*/  ISETP.GE.U32.AND.EX P1, PT, R31, R21, PT, P1 ;  /* 0x000000151f00720c */ /* 0x000fe20003f26110 */
[-C--:B------:R-:W-:Y:S01]  /*40d60*/  IMAD.WIDE.U32 R28, R14, R16.reuse, RZ ;  /* 0x000000100e1c7225 */ /* 0x080fe200078e00ff */
        /* <DEDUP_REMOVED lines=34> */
[----:B------:R-:W-:Y:S02]  /*40f90*/  IMAD.MOV.U32 R44, RZ, RZ, R21 ;  /* 0x000000ffff2c7224 */ /* 0x000fe400078e0015 */
[----:B------:R-:W-:Y:S01]  /*40fa0*/  IMAD.X R51, RZ, RZ, RZ, P4 ;  /* 0x000000ffff337224 */ /* 0x000fe200020e06ff */
[----:B------:R-:W-:Y:S01]  /*40fb0*/  IADD3 RZ, P4, PT, R35, R42, RZ ;  /* 0x0000002a23ff7210 */ /* 0x000fe20007f9e0ff */
[----:B------:R-:W-:Y:S02]  /*40fc0*/  IMAD R21, R17, R6, RZ ;  /* 0x0000000611157224 */ /* 0x000fe400078e02ff */
[----:B------:R-:W-:Y:S02]  /*40fd0*/  IMAD R20, R25, R52, RZ ;  /* 0x0000003419147224 */ /* 0x000fe400078e02ff */
[----:B------:R-:W-:-:S02]  /*40fe0*/  IMAD.MOV.U32 R40, RZ, RZ, R29 ;  /* 0x000000ffff287224 */ /* 0x000fc400078e001d */
[----:B------:R-:W-:Y:S01]  /*40ff0*/  IMAD.X R35, RZ, RZ, RZ, P5 ;  /* 0x000000ffff237224 */ /* 0x000fe200028e06ff */
[----:B------:R-:W-:Y:S01]  /*41000*/  IADD3 RZ, P5, PT, R37, R46, RZ ;  /* 0x0000002e25ff7210 */ /* 0x000fe20007fbe0ff */
[----:B------:R-:W-:-:S04]  /*41010*/  IMAD.WIDE.U32 R28, R16, R6, R30 ;  /* 0x00000006101c7225 */ /* 0x000fc800078e001e */
[----:B------:R-:W-:Y:S02]  /*41020*/  IMAD.MOV.U32 R34, RZ, RZ, R43 ;  /* 0x000000ffff227224 */ /* 0x000fe400078e002b */
[----:B------:R-:W-:Y:S02]  /*41030*/  IMAD R37, R16, R14, R21 ;  /* 0x0000000e10257224 */ /* 0x000fe400078e0215 */
[C---:B------:R-:W-:Y:S02]  /*41040*/  IMAD R43, R24.reuse, R53, R20 ;  /* 0x00000035182b7224 */ /* 0x040fe400078e0214 */
[----:B------:R-:W-:-:S04]  /*41050*/  IMAD.WIDE.U32 R20, R24, R52, R22 ;  /* 0x0000003418147225 */ /* 0x000fc800078e0016 */
[----:B------:R-:W-:Y:S01]  /*41060*/  IMAD.WIDE.U32.X R40, R17, R14, R40, P1 ;  /* 0x0000000e11287225 */ /* 0x000fe200008e0428 */
[----:B------:R-:W-:-:S03]  /*41070*/  IADD3 R36, P1, PT, R55, R28, RZ ;  /* 0x0000001c37247210 */ /* 0x000fc60007f3e0ff */
[----:B------:R-:W-:Y:S02]  /*41080*/  IMAD.MOV.U32 R50, RZ, RZ, R39 ;  /* 0x000000ffff327224 */ /* 0x000fe400078e0027 */
[----:B------:R-:W-:Y:S02]  /*41090*/  IMAD R39, R19, R6, RZ ;  /* 0x0000000613277224 */ /* 0x000fe400078e02ff */
[----:B------:R-:W-:Y:S02]  /*410a0*/  IMAD.IADD R29, R29, 0x1, R37 ;  /* 0x000000011d1d7824 */ /* 0x000fe400078e0225 */
[----:B------:R-:W-:Y:S01]  /*410b0*/  IMAD.WIDE.U32.X R44, R19, R14, R44, P0 ;  /* 0x0000000e132c7225 */ /* 0x000fe200000e042c */
[----:B------:R-:W-:-:S03]  /*410c0*/  ISETP.GE.U32.AND P0, PT, R20, R22, PT ;  /* 0x000000161400720c */ /* 0x000fc60003f06070 */
[----:B------:R-:W-:Y:S02]  /*410d0*/  IMAD.IADD R38, R21, 0x1, R43 ;  /* 0x0000000115267824 */ /* 0x000fe400078e022b */
[----:B------:R-:W-:Y:S02]  /*410e0*/  IMAD.MOV.U32 R48, RZ, RZ, R13 ;  /* 0x000000ffff307224 */ /* 0x000fe400078e000d */
[----:B------:R-:W-:Y:S01]  /*410f0*/  IMAD.X R13, RZ, RZ, RZ, P2 ;  /* 0x000000ffff0d7224 */ /* 0x000fe200010e06ff */
[----:B------:R-:W-:Y:S01]  /*41100*/  ISETP.GE.U32.AND P2, PT, R28, R30, PT ;  /* 0x0000001e1c00720c */ /* 0x000fe20003f46070 */
[----:B------:R-:W-:Y:S01]  /*41110*/  IMAD R39, R18, R14, R39 ;  /* 0x0000000e12277224 */ /* 0x000fe200078e0227 */
[----:B------:R-:W-:Y:S01]  /*41120*/  ISETP.GE.U32.AND.EX P0, PT, R38, R23, PT, P0 ;  /* 0x000000172600720c */ /* 0x000fe20003f06100 */
[----:B------:R-:W-:Y:S01]  /*41130*/  IMAD.X R37, R29, 0x1, R54, P1 ;  /* 0x000000011d257824 */ /* 0x000fe200008e0636 */
[----:B------:R-:W-:Y:S01]  /*41140*/  ISETP.GE.U32.AND P1, PT, R36, R28, PT ;  /* 0x0000001c2400720c */ /* 0x000fe20003f26070 */
[-C--:B------:R-:W-:Y:S01]  /*41150*/  IMAD R14, R27, R52.reuse, RZ ;  /* 0x000000341b0e7224 */ /* 0x080fe200078e02ff */
[----:B------:R-:W-:Y:S01]  /*41160*/  ISETP.GE.U32.AND.EX P2, PT, R29, R31, PT, P2 ;  /* 0x0000001f1d00720c */ /* 0x000fe20003f46120 */
[----:B------:R-:W-:Y:S01]  /*41170*/  IMAD.WIDE.U32 R22, R26, R52, R36 ;  /* 0x000000341a167225 */ /* 0x000fe200078e0024 */
[----:B------:R-:W-:-:S02]  /*41180*/  ISETP.GE.U32.AND.EX P1, PT, R37, R29, PT, P1 ;  /* 0x0000001d2500720c */ /* 0x000fc40003f26110 */
[----:B------:R-:W-:Y:S01]  /*41190*/  SEL R29, RZ, 0x1, P0 ;  /* 0x00000001ff1d7807 */ /* 0x000fe20000000000 */
[-C--:B------:R-:W-:Y:S01]  /*411a0*/  IMAD R31, R26, R53.reuse, R14 ;  /* 0x000000351a1f7224 */ /* 0x080fe200078e020e */
[----:B------:R-:W-:Y:S01]  /*411b0*/  SEL R30, RZ, 0x1, P2 ;  /* 0x00000001ff1e7807 */ /* 0x000fe20001000000 */
[----:B------:R-:W-:-:S04]  /*411c0*/  IMAD.WIDE.U32.X R48, R25, R53, R48, P6 ;  /* 0x0000003519307225 */ /* 0x000fc800030e0430 */
[----:B------:R-:W-:Y:S01]  /*411d0*/  IMAD.MOV.U32 R12, RZ, RZ, R47 ;  /* 0x000000ffff0c7224 */ /* 0x000fe200078e002f */
[----:B------:R-:W-:Y:S01]  /*411e0*/  SEL R47, RZ, 0x1, P1 ;  /* 0x00000001ff2f7807 */ /* 0x000fe20000800000 */
[----:B------:R-:W-:Y:S01]  /*411f0*/  IMAD.IADD R23, R23, 0x1, R31 ;  /* 0x0000000117177824 */ /* 0x000fe200078e021f */
[----:B------:R-:W-:Y:S01]  /*41200*/  IADD3 R14, P0, P1, R22, R48, R29 ;  /* 0x00000030160e7210 */ /* 0x000fe2000791e01d */
[----:B------:R-:W-:Y:S01]  /*41210*/  IMAD.WIDE.U32 R28, R18, R6, R32 ;  /* 0x00000006121c7225 */ /* 0x000fe200078e0020 */
[----:B------:R-:W-:Y:S02]  /*41220*/  IADD3 R47, P2, P6, R47, R40, R30 ;  /* 0x000000282f2f7210 */ /* 0x000fe40007e5e01e */
[----:B------:R-:W-:Y:S01]  /*41230*/  IADD3.X R48, PT, PT, R23, R49, RZ, P0, P1 ;  /* 0x0000003117307210 */ /* 0x000fe200007e24ff */
[----:B------:R-:W-:Y:S01]  /*41240*/  IMAD.IADD R31, R29, 0x1, R39 ;  /* 0x000000011d1f7824 */ /* 0x000fe200078e0227 */
[----:B------:R-:W-:Y:S01]  /*41250*/  ISETP.GE.U32.AND P1, PT, R22, R36, PT ;  /* 0x000000241600720c */ /* 0x000fe20003f26070 */
[----:B------:R-:W-:Y:S01]  /*41260*/  IMAD.WIDE.U32.X R50, R27, R53, R50, P3 ;  /* 0x000000351b327225 */ /* 0x000fe200018e0432 */
[----:B------:R-:W-:-:S02]  /*41270*/  ISETP.GE.U32.AND P0, PT, R14, R22, PT ;  /* 0x000000160e00720c */ /* 0x000fc40003f06070 */
[----:B------:R-:W-:Y:S01]  /*41280*/  IADD3.X R40, PT, PT, RZ, R41, RZ, P2, P6 ;  /* 0x00000029ff287210 */ /* 0x000fe200017ec4ff */
[----:B------:R-:W-:Y:S01]  /*41290*/  IMAD R43, R17, R52, RZ ;  /* 0x00000034112b7224 */ /* 0x000fe200078e02ff */
[----:B------:R-:W-:Y:S01]  /*412a0*/  IADD3 R22, P2, PT, R47, R28, RZ ;  /* 0x0000001c2f167210 */ /* 0x000fe20007f5e0ff */
[----:B------:R-:W-:Y:S01]  /*412b0*/  IMAD.WIDE.U32.X R34, R17, R53, R34, P4 ;  /* 0x0000003511227225 */ /* 0x000fe200020e0422 */
[----:B------:R-:W-:Y:S02]  /*412c0*/  ISETP.GE.U32.AND.EX P1, PT, R23, R37, PT, P1 ;  /* 0x000000251700720c */ /* 0x000fe40003f26110 */
[----:B------:R-:W-:Y:S01]  /*412d0*/  ISETP.GE.U32.AND.EX P0, PT, R48, R23, PT, P0 ;  /* 0x000000173000720c */ /* 0x000fe20003f06100 */
[----:B------:R-:W-:Y:S01]  /*412e0*/  IMAD.X R23, R31, 0x1, R40, P2 ;  /* 0x000000011f177824 */ /* 0x000fe200010e0628 */
[----:B------:R-:W-:Y:S01]  /*412f0*/  SEL R29, RZ, 0x1, P1 ;  /* 0x00000001ff1d7807 */ /* 0x000fe20000800000 */
[-C--:B------:R-:W-:Y:S01]  /*41300*/  IMAD R43, R16, R53.reuse, R43 ;  /* 0x00000035102b7224 */ /* 0x080fe200078e022b */
[----:B------:R-:W-:Y:S01]  /*41310*/  SEL R39, RZ, 0x1, P0 ;  /* 0x00000001ff277807 */ /* 0x000fe20000000000 */
[----:B------:R-:W-:Y:S01]  /*41320*/  IMAD.WIDE.U32.X R12, R19, R53, R12, P5 ;  /* 0x00000035130c7225 */ /* 0x000fe200028e040c */
[----:B------:R-:W-:-:S02]  /*41330*/  ISETP.GE.U32.AND P0, PT, R28, R32, PT ;  /* 0x000000201c00720c */ /* 0x000fc40003f06070 */
[----:B------:R-:W-:Y:S01]  /*41340*/  ISETP.GE.U32.AND P1, PT, R22, R28, PT ;  /* 0x0000001c1600720c */ /* 0x000fe20003f26070 */
[-C--:B------:R-:W-:Y:S01]  /*41350*/  IMAD R6, R19, R52.reuse, RZ ;  /* 0x0000003413067224 */ /* 0x080fe200078e02ff */
[----:B------:R-:W-:Y:S01]  /*41360*/  ISETP.GE.U32.AND.EX P0, PT, R31, R33, PT, P0 ;  /* 0x000000211f00720c */ /* 0x000fe20003f06100 */
[----:B------:R-:W-:Y:S01]  /*41370*/  IMAD.WIDE.U32 R32, R16, R52, R22 ;  /* 0x0000003410207225 */ /* 0x000fe200078e0016 */
[----:B------:R-:W-:Y:S02]  /*41380*/  ISETP.GE.U32.AND.EX P1, PT, R23, R31, PT, P1 ;  /* 0x0000001f1700720c */ /* 0x000fe40003f26110 */
[----:B------:R-:W-:Y:S01]  /*41390*/  IADD3 R39, P2, P3, R39, R50, R29 ;  /* 0x0000003227277210 */ /* 0x000fe20007b5e01d */
[----:B------:R-:W-:Y:S01]  /*413a0*/  IMAD.WIDE.U32 R30, R48, 0x3d1, RZ ;  /* 0x000003d1301e7825 */ /* 0x000fe200078e00ff */
[----:B------:R-:W-:Y:S02]  /*413b0*/  SEL R37, RZ, 0x1, P1 ;  /* 0x00000001ff257807 */ /* 0x000fe40000800000 */
[----:B------:R-:W-:Y:S01]  /*413c0*/  IADD3.X R50, PT, PT, RZ, R51, RZ, P2, P3 ;  /* 0x00000033ff327210 */ /* 0x000fe200017e64ff */
[----:B------:R-:W-:Y:S01]  /*413d0*/  IMAD.WIDE.U32 R28, R14, 0x3d1, RZ ;  /* 0x000003d10e1c7825 */ /* 0x000fe200078e00ff */
[----:B------:R-:W-:-:S02]  /*413e0*/  SEL R40, RZ, 0x1, P0 ;  /* 0x00000001ff287807 */ /* 0x000fc40000000000 */
[----:B------:R-:W-:Y:S01]  /*413f0*/  IADD3 R39, P1, PT, R39, R32, RZ ;  /* 0x0000002027277210 */ /* 0x000fe20007f3e0ff */
[----:B------:R-:W-:Y:S01]  /*41400*/  IMAD.WIDE.U32 R30, P2, RZ, R14, R30 ;  /* 0x0000000eff1e7225 */ /* 0x000fe2000784001e */
[----:B------:R-:W-:-:S03]  /*41410*/  IADD3 R36, P3, PT, RZ, R28, RZ ;  /* 0x0000001cff247210 */ /* 0x000fc60007f7e0ff */
[----:B------:R-:W-:Y:S01]  /*41420*/  IMAD.IADD R43, R33, 0x1, R43 ;  /* 0x00000001212b7824 */ /* 0x000fe200078e022b */
[----:B------:R-:W-:Y:S01]  /*41430*/  IADD3 R41, P4, PT, R29, R30, RZ ;  /* 0x0000001e1d297210 */ /* 0x000fe20007f9e0ff */
[----:B------:R-:W-:Y:S01]  /*41440*/  IMAD.X R29, RZ, RZ, RZ, P2 ;  /* 0x000000ffff1d7224 */ /* 0x000fe200010e06ff */
[----:B------:R-:W-:Y:S01]  /*41450*/  IADD3 R30, P5, P6, R37, R44, R40 ;  /* 0x0000002c251e7210 */ /* 0x000fe20007ebe028 */
[----:B------:R-:W-:Y:S01]  /*41460*/  IMAD.X R37, R43, 0x1, R50, P1 ;  /* 0x000000012b257824 */ /* 0x000fe200008e0632 */
[----:B------:R-:W-:Y:S01]  /*41470*/  ISETP.GE.U32.AND P2, PT, R32, R22, PT ;  /* 0x000000162000720c */ /* 0x000fe20003f46070 */
[----:B------:R-:W-:Y:S01]  /*41480*/  IMAD.X R14, R41, 0x1, R14, P3 ;  /* 0x00000001290e7824 */ /* 0x000fe200018e060e */
[----:B------:R-:W-:Y:S01]  /*41490*/  ISETP.GE.U32.AND P1, PT, R39, R32, PT ;  /* 0x000000202700720c */ /* 0x000fe20003f26070 */
[----:B------:R-:W-:Y:S01]  /*414a0*/  IMAD.WIDE.U32 R32, R37, 0x3d1, RZ ;  /* 0x000003d125207825 */ /* 0x000fe200078e00ff */
[----:B------:R-:W-:Y:S02]  /*414b0*/  ISETP.GE.U32.AND.EX P2, PT, R43, R23, PT, P2 ;  /* 0x000000172b00720c */ /* 0x000fe40003f46120 */
[----:B------:R-:W-:Y:S01]  /*414c0*/  ISETP.GE.U32.AND.EX P1, PT, R37, R43, PT, P1 ;  /* 0x0000002b2500720c */ /* 0x000fe20003f26110 */
[----:B------:R-:W-:Y:S01]  /*414d0*/  IMAD.WIDE.U32 R22, R39, 0x3d1, RZ ;  /* 0x000003d127167825 */ /* 0x000fe200078e00ff */
[----:B------:R-:W-:-:S02]  /*414e0*/  ISETP.GE.U32.AND P0, PT, R36, R28, PT ;  /* 0x0000001c2400720c */ /* 0x000fc40003f06070 */
[----:B------:R-:W-:Y:S01]  /*414f0*/  SEL R40, RZ, 0x1, P2 ;  /* 0x00000001ff287807 */ /* 0x000fe20001000000 */
[----:B------:R-:W-:Y:S01]  /*41500*/  IMAD.MOV.U32 R28, RZ, RZ, R31 ;  /* 0x000000ffff1c7224 */ /* 0x000fe200078e001f */
[----:B------:R-:W-:Y:S01]  /*41510*/  SEL R43, RZ, 0x1, P1 ;  /* 0x00000001ff2b7807 */ /* 0x000fe20000800000 */
[----:B------:R-:W-:Y:S01]  /*41520*/  IMAD R6, R18, R53, R6 ;  /* 0x0000003512067224 */ /* 0x000fe200078e0206 */
[----:B------:R-:W-:Y:S01]  /*41530*/  IADD3.X R31, PT, PT, RZ, R45, RZ, P5, P6 ;  /* 0x0000002dff1f7210 */ /* 0x000fe20002fec4ff */
[----:B------:R-:W-:Y:S01]  /*41540*/  IMAD.WIDE.U32.X R28, RZ, R48, R28, P4 ;  /* 0x00000030ff1c7225 */ /* 0x000fe200020e041c */
[----:B------:R-:W-:Y:S02]  /*41550*/  IADD3 R43, P3, P4, R43, R34, R40 ;  /* 0x000000222b2b7210 */ /* 0x000fe40007c7e028 */
[----:B------:R-:W-:Y:S01]  /*41560*/  ISETP.GE.U32.AND.EX P0, PT, R14, R41, PT, P0 ;  /* 0x000000290e00720c */ /* 0x000fe20003f06100 */
[----:B------:R-:W-:Y:S01]  /*41570*/  IMAD.WIDE.U32 R52, R18, R52, R30 ;  /* 0x0000003412347225 */ /* 0x000fe200078e001e */
[----:B------:R-:W-:-:S02]  /*41580*/  IADD3 R47, P2, PT, R28, R22, RZ ;  /* 0x000000161c2f7210 */ /* 0x000fc40007f5e0ff */
[----:B------:R-:W-:Y:S01]  /*41590*/  IADD3.X R41, PT, PT, RZ, R35, RZ, P3, P4 ;  /* 0x00000023ff297210 */ /* 0x000fe20001fe84ff */
[----:B------:R-:W-:Y:S01]  /*415a0*/  IMAD.WIDE.U32 R32, P3, RZ, R39, R32 ;  /* 0x00000027ff207225 */ /* 0x000fe20007860020 */
[----:B------:R-:W-:Y:S02]  /*415b0*/  ISETP.GE.U32.AND P4, PT, R47, R22, PT ;  /* 0x000000162f00720c */ /* 0x000fe40003f86070 */
[----:B------:R-:W-:Y:S01]  /*415c0*/  ISETP.GE.U32.AND P1, PT, R52, R30, PT ;  /* 0x0000001e3400720c */ /* 0x000fe20003f26070 */
[----:B------:R-:W-:Y:S01]  /*415d0*/  IMAD.IADD R22, R53, 0x1, R6 ;  /* 0x0000000135167824 */ /* 0x000fe200078e0206 */
[----:B------:R-:W-:Y:S01]  /*415e0*/  IADD3 R43, P6, PT, R43, R52, RZ ;  /* 0x000000342b2b7210 */ /* 0x000fe20007fde0ff */
[----:B------:R-:W-:Y:S01]  /*415f0*/  IMAD.X R35, RZ, RZ, RZ, P3 ;  /* 0x000000ffff237224 */ /* 0x000fe200018e06ff */
[----:B------:R-:W-:Y:S01]  /*41600*/  IADD3 R28, P3, PT, R23, R32, RZ ;  /* 0x00000020171c7210 */ /* 0x000fe20007f7e0ff */
[----:B------:R-:W-:Y:S01]  /*41610*/  IMAD.MOV.U32 R34, RZ, RZ, R33 ;  /* 0x000000ffff227224 */ /* 0x000fe200078e0021 */
[----:B------:R-:W-:Y:S01]  /*41620*/  IADD3 R45, P5, PT, R47, R48, RZ ;  /* 0x000000302f2d7210 */ /* 0x000fe20007fbe0ff */
[C---:B------:R-:W-:Y:S01]  /*41630*/  IMAD.X R41, R22.reuse, 0x1, R41, P6 ;  /* 0x0000000116297824 */ /* 0x040fe200030e0629 */
[----:B------:R-:W-:Y:S01]  /*41640*/  SEL R6, RZ, 0x1, P0 ;  /* 0x00000001ff067807 */ /* 0x000fe20000000000 */
[----:B------:R-:W-:Y:S01]  /*41650*/  IMAD.WIDE.U32.X R34, RZ, R37, R34, P3 ;  /* 0x00000025ff227225 */ /* 0x000fe200018e0422 */
[----:B------:R-:W-:-:S02]  /*41660*/  ISETP.GE.U32.AND.EX P1, PT, R22, R31, PT, P1 ;  /* 0x0000001f1600720c */ /* 0x000fc40003f26110 */
[----:B------:R-:W-:Y:S01]  /*41670*/  IADD3 R6, P6, PT, R45, R6, RZ ;  /* 0x000000062d067210 */ /* 0x000fe20007fde0ff */
[----:B------:R-:W-:Y:S01]  /*41680*/  IMAD.X R31, R28, 0x1, R29, P2 ;  /* 0x000000011c1f7824 */ /* 0x000fe200010e061d */
[----:B------:R-:W-:Y:S02]  /*41690*/  ISETP.GE.U32.AND P3, PT, R43, R52, PT ;  /* 0x000000342b00720c */ /* 0x000fe40003f66070 */
[----:B------:R-:W-:Y:S01]  /*416a0*/  ISETP.GE.U32.AND P2, PT, R6, R45, PT ;  /* 0x0000002d0600720c */ /* 0x000fe20003f46070 */
[C---:B------:R-:W-:Y:S01]  /*416b0*/  IMAD.X R30, R31.reuse, 0x1, R39, P5 ;  /* 0x000000011f1e7824 */ /* 0x040fe200028e0627 */
[----:B------:R-:W-:Y:S01]  /*416c0*/  ISETP.GE.U32.AND.EX P4, PT, R31, R28, PT, P4 ;  /* 0x0000001c1f00720c */ /* 0x000fe20003f86140 */
[C---:B------:R-:W-:Y:S01]  /*416d0*/  IMAD.WIDE.U32 R28, R41.reuse, 0x3d1, RZ ;  /* 0x000003d1291c7825 */ /* 0x040fe200078e00ff */
[----:B------:R-:W-:Y:S02]  /*416e0*/  ISETP.GE.U32.AND.EX P3, PT, R41, R22, PT, P3 ;  /* 0x000000162900720c */ /* 0x000fe40003f66130 */
[----:B------:R-:W-:Y:S01]  /*416f0*/  ISETP.LT.U32.AND P0, PT, R45, R47, PT ;  /* 0x0000002f2d00720c */ /* 0x000fe20003f01070 */
[----:B------:R-:W-:Y:S01]  /*41700*/  IMAD.X R39, RZ, RZ, R30, P6 ;  /* 0x000000ffff277224 */ /* 0x000fe200030e061e */
[----:B------:R-:W-:Y:S01]  /*41710*/  SEL R45, RZ, 0x1, P4 ;  /* 0x00000001ff2d7807 */ /* 0x000fe20002000000 */
[----:B------:R-:W-:Y:S01]  /*41720*/  IMAD.WIDE.U32 R22, R43, 0x3d1, RZ ;  /* 0x000003d12b167825 */ /* 0x000fe200078e00ff */
[----:B------:R-:W-:-:S02]  /*41730*/  SEL R32, RZ, 0x1, P1 ;  /* 0x00000001ff207807 */ /* 0x000fc40000800000 */
[----:B------:R-:W-:Y:S01]  /*41740*/  ISETP.GE.U32.AND.EX P4, PT, R39, R30, PT, P2 ;  /* 0x0000001e2700720c */ /* 0x000fe20003f86120 */
[----:B------:R-:W-:Y:S01]  /*41750*/  IMAD.WIDE.U32 R28, P1, RZ, R43, R28 ;  /* 0x0000002bff1c7225 */ /* 0x000fe2000782001c */
[----:B------:R-:W-:Y:S02]  /*41760*/  SEL R33, RZ, 0x1, P3 ;  /* 0x00000001ff217807 */ /* 0x000fe40001800000 */
[----:B------:R-:W-:Y:S01]  /*41770*/  ISETP.LT.U32.OR.EX P0, PT, R30, R31, !P4, P0 ;  /* 0x0000001f1e00720c */ /* 0x000fe20006701500 */
[----:B------:R-:W-:Y:S01]  /*41780*/  IMAD.X R31, RZ, RZ, RZ, P1 ;  /* 0x000000ffff1f7224 */ /* 0x000fe200008e06ff */
[----:B------:R-:W-:Y:S01]  /*41790*/  IADD3 R32, P4, P5, R33, R12, R32 ;  /* 0x0000000c21207210 */ /* 0x000fe20007d9e020 */
[----:B------:R-:W-:Y:S01]  /*417a0*/  IMAD.MOV.U32 R30, RZ, RZ, R29 ;  /* 0x000000ffff1e7224 */ /* 0x000fe200078e001d */
[----:B------:R-:W-:Y:S02]  /*417b0*/  IADD3 R45, P2, P3, R22, R34, R45 ;  /* 0x00000022162d7210 */ /* 0x000fe40007b5e02d */
[----:B------:R-:W-:-:S02]  /*417c0*/  IADD3 R47, P6, PT, R23, R28, RZ ;  /* 0x0000001c172f7210 */ /* 0x000fc40007fde0ff */
[----:B------:R-:W-:Y:S02]  /*417d0*/  IADD3.X R33, PT, PT, RZ, R13, RZ, P4, P5 ;  /* 0x0000000dff217210 */ /* 0x000fe400027ea4ff */
[----:B------:R-:W-:Y:S01]  /*417e0*/  IADD3 R12, P4, PT, R45, R37, RZ ;  /* 0x000000252d0c7210 */ /* 0x000fe20007f9e0ff */
[----:B------:R-:W-:Y:S01]  /*417f0*/  IMAD.WIDE.U32.X R30, RZ, R41, R30, P6 ;  /* 0x00000029ff1e7225 */ /* 0x000fe200030e041e */
[----:B------:R-:W-:Y:S02]  /*41800*/  SEL R37, RZ, 0x1, !P0 ;  /* 0x00000001ff257807 */ /* 0x000fe40004000000 */
[----:B------:R-:W-:Y:S02]  /*41810*/  IADD3.X R34, PT, PT, R47, R35, RZ, P2, P3 ;  /* 0x000000232f227210 */ /* 0x000fe400017e64ff */
[----:B------:R-:W-:Y:S02]  /*41820*/  IADD3 R37, P3, PT, R12, R37, RZ ;  /* 0x000000250c257210 */ /* 0x000fe40007f7e0ff */
[----:B------:R-:W-:Y:S01]  /*41830*/  ISETP.GE.U32.AND P1, PT, R45, R22, PT ;  /* 0x000000162d00720c */ /* 0x000fe20003f26070 */
[C---:B------:R-:W-:Y:S01]  /*41840*/  IMAD.X R28, R34.reuse, 0x1, R43, P4 ;  /* 0x00000001221c7824 */ /* 0x040fe200020e062b */
[----:B------:R-:W-:Y:S01]  /*41850*/  ISETP.GE.U32.AND P2, PT, R37, R12, PT ;  /* 0x0000000c2500720c */ /* 0x000fe20003f46070 */
[----:B------:R-:W-:Y:S01]  /*41860*/  IMAD.WIDE.U32 R22, R33, 0x3d1, RZ ;  /* 0x000003d121167825 */ /* 0x000fe200078e00ff */
[----:B------:R-:W-:-:S02]  /*41870*/  ISETP.GE.U32.AND.EX P1, PT, R34, R47, PT, P1 ;  /* 0x0000002f2200720c */ /* 0x000fc40003f26110 */
[----:B------:R-:W-:Y:S01]  /*41880*/  ISETP.LT.U32.AND P0, PT, R12, R45, PT ;  /* 0x0000002d0c00720c */ /* 0x000fe20003f01070 */
[----:B------:R-:W-:Y:S01]  /*41890*/  IMAD.X R35, RZ, RZ, R28, P3 ;  /* 0x000000ffff237224 */ /* 0x000fe200018e061c */
[----:B------:R-:W-:Y:S01]  /*418a0*/  SEL R29, RZ, 0x1, P1 ;  /* 0x00000001ff1d7807 */ /* 0x000fe20000800000 */
[----:B------:R-:W-:-:S03]  /*418b0*/  IMAD.WIDE.U32 R12, R32, 0x3d1, RZ ;  /* 0x000003d1200c7825 */ /* 0x000fc600078e00ff */
[----:B------:R-:W-:Y:S01]  /*418c0*/  ISETP.GE.U32.AND.EX P1, PT, R35, R28, PT, P2 ;  /* 0x0000001c2300720c */ /* 0x000fe20003f26120 */
[----:B------:R-:W-:Y:S01]  /*418d0*/  IMAD.WIDE.U32 R22, P3, RZ, R32, R22 ;  /* 0x00000020ff167225 */ /* 0x000fe20007860016 */
[----:B------:R-:W-:Y:S02]  /*418e0*/  IADD3 R29, P4, P5, R12, R30, R29 ;  /* 0x0000001e0c1d7210 */ /* 0x000fe40007d9e01d */
[----:B------:R-:W-:Y:S01]  /*418f0*/  ISETP.LT.U32.OR.EX P0, PT, R28, R34, !P1, P0 ;  /* 0x000000221c00720c */ /* 0x000fe20004f01500 */
[----:B------:R-:W-:Y:S01]  /*41900*/  IMAD R34, R25, R4, RZ ;  /* 0x0000000419227224 */ /* 0x000fe200078e02ff */
[----:B------:R-:W-:Y:S01]  /*41910*/  IADD3 R30, P2, PT, R13, R22, RZ ;  /* 0x000000160d1e7210 */ /* 0x000fe20007f5e0ff */
[----:B------:R-:W-:Y:S01]  /*41920*/  IMAD.X R13, RZ, RZ, RZ, P3 ;  /* 0x000000ffff0d7224 */ /* 0x000fe200018e06ff */
[----:B------:R-:W-:Y:S02]  /*41930*/  IADD3 R22, P1, PT, R29, R41, RZ ;  /* 0x000000291d167210 */ /* 0x000fe40007f3e0ff */
[----:B------:R-:W-:-:S02]  /*41940*/  SEL R41, RZ, 0x1, !P0 ;  /* 0x00000001ff297807 */ /* 0x000fc40004000000 */
        /* <DEDUP_REMOVED lines=71> */
.L_x_251:
[----:B------:R-:W-:Y:S05]  /*41dc0*/  BSYNC.RECONVERGENT B0 ;  /* 0x0000000000007941 */ /* 0x000fea0003800200 */
.L_x_250:
        /* <DEDUP_REMOVED lines=55> */
.L_x_253:
        /* <DEDUP_REMOVED lines=52> */
.L_x_256:
[----:B------:R-:W-:Y:S05]  /*42480*/  BSYNC.RELIABLE B1 ;  /* 0x0000000000017941 */ /* 0x000fea0003800100 */
.L_x_255:
        /* <DEDUP_REMOVED lines=33> */
[C---:B------:R-:W-:Y:S02]  /*426a0*/  IADD3 R13, P2, PT, R14.reuse, R11, RZ ;  /* 0x0000000b0e0d7210 */ /* 0x040fe40007f5e0ff */
        /* <DEDUP_REMOVED lines=17> */
.L_x_258:
[----:B------:R-:W-:Y:S05]  /*427c0*/  BSYNC.RELIABLE B1 ;  /* 0x0000000000017941 */ /* 0x000fea0003800100 */
.L_x_257:
        /* <DEDUP_REMOVED lines=27> */
.L_x_254:
[----:B------:R-:W-:Y:S05]  /*42980*/  BSYNC.RECONVERGENT B0 ;  /* 0x0000000000007941 */ /* 0x000fea0003800200 */
.L_x_252:
        /* <DEDUP_REMOVED lines=16> */
[----:B------:R-:W-:-:S04]  /*42a90*/  IMAD.WIDE.U32 R42, R88, R20, RZ ;  /* 0x00000014582a7225 */ /* 0x000fc800078e00ff */
[----:B------:R-:W-:-:S04]  /*42aa0*/  IMAD.WIDE.U32.X R30, R12, R88, R30, P0 ;  /* 0x000000580c1e7225 */ /* 0x000fc800000e041e */
[----:B------:R-:W-:Y:S01]  /*42ab0*/  IMAD R9, R13, R88, R4 ;  /* 0x000000580d097224 */ /* 0x000fe200078e0204 */
[----:B------:R-:W-:Y:S01]  /*42ac0*/  IADD3 R6, P5, PT, R30, R2, RZ ;  /* 0x000000021e067210 */ /* 0x000fe20007fbe0ff */
[----:B------:R-:W-:-:S03]  /*42ad0*/  IMAD.WIDE.U32 R28, R8, R13, RZ ;  /* 0x0000000d081c7225 */ /* 0x000fc600078e00ff */
[----:B------:R-:W-:Y:S01]  /*42ae0*/  ISETP.GE.U32.AND P0, PT, R6, R2, PT ;  /* 0x000000020600720c */ /* 0x000fe20003f06070 */
[----:B------:R-:W-:-:S04]  /*42af0*/  IMAD.WIDE.U32 R40, P4, R8, R14, R40 ;  /* 0x0000000e08287225 */ /* 0x000fc80007880028 */
[----:B------:R-:W-:-:S04]  /*42b00*/  IMAD.WIDE.U32 R10, R22, R20, RZ ;  /* 0x00000014160a7225 */ /* 0x000fc800078e00ff */
[----:B------:R-:W-:-:S04]  /*42b10*/  IMAD.WIDE.U32 R42, P1, R21, R22, R42 ;  /* 0x00000016152a7225 */ /* 0x000fc8000782002a */
[----:B------:R-:W-:Y:S01]  /*42b20*/  IMAD.IADD R30, R3, 0x1, R9 ;  /* 0x00000001031e7824 */ /* 0x000fe200078e0209 */
[----:B------:R-:W-:Y:S01]  /*42b30*/  IADD3 RZ, P6, PT, R11, R42, RZ ;  /* 0x0000002a0bff7210 */ /* 0x000fe20007fde0ff */
[----:B------:R-:W-:Y:S01]  /*42b40*/  IMAD.X R3, RZ, RZ, RZ, P2 ;  /* 0x000000ffff037224 */ /* 0x000fe200010e06ff */
[----:B------:R-:W-:Y:S01]  /*42b50*/  IADD3 RZ, P2, PT, R29, R40, RZ ;  /* 0x000000281dff7210 */ /* 0x000fe20007f5e0ff */
[-C--:B------:R-:W-:Y:S02]  /*42b60*/  IMAD R9, R12, R22.reuse, RZ ;  /* 0x000000160c097224 */ /* 0x080fe400078e02ff */
[----:B------:R-:W-:Y:S02]  /*42b70*/  IMAD.X R23, R30, 0x1, R31, P5 ;  /* 0x000000011e177824 */ /* 0x000fe400028e061f */
[----:B------:R-:W-:-:S03]  /*42b80*/  IMAD.WIDE.U32 R28, R88, R22, RZ ;  /* 0x00000016581c7225 */ /* 0x000fc600078e00ff */
[----:B------:R-:W-:Y:S01]  /*42b90*/  ISETP.GE.U32.AND.EX P0, PT, R23, R30, PT, P0 ;  /* 0x0000001e1700720c */ /* 0x000fe20003f06100 */
[----:B------:R-:W-:-:S04]  /*42ba0*/  IMAD.WIDE.U32 R10, R8, R22, RZ ;  /* 0x00000016080a7225 */ /* 0x000fc800078e00ff */
[----:B------:R-:W-:Y:S01]  /*42bb0*/  IMAD R47, R8, R88, R9 ;  /* 0x00000058082f7224 */ /* 0x000fe200078e0209 */
[----:B------:R-:W-:Y:S01]  /*42bc0*/  SEL R9, RZ, 0x1, P0 ;  /* 0x00000001ff097807 */ /* 0x000fe20000000000 */
[----:B------:R-:W-:-:S04]  /*42bd0*/  IMAD.WIDE.U32 R30, R22, R22, RZ ;  /* 0x00000016161e7225 */ /* 0x000fc800078e00ff */
[----:B------:R-:W-:-:S04]  /*42be0*/  IMAD.WIDE.U32 R28, P5, R22, R88, R28 ;  /* 0x00000058161c7225 */ /* 0x000fc800078a001c */
[----:B------:R-:W-:Y:S01]  /*42bf0*/  IMAD.IADD R47, R11, 0x1, R47 ;  /* 0x000000010b2f7824 */ /* 0x000fe200078e022f */
[----:B------:R-:W-:Y:S01]  /*42c00*/  IADD3 RZ, P0, PT, R31, R28, RZ ;  /* 0x0000001c1fff7210 */ /* 0x000fe20007f1e0ff */
[----:B------:R-:W-:Y:S02]  /*42c10*/  IMAD.MOV.U32 R2, RZ, RZ, R5 ;  /* 0x000000ffff027224 */ /* 0x000fe400078e0005 */
[-C--:B------:R-:W-:Y:S01]  /*42c20*/  IMAD R33, R21, R22.reuse, RZ ;  /* 0x0000001615217224 */ /* 0x080fe200078e02ff */
[C---:B------:R-:W-:Y:S01]  /*42c30*/  SHF.L.U64.HI R40, R10.reuse, 0x1, R47 ;  /* 0x000000010a287819 */ /* 0x040fe2000001022f */
[----:B------:R-:W-:Y:S02]  /*42c40*/  IMAD.SHL.U32 R38, R10, 0x2, RZ ;  /* 0x000000020a267824 */ /* 0x000fe400078e00ff */
[----:B------:R-:W-:-:S04]  /*42c50*/  IMAD.WIDE.U32 R4, R20, R22, RZ ;  /* 0x0000001614047225 */ /* 0x000fc800078e00ff */
[-C--:B------:R-:W-:Y:S02]  /*42c60*/  IMAD R33, R20, R88.reuse, R33 ;  /* 0x0000005814217224 */ /* 0x080fe400078e0221 */
[----:B------:R-:W-:-:S04]  /*42c70*/  IMAD.WIDE.U32.X R2, R14, R88, R2, P3 ;  /* 0x000000580e027225 */ /* 0x000fc800018e0402 */
[----:B------:R-:W-:Y:S01]  /*42c80*/  IMAD.X R11, RZ, RZ, RZ, P5 ;  /* 0x000000ffff0b7224 */ /* 0x000fe200028e06ff */
[----:B------:R-:W-:Y:S01]  /*42c90*/  IADD3 R2, P3, P5, R4, R2, R9 ;  /* 0x0000000204027210 */ /* 0x000fe20007d7e009 */
[----:B------:R-:W-:Y:S02]  /*42ca0*/  IMAD.MOV.U32 R10, RZ, RZ, R29 ;  /* 0x000000ffff0a7224 */ /* 0x000fe400078e001d */
[----:B------:R-:W-:-:S04]  /*42cb0*/  IMAD.WIDE.U32 R36, R12, R20, RZ ;  /* 0x000000140c247225 */ /* 0x000fc800078e00ff */
[----:B------:R-:W-:Y:S02]  /*42cc0*/  IMAD.IADD R45, R5, 0x1, R33 ;  /* 0x00000001052d7824 */ /* 0x000fe400078e0221 */
[----:B------:R-:W-:-:S03]  /*42cd0*/  IMAD.WIDE.U32 R30, R12, R8, RZ ;  /* 0x000000080c1e7225 */ /* 0x000fc600078e00ff */
[----:B------:R-:W-:Y:S01]  /*42ce0*/  IADD3.X R3, PT, PT, R45, R3, RZ, P3, P5 ;  /* 0x000000032d037210 */ /* 0x000fe20001fea4ff */
[----:B------:R-:W-:-:S04]  /*42cf0*/  IMAD.WIDE.U32.X R10, R88, R88, R10, P0 ;  /* 0x00000058580a7225 */ /* 0x000fc800000e040a */
[----:B------:R-:W-:-:S04]  /*42d00*/  IMAD.WIDE.U32 R32, R8, R20, RZ ;  /* 0x0000001408207225 */ /* 0x000fc800078e00ff */
[----:B------:R-:W-:-:S04]  /*42d10*/  IMAD.WIDE.U32 R36, P0, R8, R21, R36 ;  /* 0x0000001508247225 */ /* 0x000fc80007800024 */
[----:B------:R-:W-:Y:S01]  /*42d20*/  IMAD.X R39, RZ, RZ, RZ, P1 ;  /* 0x000000ffff277224 */ /* 0x000fe200008e06ff */
[----:B------:R-:W-:Y:S01]  /*42d30*/  IADD3 R5, P1, PT, R38, R10, RZ ;  /* 0x0000000a26057210 */ /* 0x000fe20007f3e0ff */
[C---:B------:R-:W-:Y:S01]  /*42d40*/  IMAD.WIDE.U32 R34, R8.reuse, R8, RZ ;  /* 0x0000000808227225 */ /* 0x040fe200078e00ff */
[----:B------:R-:W-:Y:S02]  /*42d50*/  IADD3 RZ, P3, PT, R33, R36, RZ ;  /* 0x0000002421ff7210 */ /* 0x000fe40007f7e0ff */
[----:B------:R-:W-:Y:S01]  /*42d60*/  SHF.L.W.U32.HI R34, R47, 0x1, R6 ;  /* 0x000000012f227819 */ /* 0x000fe20000010e06 */
[----:B------:R-:W-:-:S04]  /*42d70*/  IMAD.WIDE.U32 R30, P5, R8, R12, R30 ;  /* 0x0000000c081e7225 */ /* 0x000fc800078a001e */
[----:B------:R-:W-:Y:S01]  /*42d80*/  IMAD.X R33, RZ, RZ, RZ, P4 ;  /* 0x000000ffff217224 */ /* 0x000fe200020e06ff */
[----:B------:R-:W-:Y:S01]  /*42d90*/  IADD3 RZ, P4, PT, R35, R30, RZ ;  /* 0x0000001e23ff7210 */ /* 0x000fe20007f9e0ff */
[----:B------:R-:W-:Y:S01]  /*42da0*/  IMAD.X R9, R40, 0x1, R11, P1 ;  /* 0x0000000128097824 */ /* 0x000fe200008e060b */
[----:B------:R-:W-:Y:S01]  /*42db0*/  SHF.L.W.U32.HI R35, R6, 0x1, R23 ;  /* 0x0000000106237819 */ /* 0x000fe20000010e17 */
[----:B------:R-:W-:Y:S01]  /*42dc0*/  IMAD.X R11, RZ, RZ, RZ, P0 ;  /* 0x000000ffff0b7224 */ /* 0x000fe200000e06ff */
[----:B------:R-:W-:Y:S01]  /*42dd0*/  ISETP.GE.U32.AND P0, PT, R5, R38, PT ;  /* 0x000000260500720c */ /* 0x000fe20003f06070 */
[----:B------:R-:W-:Y:S01]  /*42de0*/  IMAD.MOV.U32 R38, RZ, RZ, R43 ;  /* 0x000000ffff267224 */ /* 0x000fe200078e002b */
[----:B------:R-:W-:Y:S01]  /*42df0*/  ISETP.GE.U32.AND P1, PT, R2, R4, PT ;  /* 0x000000040200720c */ /* 0x000fe20003f26070 */
[----:B------:R-:W-:Y:S01]  /*42e00*/  IMAD.MOV.U32 R32, RZ, RZ, R41 ;  /* 0x000000ffff207224 */ /* 0x000fe200078e0029 */
[----:B------:R-:W-:Y:S01]  /*42e10*/  ISETP.GE.U32.AND.EX P0, PT, R9, R40, PT, P0 ;  /* 0x000000280900720c */ /* 0x000fe20003f06100 */
[----:B------:R-:W-:Y:S01]  /*42e20*/  IMAD.WIDE.U32 R40, R8, R8, R34 ;  /* 0x0000000808287225 */ /* 0x000fe200078e0022 */
[----:B------:R-:W-:-:S03]  /*42e30*/  ISETP.GE.U32.AND.EX P1, PT, R3, R45, PT, P1 ;  /* 0x0000002d0300720c */ /* 0x000fc60003f26110 */
[----:B------:R-:W-:Y:S01]  /*42e40*/  IMAD.MOV.U32 R10, RZ, RZ, R37 ;  /* 0x000000ffff0a7224 */ /* 0x000fe200078e0025 */
[----:B------:R-:W-:Y:S01]  /*42e50*/  SEL R45, RZ, 0x1, P1 ;  /* 0x00000001ff2d7807 */ /* 0x000fe20000800000 */
[----:B------:R-:W-:Y:S01]  /*42e60*/  IMAD.WIDE.U32.X R36, R21, R88, R38, P6 ;  /* 0x0000005815247225 */ /* 0x000fe200030e0426 */
[----:B------:R-:W-:Y:S02]  /*42e70*/  SEL R39, RZ, 0x1, P0 ;  /* 0x00000001ff277807 */ /* 0x000fe40000000000 */
[----:B------:R-:W-:Y:S01]  /*42e80*/  ISETP.LT.U32.AND P0, PT, R40, R34, PT ;  /* 0x000000222800720c */ /* 0x000fe20003f01070 */
[----:B------:R-:W-:Y:S01]  /*42e90*/  IMAD R34, R14, R8, RZ ;  /* 0x000000080e227224 */ /* 0x000fe200078e02ff */
[-C--:B------:R-:W-:Y:S01]  /*42ea0*/  IADD3 R6, P1, PT, R39, R40.reuse, RZ ;  /* 0x0000002827067210 */ /* 0x080fe20007f3e0ff */
[----:B------:R-:W-:Y:S02]  /*42eb0*/  IMAD.IADD R43, R30, 0x1, R41 ;  /* 0x000000011e2b7824 */ /* 0x000fe400078e0229 */
[----:B------:R-:W-:Y:S01]  /*42ec0*/  IMAD.WIDE.U32 R38, R8, R13, R2 ;  /* 0x0000000d08267225 */ /* 0x000fe200078e0002 */
[----:B------:R-:W-:-:S03]  /*42ed0*/  ISETP.GE.U32.AND P6, PT, R6, R40, PT ;  /* 0x000000280600720c */ /* 0x000fc60003fc6070 */
[----:B------:R-:W-:Y:S01]  /*42ee0*/  IMAD R47, R12, R13, R34 ;  /* 0x0000000d0c2f7224 */ /* 0x000fe200078e0222 */
[----:B------:R-:W-:Y:S01]  /*42ef0*/  SHF.L.W.U32.HI R23, R23, 0x1, R38 ;  /* 0x0000000117177819 */ /* 0x000fe20000010e26 */
[----:B------:R-:W-:Y:S01]  /*42f00*/  IMAD.X R41, RZ, RZ, RZ, P5 ;  /* 0x000000ffff297224 */ /* 0x000fe200028e06ff */
[----:B------:R-:W-:Y:S01]  /*42f10*/  IADD3 R30, P5, PT, R45, R36, RZ ;  /* 0x000000242d1e7210 */ /* 0x000fe20007fbe0ff */
[----:B------:R-:W-:Y:S01]  /*42f20*/  IMAD.X R4, RZ, RZ, R43, P1 ;  /* 0x000000ffff047224 */ /* 0x000fe200008e062b */
[----:B------:R-:W-:Y:S01]  /*42f30*/  ISETP.GE.U32.AND P1, PT, R38, R2, PT ;  /* 0x000000022600720c */ /* 0x000fe20003f26070 */
[----:B------:R-:W-:Y:S02]  /*42f40*/  IMAD.IADD R36, R39, 0x1, R47 ;  /* 0x0000000127247824 */ /* 0x000fe400078e022f */
[----:B------:R-:W-:Y:S01]  /*42f50*/  IMAD.MOV.U32 R40, RZ, RZ, R31 ;  /* 0x000000ffff287224 */ /* 0x000fe200078e001f */
[----:B------:R-:W-:Y:S01]  /*42f60*/  ISETP.GE.U32.AND.EX P6, PT, R4, R43, PT, P6 ;  /* 0x0000002b0400720c */ /* 0x000fe20003fc6160 */
[----:B------:R-:W-:Y:S01]  /*42f70*/  IMAD.X R31, RZ, RZ, R37, P5 ;  /* 0x000000ffff1f7224 */ /* 0x000fe200028e0625 */
[----:B------:R-:W-:Y:S01]  /*42f80*/  ISETP.GE.U32.AND.EX P1, PT, R36, R3, PT, P1 ;  /* 0x000000032400720c */ /* 0x000fe20003f26110 */
[----:B------:R-:W-:Y:S01]  /*42f90*/  IMAD R3, R21, R8, RZ ;  /* 0x0000000815037224 */ /* 0x000fe200078e02ff */
[----:B------:R-:W-:Y:S01]  /*42fa0*/  ISETP.LT.U32.OR.EX P0, PT, R43, R35, !P6, P0 ;  /* 0x000000232b00720c */ /* 0x000fe20007701500 */
[----:B------:R-:W-:Y:S01]  /*42fb0*/  IMAD.WIDE.U32.X R40, R12, R12, R40, P4 ;  /* 0x0000000c0c287225 */ /* 0x000fe200020e0428 */
[----:B------:R-:W-:-:S02]  /*42fc0*/  SEL R43, RZ, 0x1, P1 ;  /* 0x00000001ff2b7807 */ /* 0x000fc40000800000 */
[----:B------:R-:W-:Y:S01]  /*42fd0*/  SEL R39, RZ, 0x1, !P0 ;  /* 0x00000001ff277807 */ /* 0x000fe20004000000 */
[----:B------:R-:W-:Y:S01]  /*42fe0*/  IMAD R45, R12, R20, R3 ;  /* 0x000000140c2d7224 */ /* 0x000fe200078e0203 */
[----:B------:R-:W-:Y:S01]  /*42ff0*/  SHF.L.W.U32.HI R35, R38, 0x1, R36 ;  /* 0x0000000126237819 */ /* 0x000fe20000010e24 */
[----:B------:R-:W-:Y:S01]  /*43000*/  IMAD.WIDE.U32.X R32, R12, R14, R32, P2 ;  /* 0x0000000e0c207225 */ /* 0x000fe200010e0420 */
[----:B------:R-:W-:-:S03]  /*43010*/  IADD3 R34, P2, PT, R23, R40, RZ ;  /* 0x0000002817227210 */ /* 0x000fc60007f5e0ff */
[----:B------:R-:W-:Y:S01]  /*43020*/  IMAD.WIDE.U32 R2, R8, R20, R30 ;  /* 0x0000001408027225 */ /* 0x000fe200078e001e */
[----:B------:R-:W-:-:S03]  /*43030*/  ISETP.LT.U32.AND P0, PT, R34, R23, PT ;  /* 0x000000172200720c */ /* 0x000fc60003f01070 */
[----:B------:R-:W-:Y:S01]  /*43040*/  IMAD.X R37, R35, 0x1, R41, P2 ;  /* 0x0000000123257824 */ /* 0x000fe200010e0629 */
[----:B------:R-:W-:Y:S01]  /*43050*/  IADD3 R23, P1, P6, R2, R32, R43 ;  /* 0x0000002002177210 */ /* 0x000fe20007e3e02b */
[----:B------:R-:W-:Y:S01]  /*43060*/  IMAD.IADD R32, R3, 0x1, R45 ;  /* 0x0000000103207824 */ /* 0x000fe200078e022d */
[----:B------:R-:W-:Y:S01]  /*43070*/  IADD3 R3, P5, PT, R34, R39, RZ ;  /* 0x0000002722037210 */ /* 0x000fe20007fbe0ff */
[----:B------:R-:W-:Y:S01]  /*43080*/  IMAD.WIDE.U32 R40, R14, R20, RZ ;  /* 0x000000140e287225 */ /* 0x000fe200078e00ff */
[----:B------:R-:W-:Y:S02]  /*43090*/  ISETP.GE.U32.AND P2, PT, R2, R30, PT ;  /* 0x0000001e0200720c */ /* 0x000fe40003f46070 */
[----:B------:R-:W-:Y:S01]  /*430a0*/  ISETP.GE.U32.AND P4, PT, R23, R2, PT ;  /* 0x000000021700720c */ /* 0x000fe20003f86070 */
[----:B------:R-:W-:Y:S01]  /*430b0*/  IMAD.X R2, RZ, RZ, R37, P5 ;  /* 0x000000ffff027224 */ /* 0x000fe200028e0625 */
[----:B------:R-:W-:Y:S01]  /*430c0*/  IADD3.X R45, PT, PT, R32, R33, RZ, P1, P6 ;  /* 0x00000021202d7210 */ /* 0x000fe20000fec4ff */
[----:B------:R-:W-:Y:S01]  /*430d0*/  IMAD.WIDE.U32 R40, P6, R13, R21, R40 ;  /* 0x000000150d287225 */ /* 0x000fe200078c0028 */
[----:B------:R-:W-:-:S02]  /*430e0*/  ISETP.GE.U32.AND P1, PT, R3, R34, PT ;  /* 0x000000220300720c */ /* 0x000fc40003f26070 */
[----:B------:R-:W-:Y:S01]  /*430f0*/  ISETP.GE.U32.AND.EX P2, PT, R32, R31, PT, P2 ;  /* 0x0000001f2000720c */ /* 0x000fe20003f46120 */
[----:B------:R-:W-:Y:S01]  /*43100*/  IMAD.WIDE.U32 R30, R13, R20, RZ ;  /* 0x000000140d1e7225 */ /* 0x000fe200078e00ff */
[----:B------:R-:W-:Y:S02]  /*43110*/  ISETP.GE.U32.AND.EX P4, PT, R45, R32, PT, P4 ;  /* 0x000000202d00720c */ /* 0x000fe40003f86140 */
[----:B------:R-:W-:Y:S01]  /*43120*/  SEL R34, RZ, 0x1, P2 ;  /* 0x00000001ff227807 */ /* 0x000fe20001000000 */
[----:B------:R-:W-:Y:S01]  /*43130*/  IMAD.WIDE.U32.X R10, R12, R21, R10, P3 ;  /* 0x000000150c0a7225 */ /* 0x000fe200018e040a */
[----:B------:R-:W-:Y:S02]  /*43140*/  ISETP.GE.U32.AND.EX P3, PT, R2, R37, PT, P1 ;  /* 0x000000250200720c */ /* 0x000fe40003f66110 */
[----:B------:R-:W-:Y:S01]  /*43150*/  SEL R43, RZ, 0x1, P4 ;  /* 0x00000001ff2b7807 */ /* 0x000fe20002000000 */
[----:B------:R-:W-:Y:S01]  /*43160*/  IMAD.WIDE.U32 R38, R14, R13, RZ ;  /* 0x0000000d0e267225 */ /* 0x000fe200078e00ff */
[----:B------:R-:W-:-:S02]  /*43170*/  IADD3 RZ, P2, PT, R31, R40, RZ ;  /* 0x000000281fff7210 */ /* 0x000fc40007f5e0ff */
[----:B------:R-:W-:Y:S01]  /*43180*/  ISETP.LT.U32.OR.EX P0, PT, R37, R35, !P3, P0 ;  /* 0x000000232500720c */ /* 0x000fe20005f01500 */
[----:B------:R-:W-:Y:S01]  /*43190*/  IMAD.WIDE.U32 R30, R21, R20, RZ ;  /* 0x00000014151e7225 */ /* 0x000fe200078e00ff */
[----:B------:R-:W-:Y:S02]  /*431a0*/  IADD3 R34, P3, P4, R43, R10, R34 ;  /* 0x0000000a2b227210 */ /* 0x000fe40007c7e022 */
[----:B------:R-:W-:Y:S01]  /*431b0*/  SHF.L.W.U32.HI R36, R36, 0x1, R23 ;  /* 0x0000000124247819 */ /* 0x000fe20000010e17 */
[----:B------:R-:W-:Y:S01]  /*431c0*/  IMAD.WIDE.U32 R32, R13, R13, RZ ;  /* 0x0000000d0d207225 */ /* 0x000fe200078e00ff */
[----:B------:R-:W-:Y:S02]  /*431d0*/  SHF.L.W.U32.HI R37, R23, 0x1, R45 ;  /* 0x0000000117257819 */ /* 0x000fe40000010e2d */
[----:B------:R-:W-:Y:S01]  /*431e0*/  IADD3.X R35, PT, PT, RZ, R11, RZ, P3, P4 ;  /* 0x0000000bff237210 */ /* 0x000fe20001fe84ff */
[----:B------:R-:W-:Y:S01]  /*431f0*/  IMAD.WIDE.U32 R10, R20, R20, RZ ;  /* 0x00000014140a7225 */ /* 0x000fe200078e00ff */
[----:B------:R-:W-:-:S03]  /*43200*/  SEL R23, RZ, 0x1, !P0 ;  /* 0x00000001ff177807 */ /* 0x000fc60004000000 */
[----:B------:R-:W-:-:S04]  /*43210*/  IMAD.WIDE.U32 R30, P4, R20, R21, R30 ;  /* 0x00000015141e7225 */ /* 0x000fc8000788001e */
[----:B------:R-:W-:Y:S01]  /*43220*/  IMAD.WIDE.U32 R38, P1, R13, R14, R38 ;  /* 0x0000000e0d267225 */ /* 0x000fe20007820026 */
[----:B------:R-:W-:-:S03]  /*43230*/  IADD3 RZ, P3, PT, R11, R30, RZ ;  /* 0x0000001e0bff7210 */ /* 0x000fc60007f7e0ff */
[----:B------:R-:W-:Y:S01]  /*43240*/  IMAD.WIDE.U32 R42, R13, R13, R36 ;  /* 0x0000000d0d2a7225 */ /* 0x000fe200078e0024 */
[----:B------:R-:W-:-:S03]  /*43250*/  IADD3 RZ, P5, PT, R33, R38, RZ ;  /* 0x0000002621ff7210 */ /* 0x000fc60007fbe0ff */
[----:B------:R-:W-:Y:S01]  /*43260*/  IMAD.X R11, RZ, RZ, RZ, P6 ;  /* 0x000000ffff0b7224 */ /* 0x000fe200030e06ff */
[-C--:B------:R-:W-:Y:S01]  /*43270*/  IADD3 R23, P6, PT, R23, R42.reuse, RZ ;  /* 0x0000002a17177210 */ /* 0x080fe20007fde0ff */
[----:B------:R-:W-:Y:S02]  /*43280*/  IMAD R33, R21, R13, RZ ;  /* 0x0000000d15217224 */ /* 0x000fe400078e02ff */
[----:B------:R-:W-:Y:S01]  /*43290*/  IMAD.IADD R47, R38, 0x1, R43 ;  /* 0x00000001262f7824 */ /* 0x000fe200078e022b */
[----:B------:R-:W-:Y:S01]  /*432a0*/  ISETP.GE.U32.AND P0, PT, R23, R42, PT ;  /* 0x0000002a1700720c */ /* 0x000fe20003f06070 */
[-C--:B------:R-:W-:Y:S02]  /*432b0*/  IMAD R49, R14, R20.reuse, R33 ;  /* 0x000000140e317224 */ /* 0x080fe400078e0221 */
        /* <DEDUP_REMOVED lines=104> */
[----:B------:R-:W-:Y:S02]  /*43940*/  IADD3 R33, P0, PT, R49, R42, RZ ;  /* 0x0000002a31217210 */ /* 0x000fe40007f1e0ff */
[----:B------:R-:W-:Y:S02]  /*43950*/  SEL R42, RZ, 0x1, !P3 ;  /* 0x00000001ff2a7807 */ /* 0x000fe40005800000 */
[----:B------:R-:W-:Y:S02]  /*43960*/  IADD3.X R36, PT, PT, R51, R37, RZ, P2, P5 ;  /* 0x0000002533247210 */ /* 0x000fe400017ea4ff */
[----:B------:R-:W-:-:S03]  /*43970*/  IADD3 R42, P2, PT, R33, R42, RZ ;  /* 0x0000002a212a7210 */ /* 0x000fc60007f5e0ff */
[----:B------:R-:W-:Y:S01]  /*43980*/  IMAD.X R10, R36, 0x1, R47, P0 ;  /* 0x00000001240a7824 */ /* 0x000fe200000e062f */
[----:B------:R-:W-:Y:S01]  /*43990*/  ISETP.GE.U32.AND P0, PT, R49, R30, PT ;  /* 0x0000001e3100720c */ /* 0x000fe20003f06070 */
[----:B------:R-:W-:Y:S01]  /*439a0*/  IMAD.MOV.U32 R30, RZ, RZ, R11 ;  /* 0x000000ffff1e7224 */ /* 0x000fe200078e000b */
[----:B------:R-:W-:Y:S01]  /*439b0*/  ISETP.GE.U32.AND P1, PT, R42, R33, PT ;  /* 0x000000212a00720c */ /* 0x000fe20003f26070 */
[----:B------:R-:W-:Y:S01]  /*439c0*/  IMAD.X R43, RZ, RZ, R10, P2 ;  /* 0x000000ffff2b7224 */ /* 0x000fe200010e060a */
[----:B------:R-:W-:Y:S01]  /*439d0*/  ISETP.GE.U32.AND.EX P0, PT, R36, R51, PT, P0 ;  /* 0x000000332400720c */ /* 0x000fe20003f06100 */
[----:B------:R-:W-:Y:S01]  /*439e0*/  IMAD.WIDE.U32.X R30, RZ, R35, R30, P4 ;  /* 0x00000023ff1e7225 */ /* 0x000fe200020e041e */
[----:B------:R-:W-:Y:S02]  /*439f0*/  ISETP.LT.U32.AND P2, PT, R33, R49, PT ;  /* 0x000000312100720c */ /* 0x000fe40003f41070 */
[----:B------:R-:W-:Y:S02]  /*43a00*/  ISETP.GE.U32.AND.EX P1, PT, R43, R10, PT, P1 ;  /* 0x0000000a2b00720c */ /* 0x000fe40003f26110 */
[----:B------:R-:W-:-:S02]  /*43a10*/  SEL R11, RZ, 0x1, P0 ;  /* 0x00000001ff0b7807 */ /* 0x000fc40000000000 */
        /* <DEDUP_REMOVED lines=59> */
.L_x_260:
[----:B------:R-:W-:Y:S05]  /*43dd0*/  BSYNC.RECONVERGENT B0 ;  /* 0x0000000000007941 */ /* 0x000fea0003800200 */
.L_x_259:
[----:B------:R-:W-:Y:S01]  /*43de0*/  IMAD.MOV.U32 R10, RZ, RZ, R45 ;  /* 0x000000ffff0a7224 */ /* 0x000fe200078e002d */
[----:B------:R-:W-:Y:S01]  /*43df0*/  BSSY.RECONVERGENT B0, `(.L_x_261) ;  /* 0x00000bb000007945 */ /* 0x000fe20003800200 */
[----:B------:R-:W-:Y:S02]  /*43e00*/  IMAD.MOV.U32 R11, RZ, RZ, R23 ;  /* 0x000000ffff0b7224 */ /* 0x000fe400078e0017 */
[----:B------:R-:W-:-:S04]  /*43e10*/  IMAD.WIDE.U32 R10, R22, R22, R10 ;  /* 0x00000016160a7225 */ /* 0x000fc800078e000a */
[----:B------:R-:W-:Y:S01]  /*43e20*/  IMAD.IADD R28, R28, 0x1, R11 ;  /* 0x000000011c1c7824 */ /* 0x000fe200078e020b */
[----:B------:R-:W-:-:S04]  /*43e30*/  ISETP.GE.U32.AND P0, PT, R10, R45, PT ;  /* 0x0000002d0a00720c */ /* 0x000fc80003f06070 */
[----:B------:R-:W-:Y:S02]  /*43e40*/  ISETP.GE.U32.AND.EX P0, PT, R28, R23, PT, P0 ;  /* 0x000000171c00720c */ /* 0x000fe40003f06100 */
[----:B------:R-:W-:Y:S02]  /*43e50*/  IADD3 R23, P1, PT, R38, R5, RZ ;  /* 0x0000000526177210 */ /* 0x000fe40007f3e0ff */
[----:B------:R-:W-:-:S03]  /*43e60*/  SEL R30, RZ, 0x1, P0 ;  /* 0x00000001ff1e7807 */ /* 0x000fc60000000000 */
        /* <DEDUP_REMOVED lines=45> */
.L_x_262:
        /* <DEDUP_REMOVED lines=52> */
.L_x_265:
[----:B------:R-:W-:Y:S05]  /*44480*/  BSYNC.RELIABLE B1 ;  /* 0x0000000000017941 */ /* 0x000fea0003800100 */
.L_x_264:
        /* <DEDUP_REMOVED lines=36> */
[----:B------:R-:W-:-:S03]  /*446d0*/  IMAD.X R3, R2, 0x1, R37, P3 ;  /* 0x0000000102037824 */ /* 0x000fc600018e0625 */
[----:B------:R-:W-:-:S07]  /*446e0*/  IADD3.X R42, PT, PT, R28, 0x2, RZ, P1, !PT ;  /* 0x000000021c2a7810 */ /* 0x000fce0000ffe4ff */
        /* <DEDUP_REMOVED lines=15> */
.L_x_267:
[----:B------:R-:W-:Y:S05]  /*447e0*/  BSYNC.RELIABLE B1 ;  /* 0x0000000000017941 */ /* 0x000fea0003800100 */
.L_x_266:
        /* <DEDUP_REMOVED lines=27> */
.L_x_263:
[----:B------:R-:W-:Y:S05]  /*449a0*/  BSYNC.RECONVERGENT B0 ;  /* 0x0000000000007941 */ /* 0x000fea0003800200 */
.L_x_261:
        /* <DEDUP_REMOVED lines=18> */
[----:B------:R-:W-:Y:S01]  /*44ad0*/  IMAD.WIDE.U32 R10, R42, R6, RZ ;  /* 0x000000062a0a7225 */ /* 0x000fe200078e00ff */
[----:B------:R-:W-:-:S03]  /*44ae0*/  IADD3 RZ, P1, PT, R33, R28, RZ ;  /* 0x0000001c21ff7210 */ /* 0x000fc60007f3e0ff */
[----:B------:R-:W-:Y:S01]  /*44af0*/  IMAD.X R31, RZ, RZ, RZ, P0 ;  /* 0x000000ffff1f7224 */ /* 0x000fe200000e06ff */
[----:B------:R-:W-:Y:S01]  /*44b00*/  ISETP.GE.U32.AND P0, PT, R51, R30, PT ;  /* 0x0000001e3300720c */ /* 0x000fe20003f06070 */
[----:B------:R-:W-:Y:S02]  /*44b10*/  IMAD.X R4, R39, 0x1, R35, P2 ;  /* 0x0000000127047824 */ /* 0x000fe400010e0623 */
[----:B------:R-:W-:Y:S02]  /*44b20*/  IMAD.MOV.U32 R30, RZ, RZ, R29 ;  /* 0x000000ffff1e7224 */ /* 0x000fe400078e001d */
[----:B------:R-:W-:Y:S01]  /*44b30*/  IMAD R29, R3, R2, RZ ;  /* 0x00000002031d7224 */ /* 0x000fe200078e02ff */
[----:B------:R-:W-:Y:S01]  /*44b40*/  ISETP.GE.U32.AND.EX P0, PT, R4, R39, PT, P0 ;  /* 0x000000270400720c */ /* 0x000fe20003f06100 */
[----:B------:R-:W-:-:S03]  /*44b50*/  IMAD.WIDE.U32 R36, R2, R6, RZ ;  /* 0x0000000602247225 */ /* 0x000fc600078e00ff */
[----:B------:R-:W-:Y:S01]  /*44b60*/  SEL R41, RZ, 0x1, P0 ;  /* 0x00000001ff297807 */ /* 0x000fe20000000000 */
[----:B------:R-:W-:-:S04]  /*44b70*/  IMAD.WIDE.U32 R10, P4, R3, R2, R10 ;  /* 0x00000002030a7225 */ /* 0x000fc8000788000a */
[----:B------:R-:W-:Y:S01]  /*44b80*/  IMAD.WIDE.U32 R32, R6, R2, RZ ;  /* 0x0000000206207225 */ /* 0x000fe200078e00ff */
[----:B------:R-:W-:-:S03]  /*44b90*/  IADD3 RZ, P3, PT, R37, R10, RZ ;  /* 0x0000000a25ff7210 */ /* 0x000fc60007f7e0ff */
[-C--:B------:R-:W-:Y:S02]  /*44ba0*/  IMAD R39, R6, R42.reuse, R29 ;  /* 0x0000002a06277224 */ /* 0x080fe400078e021d */
[----:B------:R-:W-:-:S04]  /*44bb0*/  IMAD.WIDE.U32.X R30, R9, R42, R30, P1 ;  /* 0x0000002a091e7225 */ /* 0x000fc800008e041e */
[----:B------:R-:W-:Y:S01]  /*44bc0*/  IMAD.WIDE.U32 R28, R42, R2, RZ ;  /* 0x000000022a1c7225 */ /* 0x000fe200078e00ff */
[----:B------:R-:W-:-:S03]  /*44bd0*/  IADD3 R40, P5, P6, R32, R30, R41 ;  /* 0x0000001e20287210 */ /* 0x000fc60007ebe029 */
[----:B------:R-:W-:Y:S02]  /*44be0*/  IMAD.IADD R10, R33, 0x1, R39 ;  /* 0x00000001210a7824 */ /* 0x000fe400078e0227 */
[----:B------:R-:W-:-:S03]  /*44bf0*/  IMAD.WIDE.U32 R34, R50, R23, RZ ;  /* 0x0000001732227225 */ /* 0x000fc600078e00ff */
[----:B------:R-:W-:Y:S01]  /*44c00*/  IADD3.X R41, PT, PT, R10, R31, RZ, P5, P6 ;  /* 0x0000001f0a297210 */ /* 0x000fe20002fec4ff */
[----:B------:R-:W-:-:S04]  /*44c10*/  IMAD.WIDE.U32 R28, P6, R2, R42, R28 ;  /* 0x0000002a021c7225 */ /* 0x000fc800078c001c */
[----:B------:R-:W-:-:S04]  /*44c20*/  IMAD.WIDE.U32 R30, R2, R2, RZ ;  /* 0x00000002021e7225 */ /* 0x000fc800078e00ff */
[----:B------:R-:W-:Y:S01]  /*44c30*/  IMAD.X R39, RZ, RZ, RZ, P4 ;  /* 0x000000ffff277224 */ /* 0x000fe200020e06ff */
[----:B------:R-:W-:Y:S01]  /*44c40*/  ISETP.GE.U32.AND P4, PT, R40, R32, PT ;  /* 0x000000202800720c */ /* 0x000fe20003f86070 */
[----:B------:R-:W-:Y:S01]  /*44c50*/  IMAD.X R33, RZ, RZ, RZ, P6 ;  /* 0x000000ffff217224 */ /* 0x000fe200030e06ff */
[----:B------:R-:W-:Y:S01]  /*44c60*/  IADD3 RZ, P6, PT, R31, R28, RZ ;  /* 0x0000001c1fff7210 */ /* 0x000fe20007fde0ff */
[----:B------:R-:W-:-:S04]  /*44c70*/  IMAD.WIDE.U32 R36, R5, R23, RZ ;  /* 0x0000001705247225 */ /* 0x000fc800078e00ff */
[----:B------:R-:W-:-:S04]  /*44c80*/  IMAD.WIDE.U32 R34, P2, R5, R9, R34 ;  /* 0x0000000905227225 */ /* 0x000fc80007840022 */
[----:B------:R-:W-:Y:S01]  /*44c90*/  IMAD.WIDE.U32 R44, R50, R6, RZ ;  /* 0x00000006322c7225 */ /* 0x000fe200078e00ff */
[----:B------:R-:W-:-:S03]  /*44ca0*/  IADD3 RZ, P0, PT, R37, R34, RZ ;  /* 0x0000002225ff7210 */ /* 0x000fc60007f1e0ff */
[----:B------:R-:W-:Y:S02]  /*44cb0*/  IMAD R30, R50, R2, RZ ;  /* 0x00000002321e7224 */ /* 0x000fe400078e02ff */
[----:B------:R-:W-:Y:S02]  /*44cc0*/  IMAD.MOV.U32 R38, RZ, RZ, R11 ;  /* 0x000000ffff267224 */ /* 0x000fe400078e000b */
[----:B------:R-:W-:Y:S02]  /*44cd0*/  IMAD.MOV.U32 R32, RZ, RZ, R29 ;  /* 0x000000ffff207224 */ /* 0x000fe400078e001d */
[-C--:B------:R-:W-:Y:S02]  /*44ce0*/  IMAD R53, R5, R42.reuse, R30 ;  /* 0x0000002a05357224 */ /* 0x080fe400078e021e */
[----:B------:R-:W-:Y:S01]  /*44cf0*/  IMAD.WIDE.U32.X R38, R3, R42, R38, P3 ;  /* 0x0000002a03267225 */ /* 0x000fe200018e0426 */
[----:B------:R-:W-:-:S03]  /*44d00*/  ISETP.GE.U32.AND.EX P3, PT, R41, R10, PT, P4 ;  /* 0x0000000a2900720c */ /* 0x000fc60003f66140 */
[----:B------:R-:W-:Y:S01]  /*44d10*/  IMAD.WIDE.U32.X R32, R42, R42, R32, P6 ;  /* 0x0000002a2a207225 */ /* 0x000fe200030e0420 */
[----:B------:R-:W-:-:S03]  /*44d20*/  SEL R52, RZ, 0x1, P3 ;  /* 0x00000001ff347807 */ /* 0x000fc60001800000 */
[----:B------:R-:W-:-:S04]  /*44d30*/  IMAD.WIDE.U32 R36, R5, R6, RZ ;  /* 0x0000000605247225 */ /* 0x000fc800078e00ff */
[----:B------:R-:W-:-:S04]  /*44d40*/  IMAD.WIDE.U32 R44, P1, R5, R3, R44 ;  /* 0x00000003052c7225 */ /* 0x000fc8000782002c */
[----:B------:R-:W-:Y:S01]  /*44d50*/  IMAD.WIDE.U32 R42, R9, R6, RZ ;  /* 0x00000006092a7225 */ /* 0x000fe200078e00ff */
[----:B------:R-:W-:-:S03]  /*44d60*/  IADD3 RZ, P5, PT, R37, R44, RZ ;  /* 0x0000002c25ff7210 */ /* 0x000fc60007fbe0ff */
[----:B------:R-:W-:-:S04]  /*44d70*/  IMAD.WIDE.U32 R30, R5, R2, RZ ;  /* 0x00000002051e7225 */ /* 0x000fc800078e00ff */
[----:B------:R-:W-:-:S04]  /*44d80*/  IMAD.WIDE.U32 R36, R23, R6, RZ ;  /* 0x0000000617247225 */ /* 0x000fc800078e00ff */
[----:B------:R-:W-:-:S04]  /*44d90*/  IMAD.WIDE.U32 R42, P4, R23, R3, R42 ;  /* 0x00000003172a7225 */ /* 0x000fc8000788002a */
[----:B------:R-:W-:Y:S01]  /*44da0*/  IMAD.IADD R34, R31, 0x1, R53 ;  /* 0x000000011f227824 */ /* 0x000fe200078e0235 */
[----:B------:R-:W-:Y:S01]  /*44db0*/  IADD3 RZ, P3, PT, R37, R42, RZ ;  /* 0x0000002a25ff7210 */ /* 0x000fe20007f7e0ff */
[----:B------:R-:W-:Y:S02]  /*44dc0*/  IMAD.SHL.U32 R53, R30, 0x2, RZ ;  /* 0x000000021e357824 */ /* 0x000fe400078e00ff */
[-C--:B------:R-:W-:Y:S01]  /*44dd0*/  IMAD.WIDE.U32 R48, R50, R5.reuse, RZ ;  /* 0x0000000532307225 */ /* 0x080fe200078e00ff */
[----:B------:R-:W-:Y:S02]  /*44de0*/  SHF.L.U64.HI R55, R30, 0x1, R34 ;  /* 0x000000011e377819 */ /* 0x000fe40000010222 */
[----:B------:R-:W-:Y:S01]  /*44df0*/  IADD3 R42, P6, PT, R53, R32, RZ ;  /* 0x00000020352a7210 */ /* 0x000fe20007fde0ff */
[----:B------:R-:W-:Y:S01]  /*44e00*/  IMAD.WIDE.U32 R46, R5, R5, RZ ;  /* 0x00000005052e7225 */ /* 0x000fe200078e00ff */
[----:B------:R-:W-:-:S03]  /*44e10*/  SHF.L.W.U32.HI R32, R34, 0x1, R51 ;  /* 0x0000000122207819 */ /* 0x000fc60000010e33 */
[----:B------:R-:W-:Y:S01]  /*44e20*/  IMAD.X R46, R55, 0x1, R33, P6 ;  /* 0x00000001372e7824 */ /* 0x000fe200030e0621 */
[----:B------:R-:W-:Y:S01]  /*44e30*/  SHF.L.W.U32.HI R33, R51, 0x1, R4 ;  /* 0x0000000133217819 */ /* 0x000fe20000010e04 */
[----:B------:R-:W-:Y:S01]  /*44e40*/  IMAD.X R11, RZ, RZ, RZ, P2 ;  /* 0x000000ffff0b7224 */ /* 0x000fe200010e06ff */
[----:B------:R-:W-:Y:S01]  /*44e50*/  ISETP.GE.U32.AND P6, PT, R42, R53, PT ;  /* 0x000000352a00720c */ /* 0x000fe20003fc6070 */
[----:B------:R-:W-:-:S04]  /*44e60*/  IMAD.WIDE.U32 R48, P2, R5, R50, R48 ;  /* 0x0000003205307225 */ /* 0x000fc80007840030 */
[----:B------:R-:W-:Y:S02]  /*44e70*/  IMAD.MOV.U32 R30, RZ, RZ, R45 ;  /* 0x000000ffff1e7224 */ /* 0x000fe400078e002d */
[----:B------:R-:W-:Y:S01]  /*44e80*/  IMAD.X R31, RZ, RZ, RZ, P1 ;  /* 0x000000ffff1f7224 */ /* 0x000fe200008e06ff */
[----:B------:R-:W-:Y:S01]  /*44e90*/  IADD3 RZ, P1, PT, R47, R48, RZ ;  /* 0x000000302fff7210 */ /* 0x000fe20007f3e0ff */
[----:B------:R-:W-:Y:S01]  /*44ea0*/  IMAD.X R37, RZ, RZ, RZ, P2 ;  /* 0x000000ffff257224 */ /* 0x000fe200010e06ff */
[----:B------:R-:W-:Y:S01]  /*44eb0*/  ISETP.GE.U32.AND.EX P2, PT, R46, R55, PT, P6 ;  /* 0x000000372e00720c */ /* 0x000fe20003f46160 */
[----:B------:R-:W-:Y:S01]  /*44ec0*/  IMAD.WIDE.U32 R44, R5, R5, R32 ;  /* 0x00000005052c7225 */ /* 0x000fe200078e0020 */
[----:B------:R-:W-:-:S03]  /*44ed0*/  IADD3 R38, P6, PT, R52, R38, RZ ;  /* 0x0000002634267210 */ /* 0x000fc60007fde0ff */
[----:B------:R-:W-:Y:S02]  /*44ee0*/  IMAD.MOV.U32 R10, RZ, RZ, R35 ;  /* 0x000000ffff0a7224 */ /* 0x000fe400078e0023 */
[----:B------:R-:W-:Y:S02]  /*44ef0*/  IMAD R47, R9, R5, RZ ;  /* 0x00000005092f7224 */ /* 0x000fe400078e02ff */
[----:B------:R-:W-:-:S04]  /*44f00*/  IMAD.WIDE.U32 R34, R5, R23, R40 ;  /* 0x0000001705227225 */ /* 0x000fc800078e0028 */
[----:B------:R-:W-:Y:S01]  /*44f10*/  IMAD.IADD R48, R48, 0x1, R45 ;  /* 0x0000000130307824 */ /* 0x000fe200078e022d */
[----:B------:R-:W-:Y:S01]  /*44f20*/  SEL R45, RZ, 0x1, P2 ;  /* 0x00000001ff2d7807 */ /* 0x000fe20001000000 */
[----:B------:R-:W-:Y:S01]  /*44f30*/  IMAD R47, R50, R23, R47 ;  /* 0x00000017322f7224 */ /* 0x000fe200078e022f */
[----:B------:R-:W-:Y:S01]  /*44f40*/  ISETP.GE.U32.AND P2, PT, R34, R40, PT ;  /* 0x000000282200720c */ /* 0x000fe20003f46070 */
[----:B------:R-:W-:Y:S01]  /*44f50*/  IMAD.X R39, RZ, RZ, R39, P6 ;  /* 0x000000ffff277224 */ /* 0x000fe200030e0627 */
[----:B------:R-:W-:Y:S01]  /*44f60*/  IADD3 R40, P6, PT, R45, R44, RZ ;  /* 0x0000002c2d287210 */ /* 0x000fe20007fde0ff */
[----:B------:R-:W-:Y:S02]  /*44f70*/  IMAD.IADD R45, R35, 0x1, R47 ;  /* 0x00000001232d7824 */ /* 0x000fe400078e022f */
[----:B------:R-:W-:Y:S02]  /*44f80*/  IMAD.MOV.U32 R36, RZ, RZ, R49 ;  /* 0x000000ffff247224 */ /* 0x000fe400078e0031 */
[----:B------:R-:W-:Y:S01]  /*44f90*/  IMAD.WIDE.U32.X R10, R50, R9, R10, P0 ;  /* 0x00000009320a7225 */ /* 0x000fe200000e040a */
[----:B------:R-:W-:-:S02]  /*44fa0*/  ISETP.GE.U32.AND.EX P2, PT, R45, R41, PT, P2 ;  /* 0x000000292d00720c */ /* 0x000fc40003f46120 */
[----:B------:R-:W-:Y:S01]  /*44fb0*/  ISETP.LT.U32.AND P0, PT, R44, R32, PT ;  /* 0x000000202c00720c */ /* 0x000fe20003f01070 */
[----:B------:R-:W-:Y:S01]  /*44fc0*/  IMAD.WIDE.U32.X R36, R50, R50, R36, P1 ;  /* 0x0000003232247225 */ /* 0x000fe200008e0424 */
[----:B------:R-:W-:Y:S02]  /*44fd0*/  ISETP.GE.U32.AND P1, PT, R40, R44, PT ;  /* 0x0000002c2800720c */ /* 0x000fe40003f26070 */
[----:B------:R-:W-:Y:S01]  /*44fe0*/  SHF.L.W.U32.HI R32, R4, 0x1, R34 ;  /* 0x0000000104207819 */ /* 0x000fe20000010e22 */
[----:B------:R-:W-:Y:S01]  /*44ff0*/  IMAD.X R41, RZ, RZ, R48, P6 ;  /* 0x000000ffff297224 */ /* 0x000fe200030e0630 */
[----:B------:R-:W-:Y:S01]  /*45000*/  SHF.L.W.U32.HI R49, R34, 0x1, R45 ;  /* 0x0000000122317819 */ /* 0x000fe20000010e2d */
[----:B------:R-:W-:Y:S01]  /*45010*/  IMAD R35, R3, R5, RZ ;  /* 0x0000000503237224 */ /* 0x000fe200078e02ff */
[----:B------:R-:W-:Y:S01]  /*45020*/  SEL R47, RZ, 0x1, P2 ;  /* 0x00000001ff2f7807 */ /* 0x000fe20001000000 */
[----:B------:R-:W-:Y:S01]  /*45030*/  IMAD.WIDE.U32 R4, R5, R6, R38 ;  /* 0x0000000605047225 */ /* 0x000fe200078e0026 */
[----:B------:R-:W-:-:S03]  /*45040*/  ISETP.GE.U32.AND.EX P6, PT, R41, R48, PT, P1 ;  /* 0x000000302900720c */ /* 0x000fc60003fc6110 */
[----:B------:R-:W-:Y:S01]  /*45050*/  IMAD R51, R50, R6, R35 ;  /* 0x0000000632337224 */ /* 0x000fe200078e0223 */
[----:B------:R-:W-:Y:S01]  /*45060*/  IADD3 R35, P1, PT, R32, R36, RZ ;  /* 0x0000002420237210 */ /* 0x000fe20007f3e0ff */
[----:B------:R-:W-:Y:S01]  /*45070*/  IMAD.WIDE.U32.X R30, R50, R3, R30, P5 ;  /* 0x00000003321e7225 */ /* 0x000fe200028e041e */
[----:B------:R-:W-:Y:S02]  /*45080*/  ISETP.LT.U32.OR.EX P0, PT, R48, R33, !P6, P0 ;  /* 0x000000213000720c */ /* 0x000fe40007701500 */
[C---:B------:R-:W-:Y:S01]  /*45090*/  ISETP.GE.U32.AND P2, PT, R4.reuse, R38, PT ;  /* 0x000000260400720c */ /* 0x040fe20003f46070 */
[----:B------:R-:W-:Y:S01]  /*450a0*/  IMAD.X R50, R49, 0x1, R37, P1 ;  /* 0x0000000131327824 */ /* 0x000fe200008e0625 */
[----:B------:R-:W-:Y:S01]  /*450b0*/  IADD3 R36, P1, P5, R4, R10, R47 ;  /* 0x0000000a04247210 */ /* 0x000fe20007d3e02f */
[----:B------:R-:W-:Y:S01]  /*450c0*/  IMAD.IADD R33, R5, 0x1, R51 ;  /* 0x0000000105217824 */ /* 0x000fe200078e0233 */
[----:B------:R-:W-:Y:S02]  /*450d0*/  SEL R44, RZ, 0x1, !P0 ;  /* 0x00000001ff2c7807 */ /* 0x000fe40004000000 */
[----:B------:R-:W-:Y:S01]  /*450e0*/  ISETP.GE.U32.AND P0, PT, R36, R4, PT ;  /* 0x000000042400720c */ /* 0x000fe20003f06070 */
[----:B------:R-:W-:Y:S01]  /*450f0*/  IMAD.WIDE.U32 R4, R9, R23, RZ ;  /* 0x0000001709047225 */ /* 0x000fe200078e00ff */
[----:B------:R-:W-:-:S02]  /*45100*/  IADD3.X R48, PT, PT, R33, R11, RZ, P1, P5 ;  /* 0x0000000b21307210 */ /* 0x000fc40000fea4ff */
[----:B------:R-:W-:Y:S01]  /*45110*/  IADD3 R44, P5, PT, R35, R44, RZ ;  /* 0x0000002c232c7210 */ /* 0x000fe20007fbe0ff */
[----:B------:R-:W-:Y:S01]  /*45120*/  IMAD.WIDE.U32 R10, R23, R23, RZ ;  /* 0x00000017170a7225 */ /* 0x000fe200078e00ff */
[----:B------:R-:W-:Y:S02]  /*45130*/  ISETP.GE.U32.AND.EX P2, PT, R33, R39, PT, P2 ;  /* 0x000000272100720c */ /* 0x000fe40003f46120 */
[----:B------:R-:W-:Y:S01]  /*45140*/  ISETP.GE.U32.AND.EX P0, PT, R48, R33, PT, P0 ;  /* 0x000000213000720c */ /* 0x000fe20003f06100 */
[----:B------:R-:W-:Y:S01]  /*45150*/  IMAD.X R47, RZ, RZ, R50, P5 ;  /* 0x000000ffff2f7224 */ /* 0x000fe200028e0632 */
[----:B------:R-:W-:Y:S01]  /*45160*/  ISETP.GE.U32.AND P1, PT, R44, R35, PT ;  /* 0x000000232c00720c */ /* 0x000fe20003f26070 */
[----:B------:R-:W-:Y:S01]  /*45170*/  IMAD.WIDE.U32 R4, P5, R23, R9, R4 ;  /* 0x0000000917047225 */ /* 0x000fe200078a0004 */
[----:B------:R-:W-:Y:S02]  /*45180*/  SEL R10, RZ, 0x1, P2 ;  /* 0x00000001ff0a7807 */ /* 0x000fe40001000000 */
[----:B------:R-:W-:Y:S01]  /*45190*/  ISETP.LT.U32.AND P2, PT, R35, R32, PT ;  /* 0x000000202300720c */ /* 0x000fe20003f41070 */
[----:B------:R-:W-:Y:S01]  /*451a0*/  IMAD.WIDE.U32 R34, R3, R6, RZ ;  /* 0x0000000603227225 */ /* 0x000fe200078e00ff */
[----:B------:R-:W-:-:S02]  /*451b0*/  SEL R33, RZ, 0x1, P0 ;  /* 0x00000001ff217807 */ /* 0x000fc40000000000 */
[----:B------:R-:W-:Y:S01]  /*451c0*/  ISETP.GE.U32.AND.EX P1, PT, R47, R50, PT, P1 ;  /* 0x000000322f00720c */ /* 0x000fe20003f26110 */
[----:B------:R-:W-:Y:S01]  /*451d0*/  IMAD.X R37, RZ, RZ, RZ, P5 ;  /* 0x000000ffff257224 */ /* 0x000fe200028e06ff */
[----:B------:R-:W-:Y:S01]  /*451e0*/  IADD3 RZ, P0, PT, R11, R4, RZ ;  /* 0x000000040bff7210 */ /* 0x000fe20007f1e0ff */
[----:B------:R-:W-:Y:S01]  /*451f0*/  IMAD.X R11, RZ, RZ, RZ, P4 ;  /* 0x000000ffff0b7224 */ /* 0x000fe200020e06ff */
[----:B------:R-:W-:Y:S01]  /*45200*/  IADD3 R30, P4, P6, R33, R30, R10 ;  /* 0x0000001e211e7210 */ /* 0x000fe20007e9e00a */
[----:B------:R-:W-:Y:S01]  /*45210*/  IMAD.WIDE.U32 R32, R6, R6, RZ ;  /* 0x0000000606207225 */ /* 0x000fe200078e00ff */
[----:B------:R-:W-:Y:S02]  /*45220*/  ISETP.LT.U32.OR.EX P2, PT, R50, R49, !P1, P2 ;  /* 0x000000313200720c */ /* 0x000fe40004f41520 */
[----:B------:R-:W-:Y:S01]  /*45230*/  SHF.L.W.U32.HI R38, R45, 0x1, R36 ;  /* 0x000000012d267819 */ /* 0x000fe20000010e24 */
[----:B------:R-:W-:Y:S01]  /*45240*/  IMAD.WIDE.U32 R34, P1, R6, R3, R34 ;  /* 0x0000000306227225 */ /* 0x000fe20007820022 */
[----:B------:R-:W-:-:S02]  /*45250*/  SHF.L.W.U32.HI R39, R36, 0x1, R48 ;  /* 0x0000000124277819 */ /* 0x000fc40000010e30 */
[----:B------:R-:W-:Y:S01]  /*45260*/  SEL R45, RZ, 0x1, !P2 ;  /* 0x00000001ff2d7807 */ /* 0x000fe20005000000 */
[----:B------:R-:W-:Y:S01]  /*45270*/  IMAD R32, R3, R23, RZ ;  /* 0x0000001703207224 */ /* 0x000fe200078e02ff */
[----:B------:R-:W-:Y:S01]  /*45280*/  IADD3 RZ, P5, PT, R33, R34, RZ ;  /* 0x0000002221ff7210 */ /* 0x000fe20007fbe0ff */
[----:B------:R-:W-:Y:S01]  /*45290*/  IMAD.MOV.U32 R10, RZ, RZ, R43 ;  /* 0x000000ffff0a7224 */ /* 0x000fe200078e002b */
[----:B------:R-:W-:Y:S01]  /*452a0*/  IADD3.X R31, PT, PT, RZ, R31, RZ, P4, P6 ;  /* 0x0000001fff1f7210 */ /* 0x000fe200027ec4ff */
[----:B------:R-:W-:Y:S02]  /*452b0*/  IMAD R49, R9, R6, R32 ;  /* 0x0000000609317224 */ /* 0x000fe400078e0220 */
[----:B------:R-:W-:-:S04]  /*452c0*/  IMAD.WIDE.U32 R32, R23, R23, R38 ;  /* 0x0000001717207225 */ /* 0x000fc800078e0026 */
[----:B------:R-:W-:Y:S01]  /*452d0*/  IMAD.MOV.U32 R36, RZ, RZ, R5 ;  /* 0x000000ffff247224 */ /* 0x000fe200078e0005 */
[----:B------:R-:W-:Y:S01]  /*452e0*/  IADD3 R45, P2, PT, R45, R32, RZ ;  /* 0x000000202d2d7210 */ /* 0x000fe20007f5e0ff */
[----:B------:R-:W-:Y:S02]  /*452f0*/  IMAD.IADD R43, R4, 0x1, R33 ;  /* 0x00000001042b7824 */ /* 0x000fe400078e0221 */
[----:B------:R-:W-:-:S04]  /*45300*/  IMAD.WIDE.U32.X R10, R9, R3, R10, P3 ;  /* 0x00000003090a7225 */ /* 0x000fc800018e040a */
[----:B------:R-:W-:Y:S01]  /*45310*/  IMAD.WIDE.U32.X R36, R9, R9, R36, P0 ;  /* 0x0000000909247225 */ /* 0x000fe200000e0424 */
[----:B------:R-:W-:-:S03]  /*45320*/  ISETP.GE.U32.AND P0, PT, R45, R32, PT ;  /* 0x000000202d00720c */ /* 0x000fc60003f06070 */
[----:B------:R-:W-:-:S04]  /*45330*/  IMAD.WIDE.U32 R4, R23, R6, R30 ;  /* 0x0000000617047225 */ /* 0x000fc800078e001e */
[----:B------:R-:W-:Y:S01]  /*45340*/  IMAD.X R9, RZ, RZ, R43, P2 ;  /* 0x000000ffff097224 */ /* 0x000fe200010e062b */
[----:B------:R-:W-:Y:S01]  /*45350*/  ISETP.LT.U32.AND P2, PT, R32, R38, PT ;  /* 0x000000262000720c */ /* 0x000fe20003f41070 */
[----:B------:R-:W-:Y:S01]  /*45360*/  IMAD.X R33, RZ, RZ, RZ, P1 ;  /* 0x000000ffff217224 */ /* 0x000fe200008e06ff */
[----:B------:R-:W-:Y:S01]  /*45370*/  ISETP.GE.U32.AND P1, PT, R4, R30, PT ;  /* 0x0000001e0400720c */ /* 0x000fe20003f26070 */
[----:B------:R-:W-:Y:S01]  /*45380*/  IMAD.MOV.U32 R32, RZ, RZ, R35 ;  /* 0x000000ffff207224 */ /* 0x000fe200078e0023 */
[----:B------:R-:W-:Y:S01]  /*45390*/  ISETP.GE.U32.AND.EX P0, PT, R9, R43, PT, P0 ;  /* 0x0000002b0900720c */ /* 0x000fe20003f06100 */
[----:B------:R-:W-:Y:S02]  /*453a0*/  IMAD.IADD R49, R5, 0x1, R49 ;  /* 0x0000000105317824 */ /* 0x000fe400078e0231 */
[----:B------:R-:W-:Y:S01]  /*453b0*/  IMAD.WIDE.U32.X R32, R3, R3, R32, P5 ;  /* 0x0000000303207225 */ /* 0x000fe200028e0420 */
[----:B------:R-:W-:Y:S02]  /*453c0*/  SHF.L.W.U32.HI R3, R48, 0x1, R4 ;  /* 0x0000000130037819 */ /* 0x000fe40000010e04 */
[----:B------:R-:W-:-:S02]  /*453d0*/  ISETP.LT.U32.OR.EX P0, PT, R43, R39, !P0, P2 ;  /* 0x000000272b00720c */ /* 0x000fc40004701520 */
[----:B------:R-:W-:Y:S02]  /*453e0*/  ISETP.GE.U32.AND.EX P1, PT, R49, R31, PT, P1 ;  /* 0x0000001f3100720c */ /* 0x000fe40003f26110 */
[----:B------:R-:W-:Y:S01]  /*453f0*/  SHF.L.W.U32.HI R39, R4, 0x1, R49 ;  /* 0x0000000104277819 */ /* 0x000fe20000010e31 */
[----:B------:R-:W-:Y:S01]  /*45400*/  IMAD.WIDE.U32 R4, R9, 0x3d1, RZ ;  /* 0x000003d109047825 */ /* 0x000fe200078e00ff */
[----:B------:R-:W-:Y:S02]  /*45410*/  IADD3 R36, P2, PT, R3, R36, RZ ;  /* 0x0000002403247210 */ /* 0x000fe40007f5e0ff */
[----:B------:R-:W-:Y:S02]  /*45420*/  SEL R23, RZ, 0x1, !P0 ;  /* 0x00000001ff177807 */ /* 0x000fe40004000000 */
[----:B------:R-:W-:Y:S01]  /*45430*/  SEL R31, RZ, 0x1, P1 ;  /* 0x00000001ff1f7807 */ /* 0x000fe20000800000 */
[----:B------:R-:W-:Y:S01]  /*45440*/  IMAD.X R38, R39, 0x1, R37, P2 ;  /* 0x0000000127267824 */ /* 0x000fe200010e0625 */
[----:B------:R-:W-:Y:S01]  /*45450*/  IADD3 R23, P3, PT, R36, R23, RZ ;  /* 0x0000001724177210 */ /* 0x000fe20007f7e0ff */
[----:B------:R-:W-:Y:S01]  /*45460*/  IMAD.WIDE.U32 R4, P4, RZ, R45, R4 ;  /* 0x0000002dff047225 */ /* 0x000fe20007880004 */
[----:B------:R-:W-:-:S02]  /*45470*/  IADD3 R10, P2, PT, R31, R10, RZ ;  /* 0x0000000a1f0a7210 */ /* 0x000fc40007f5e0ff */
[----:B------:R-:W-:Y:S01]  /*45480*/  ISETP.GE.U32.AND P1, PT, R23, R36, PT ;  /* 0x000000241700720c */ /* 0x000fe20003f26070 */
[----:B------:R-:W-:Y:S01]  /*45490*/  IMAD.X R43, RZ, RZ, R38, P3 ;  /* 0x000000ffff2b7224 */ /* 0x000fe200018e0626 */
[----:B------:R-:W-:Y:S01]  /*454a0*/  ISETP.LT.U32.AND P0, PT, R36, R3, PT ;  /* 0x000000032400720c */ /* 0x000fe20003f01070 */
[----:B------:R-:W-:Y:S01]  /*454b0*/  IMAD.X R35, RZ, RZ, R11, P2 ;  /* 0x000000ffff237224 */ /* 0x000fe200010e060b */
[----:B------:R-:W-:Y:S01]  /*454c0*/  SHF.L.W.U32.HI R36, R49, 0x1, R10 ;  /* 0x0000000131247819 */ /* 0x000fe20000010e0a */
[----:B------:R-:W-:Y:S01]  /*454d0*/  IMAD.WIDE.U32 R30, R45, 0x3d1, RZ ;  /* 0x000003d12d1e7825 */ /* 0x000fe200078e00ff */
[----:B------:R-:W-:Y:S02]  /*454e0*/  ISETP.GE.U32.AND.EX P1, PT, R43, R38, PT, P1 ;  /* 0x000000262b00720c */ /* 0x000fe40003f26110 */
[----:B------:R-:W-:Y:S01]  /*454f0*/  SHF.L.W.U32.HI R37, R10, 0x1, R35 ;  /* 0x000000010a257819 */ /* 0x000fe20000010e23 */
[----:B------:R-:W-:Y:S01]  /*45500*/  IMAD.X R11, RZ, RZ, RZ, P4 ;  /* 0x000000ffff0b7224 */ /* 0x000fe200020e06ff */
[----:B------:R-:W-:Y:S01]  /*45510*/  IADD3 R3, P3, PT, RZ, R30, RZ ;  /* 0x0000001eff037210 */ /* 0x000fe20007f7e0ff */
[----:B------:R-:W-:Y:S01]  /*45520*/  IMAD.MOV.U32 R10, RZ, RZ, R5 ;  /* 0x000000ffff0a7224 */ /* 0x000fe200078e0005 */
[----:B------:R-:W-:Y:S01]  /*45530*/  IADD3 R48, P4, PT, R31, R4, RZ ;  /* 0x000000041f307210 */ /* 0x000fe20007f9e0ff */
[----:B------:R-:W-:Y:S01]  /*45540*/  IMAD.WIDE.U32 R4, R6, R6, R36 ;  /* 0x0000000606047225 */ /* 0x000fe200078e0024 */
[----:B------:R-:W-:-:S02]  /*45550*/  ISETP.LT.U32.OR.EX P0, PT, R38, R39, !P1, P0 ;  /* 0x000000272600720c */ /* 0x000fc40004f01500 */
[----:B------:R-:W-:Y:S01]  /*45560*/  ISETP.GE.U32.AND P2, PT, R3, R30, PT ;  /* 0x0000001e0300720c */ /* 0x000fe20003f46070 */
[----:B------:R-:W-:Y:S01]  /*45570*/  IMAD.X R6, R48, 0x1, R45, P3 ;  /* 0x0000000130067824 */ /* 0x000fe200018e062d */
[----:B------:R-:W-:Y:S01]  /*45580*/  SEL R45, RZ, 0x1, !P0 ;  /* 0x00000001ff2d7807 */ /* 0x000fe20004000000 */
[----:B------:R-:W-:Y:S01]  /*45590*/  IMAD.WIDE.U32 R38, R43, 0x3d1, RZ ;  /* 0x000003d12b267825 */ /* 0x000fe200078e00ff */
[----:B------:R-:W-:Y:S02]  /*455a0*/  ISETP.LT.U32.AND P0, PT, R4, R36, PT ;  /* 0x000000240400720c */ /* 0x000fe40003f01070 */
[----:B------:R-:W-:Y:S01]  /*455b0*/  ISETP.GE.U32.AND.EX P2, PT, R6, R48, PT, P2 ;  /* 0x000000300600720c */ /* 0x000fe20003f46120 */
[----:B------:R-:W-:Y:S01]  /*455c0*/  IMAD.WIDE.U32.X R10, RZ, R9, R10, P4 ;  /* 0x00000009ff0a7225 */ /* 0x000fe200020e040a */
[-C--:B------:R-:W-:Y:S02]  /*455d0*/  IADD3 R48, P4, PT, R45, R4.reuse, RZ ;  /* 0x000000042d307210 */ /* 0x080fe40007f9e0ff */
[----:B------:R-:W-:Y:S01]  /*455e0*/  SEL R49, RZ, 0x1, P2 ;  /* 0x00000001ff317807 */ /* 0x000fe20001000000 */
[----:B------:R-:W-:Y:S01]  /*455f0*/  IMAD.WIDE.U32 R30, R23, 0x3d1, RZ ;  /* 0x000003d1171e7825 */ /* 0x000fe200078e00ff */
[----:B------:R-:W-:-:S03]  /*45600*/  ISETP.GE.U32.AND P1, PT, R48, R4, PT ;  /* 0x000000043000720c */ /* 0x000fc60003f26070 */
[----:B------:R-:W-:Y:S01]  /*45610*/  IMAD.IADD R34, R34, 0x1, R5 ;  /* 0x0000000122227824 */ /* 0x000fe200078e0205 */
[----:B------:R-:W-:Y:S01]  /*45620*/  IADD3 R51, P3, PT, R10, R30, RZ ;  /* 0x0000001e0a337210 */ /* 0x000fe20007f7e0ff */
[----:B------:R-:W-:-:S03]  /*45630*/  IMAD.WIDE.U32 R38, P6, RZ, R23, R38 ;  /* 0x00000017ff267225 */ /* 0x000fc600078c0026 */
[----:B------:R-:W-:Y:S01]  /*45640*/  ISETP.GE.U32.AND P2, PT, R51, R30, PT ;  /* 0x0000001e3300720c */ /* 0x000fe20003f46070 */
[----:B------:R-:W-:Y:S01]  /*45650*/  IMAD.X R45, RZ, RZ, R34, P4 ;  /* 0x000000ffff2d7224 */ /* 0x000fe200020e0622 */
[----:B------:R-:W-:Y:S01]  /*45660*/  IADD3 R31, P5, PT, R31, R38, RZ ;  /* 0x000000261f1f7210 */ /* 0x000fe20007fbe0ff */
[----:B------:R-:W-:Y:S01]  /*45670*/  IMAD.X R5, RZ, RZ, RZ, P6 ;  /* 0x000000ffff057224 */ /* 0x000fe200030e06ff */
[----:B------:R-:W-:Y:S01]  /*45680*/  IADD3 R10, P4, PT, R51, R9, RZ ;  /* 0x00000009330a7210 */ /* 0x000fe20007f9e0ff */
[----:B------:R-:W-:Y:S01]  /*45690*/  IMAD.MOV.U32 R4, RZ, RZ, R39 ;  /* 0x000000ffff047224 */ /* 0x000fe200078e0027 */
[----:B------:R-:W-:Y:S01]  /*456a0*/  ISETP.GE.U32.AND.EX P1, PT, R45, R34, PT, P1 ;  /* 0x000000222d00720c */ /* 0x000fe20003f26110 */
[----:B------:R-:W-:Y:S01]  /*456b0*/  IMAD.X R36, R31, 0x1, R11, P3 ;  /* 0x000000011f247824 */ /* 0x000fe200018e060b */
[----:B------:R-:W-:Y:S02]  /*456c0*/  IADD3 R9, P6, PT, R10, R49, RZ ;  /* 0x000000310a097210 */ /* 0x000fe40007fde0ff */
[----:B------:R-:W-:Y:S01]  /*456d0*/  ISETP.LT.U32.OR.EX P0, PT, R34, R37, !P1, P0 ;  /* 0x000000252200720c */ /* 0x000fe20004f01500 */
[----:B------:R-:W-:Y:S01]  /*456e0*/  IMAD.X R34, R36, 0x1, R23, P4 ;  /* 0x0000000124227824 */ /* 0x000fe200020e0617 */
[----:B------:R-:W-:-:S02]  /*456f0*/  ISETP.LT.U32.AND P1, PT, R10, R51, PT ;  /* 0x000000330a00720c */ /* 0x000fc40003f21070 */
[----:B------:R-:W-:Y:S01]  /*45700*/  ISETP.GE.U32.AND P3, PT, R9, R10, PT ;  /* 0x0000000a0900720c */ /* 0x000fe20003f66070 */
[----:B------:R-:W-:Y:S01]  /*45710*/  IMAD.WIDE.U32 R10, R45, 0x3d1, RZ ;  /* 0x000003d12d0a7825 */ /* 0x000fe200078e00ff */
[----:B------:R-:W-:Y:S02]  /*45720*/  ISETP.GE.U32.AND.EX P2, PT, R36, R31, PT, P2 ;  /* 0x0000001f2400720c */ /* 0x000fe40003f46120 */
[----:B------:R-:W-:Y:S01]  /*45730*/  SHF.R.U32.HI R37, RZ, 0x1f, R35 ;  /* 0x0000001fff257819 */ /* 0x000fe20000011623 */
[----:B------:R-:W-:Y:S01]  /*45740*/  IMAD.X R23, RZ, RZ, R34, P6 ;  /* 0x000000ffff177224 */ /* 0x000fe200030e0622 */
[----:B------:R-:W-:Y:S01]  /*45750*/  SEL R35, RZ, 0x1, P2 ;  /* 0x00000001ff237807 */ /* 0x000fe20001000000 */
[----:B------:R-:W-:Y:S01]  /*45760*/  IMAD.WIDE.U32.X R30, RZ, R43, R4, P5 ;  /* 0x0000002bff1e7225 */ /* 0x000fe200028e0404 */
[----:B------:R-:W-:Y:S02]  /*45770*/  SEL R39, RZ, 0x1, !P0 ;  /* 0x00000001ff277807 */ /* 0x000fe40004000000 */
[----:B------:R-:W-:Y:S01]  /*45780*/  ISETP.GE.U32.AND.EX P3, PT, R23, R34, PT, P3 ;  /* 0x000000221700720c */ /* 0x000fe20003f66130 */
[----:B------:R-:W-:-:S03]  /*45790*/  IMAD.WIDE.U32 R4, R48, 0x3d1, RZ ;  /* 0x000003d130047825 */ /* 0x000fc600078e00ff */
[----:B------:R-:W-:Y:S01]  /*457a0*/  ISETP.LT.U32.OR.EX P0, PT, R34, R36, !P3, P1 ;  /* 0x000000242200720c */ /* 0x000fe20005f01510 */
[----:B------:R-:W-:Y:S01]  /*457b0*/  IMAD.WIDE.U32 R10, P2, RZ, R48, R10 ;  /* 0x00000030ff0a7225 */ /* 0x000fe2000784000a */
[----:B------:R-:W-:Y:S02]  /*457c0*/  IADD3 R30, P5, P3, R4, R30, R35 ;  /* 0x0000001e041e7210 */ /* 0x000fe40007bbe023 */
[----:B------:R-:W-:Y:S01]  /*457d0*/  IADD3 R39, P4, P1, R39, R37, R32 ;  /* 0x0000002527277210 */ /* 0x000fe2000799e020 */
[----:B------:R-:W-:Y:S01]  /*457e0*/  IMAD.X R35, RZ, RZ, RZ, P2 ;  /* 0x000000ffff237224 */ /* 0x000fe200010e06ff */
[----:B------:R-:W-:Y:S01]  /*457f0*/  IADD3 R5, P6, PT, R5, R10, RZ ;  /* 0x0000000a05057210 */ /* 0x000fe20007fde0ff */
[----:B------:R-:W-:Y:S01]  /*45800*/  IMAD.MOV.U32 R34, RZ, RZ, R11 ;  /* 0x000000ffff227224 */ /* 0x000fe200078e000b */
[----:B------:R-:W-:Y:S01]  /*45810*/  IADD3 R43, P2, PT, R30, R43, RZ ;  /* 0x0000002b1e2b7210 */ /* 0x000fe20007f5e0ff */
[----:B------:R-:W-:Y:S01]  /*45820*/  IMAD.WIDE.U32 R10, R39, 0x3d1, RZ ;  /* 0x000003d1270a7825 */ /* 0x000fe200078e00ff */
[----:B------:R-:W-:-:S02]  /*45830*/  SEL R36, RZ, 0x1, !P0 ;  /* 0x00000001ff247807 */ /* 0x000fc40004000000 */
[----:B------:R-:W-:Y:S01]  /*45840*/  IADD3.X R49, PT, PT, R5, R31, RZ, P5, P3 ;  /* 0x0000001f05317210 */ /* 0x000fe20002fe64ff */
[----:B------:R-:W-:Y:S01]  /*45850*/  IMAD.WIDE.U32.X R34, RZ, R45, R34, P6 ;  /* 0x0000002dff227225 */ /* 0x000fe200030e0422 */
[----:B------:R-:W-:Y:S02]  /*45860*/  IADD3.X R33, PT, PT, RZ, RZ, R33, P4, P1 ;  /* 0x000000ffff217210 */ /* 0x000fe400027e2421 */
[----:B------:R-:W-:Y:S01]  /*45870*/  ISETP.GE.U32.AND P0, PT, R30, R4, PT ;  /* 0x000000041e00720c */ /* 0x000fe20003f06070 */
[----:B------:R-:W-:Y:S01]  /*45880*/  IMAD.X R48, R49, 0x1, R48, P2 ;  /* 0x0000000131307824 */ /* 0x000fe200010e0630 */
[----:B------:R-:W-:Y:S02]  /*45890*/  IADD3 R36, P4, PT, R43, R36, RZ ;  /* 0x000000242b247210 */ /* 0x000fe40007f9e0ff */
[----:B------:R-:W-:Y:S01]  /*458a0*/  ISETP.GE.U32.AND.EX P0, PT, R49, R5, PT, P0 ;  /* 0x000000053100720c */ /* 0x000fe20003f06100 */
[----:B------:R-:W-:Y:S01]  /*458b0*/  IMAD.WIDE.U32 R4, R33, 0x3d1, RZ ;  /* 0x000003d121047825 */ /* 0x000fe200078e00ff */
[----:B------:R-:W-:-:S02]  /*458c0*/  ISETP.GE.U32.AND P1, PT, R36, R43, PT ;  /* 0x0000002b2400720c */ /* 0x000fc40003f26070 */
[----:B------:R-:W-:Y:S01]  /*458d0*/  SEL R31, RZ, 0x1, P0 ;  /* 0x00000001ff1f7807 */ /* 0x000fe20000000000 */
[----:B------:R-:W-:Y:S01]  /*458e0*/  IMAD.X R37, RZ, RZ, R48, P4 ;  /* 0x000000ffff257224 */ /* 0x000fe200020e0630 */
[----:B------:R-:W-:Y:S02]  /*458f0*/  ISETP.LT.U32.AND P3, PT, R43, R30, PT ;  /* 0x0000001e2b00720c */ /* 0x000fe40003f61070 */
[----:B------:R-:W-:Y:S02]  /*45900*/  IADD3 R30, P2, P5, R10, R34, R31 ;  /* 0x000000220a1e7210 */ /* 0x000fe40007d5e01f */
[----:B------:R-:W-:Y:S01]  /*45910*/  ISETP.GE.U32.AND.EX P0, PT, R37, R48, PT, P1 ;  /* 0x000000302500720c */ /* 0x000fe20003f06110 */
[----:B------:R-:W-:-:S03]  /*45920*/  IMAD.WIDE.U32 R4, P1, RZ, R39, R4 ;  /* 0x00000027ff047225 */ /* 0x000fc60007820004 */
[----:B------:R-:W-:Y:S02]  /*45930*/  ISETP.LT.U32.OR.EX P3, PT, R48, R49, !P0, P3 ;  /* 0x000000313000720c */ /* 0x000fe40004761530 */
        /* <DEDUP_REMOVED lines=75> */
.L_x_269:
[----:B------:R-:W-:Y:S05]  /*45df0*/  BSYNC.RECONVERGENT B0 ;  /* 0x0000000000007941 */ /* 0x000fea0003800200 */
.L_x_268:
        /* <DEDUP_REMOVED lines=54> */
.L_x_271:
        /* <DEDUP_REMOVED lines=52> */
.L_x_274:
[----:B------:R-:W-:Y:S05]  /*464a0*/  BSYNC.RELIABLE B1 ;  /* 0x0000000000017941 */ /* 0x000fea0003800100 */
.L_x_273:
        /* <DEDUP_REMOVED lines=53> */
.L_x_276:
[----:B------:R-:W-:Y:S05]  /*46800*/  BSYNC.RELIABLE B1 ;  /* 0x0000000000017941 */ /* 0x000fea0003800100 */
.L_x_275:
        /* <DEDUP_REMOVED lines=27> */
.L_x_272:
[----:B------:R-:W-:Y:S05]  /*469c0*/  BSYNC.RECONVERGENT B0 ;  /* 0x0000000000007941 */ /* 0x000fea0003800200 */
.L_x_270:
        /* <DEDUP_REMOVED lines=35> */
[----:B------:R-:W-:-:S04]  /*46c00*/  IMAD.WIDE.U32 R28, R42, R2, RZ ;  /* 0x000000022a1c7225 */ /* 0x000fc800078e00ff */
[----:B------:R-:W-:Y:S02]  /*46c10*/  IMAD.IADD R10, R33, 0x1, R39 ;  /* 0x00000001210a7824 */ /* 0x000fe400078e0227 */
[----:B------:R-:W-:-:S03]  /*46c20*/  IMAD.WIDE.U32 R36, R5, R23, RZ ;  /* 0x0000001705247225 */ /* 0x000fc600078e00ff */
[----:B------:R-:W-:Y:S01]  /*46c30*/  IADD3.X R41, PT, PT, R10, R31, RZ, P5, P6 ;  /* 0x0000001f0a297210 */ /* 0x000fe20002fec4ff */
[----:B------:R-:W-:-:S04]  /*46c40*/  IMAD.WIDE.U32 R34, P2, R5, R9, R34 ;  /* 0x0000000905227225 */ /* 0x000fc80007840022 */
[----:B------:R-:W-:Y:S01]  /*46c50*/  IMAD.WIDE.U32 R28, P6, R2, R42, R28 ;  /* 0x0000002a021c7225 */ /* 0x000fe200078c001c */
[----:B------:R-:W-:-:S03]  /*46c60*/  IADD3 RZ, P0, PT, R37, R34, RZ ;  /* 0x0000002225ff7210 */ /* 0x000fc60007f1e0ff */
[----:B------:R-:W-:-:S04]  /*46c70*/  IMAD.WIDE.U32 R30, R2, R2, RZ ;  /* 0x00000002021e7225 */ /* 0x000fc800078e00ff */
[----:B------:R-:W-:Y:S01]  /*46c80*/  IMAD.X R39, RZ, RZ, RZ, P4 ;  /* 0x000000ffff277224 */ /* 0x000fe200020e06ff */
[----:B------:R-:W-:Y:S01]  /*46c90*/  ISETP.GE.U32.AND P4, PT, R40, R32, PT ;  /* 0x000000202800720c */ /* 0x000fe20003f86070 */
[----:B------:R-:W-:Y:S01]  /*46ca0*/  IMAD.X R33, RZ, RZ, RZ, P6 ;  /* 0x000000ffff217224 */ /* 0x000fe200030e06ff */
[----:B------:R-:W-:Y:S01]  /*46cb0*/  IADD3 RZ, P6, PT, R31, R28, RZ ;  /* 0x0000001c1fff7210 */ /* 0x000fe20007fde0ff */
[----:B------:R-:W-:-:S04]  /*46cc0*/  IMAD.WIDE.U32 R44, R50, R6, RZ ;  /* 0x00000006322c7225 */ /* 0x000fc800078e00ff */
        /* <DEDUP_REMOVED lines=140> */
[----:B------:R-:W-:-:S04]  /*47590*/  IMAD.WIDE.U32 R38, R43, 0x3d1, RZ ;  /* 0x000003d12b267825 */ /* 0x000fc800078e00ff */
[----:B------:R-:W-:Y:S01]  /*475a0*/  IMAD.X R6, R48, 0x1, R45, P3 ;  /* 0x0000000130067824 */ /* 0x000fe200018e062d */
[----:B------:R-:W-:Y:S01]  /*475b0*/  SEL R45, RZ, 0x1, !P0 ;  /* 0x00000001ff2d7807 */ /* 0x000fe20004000000 */
[----:B------:R-:W-:Y:S01]  /*475c0*/  IMAD.WIDE.U32.X R10, RZ, R9, R10, P4 ;  /* 0x00000009ff0a7225 */ /* 0x000fe200020e040a */
[----:B------:R-:W-:Y:S02]  /*475d0*/  ISETP.LT.U32.AND P0, PT, R4, R36, PT ;  /* 0x000000240400720c */ /* 0x000fe40003f01070 */
[----:B------:R-:W-:Y:S01]  /*475e0*/  ISETP.GE.U32.AND.EX P2, PT, R6, R48, PT, P2 ;  /* 0x000000300600720c */ /* 0x000fe20003f46120 */
[----:B------:R-:W-:Y:S01]  /*475f0*/  IMAD.WIDE.U32 R30, R23, 0x3d1, RZ ;  /* 0x000003d1171e7825 */ /* 0x000fe200078e00ff */
[----:B------:R-:W-:Y:S02]  /*47600*/  IADD3 R48, P4, PT, R45, R4, RZ ;  /* 0x000000042d307210 */ /* 0x000fe40007f9e0ff */
[----:B------:R-:W-:Y:S01]  /*47610*/  SEL R49, RZ, 0x1, P2 ;  /* 0x00000001ff317807 */ /* 0x000fe20001000000 */
[----:B------:R-:W-:Y:S01]  /*47620*/  IMAD.WIDE.U32 R38, P6, RZ, R23, R38 ;  /* 0x00000017ff267225 */ /* 0x000fe200078c0026 */
[----:B------:R-:W-:-:S02]  /*47630*/  IADD3 R51, P3, PT, R10, R30, RZ ;  /* 0x0000001e0a337210 */ /* 0x000fc40007f7e0ff */
[----:B------:R-:W-:Y:S01]  /*47640*/  ISETP.GE.U32.AND P1, PT, R48, R4, PT ;  /* 0x000000043000720c */ /* 0x000fe20003f26070 */
[----:B------:R-:W-:Y:S01]  /*47650*/  IMAD.IADD R50, R34, 0x1, R5 ;  /* 0x0000000122327824 */ /* 0x000fe200078e0205 */
[----:B------:R-:W-:Y:S01]  /*47660*/  IADD3 R31, P5, PT, R31, R38, RZ ;  /* 0x000000261f1f7210 */ /* 0x000fe20007fbe0ff */
[----:B------:R-:W-:Y:S01]  /*47670*/  IMAD.X R5, RZ, RZ, RZ, P6 ;  /* 0x000000ffff057224 */ /* 0x000fe200030e06ff */
[C---:B------:R-:W-:Y:S01]  /*47680*/  ISETP.GE.U32.AND P2, PT, R51.reuse, R30, PT ;  /* 0x0000001e3300720c */ /* 0x040fe20003f46070 */
[----:B------:R-:W-:Y:S01]  /*47690*/  IMAD.X R45, RZ, RZ, R50, P4 ;  /* 0x000000ffff2d7224 */ /* 0x000fe200020e0632 */
[----:B------:R-:W-:Y:S01]  /*476a0*/  IADD3 R10, P4, PT, R51, R9, RZ ;  /* 0x00000009330a7210 */ /* 0x000fe20007f9e0ff */
[----:B------:R-:W-:Y:S02]  /*476b0*/  IMAD.X R34, R31, 0x1, R11, P3 ;  /* 0x000000011f227824 */ /* 0x000fe400018e060b */
[----:B------:R-:W-:Y:S01]  /*476c0*/  IMAD.MOV.U32 R4, RZ, RZ, R39 ;  /* 0x000000ffff047224 */ /* 0x000fe200078e0027 */
[----:B------:R-:W-:Y:S01]  /*476d0*/  ISETP.GE.U32.AND.EX P1, PT, R45, R50, PT, P1 ;  /* 0x000000322d00720c */ /* 0x000fe20003f26110 */
[----:B------:R-:W-:Y:S01]  /*476e0*/  IMAD.X R36, R34, 0x1, R23, P4 ;  /* 0x0000000122247824 */ /* 0x000fe200020e0617 */
[----:B------:R-:W-:-:S02]  /*476f0*/  IADD3 R9, P6, PT, R10, R49, RZ ;  /* 0x000000310a097210 */ /* 0x000fc40007fde0ff */
[----:B------:R-:W-:Y:S02]  /*47700*/  ISETP.LT.U32.OR.EX P0, PT, R50, R37, !P1, P0 ;  /* 0x000000253200720c */ /* 0x000fe40004f01500 */
[----:B------:R-:W-:Y:S01]  /*47710*/  ISETP.LT.U32.AND P1, PT, R10, R51, PT ;  /* 0x000000330a00720c */ /* 0x000fe20003f21070 */
[----:B------:R-:W-:Y:S01]  /*47720*/  IMAD.X R23, RZ, RZ, R36, P6 ;  /* 0x000000ffff177224 */ /* 0x000fe200030e0624 */
[----:B------:R-:W-:Y:S01]  /*47730*/  ISETP.GE.U32.AND P3, PT, R9, R10, PT ;  /* 0x0000000a0900720c */ /* 0x000fe20003f66070 */
[----:B------:R-:W-:Y:S01]  /*47740*/  IMAD.WIDE.U32 R10, R45, 0x3d1, RZ ;  /* 0x000003d12d0a7825 */ /* 0x000fe200078e00ff */
[----:B------:R-:W-:Y:S02]  /*47750*/  ISETP.GE.U32.AND.EX P2, PT, R34, R31, PT, P2 ;  /* 0x0000001f2200720c */ /* 0x000fe40003f46120 */
[----:B------:R-:W-:Y:S01]  /*47760*/  SHF.R.U32.HI R37, RZ, 0x1f, R35 ;  /* 0x0000001fff257819 */ /* 0x000fe20000011623 */
        /* <DEDUP_REMOVED lines=106> */
.L_x_278:
[----:B------:R-:W-:Y:S05]  /*47e10*/  BSYNC.RECONVERGENT B0 ;  /* 0x0000000000007941 */ /* 0x000fea0003800200 */
.L_x_277:
        /* <DEDUP_REMOVED lines=54> */
.L_x_280:
        /* <DEDUP_REMOVED lines=19> */
[----:B------:R-:W-:Y:S01]  /*482b0*/  SEL R28, RZ, 0xffffffff, !P1 ;  /* 0xffffffffff1c7807 */ /* 0x000fe20004800000 */
[----:B------:R-:W-:Y:S01]  /*482c0*/  IMAD.X R54, R54, 0x1, R37, P0 ;  /* 0x0000000136367824 */ /* 0x000fe200000e0625 */
[----:B------:R-:W-:Y:S02]  /*482d0*/  ISETP.NE.OR.EX P2, PT, R9, -0x1, !P2, P3 ;  /* 0xffffffff0900780c */ /* 0x000fe40005745730 */
[----:B------:R-:W-:Y:S02]  /*482e0*/  IADD3 R3, P3, PT, R23, 0x1, RZ ;  /* 0x0000000117037810 */ /* 0x000fe40007f7e0ff */
[----:B------:R-:W-:-:S03]  /*482f0*/  SEL R2, RZ, 0x1, !P2 ;  /* 0x00000001ff027807 */ /* 0x000fc60005000000 */
[----:B------:R-:W-:Y:S01]  /*48300*/  IMAD.X R9, RZ, RZ, R60, P3 ;  /* 0x000000ffff097224 */ /* 0x000fe200018e063c */
[----:B------:R-:W-:Y:S02]  /*48310*/  ISETP.GE.U32.AND P3, PT, R3, R2, PT ;  /* 0x000000020300720c */ /* 0x000fe40003f66070 */
[----:B------:R-:W-:Y:S02]  /*48320*/  IADD3 R2, P1, PT, R4, 0x3d1, RZ ;  /* 0x000003d104027810 */ /* 0x000fe40007f3e0ff */
        /* <DEDUP_REMOVED lines=10> */
[----:B------:R-:W-:Y:S02]  /*483d0*/  IADD3.X R3, PT, PT, R29, 0x1, RZ, P1, !PT ;  /* 0x000000011d037810 */ /* 0x000fe40000ffe4ff */
        /* <DEDUP_REMOVED lines=15> */
.L_x_283:
[----:B------:R-:W-:Y:S05]  /*484d0*/  BSYNC.RELIABLE B1 ;  /* 0x0000000000017941 */ /* 0x000fea0003800100 */
.L_x_282:
        /* <DEDUP_REMOVED lines=51> */
.L_x_285:
[----:B------:R-:W-:Y:S05]  /*48810*/  BSYNC.RELIABLE B1 ;  /* 0x0000000000017941 */ /* 0x000fea0003800100 */
.L_x_284:
        /* <DEDUP_REMOVED lines=27> */
.L_x_281:
[----:B------:R-:W-:Y:S05]  /*489d0*/  BSYNC.RECONVERGENT B0 ;  /* 0x0000000000007941 */ /* 0x000fea0003800200 */
.L_x_279:
        /* <DEDUP_REMOVED lines=59> */
[C---:B------:R-:W-:Y:S01]  /*48d90*/  IADD3 R30, P3, P4, R38.reuse, R30, R45 ;  /* 0x0000001e261e7210 */ /* 0x040fe20007c7e02d */
[----:B------:R-:W-:Y:S01]  /*48da0*/  IMAD.IADD R5, R39, 0x1, R47 ;  /* 0x0000000127057824 */ /* 0x000fe200078e022f */
[----:B------:R-:W-:Y:S01]  /*48db0*/  SEL R39, RZ, 0x1, P0 ;  /* 0x00000001ff277807 */ /* 0x000fe20000000000 */
[----:B------:R-:W-:Y:S01]  /*48dc0*/  IMAD.X R33, RZ, RZ, RZ, P1 ;  /* 0x000000ffff217224 */ /* 0x000fe200008e06ff */
[----:B------:R-:W-:Y:S01]  /*48dd0*/  ISETP.GE.U32.AND P1, PT, R38, R34, PT ;  /* 0x000000222600720c */ /* 0x000fe20003f26070 */
[----:B------:R-:W-:Y:S01]  /*48de0*/  IMAD.WIDE.U32 R40, R55, R8, RZ ;  /* 0x0000000837287225 */ /* 0x000fe200078e00ff */
[----:B------:R-:W-:Y:S02]  /*48df0*/  ISETP.GE.U32.AND P2, PT, R30, R38, PT ;  /* 0x000000261e00720c */ /* 0x000fe40003f46070 */
[----:B------:R-:W-:Y:S01]  /*48e00*/  IADD3.X R31, PT, PT, R5, R31, RZ, P3, P4 ;  /* 0x0000001f051f7210 */ /* 0x000fe20001fe84ff */
[----:B------:R-:W-:Y:S01]  /*48e10*/  IMAD.WIDE.U32 R44, R3, R20, RZ ;  /* 0x00000014032c7225 */ /* 0x000fe200078e00ff */
[----:B------:R-:W-:-:S02]  /*48e20*/  ISETP.GE.U32.AND.EX P1, PT, R5, R35, PT, P1 ;  /* 0x000000230500720c */ /* 0x000fc40003f26110 */
[----:B------:R-:W-:Y:S01]  /*48e30*/  ISETP.GE.U32.AND.EX P2, PT, R31, R5, PT, P2 ;  /* 0x000000051f00720c */ /* 0x000fe20003f46120 */
[----:B------:R-:W-:Y:S01]  /*48e40*/  IMAD R5, R21, R2, RZ ;  /* 0x0000000215057224 */ /* 0x000fe200078e02ff */
[----:B------:R-:W-:Y:S01]  /*48e50*/  IADD3 RZ, P6, PT, R41, R36, RZ ;  /* 0x0000002429ff7210 */ /* 0x000fe20007fde0ff */
[----:B------:R-:W-:Y:S01]  /*48e60*/  IMAD.MOV.U32 R28, RZ, RZ, R37 ;  /* 0x000000ffff1c7224 */ /* 0x000fe200078e0025 */
[----:B------:R-:W-:Y:S01]  /*48e70*/  SEL R56, RZ, 0x1, P1 ;  /* 0x00000001ff387807 */ /* 0x000fe20000800000 */
[----:B------:R-:W-:-:S04]  /*48e80*/  IMAD.WIDE.U32 R42, R20, R2, RZ ;  /* 0x00000002142a7225 */ /* 0x000fc800078e00ff */
[----:B------:R-:W-:Y:S02]  /*48e90*/  IMAD R5, R20, R3, R5 ;  /* 0x0000000314057224 */ /* 0x000fe400078e0205 */
[----:B------:R-:W-:-:S04]  /*48ea0*/  IMAD.WIDE.U32 R36, R2, R20, RZ ;  /* 0x0000001402247225 */ /* 0x000fc800078e00ff */
[----:B------:R-:W-:-:S04]  /*48eb0*/  IMAD.WIDE.U32 R44, P3, R21, R2, R44 ;  /* 0x00000002152c7225 */ /* 0x000fc8000786002c */
[----:B------:R-:W-:Y:S01]  /*48ec0*/  IMAD.IADD R57, R43, 0x1, R5 ;  /* 0x000000012b397824 */ /* 0x000fe200078e0205 */
[----:B------:R-:W-:Y:S01]  /*48ed0*/  SEL R5, RZ, 0x1, P2 ;  /* 0x00000001ff057807 */ /* 0x000fe20001000000 */
[----:B------:R-:W-:Y:S01]  /*48ee0*/  IMAD.WIDE.U32.X R32, R14, R3, R32, P5 ;  /* 0x000000030e207225 */ /* 0x000fe200028e0420 */
[----:B------:R-:W-:-:S03]  /*48ef0*/  IADD3 RZ, P1, PT, R37, R44, RZ ;  /* 0x0000002c25ff7210 */ /* 0x000fc60007f3e0ff */
[----:B------:R-:W-:Y:S01]  /*48f00*/  IMAD.WIDE.U32.X R28, R12, R54, R28, P6 ;  /* 0x000000360c1c7225 */ /* 0x000fe200030e041c */
[----:B------:R-:W-:-:S03]  /*48f10*/  IADD3 R32, P5, P6, R42, R32, R39 ;  /* 0x000000202a207210 */ /* 0x000fc60007ebe027 */
[----:B------:R-:W-:Y:S01]  /*48f20*/  IMAD.WIDE.U32 R46, R54, R13, RZ ;  /* 0x0000000d362e7225 */ /* 0x000fe200078e00ff */
[----:B------:R-:W-:Y:S02]  /*48f30*/  IADD3 R56, P0, P2, R5, R28, R56 ;  /* 0x0000001c05387210 */ /* 0x000fe40007a1e038 */
[----:B------:R-:W-:Y:S01]  /*48f40*/  IADD3.X R33, PT, PT, R57, R33, RZ, P5, P6 ;  /* 0x0000002139217210 */ /* 0x000fe20002fec4ff */
[----:B------:R-:W-:Y:S01]  /*48f50*/  IMAD.WIDE.U32 R36, R9, R8, RZ ;  /* 0x0000000809247225 */ /* 0x000fe200078e00ff */
[----:B------:R-:W-:-:S03]  /*48f60*/  IADD3.X R5, PT, PT, RZ, R29, RZ, P0, P2 ;  /* 0x0000001dff057210 */ /* 0x000fc600007e44ff */
[----:B------:R-:W-:-:S04]  /*48f70*/  IMAD.WIDE.U32 R50, R54, R20, RZ ;  /* 0x0000001436327225 */ /* 0x000fc800078e00ff */
[----:B------:R-:W-:-:S04]  /*48f80*/  IMAD.WIDE.U32 R38, R9, R22, RZ ;  /* 0x0000001609267225 */ /* 0x000fc800078e00ff */
[----:B------:R-:W-:-:S04]  /*48f90*/  IMAD.WIDE.U32 R34, R55, R13, RZ ;  /* 0x0000000d37227225 */ /* 0x000fc800078e00ff */
[----:B------:R-:W-:-:S04]  /*48fa0*/  IMAD.WIDE.U32 R46, P4, R14, R55, R46 ;  /* 0x000000370e2e7225 */ /* 0x000fc8000788002e */
[----:B------:R-:W-:Y:S01]  /*48fb0*/  IMAD.WIDE.U32 R36, P2, R12, R6, R36 ;  /* 0x000000060c247225 */ /* 0x000fe20007840024 */
[----:B------:R-:W-:-:S03]  /*48fc0*/  IADD3 RZ, P5, PT, R35, R46, RZ ;  /* 0x0000002e23ff7210 */ /* 0x000fc60007fbe0ff */
[----:B------:R-:W-:-:S04]  /*48fd0*/  IMAD.WIDE.U32 R48, R6, R22, RZ ;  /* 0x0000001606307225 */ /* 0x000fc800078e00ff */
[----:B------:R-:W-:-:S04]  /*48fe0*/  IMAD.WIDE.U32 R50, P6, R21, R55, R50 ;  /* 0x0000003715327225 */ /* 0x000fc800078c0032 */
[----:B------:R-:W-:-:S04]  /*48ff0*/  IMAD.WIDE.U32 R38, P0, R88, R6, R38 ;  /* 0x0000000658267225 */ /* 0x000fc80007800026 */
[----:B------:R-:W-:Y:S02]  /*49000*/  IMAD.MOV.U32 R28, RZ, RZ, R45 ;  /* 0x000000ffff1c7224 */ /* 0x000fe400078e002d */
[----:B------:R-:W-:-:S04]  /*49010*/  IMAD.WIDE.U32 R34, R55, R20, RZ ;  /* 0x0000001437227225 */ /* 0x000fc800078e00ff */
[----:B------:R-:W-:Y:S01]  /*49020*/  IMAD.X R45, RZ, RZ, RZ, P2 ;  /* 0x000000ffff2d7224 */ /* 0x000fe200010e06ff */
[----:B------:R-:W-:Y:S01]  /*49030*/  ISETP.GE.U32.AND P2, PT, R32, R42, PT ;  /* 0x0000002a2000720c */ /* 0x000fe20003f46070 */
[----:B------:R-:W-:-:S03]  /*49040*/  IMAD.WIDE.U32 R52, R6, R8, RZ ;  /* 0x0000000806347225 */ /* 0x000fc600078e00ff */
[----:B------:R-:W-:Y:S01]  /*49050*/  ISETP.GE.U32.AND.EX P2, PT, R33, R57, PT, P2 ;  /* 0x000000392100720c */ /* 0x000fe20003f46120 */
[----:B------:R-:W-:Y:S01]  /*49060*/  IMAD.X R41, RZ, RZ, RZ, P6 ;  /* 0x000000ffff297224 */ /* 0x000fe200030e06ff */
[----:B------:R-:W-:Y:S01]  /*49070*/  IADD3 RZ, P6, PT, R49, R38, RZ ;  /* 0x0000002631ff7210 */ /* 0x000fe20007fde0ff */
[----:B------:R-:W-:Y:S01]  /*49080*/  IMAD.X R29, RZ, RZ, RZ, P3 ;  /* 0x000000ffff1d7224 */ /* 0x000fe200018e06ff */
[----:B------:R-:W-:Y:S01]  /*49090*/  IADD3 RZ, P3, PT, R35, R50, RZ ;  /* 0x0000003223ff7210 */ /* 0x000fe20007f7e0ff */
[-C--:B------:R-:W-:Y:S02]  /*490a0*/  IMAD R38, R14, R55.reuse, RZ ;  /* 0x000000370e267224 */ /* 0x080fe400078e02ff */
[----:B------:R-:W-:Y:S02]  /*490b0*/  IMAD.MOV.U32 R34, RZ, RZ, R47 ;  /* 0x000000ffff227224 */ /* 0x000fe400078e002f */
[----:B------:R-:W-:Y:S01]  /*490c0*/  IMAD.X R35, RZ, RZ, RZ, P4 ;  /* 0x000000ffff237224 */ /* 0x000fe200020e06ff */
[----:B------:R-:W-:Y:S01]  /*490d0*/  IADD3 RZ, P4, PT, R53, R36, RZ ;  /* 0x0000002435ff7210 */ /* 0x000fe20007f9e0ff */
[----:B------:R-:W-:-:S04]  /*490e0*/  IMAD.WIDE.U32 R46, R13, R55, R32 ;  /* 0x000000370d2e7225 */ /* 0x000fc800078e0020 */
[----:B------:R-:W-:Y:S02]  /*490f0*/  IMAD.MOV.U32 R42, RZ, RZ, R39 ;  /* 0x000000ffff2a7224 */ /* 0x000fe400078e0027 */
[----:B------:R-:W-:Y:S02]  /*49100*/  IMAD.MOV.U32 R44, RZ, RZ, R37 ;  /* 0x000000ffff2c7224 */ /* 0x000fe400078e0025 */
[----:B------:R-:W-:Y:S01]  /*49110*/  IMAD.WIDE.U32.X R36, R21, R3, R28, P1 ;  /* 0x0000000315247225 */ /* 0x000fe200008e041c */
[----:B------:R-:W-:Y:S02]  /*49120*/  SEL R29, RZ, 0x1, P2 ;  /* 0x00000001ff1d7807 */ /* 0x000fe40001000000 */
[----:B------:R-:W-:Y:S01]  /*49130*/  IADD3 R48, P1, PT, R56, R46, RZ ;  /* 0x0000002e38307210 */ /* 0x000fe20007f3e0ff */
[----:B------:R-:W-:Y:S01]  /*49140*/  IMAD R39, R13, R54, R38 ;  /* 0x000000360d277224 */ /* 0x000fe200078e0226 */
[----:B------:R-:W-:Y:S01]  /*49150*/  IADD3 R36, P2, PT, R29, R36, RZ ;  /* 0x000000241d247210 */ /* 0x000fe20007f5e0ff */
[----:B------:R-:W-:Y:S01]  /*49160*/  IMAD.X R43, RZ, RZ, RZ, P0 ;  /* 0x000000ffff2b7224 */ /* 0x000fe200000e06ff */
[----:B------:R-:W-:Y:S01]  /*49170*/  ISETP.GE.U32.AND P0, PT, R46, R32, PT ;  /* 0x000000202e00720c */ /* 0x000fe20003f06070 */
[----:B------:R-:W-:-:S02]  /*49180*/  IMAD.IADD R32, R47, 0x1, R39 ;  /* 0x000000012f207824 */ /* 0x000fc400078e0227 */
[-C--:B------:R-:W-:Y:S02]  /*49190*/  IMAD R38, R88, R6.reuse, RZ ;  /* 0x0000000658267224 */ /* 0x080fe400078e02ff */
[C---:B------:R-:W-:Y:S01]  /*491a0*/  IMAD.X R49, R32.reuse, 0x1, R5, P1 ;  /* 0x0000000120317824 */ /* 0x040fe200008e0605 */
[----:B------:R-:W-:Y:S01]  /*491b0*/  ISETP.GE.U32.AND.EX P0, PT, R32, R33, PT, P0 ;  /* 0x000000212000720c */ /* 0x000fe20003f06100 */
[----:B------:R-:W-:-:S04]  /*491c0*/  IMAD.WIDE.U32 R28, R22, R6, R30 ;  /* 0x00000006161c7225 */ /* 0x000fc800078e001e */
[----:B------:R-:W-:Y:S01]  /*491d0*/  IMAD R5, R22, R9, R38 ;  /* 0x0000000916057224 */ /* 0x000fe200078e0226 */
[----:B------:R-:W-:Y:S01]  /*491e0*/  ISETP.GE.U32.AND P1, PT, R28, R30, PT ;  /* 0x0000001e1c00720c */ /* 0x000fe20003f26070 */
[----:B------:R-:W-:Y:S01]  /*491f0*/  IMAD.X R37, RZ, RZ, R37, P2 ;  /* 0x000000ffff257224 */ /* 0x000fe200010e0625 */
[----:B------:R-:W-:Y:S01]  /*49200*/  ISETP.GE.U32.AND P2, PT, R48, R46, PT ;  /* 0x0000002e3000720c */ /* 0x000fe20003f46070 */
[----:B------:R-:W-:Y:S01]  /*49210*/  IMAD.IADD R5, R29, 0x1, R5 ;  /* 0x000000011d057824 */ /* 0x000fe200078e0205 */
[----:B------:R-:W-:Y:S01]  /*49220*/  SEL R30, RZ, 0x1, P0 ;  /* 0x00000001ff1e7807 */ /* 0x000fe20000000000 */
[----:B------:R-:W-:Y:S01]  /*49230*/  IMAD.WIDE.U32.X R34, R14, R54, R34, P5 ;  /* 0x000000360e227225 */ /* 0x000fe200028e0422 */
[----:B------:R-:W-:Y:S02]  /*49240*/  ISETP.GE.U32.AND.EX P2, PT, R49, R32, PT, P2 ;  /* 0x000000203100720c */ /* 0x000fe40003f46120 */
[----:B------:R-:W-:Y:S01]  /*49250*/  ISETP.GE.U32.AND.EX P1, PT, R5, R31, PT, P1 ;  /* 0x0000001f0500720c */ /* 0x000fe20003f26110 */
[----:B------:R-:W-:Y:S01]  /*49260*/  IMAD R31, R12, R6, RZ ;  /* 0x000000060c1f7224 */ /* 0x000fe200078e02ff */
[----:B------:R-:W-:Y:S01]  /*49270*/  SEL R47, RZ, 0x1, P2 ;  /* 0x00000001ff2f7807 */ /* 0x000fe20001000000 */
[----:B------:R-:W-:Y:S01]  /*49280*/  IMAD.WIDE.U32 R32, R20, R55, R36 ;  /* 0x0000003714207225 */ /* 0x000fe200078e0024 */
[----:B------:R-:W-:-:S02]  /*49290*/  SEL R39, RZ, 0x1, P1 ;  /* 0x00000001ff277807 */ /* 0x000fc40000800000 */
[----:B------:R-:W-:Y:S01]  /*492a0*/  IADD3 R47, P0, P5, R47, R34, R30 ;  /* 0x000000222f2f7210 */ /* 0x000fe20007d1e01e */
[----:B------:R-:W-:Y:S01]  /*492b0*/  IMAD R55, R21, R55, RZ ;  /* 0x0000003715377224 */ /* 0x000fe200078e02ff */
[----:B------:R-:W-:Y:S01]  /*492c0*/  ISETP.GE.U32.AND P2, PT, R32, R36, PT ;  /* 0x000000242000720c */ /* 0x000fe20003f46070 */
[----:B------:R-:W-:Y:S01]  /*492d0*/  IMAD.MOV.U32 R40, RZ, RZ, R51 ;  /* 0x000000ffff287224 */ /* 0x000fe200078e0033 */
[----:B------:R-:W-:Y:S01]  /*492e0*/  IADD3.X R36, PT, PT, RZ, R35, RZ, P0, P5 ;  /* 0x00000023ff247210 */ /* 0x000fe200007ea4ff */
[C---:B------:R-:W-:Y:S02]  /*492f0*/  IMAD R51, R8.reuse, R9, R31 ;  /* 0x0000000908337224 */ /* 0x040fe400078e021f */
        /* <DEDUP_REMOVED lines=11> */
[C---:B------:R-:W-:Y:S01]  /*493b0*/  IMAD.X R39, R33.reuse, 0x1, R36, P6 ;  /* 0x0000000121277824 */ /* 0x040fe200030e0624 */
[----:B------:R-:W-:Y:S01]  /*493c0*/  ISETP.GE.U32.AND P0, PT, R34, R30, PT ;  /* 0x0000001e2200720c */ /* 0x000fe20003f06070 */
[----:B------:R-:W-:Y:S01]  /*493d0*/  IMAD.WIDE.U32.X R44, R12, R9, R44, P4 ;  /* 0x000000090c2c7225 */ /* 0x000fe200020e042c */
[----:B------:R-:W-:Y:S02]  /*493e0*/  ISETP.GE.U32.AND.EX P2, PT, R33, R37, PT, P2 ;  /* 0x000000252100720c */ /* 0x000fe40003f46120 */
[----:B------:R-:W-:Y:S01]  /*493f0*/  ISETP.GE.U32.AND.EX P1, PT, R39, R33, PT, P1 ;  /* 0x000000212700720c */ /* 0x000fe20003f26110 */
[----:B------:R-:W-:Y:S01]  /*49400*/  IMAD.WIDE.U32 R36, R9, R13, RZ ;  /* 0x0000000d09247225 */ /* 0x000fe200078e00ff */
        /* <DEDUP_REMOVED lines=38> */
[----:B------:R-:W-:Y:S02]  /*49670*/  IMAD R32, R14, R6, RZ ;  /* 0x000000060e207224 */ /* 0x000fe400078e02ff */
[----:B------:R-:W-:Y:S02]  /*49680*/  IMAD.MOV.U32 R48, RZ, RZ, R37 ;  /* 0x000000ffff307224 */ /* 0x000fe400078e0025 */
[----:B------:R-:W-:-:S02]  /*49690*/  IMAD R45, R88, R23, RZ ;  /* 0x00000017582d7224 */ /* 0x000fc400078e02ff */
[----:B------:R-:W-:-:S04]  /*496a0*/  IMAD.WIDE.U32 R36, R13, R6, R38 ;  /* 0x000000060d247225 */ /* 0x000fc800078e0026 */
[----:B------:R-:W-:Y:S02]  /*496b0*/  IMAD.MOV.U32 R58, RZ, RZ, R47 ;  /* 0x000000ffff3a7224 */ /* 0x000fe400078e002f */
[----:B------:R-:W-:Y:S02]  /*496c0*/  IMAD R47, R13, R9, R32 ;  /* 0x000000090d2f7224 */ /* 0x000fe400078e0220 */
[----:B------:R-:W-:Y:S02]  /*496d0*/  IMAD.MOV.U32 R52, RZ, RZ, R33 ;  /* 0x000000ffff347224 */ /* 0x000fe400078e0021 */
[----:B------:R-:W-:Y:S02]  /*496e0*/  IMAD R46, R21, R6, RZ ;  /* 0x00000006152e7224 */ /* 0x000fe400078e02ff */
[C---:B------:R-:W-:Y:S02]  /*496f0*/  IMAD R45, R22.reuse, R60, R45 ;  /* 0x0000003c162d7224 */ /* 0x040fe400078e022d */
[----:B------:R-:W-:-:S04]  /*49700*/  IMAD.WIDE.U32 R32, R22, R23, R34 ;  /* 0x0000001716207225 */ /* 0x000fc800078e0022 */
[----:B------:R-:W-:Y:S01]  /*49710*/  IMAD.WIDE.U32.X R48, R14, R9, R48, P1 ;  /* 0x000000090e307225 */ /* 0x000fe200008e0430 */
[----:B------:R-:W-:-:S03]  /*49720*/  IADD3 R44, P1, PT, R62, R36, RZ ;  /* 0x000000243e2c7210 */ /* 0x000fc60007f3e0ff */
[----:B------:R-:W-:Y:S02]  /*49730*/  IMAD.IADD R37, R37, 0x1, R47 ;  /* 0x0000000125257824 */ /* 0x000fe400078e022f */
[-C--:B------:R-:W-:Y:S02]  /*49740*/  IMAD R46, R20, R9.reuse, R46 ;  /* 0x00000009142e7224 */ /* 0x080fe400078e022e */
        /* <DEDUP_REMOVED lines=10> */
[----:B------:R-:W-:Y:S01]  /*497f0*/  IMAD.WIDE.U32 R34, R8, R23, R44 ;  /* 0x0000001708227225 */ /* 0x000fe200078e002c */
[----:B------:R-:W-:-:S02]  /*49800*/  ISETP.GE.U32.AND.EX P2, PT, R37, R39, PT, P2 ;  /* 0x000000272500720c */ /* 0x000fc40003f46120 */
[----:B------:R-:W-:Y:S01]  /*49810*/  ISETP.GE.U32.AND.EX P1, PT, R45, R37, PT, P1 ;  /* 0x000000252d00720c */ /* 0x000fe20003f26110 */
[-C--:B------:R-:W-:Y:S01]  /*49820*/  IMAD R37, R8, R60.reuse, R47 ;  /* 0x0000003c08257224 */ /* 0x080fe200078e022f */
[----:B------:R-:W-:Y:S01]  /*49830*/  SEL R47, RZ, 0x1, P0 ;  /* 0x00000001ff2f7807 */ /* 0x000fe20000000000 */
[----:B------:R-:W-:Y:S01]  /*49840*/  IMAD.WIDE.U32.X R56, R88, R60, R56, P6 ;  /* 0x0000003c58387225 */ /* 0x000fe200030e0438 */
[----:B------:R-:W-:Y:S02]  /*49850*/  SEL R38, RZ, 0x1, P2 ;  /* 0x00000001ff267807 */ /* 0x000fe40001000000 */
[----:B------:R-:W-:Y:S01]  /*49860*/  SEL R39, RZ, 0x1, P1 ;  /* 0x00000001ff277807 */ /* 0x000fe20000800000 */
[----:B------:R-:W-:Y:S01]  /*49870*/  IMAD.IADD R35, R35, 0x1, R37 ;  /* 0x0000000123237824 */ /* 0x000fe200078e0225 */
[----:B------:R-:W-:Y:S01]  /*49880*/  IADD3 R47, P0, P1, R34, R56, R47 ;  /* 0x00000038222f7210 */ /* 0x000fe2000791e02f */
[----:B------:R-:W-:Y:S01]  /*49890*/  IMAD.WIDE.U32 R36, R20, R6, R40 ;  /* 0x0000000614247225 */ /* 0x000fe200078e0028 */
[----:B------:R-:W-:-:S02]  /*498a0*/  IADD3 R38, P2, P6, R39, R48, R38 ;  /* 0x0000003027267210 */ /* 0x000fc40007e5e026 */
[----:B------:R-:W-:Y:S01]  /*498b0*/  IADD3.X R56, PT, PT, R35, R57, RZ, P0, P1 ;  /* 0x0000003923387210 */ /* 0x000fe200007e24ff */
[-C--:B------:R-:W-:Y:S01]  /*498c0*/  IMAD R6, R14, R23.reuse, RZ ;  /* 0x000000170e067224 */ /* 0x080fe200078e02ff */
[----:B------:R-:W-:Y:S01]  /*498d0*/  ISETP.GE.U32.AND P1, PT, R34, R44, PT ;  /* 0x0000002c2200720c */ /* 0x000fe20003f26070 */
[----:B------:R-:W-:Y:S01]  /*498e0*/  IMAD R39, R21, R23, RZ ;  /* 0x0000001715277224 */ /* 0x000fe200078e02ff */
[----:B------:R-:W-:Y:S01]  /*498f0*/  ISETP.GE.U32.AND P0, PT, R47, R34, PT ;  /* 0x000000222f00720c */ /* 0x000fe20003f06070 */
[-C--:B------:R-:W-:Y:S01]  /*49900*/  IMAD R44, R13, R60.reuse, R6 ;  /* 0x0000003c0d2c7224 */ /* 0x080fe200078e0206 */
[----:B------:R-:W-:Y:S01]  /*49910*/  IADD3.X R48, PT, PT, RZ, R49, RZ, P2, P6 ;  /* 0x00000031ff307210 */ /* 0x000fe200017ec4ff */
[----:B------:R-:W-:Y:S01]  /*49920*/  IMAD R6, R20, R60, R39 ;  /* 0x0000003c14067224 */ /* 0x000fe200078e0227 */
[----:B------:R-:W-:Y:S01]  /*49930*/  IADD3 R34, P2, PT, R38, R36, RZ ;  /* 0x0000002426227210 */ /* 0x000fe20007f5e0ff */
[----:B------:R-:W-:Y:S01]  /*49940*/  IMAD.IADD R39, R37, 0x1, R46 ;  /* 0x0000000125277824 */ /* 0x000fe200078e022e */
[----:B------:R-:W-:Y:S01]  /*49950*/  ISETP.GE.U32.AND.EX P1, PT, R35, R45, PT, P1 ;  /* 0x0000002d2300720c */ /* 0x000fe20003f26110 */
[----:B------:R-:W-:Y:S01]  /*49960*/  IMAD.WIDE.U32.X R58, R12, R60, R58, P3 ;  /* 0x0000003c0c3a7225 */ /* 0x000fe200018e043a */
[----:B------:R-:W-:-:S02]  /*49970*/  ISETP.GE.U32.AND.EX P0, PT, R56, R35, PT, P0 ;  /* 0x000000233800720c */ /* 0x000fc40003f06100 */
[----:B------:R-:W-:Y:S01]  /*49980*/  SEL R37, RZ, 0x1, P1 ;  /* 0x00000001ff257807 */ /* 0x000fe20000800000 */
[C---:B------:R-:W-:Y:S01]  /*49990*/  IMAD.X R35, R39.reuse, 0x1, R48, P2 ;  /* 0x0000000127237824 */ /* 0x040fe200010e0630 */
[----:B------:R-:W-:Y:S01]  /*499a0*/  SEL R49, RZ, 0x1, P0 ;  /* 0x00000001ff317807 */ /* 0x000fe20000000000 */
[----:B------:R-:W-:Y:S01]  /*499b0*/  IMAD.MOV.U32 R42, RZ, RZ, R51 ;  /* 0x000000ffff2a7224 */ /* 0x000fe200078e0033 */
[----:B------:R-:W-:Y:S01]  /*499c0*/  ISETP.GE.U32.AND P0, PT, R36, R40, PT ;  /* 0x000000282400720c */ /* 0x000fe20003f06070 */
[----:B------:R-:W-:Y:S01]  /*499d0*/  IMAD.MOV.U32 R30, RZ, RZ, R55 ;  /* 0x000000ffff1e7224 */ /* 0x000fe200078e0037 */
[----:B------:R-:W-:Y:S01]  /*499e0*/  ISETP.GE.U32.AND P1, PT, R34, R36, PT ;  /* 0x000000242200720c */ /* 0x000fe20003f26070 */
[----:B------:R-:W-:Y:S01]  /*499f0*/  IMAD.WIDE.U32.X R42, R14, R60, R42, P4 ;  /* 0x0000003c0e2a7225 */ /* 0x000fe200020e042a */
[----:B------:R-:W-:Y:S02]  /*49a00*/  ISETP.GE.U32.AND.EX P0, PT, R39, R41, PT, P0 ;  /* 0x000000292700720c */ /* 0x000fe40003f06100 */
[----:B------:R-:W-:Y:S01]  /*49a10*/  ISETP.GE.U32.AND.EX P1, PT, R35, R39, PT, P1 ;  /* 0x000000272300720c */ /* 0x000fe20003f26110 */
[----:B------:R-:W-:Y:S01]  /*49a20*/  IMAD.WIDE.U32 R38, R56, 0x3d1, RZ ;  /* 0x000003d138267825 */ /* 0x000fe200078e00ff */
[----:B------:R-:W-:-:S02]  /*49a30*/  IADD3 R49, P2, P3, R49, R58, R37 ;  /* 0x0000003a31317210 */ /* 0x000fc40007b5e025 */
[----:B------:R-:W-:Y:S01]  /*49a40*/  SEL R45, RZ, 0x1, P1 ;  /* 0x00000001ff2d7807 */ /* 0x000fe20000800000 */
[----:B------:R-:W-:Y:S01]  /*49a50*/  IMAD.WIDE.U32 R40, R13, R23, R34 ;  /* 0x000000170d287225 */ /* 0x000fe200078e0022 */
[----:B------:R-:W-:Y:S02]  /*49a60*/  IADD3.X R48, PT, PT, RZ, R59, RZ, P2, P3 ;  /* 0x0000003bff307210 */ /* 0x000fe400017e64ff */
[----:B------:R-:W-:Y:S01]  /*49a70*/  SEL R51, RZ, 0x1, P0 ;  /* 0x00000001ff337807 */ /* 0x000fe20000000000 */
[----:B------:R-:W-:Y:S01]  /*49a80*/  IMAD.WIDE.U32 R36, R47, 0x3d1, RZ ;  /* 0x000003d12f247825 */ /* 0x000fe200078e00ff */
[----:B------:R-:W-:-:S03]  /*49a90*/  IADD3 R49, P1, PT, R49, R40, RZ ;  /* 0x0000002831317210 */ /* 0x000fc60007f3e0ff */
[----:B------:R-:W-:Y:S01]  /*49aa0*/  IMAD.WIDE.U32 R38, P2, RZ, R47, R38 ;  /* 0x0000002fff267225 */ /* 0x000fe20007840026 */
[----:B------:R-:W-:-:S03]  /*49ab0*/  IADD3 R46, P3, PT, RZ, R36, RZ ;  /* 0x00000024ff2e7210 */ /* 0x000fc60007f7e0ff */
[----:B------:R-:W-:Y:S01]  /*49ac0*/  IMAD.IADD R41, R41, 0x1, R44 ;  /* 0x0000000129297824 */ /* 0x000fe200078e022c */
[----:B------:R-:W-:Y:S01]  /*49ad0*/  IADD3 R50, P4, PT, R37, R38, RZ ;  /* 0x0000002625327210 */ /* 0x000fe20007f9e0ff */
[----:B------:R-:W-:Y:S01]  /*49ae0*/  IMAD.X R37, RZ, RZ, RZ, P2 ;  /* 0x000000ffff257224 */ /* 0x000fe200010e06ff */
[----:B------:R-:W-:Y:S01]  /*49af0*/  ISETP.GE.U32.AND P2, PT, R40, R34, PT ;  /* 0x000000222800720c */ /* 0x000fe20003f46070 */
[----:B------:R-:W-:Y:S01]  /*49b00*/  IMAD.X R48, R41, 0x1, R48, P1 ;  /* 0x0000000129307824 */ /* 0x000fe200008e0630 */
[----:B------:R-:W-:Y:S01]  /*49b10*/  ISETP.GE.U32.AND P1, PT, R49, R40, PT ;  /* 0x000000283100720c */ /* 0x000fe20003f26070 */
[----:B------:R-:W-:Y:S01]  /*49b20*/  IMAD.WIDE.U32.X R30, R21, R60, R30, P5 ;  /* 0x0000003c151e7225 */ /* 0x000fe200028e041e */
[----:B------:R-:W-:Y:S02]  /*49b30*/  ISETP.GE.U32.AND.EX P2, PT, R41, R35, PT, P2 ;  /* 0x000000232900720c */ /* 0x000fe40003f46120 */
[----:B------:R-:W-:Y:S01]  /*49b40*/  ISETP.GE.U32.AND.EX P1, PT, R48, R41, PT, P1 ;  /* 0x000000293000720c */ /* 0x000fe20003f26110 */
[----:B------:R-:W-:Y:S01]  /*49b50*/  IMAD.X R47, R50, 0x1, R47, P3 ;  /* 0x00000001322f7824 */ /* 0x000fe200018e062f */
[----:B------:R-:W-:Y:S01]  /*49b60*/  ISETP.GE.U32.AND P0, PT, R46, R36, PT ;  /* 0x000000242e00720c */ /* 0x000fe20003f06070 */
[----:B------:R-:W-:Y:S01]  /*49b70*/  IMAD.MOV.U32 R36, RZ, RZ, R39 ;  /* 0x000000ffff247224 */ /* 0x000fe200078e0027 */
[----:B------:R-:W-:Y:S01]  /*49b80*/  IADD3 R38, P5, P6, R45, R52, R51 ;  /* 0x000000342d267210 */ /* 0x000fe20007ebe033 */
[----:B------:R-:W-:Y:S01]  /*49b90*/  IMAD.WIDE.U32 R44, R48, 0x3d1, RZ ;  /* 0x000003d1302c7825 */ /* 0x000fe200078e00ff */
[----:B------:R-:W-:-:S02]  /*49ba0*/  SEL R52, RZ, 0x1, P2 ;  /* 0x00000001ff347807 */ /* 0x000fc40001000000 */
[----:B------:R-:W-:Y:S01]  /*49bb0*/  SEL R51, RZ, 0x1, P1 ;  /* 0x00000001ff337807 */ /* 0x000fe20000800000 */
[----:B------:R-:W-:Y:S01]  /*49bc0*/  IMAD.WIDE.U32.X R36, RZ, R56, R36, P4 ;  /* 0x00000038ff247225 */ /* 0x000fe200020e0424 */
[----:B------:R-:W-:Y:S02]  /*49bd0*/  IADD3.X R39, PT, PT, RZ, R53, RZ, P5, P6 ;  /* 0x00000035ff277210 */ /* 0x000fe40002fec4ff */
[----:B------:R-:W-:Y:S01]  /*49be0*/  IADD3 R51, P3, P4, R51, R42, R52 ;  /* 0x0000002a33337210 */ /* 0x000fe20007c7e034 */
[----:B------:R-:W-:Y:S01]  /*49bf0*/  IMAD.WIDE.U32 R34, R49, 0x3d1, RZ ;  /* 0x000003d131227825 */ /* 0x000fe200078e00ff */
[----:B------:R-:W-:Y:S02]  /*49c00*/  ISETP.GE.U32.AND.EX P0, PT, R47, R50, PT, P0 ;  /* 0x000000322f00720c */ /* 0x000fe40003f06100 */
[----:B------:R-:W-:Y:S01]  /*49c10*/  IADD3.X R53, PT, PT, RZ, R43, RZ, P3, P4 ;  /* 0x0000002bff357210 */ /* 0x000fe20001fe84ff */
[----:B------:R-:W-:Y:S01]  /*49c20*/  IMAD.WIDE.U32 R40, R20, R23, R38 ;  /* 0x0000001714287225 */ /* 0x000fe200078e0026 */
[----:B------:R-:W-:-:S03]  /*49c30*/  IADD3 R23, P2, PT, R36, R34, RZ ;  /* 0x0000002224177210 */ /* 0x000fc60007f5e0ff */
[----:B------:R-:W-:Y:S01]  /*49c40*/  IMAD.WIDE.U32 R44, P3, RZ, R49, R44 ;  /* 0x00000031ff2c7225 */ /* 0x000fe2000786002c */
[----:B------:R-:W-:Y:S02]  /*49c50*/  ISETP.GE.U32.AND P1, PT, R40, R38, PT ;  /* 0x000000262800720c */ /* 0x000fe40003f26070 */
[----:B------:R-:W-:Y:S01]  /*49c60*/  IADD3 R50, P6, PT, R51, R40, RZ ;  /* 0x0000002833327210 */ /* 0x000fe20007fde0ff */
[----:B------:R-:W-:Y:S01]  /*49c70*/  IMAD.IADD R38, R41, 0x1, R6 ;  /* 0x0000000129267824 */ /* 0x000fe200078e0206 */
[----:B------:R-:W-:Y:S01]  /*49c80*/  IADD3 R56, P5, PT, R23, R56, RZ ;  /* 0x0000003817387210 */ /* 0x000fe20007fbe0ff */
[----:B------:R-:W-:Y:S01]  /*49c90*/  IMAD.X R43, RZ, RZ, RZ, P3 ;  /* 0x000000ffff2b7224 */ /* 0x000fe200018e06ff */
[----:B------:R-:W-:Y:S01]  /*49ca0*/  IADD3 R36, P3, PT, R35, R44, RZ ;  /* 0x0000002c23247210 */ /* 0x000fe20007f7e0ff */
[----:B------:R-:W-:Y:S01]  /*49cb0*/  IMAD.MOV.U32 R42, RZ, RZ, R45 ;  /* 0x000000ffff2a7224 */ /* 0x000fe200078e002d */
[----:B------:R-:W-:Y:S01]  /*49cc0*/  SEL R35, RZ, 0x1, P0 ;  /* 0x00000001ff237807 */ /* 0x000fe20000000000 */
[C---:B------:R-:W-:Y:S01]  /*49cd0*/  IMAD.X R41, R38.reuse, 0x1, R53, P6 ;  /* 0x0000000126297824 */ /* 0x040fe200030e0635 */
[----:B------:R-:W-:Y:S01]  /*49ce0*/  ISETP.GE.U32.AND.EX P1, PT, R38, R39, PT, P1 ;  /* 0x000000272600720c */ /* 0x000fe20003f26110 */
[----:B------:R-:W-:Y:S01]  /*49cf0*/  IMAD.X R39, R36, 0x1, R37, P2 ;  /* 0x0000000124277824 */ /* 0x000fe200010e0625 */
[----:B------:R-:W-:Y:S01]  /*49d00*/  ISETP.GE.U32.AND P4, PT, R23, R34, PT ;  /* 0x000000221700720c */ /* 0x000fe20003f86070 */
[----:B------:R-:W-:Y:S01]  /*49d10*/  IMAD.WIDE.U32.X R42, RZ, R48, R42, P3 ;  /* 0x00000030ff2a7225 */ /* 0x000fe200018e042a */
[----:B------:R-:W-:-:S02]  /*49d20*/  IADD3 R6, P6, PT, R56, R35, RZ ;  /* 0x0000002338067210 */ /* 0x000fc40007fde0ff */
[----:B------:R-:W-:Y:S01]  /*49d30*/  ISETP.GE.U32.AND P3, PT, R50, R40, PT ;  /* 0x000000283200720c */ /* 0x000fe20003f66070 */
[C---:B------:R-:W-:Y:S01]  /*49d40*/  IMAD.X R40, R39.reuse, 0x1, R49, P5 ;  /* 0x0000000127287824 */ /* 0x040fe200028e0631 */
[----:B------:R-:W-:Y:S01]  /*49d50*/  ISETP.LT.U32.AND P0, PT, R56, R23, PT ;  /* 0x000000173800720c */ /* 0x000fe20003f01070 */
[----:B------:R-:W-:Y:S01]  /*49d60*/  IMAD.WIDE.U32 R34, R50, 0x3d1, RZ ;  /* 0x000003d132227825 */ /* 0x000fe200078e00ff */
[----:B------:R-:W-:Y:S02]  /*49d70*/  ISETP.GE.U32.AND.EX P4, PT, R39, R36, PT, P4 ;  /* 0x000000242700720c */ /* 0x000fe40003f86140 */
[----:B------:R-:W-:Y:S01]  /*49d80*/  ISETP.GE.U32.AND P2, PT, R6, R56, PT ;  /* 0x000000380600720c */ /* 0x000fe20003f46070 */
        /* <DEDUP_REMOVED lines=10> */
[----:B------:R-:W-:Y:S01]  /*49e30*/  IMAD.X R39, RZ, RZ, RZ, P1 ;  /* 0x000000ffff277224 */ /* 0x000fe200008e06ff */
[----:B------:R-:W-:Y:S01]  /*49e40*/  IADD3 R45, P4, P5, R45, R30, R38 ;  /* 0x0000001e2d2d7210 */ /* 0x000fe20007d9e026 */
[----:B------:R-:W-:Y:S01]  /*49e50*/  IMAD.MOV.U32 R38, RZ, RZ, R37 ;  /* 0x000000ffff267224 */ /* 0x000fe200078e0025 */
[----:B------:R-:W-:Y:S02]  /*49e60*/  IADD3 R30, P6, PT, R35, R36, RZ ;  /* 0x00000024231e7210 */ /* 0x000fe40007fde0ff */
[----:B------:R-:W-:-:S02]  /*49e70*/  IADD3.X R49, PT, PT, RZ, R31, RZ, P4, P5 ;  /* 0x0000001fff317210 */ /* 0x000fc400027ea4ff */
[----:B------:R-:W-:Y:S01]  /*49e80*/  IADD3 R31, P4, PT, R51, R48, RZ ;  /* 0x00000030331f7210 */ /* 0x000fe20007f9e0ff */
[----:B------:R-:W-:Y:S01]  /*49e90*/  IMAD.WIDE.U32.X R38, RZ, R41, R38, P6 ;  /* 0x00000029ff267225 */ /* 0x000fe200030e0426 */
[----:B------:R-:W-:Y:S02]  /*49ea0*/  SEL R42, RZ, 0x1, !P0 ;  /* 0x00000001ff2a7807 */ /* 0x000fe40004000000 */
[----:B------:R-:W-:Y:S01]  /*49eb0*/  IADD3.X R53, PT, PT, R30, R43, RZ, P2, P3 ;  /* 0x0000002b1e357210 */ /* 0x000fe200017e64ff */
[----:B------:R-:W-:Y:S01]  /*49ec0*/  IMAD R48, R88, R2, RZ ;  /* 0x0000000258307224 */ /* 0x000fe200078e02ff */
[----:B------:R-:W-:Y:S02]  /*49ed0*/  IADD3 R42, P3, PT, R31, R42, RZ ;  /* 0x0000002a1f2a7210 */ /* 0x000fe40007f7e0ff */
[----:B------:R-:W-:Y:S01]  /*49ee0*/  ISETP.GE.U32.AND P1, PT, R51, R34, PT ;  /* 0x000000223300720c */ /* 0x000fe20003f26070 */
[----:B------:R-:W-:Y:S01]  /*49ef0*/  IMAD.X R50, R53, 0x1, R50, P4 ;  /* 0x0000000135327824 */ /* 0x000fe200020e0632 */
        /* <DEDUP_REMOVED lines=86> */
.L_x_287:
[----:B------:R-:W-:Y:S05]  /*4a460*/  BSYNC.RECONVERGENT B0 ;  /* 0x0000000000007941 */ /* 0x000fea0003800200 */
.L_x_286:
        /* <DEDUP_REMOVED lines=55> */
.L_x_289:
        /* <DEDUP_REMOVED lines=31> */
[----:B------:R-:W-:Y:S02]  /*4a9d0*/  IADD3 R10, P3, PT, R11, R36, RZ ;  /* 0x000000240b0a7210 */ /* 0x000fe40007f7e0ff */
[----:B------:R-:W-:Y:S01]  /*4a9e0*/  IADD3 R6, P1, PT, R30, 0x3d1, RZ ;  /* 0x000003d11e067810 */ /* 0x000fe20007f3e0ff */
        /* <DEDUP_REMOVED lines=8> */
[----:B------:R-:W-:-:S02]  /*4aa70*/  IMAD.X R9, R9, 0x1, R4, P3 ;  /* 0x0000000109097824 */ /* 0x000fc400018e0604 */
        /* <DEDUP_REMOVED lines=14> */
.L_x_292:
[----:B------:R-:W-:Y:S05]  /*4ab60*/  BSYNC.RELIABLE B1 ;  /* 0x0000000000017941 */ /* 0x000fea0003800100 */
.L_x_291:
        /* <DEDUP_REMOVED lines=54> */
.L_x_294:
[----:B------:R-:W-:Y:S05]  /*4aed0*/  BSYNC.RELIABLE B1 ;  /* 0x0000000000017941 */ /* 0x000fea0003800100 */
.L_x_293:
        /* <DEDUP_REMOVED lines=21> */
[C---:B------:R-:W-:Y:S02]  /*4b030*/  IADD3 R4, P1, PT, R5.reuse, R6, RZ ;  /* 0x0000000605047210 */ /* 0x040fe40007f3e0ff */
[----:B------:R-:W-:Y:S02]  /*4b040*/  IADD3 R50, P2, P3, R50, 0x1, R2 ;  /* 0x0000000132327810 */ /* 0x000fe40007b5e002 */
[----:B------:R-:W-:Y:S01]  /*4b050*/  IADD3 R6, P4, PT, R30, 0xb73, RZ ;  /* 0x00000b731e067810 */ /* 0x000fe20007f9e0ff */
[----:B------:R-:W-:Y:S01]  /*4b060*/  IMAD.X R5, R5, 0x1, R28, P1 ;  /* 0x0000000105057824 */ /* 0x000fe200008e061c */
[----:B------:R-:W-:Y:S01]  /*4b070*/  IADD3.X R9, PT, PT, R9, RZ, R2, P2, P3 ;  /* 0x000000ff09097210 */ /* 0x000fe200017e6402 */
[----:B------:R-:W-:Y:S01]  /*4b080*/  IMAD.MOV.U32 R2, RZ, RZ, R3 ;  /* 0x000000ffff027224 */ /* 0x000fe200078e0003 */
[----:B------:R-:W-:Y:S01]  /*4b090*/  IADD3.X R42, PT, PT, R34, 0x3, RZ, P4, !PT ;  /* 0x00000003222a7810 */ /* 0x000fe200027fe4ff */
[----:B------:R-:W-:-:S08]  /*4b0a0*/  IMAD.MOV.U32 R3, RZ, RZ, R10 ;  /* 0x000000ffff037224 */ /* 0x000fd000078e000a */
.L_x_290:
[----:B------:R-:W-:Y:S05]  /*4b0b0*/  BSYNC.RECONVERGENT B0 ;  /* 0x0000000000007941 */ /* 0x000fea0003800200 */
.L_x_288:
        /* <DEDUP_REMOVED lines=19> */
[----:B------:R-:W-:-:S04]  /*4b1f0*/  IMAD.WIDE.U32 R10, R42, R50, RZ ;  /* 0x000000322a0a7225 */ /* 0x000fc800078e00ff */
        /* <DEDUP_REMOVED lines=11> */
[----:B------:R-:W-:-:S04]  /*4b2b0*/  IMAD.WIDE.U32 R32, R50, R6, RZ ;  /* 0x0000000632207225 */ /* 0x000fc800078e00ff */
[-C--:B------:R-:W-:Y:S02]  /*4b2c0*/  IMAD R39, R50, R42.reuse, R29 ;  /* 0x0000002a32277224 */ /* 0x080fe400078e021d */
[----:B------:R-:W-:-:S04]  /*4b2d0*/  IMAD.WIDE.U32.X R30, R5, R42, R30, P1 ;  /* 0x0000002a051e7225 */ /* 0x000fc800008e041e */
[----:B------:R-:W-:Y:S01]  /*4b2e0*/  IMAD.WIDE.U32 R36, R2, R4, RZ ;  /* 0x0000000402247225 */ /* 0x000fe200078e00ff */
[----:B------:R-:W-:-:S03]  /*4b2f0*/  IADD3 R40, P5, P6, R32, R30, R41 ;  /* 0x0000001e20287210 */ /* 0x000fc60007ebe029 */
[----:B------:R-:W-:-:S04]  /*4b300*/  IMAD.WIDE.U32 R34, P2, R2, R5, R34 ;  /* 0x0000000502227225 */ /* 0x000fc80007840022 */
[----:B------:R-:W-:Y:S01]  /*4b310*/  IMAD.WIDE.U32 R44, R3, R50, RZ ;  /* 0x00000032032c7225 */ /* 0x000fe200078e00ff */
[----:B------:R-:W-:-:S03]  /*4b320*/  IADD3 RZ, P0, PT, R37, R34, RZ ;  /* 0x0000002225ff7210 */ /* 0x000fc60007f1e0ff */
        /* <DEDUP_REMOVED lines=12> */
[----:B------:R-:W-:Y:S02]  /*4b3f0*/  IMAD R37, R3, R6, RZ ;  /* 0x0000000603257224 */ /* 0x000fe400078e02ff */
[----:B------:R-:W-:Y:S02]  /*4b400*/  IMAD.MOV.U32 R38, RZ, RZ, R11 ;  /* 0x000000ffff267224 */ /* 0x000fe400078e000b */
[----:B------:R-:W-:Y:S02]  /*4b410*/  IMAD.MOV.U32 R32, RZ, RZ, R29 ;  /* 0x000000ffff207224 */ /* 0x000fe400078e001d */
[----:B------:R-:W-:-:S02]  /*4b420*/  IMAD R34, R2, R42, R37 ;  /* 0x0000002a02227224 */ /* 0x000fc400078e0225 */
[----:B------:R-:W-:Y:S01]  /*4b430*/  IMAD.WIDE.U32.X R38, R9, R42, R38, P3 ;  /* 0x0000002a09267225 */ /* 0x000fe200018e0426 */
[----:B------:R-:W-:-:S03]  /*4b440*/  ISETP.GE.U32.AND.EX P3, PT, R41, R10, PT, P4 ;  /* 0x0000000a2900720c */ /* 0x000fc60003f66140 */
[----:B------:R-:W-:Y:S01]  /*4b450*/  IMAD.WIDE.U32.X R32, R42, R42, R32, P6 ;  /* 0x0000002a2a207225 */ /* 0x000fe200030e0420 */
[----:B------:R-:W-:-:S03]  /*4b460*/  SEL R52, RZ, 0x1, P3 ;  /* 0x00000001ff347807 */ /* 0x000fc60001800000 */
[----:B------:R-:W-:-:S04]  /*4b470*/  IMAD.WIDE.U32 R42, R5, R50, RZ ;  /* 0x00000032052a7225 */ /* 0x000fc800078e00ff */
[----:B------:R-:W-:-:S04]  /*4b480*/  IMAD.WIDE.U32 R30, R2, R6, RZ ;  /* 0x00000006021e7225 */ /* 0x000fc800078e00ff */
[----:B------:R-:W-:-:S04]  /*4b490*/  IMAD.WIDE.U32 R36, R4, R50, RZ ;  /* 0x0000003204247225 */ /* 0x000fc800078e00ff */
[----:B------:R-:W-:-:S04]  /*4b4a0*/  IMAD.WIDE.U32 R42, P4, R4, R9, R42 ;  /* 0x00000009042a7225 */ /* 0x000fc8000788002a */
[----:B------:R-:W-:Y:S01]  /*4b4b0*/  IMAD.IADD R34, R31, 0x1, R34 ;  /* 0x000000011f227824 */ /* 0x000fe200078e0222 */
[----:B------:R-:W-:Y:S01]  /*4b4c0*/  IADD3 RZ, P3, PT, R37, R42, RZ ;  /* 0x0000002a25ff7210 */ /* 0x000fe20007f7e0ff */
[C---:B------:R-:W-:Y:S02]  /*4b4d0*/  IMAD.SHL.U32 R53, R30.reuse, 0x2, RZ ;  /* 0x000000021e357824 */ /* 0x040fe400078e00ff */
[----:B------:R-:W-:Y:S01]  /*4b4e0*/  IMAD.WIDE.U32 R48, R3, R2, RZ ;  /* 0x0000000203307225 */ /* 0x000fe200078e00ff */
        /* <DEDUP_REMOVED lines=35> */
[----:B------:R-:W-:Y:S02]  /*4b720*/  IMAD R23, R9, R2, RZ ;  /* 0x0000000209177224 */ /* 0x000fe400078e02ff */
[----:B------:R-:W-:Y:S01]  /*4b730*/  IMAD.WIDE.U32 R34, R2, R50, R38 ;  /* 0x0000003202227225 */ /* 0x000fe200078e0026 */
[----:B------:R-:W-:-:S02]  /*4b740*/  ISETP.GE.U32.AND.EX P6, PT, R41, R48, PT, P1 ;  /* 0x000000302900720c */ /* 0x000fc40003fc6110 */
[----:B------:R-:W-:Y:S01]  /*4b750*/  IADD3 R51, P1, PT, R32, R36, RZ ;  /* 0x0000002420337210 */ /* 0x000fe20007f3e0ff */
[C---:B------:R-:W-:Y:S01]  /*4b760*/  IMAD R47, R3.reuse, R50, R23 ;  /* 0x00000032032f7224 */ /* 0x040fe200078e0217 */
[----:B------:R-:W-:Y:S01]  /*4b770*/  SEL R23, RZ, 0x1, P2 ;  /* 0x00000001ff177807 */ /* 0x000fe20001000000 */
[----:B------:R-:W-:Y:S01]  /*4b780*/  IMAD.WIDE.U32.X R30, R3, R9, R30, P5 ;  /* 0x00000009031e7225 */ /* 0x000fe200028e041e */
[----:B------:R-:W-:Y:S02]  /*4b790*/  ISETP.LT.U32.OR.EX P0, PT, R48, R33, !P6, P0 ;  /* 0x000000213000720c */ /* 0x000fe40007701500 */
[C---:B------:R-:W-:Y:S01]  /*4b7a0*/  ISETP.GE.U32.AND P2, PT, R34.reuse, R38, PT ;  /* 0x000000262200720c */ /* 0x040fe20003f46070 */
[----:B------:R-:W-:Y:S01]  /*4b7b0*/  IMAD.X R48, R49, 0x1, R37, P1 ;  /* 0x0000000131307824 */ /* 0x000fe200008e0625 */
[----:B------:R-:W-:Y:S01]  /*4b7c0*/  IADD3 R36, P1, P5, R34, R10, R23 ;  /* 0x0000000a22247210 */ /* 0x000fe20007d3e017 */
[----:B------:R-:W-:Y:S01]  /*4b7d0*/  IMAD.IADD R10, R35, 0x1, R47 ;  /* 0x00000001230a7824 */ /* 0x000fe200078e022f */
[----:B------:R-:W-:Y:S01]  /*4b7e0*/  SEL R44, RZ, 0x1, !P0 ;  /* 0x00000001ff2c7807 */ /* 0x000fe20004000000 */
[----:B------:R-:W-:Y:S01]  /*4b7f0*/  IMAD.WIDE.U32 R2, R5, R4, RZ ;  /* 0x0000000405027225 */ /* 0x000fe200078e00ff */
[----:B------:R-:W-:-:S02]  /*4b800*/  ISETP.GE.U32.AND P0, PT, R36, R34, PT ;  /* 0x000000222400720c */ /* 0x000fc40003f06070 */
[C---:B------:R-:W-:Y:S01]  /*4b810*/  IADD3.X R23, PT, PT, R10.reuse, R11, RZ, P1, P5 ;  /* 0x0000000b0a177210 */ /* 0x040fe20000fea4ff */
[----:B------:R-:W-:Y:S01]  /*4b820*/  IMAD.WIDE.U32 R34, R9, R50, RZ ;  /* 0x0000003209227225 */ /* 0x000fe200078e00ff */
[----:B------:R-:W-:Y:S02]  /*4b830*/  IADD3 R44, P5, PT, R51, R44, RZ ;  /* 0x0000002c332c7210 */ /* 0x000fe40007fbe0ff */
[----:B------:R-:W-:Y:S02]  /*4b840*/  ISETP.GE.U32.AND.EX P2, PT, R10, R39, PT, P2 ;  /* 0x000000270a00720c */ /* 0x000fe40003f46120 */
[----:B------:R-:W-:Y:S01]  /*4b850*/  ISETP.GE.U32.AND.EX P0, PT, R23, R10, PT, P0 ;  /* 0x0000000a1700720c */ /* 0x000fe20003f06100 */
[----:B------:R-:W-:Y:S01]  /*4b860*/  IMAD.X R47, RZ, RZ, R48, P5 ;  /* 0x000000ffff2f7224 */ /* 0x000fe200028e0630 */
[----:B------:R-:W-:Y:S01]  /*4b870*/  ISETP.GE.U32.AND P1, PT, R44, R51, PT ;  /* 0x000000332c00720c */ /* 0x000fe20003f26070 */
[----:B------:R-:W-:Y:S01]  /*4b880*/  IMAD.WIDE.U32 R10, R4, R4, RZ ;  /* 0x00000004040a7225 */ /* 0x000fe200078e00ff */
[----:B------:R-:W-:-:S02]  /*4b890*/  SEL R10, RZ, 0x1, P2 ;  /* 0x00000001ff0a7807 */ /* 0x000fc40001000000 */
[----:B------:R-:W-:Y:S01]  /*4b8a0*/  SEL R33, RZ, 0x1, P0 ;  /* 0x00000001ff217807 */ /* 0x000fe20000000000 */
[----:B------:R-:W-:Y:S01]  /*4b8b0*/  IMAD.WIDE.U32 R2, P5, R4, R5, R2 ;  /* 0x0000000504027225 */ /* 0x000fe200078a0002 */
[----:B------:R-:W-:Y:S02]  /*4b8c0*/  ISETP.LT.U32.AND P2, PT, R51, R32, PT ;  /* 0x000000203300720c */ /* 0x000fe40003f41070 */
[----:B------:R-:W-:Y:S01]  /*4b8d0*/  ISETP.GE.U32.AND.EX P1, PT, R47, R48, PT, P1 ;  /* 0x000000302f00720c */ /* 0x000fe20003f26110 */
[----:B------:R-:W-:Y:S01]  /*4b8e0*/  IMAD.X R37, RZ, RZ, RZ, P5 ;  /* 0x000000ffff257224 */ /* 0x000fe200028e06ff */
[----:B------:R-:W-:Y:S01]  /*4b8f0*/  IADD3 RZ, P0, PT, R11, R2, RZ ;  /* 0x000000020bff7210 */ /* 0x000fe20007f1e0ff */
[----:B------:R-:W-:Y:S01]  /*4b900*/  IMAD.X R11, RZ, RZ, RZ, P4 ;  /* 0x000000ffff0b7224 */ /* 0x000fe200020e06ff */
[----:B------:R-:W-:Y:S01]  /*4b910*/  IADD3 R30, P4, P6, R33, R30, R10 ;  /* 0x0000001e211e7210 */ /* 0x000fe20007e9e00a */
[----:B------:R-:W-:Y:S01]  /*4b920*/  IMAD.WIDE.U32 R32, R50, R50, RZ ;  /* 0x0000003232207225 */ /* 0x000fe200078e00ff */
[----:B------:R-:W-:-:S02]  /*4b930*/  ISETP.LT.U32.OR.EX P2, PT, R48, R49, !P1, P2 ;  /* 0x000000313000720c */ /* 0x000fc40004f41520 */
[----:B------:R-:W-:Y:S01]  /*4b940*/  SHF.L.W.U32.HI R38, R45, 0x1, R36 ;  /* 0x000000012d267819 */ /* 0x000fe20000010e24 */
[----:B------:R-:W-:Y:S01]  /*4b950*/  IMAD.WIDE.U32 R34, P1, R50, R9, R34 ;  /* 0x0000000932227225 */ /* 0x000fe20007820022 */
[----:B------:R-:W-:Y:S02]  /*4b960*/  SHF.L.W.U32.HI R39, R36, 0x1, R23 ;  /* 0x0000000124277819 */ /* 0x000fe40000010e17 */
[----:B------:R-:W-:Y:S01]  /*4b970*/  SEL R45, RZ, 0x1, !P2 ;  /* 0x00000001ff2d7807 */ /* 0x000fe20005000000 */
[----:B------:R-:W-:Y:S01]  /*4b980*/  IMAD R32, R9, R4, RZ ;  /* 0x0000000409207224 */ /* 0x000fe200078e02ff */
[----:B------:R-:W-:Y:S01]  /*4b990*/  IADD3 RZ, P5, PT, R33, R34, RZ ;  /* 0x0000002221ff7210 */ /* 0x000fe20007fbe0ff */
[----:B------:R-:W-:Y:S01]  /*4b9a0*/  IMAD.MOV.U32 R36, RZ, RZ, R3 ;  /* 0x000000ffff247224 */ /* 0x000fe200078e0003 */
[----:B------:R-:W-:Y:S01]  /*4b9b0*/  IADD3.X R31, PT, PT, RZ, R31, RZ, P4, P6 ;  /* 0x0000001fff1f7210 */ /* 0x000fe200027ec4ff */
[----:B------:R-:W-:Y:S02]  /*4b9c0*/  IMAD R49, R5, R50, R32 ;  /* 0x0000003205317224 */ /* 0x000fe400078e0220 */
[----:B------:R-:W-:-:S04]  /*4b9d0*/  IMAD.WIDE.U32 R32, R4, R4, R38 ;  /* 0x0000000404207225 */ /* 0x000fc800078e0026 */
[----:B------:R-:W-:Y:S01]  /*4b9e0*/  IMAD.IADD R33, R2, 0x1, R33 ;  /* 0x0000000102217824 */ /* 0x000fe200078e0221 */
[-C--:B------:R-:W-:Y:S01]  /*4b9f0*/  IADD3 R45, P2, PT, R45, R32.reuse, RZ ;  /* 0x000000202d2d7210 */ /* 0x080fe20007f5e0ff */
[----:B------:R-:W-:Y:S02]  /*4ba00*/  IMAD.MOV.U32 R10, RZ, RZ, R43 ;  /* 0x000000ffff0a7224 */ /* 0x000fe400078e002b */
[----:B------:R-:W-:Y:S01]  /*4ba10*/  IMAD.WIDE.U32.X R36, R5, R5, R36, P0 ;  /* 0x0000000505247225 */ /* 0x000fe200000e0424 */
[----:B------:R-:W-:-:S03]  /*4ba20*/  ISETP.GE.U32.AND P0, PT, R45, R32, PT ;  /* 0x000000202d00720c */ /* 0x000fc60003f06070 */
[----:B------:R-:W-:Y:S01]  /*4ba30*/  IMAD.X R43, RZ, RZ, R33, P2 ;  /* 0x000000ffff2b7224 */ /* 0x000fe200010e0621 */
[----:B------:R-:W-:Y:S01]  /*4ba40*/  ISETP.LT.U32.AND P2, PT, R32, R38, PT ;  /* 0x000000262000720c */ /* 0x000fe20003f41070 */
[----:B------:R-:W-:-:S03]  /*4ba50*/  IMAD.WIDE.U32.X R10, R5, R9, R10, P3 ;  /* 0x00000009050a7225 */ /* 0x000fc600018e040a */
[----:B------:R-:W-:Y:S01]  /*4ba60*/  ISETP.GE.U32.AND.EX P0, PT, R43, R33, PT, P0 ;  /* 0x000000212b00720c */ /* 0x000fe20003f06100 */
[----:B------:R-:W-:-:S03]  /*4ba70*/  IMAD.WIDE.U32 R4, R4, R50, R30 ;  /* 0x0000003204047225 */ /* 0x000fc600078e001e */
[----:B------:R-:W-:Y:S01]  /*4ba80*/  ISETP.LT.U32.OR.EX P0, PT, R33, R39, !P0, P2 ;  /* 0x000000272100720c */ /* 0x000fe20004701520 */
[----:B------:R-:W-:Y:S01]  /*4ba90*/  IMAD.X R3, RZ, RZ, RZ, P1 ;  /* 0x000000ffff037224 */ /* 0x000fe200008e06ff */
[----:B------:R-:W-:Y:S01]  /*4baa0*/  ISETP.GE.U32.AND P1, PT, R4, R30, PT ;  /* 0x0000001e0400720c */ /* 0x000fe20003f26070 */
[----:B------:R-:W-:Y:S01]  /*4bab0*/  IMAD.MOV.U32 R2, RZ, RZ, R35 ;  /* 0x000000ffff027224 */ /* 0x000fe200078e0023 */
[----:B------:R-:W-:Y:S01]  /*4bac0*/  SEL R35, RZ, 0x1, !P0 ;  /* 0x00000001ff237807 */ /* 0x000fe20004000000 */
[----:B------:R-:W-:Y:S02]  /*4bad0*/  IMAD.IADD R32, R5, 0x1, R49 ;  /* 0x0000000105207824 */ /* 0x000fe400078e0231 */
[----:B------:R-:W-:Y:S01]  /*4bae0*/  IMAD.WIDE.U32.X R2, R9, R9, R2, P5 ;  /* 0x0000000909027225 */ /* 0x000fe200028e0402 */
[----:B------:R-:W-:Y:S02]  /*4baf0*/  SHF.L.W.U32.HI R9, R23, 0x1, R4 ;  /* 0x0000000117097819 */ /* 0x000fe40000010e04 */
[----:B------:R-:W-:-:S02]  /*4bb00*/  ISETP.GE.U32.AND.EX P1, PT, R32, R31, PT, P1 ;  /* 0x0000001f2000720c */ /* 0x000fc40003f26110 */
[----:B------:R-:W-:Y:S01]  /*4bb10*/  SHF.L.W.U32.HI R23, R4, 0x1, R32 ;  /* 0x0000000104177819 */ /* 0x000fe20000010e20 */
[----:B------:R-:W-:Y:S01]  /*4bb20*/  IMAD.WIDE.U32 R4, R43, 0x3d1, RZ ;  /* 0x000003d12b047825 */ /* 0x000fe200078e00ff */
[----:B------:R-:W-:Y:S02]  /*4bb30*/  IADD3 R36, P2, PT, R9, R36, RZ ;  /* 0x0000002409247210 */ /* 0x000fe40007f5e0ff */
[----:B------:R-:W-:Y:S02]  /*4bb40*/  SEL R31, RZ, 0x1, P1 ;  /* 0x00000001ff1f7807 */ /* 0x000fe40000800000 */
[C---:B------:R-:W-:Y:S01]  /*4bb50*/  IADD3 R35, P3, PT, R36.reuse, R35, RZ ;  /* 0x0000002324237210 */ /* 0x040fe20007f7e0ff */
[----:B------:R-:W-:Y:S01]  /*4bb60*/  IMAD.X R37, R23, 0x1, R37, P2 ;  /* 0x0000000117257824 */ /* 0x000fe200010e0625 */
[----:B------:R-:W-:Y:S01]  /*4bb70*/  IADD3 R10, P2, PT, R31, R10, RZ ;  /* 0x0000000a1f0a7210 */ /* 0x000fe20007f5e0ff */
[----:B------:R-:W-:Y:S01]  /*4bb80*/  IMAD.WIDE.U32 R30, R45, 0x3d1, RZ ;  /* 0x000003d12d1e7825 */ /* 0x000fe200078e00ff */
[----:B------:R-:W-:-:S02]  /*4bb90*/  ISETP.LT.U32.AND P0, PT, R36, R9, PT ;  /* 0x000000092400720c */ /* 0x000fc40003f01070 */
[----:B------:R-:W-:Y:S01]  /*4bba0*/  ISETP.GE.U32.AND P1, PT, R35, R36, PT ;  /* 0x000000242300720c */ /* 0x000fe20003f26070 */
[----:B------:R-:W-:Y:S01]  /*4bbb0*/  IMAD.X R36, RZ, RZ, R37, P3 ;  /* 0x000000ffff247224 */ /* 0x000fe200018e0625 */
[-C--:B------:R-:W-:Y:S01]  /*4bbc0*/  IADD3 R9, P3, PT, RZ, R30.reuse, RZ ;  /* 0x0000001eff097210 */ /* 0x080fe20007f7e0ff */
[----:B------:R-:W-:Y:S01]  /*4bbd0*/  IMAD.X R39, RZ, RZ, R11, P2 ;  /* 0x000000ffff277224 */ /* 0x000fe200010e060b */
[----:B------:R-:W-:Y:S01]  /*4bbe0*/  SHF.L.W.U32.HI R32, R32, 0x1, R10 ;  /* 0x0000000120207819 */ /* 0x000fe20000010e0a */
[----:B------:R-:W-:Y:S01]  /*4bbf0*/  IMAD.WIDE.U32 R4, P4, RZ, R45, R4 ;  /* 0x0000002dff047225 */ /* 0x000fe20007880004 */
[----:B------:R-:W-:Y:S02]  /*4bc00*/  ISETP.GE.U32.AND.EX P1, PT, R36, R37, PT, P1 ;  /* 0x000000252400720c */ /* 0x000fe40003f26110 */
[----:B------:R-:W-:Y:S01]  /*4bc10*/  SHF.L.W.U32.HI R33, R10, 0x1, R39 ;  /* 0x000000010a217819 */ /* 0x000fe20000010e27 */
[----:B------:R-:W-:Y:S01]  /*4bc20*/  IMAD.X R11, RZ, RZ, RZ, P4 ;  /* 0x000000ffff0b7224 */ /* 0x000fe200020e06ff */
[----:B------:R-:W-:Y:S01]  /*4bc30*/  ISETP.LT.U32.OR.EX P0, PT, R37, R23, !P1, P0 ;  /* 0x000000172500720c */ /* 0x000fe20004f01500 */
[----:B------:R-:W-:Y:S01]  /*4bc40*/  IMAD.MOV.U32 R10, RZ, RZ, R5 ;  /* 0x000000ffff0a7224 */ /* 0x000fe200078e0005 */
[----:B------:R-:W-:Y:S01]  /*4bc50*/  ISETP.GE.U32.AND P2, PT, R9, R30, PT ;  /* 0x0000001e0900720c */ /* 0x000fe20003f46070 */
[----:B------:R-:W-:Y:S01]  /*4bc60*/  IMAD.WIDE.U32 R50, R50, R50, R32 ;  /* 0x0000003232327225 */ /* 0x000fe200078e0020 */
[----:B------:R-:W-:-:S02]  /*4bc70*/  IADD3 R38, P4, PT, R31, R4, RZ ;  /* 0x000000041f267210 */ /* 0x000fc40007f9e0ff */
[----:B------:R-:W-:Y:S01]  /*4bc80*/  SEL R37, RZ, 0x1, !P0 ;  /* 0x00000001ff257807 */ /* 0x000fe20004000000 */
[----:B------:R-:W-:Y:S01]  /*4bc90*/  IMAD.WIDE.U32 R30, R36, 0x3d1, RZ ;  /* 0x000003d1241e7825 */ /* 0x000fe200078e00ff */
[----:B------:R-:W-:-:S03]  /*4bca0*/  ISETP.LT.U32.AND P0, PT, R50, R32, PT ;  /* 0x000000203200720c */ /* 0x000fc60003f01070 */
[----:B------:R-:W-:Y:S02]  /*4bcb0*/  IMAD.X R23, R38, 0x1, R45, P3 ;  /* 0x0000000126177824 */ /* 0x000fe400018e062d */
[----:B------:R-:W-:Y:S01]  /*4bcc0*/  IMAD.WIDE.U32.X R10, RZ, R43, R10, P4 ;  /* 0x0000002bff0a7225 */ /* 0x000fe200020e040a */
[----:B------:R-:W-:Y:S02]  /*4bcd0*/  IADD3 R37, P4, PT, R37, R50, RZ ;  /* 0x0000003225257210 */ /* 0x000fe40007f9e0ff */
[----:B------:R-:W-:Y:S01]  /*4bce0*/  ISETP.GE.U32.AND.EX P2, PT, R23, R38, PT, P2 ;  /* 0x000000261700720c */ /* 0x000fe20003f46120 */
[----:B------:R-:W-:Y:S01]  /*4bcf0*/  IMAD.WIDE.U32 R4, R35, 0x3d1, RZ ;  /* 0x000003d123047825 */ /* 0x000fe200078e00ff */
[----:B------:R-:W-:-:S03]  /*4bd00*/  ISETP.GE.U32.AND P1, PT, R37, R50, PT ;  /* 0x000000322500720c */ /* 0x000fc60003f26070 */
[----:B------:R-:W-:Y:S01]  /*4bd10*/  IMAD.IADD R49, R34, 0x1, R51 ;  /* 0x0000000122317824 */ /* 0x000fe200078e0233 */
[-C--:B------:R-:W-:Y:S01]  /*4bd20*/  IADD3 R10, P3, PT, R10, R4.reuse, RZ ;  /* 0x000000040a0a7210 */ /* 0x080fe20007f7e0ff */
[----:B------:R-:W-:Y:S01]  /*4bd30*/  IMAD.WIDE.U32 R30, P6, RZ, R35, R30 ;  /* 0x00000023ff1e7225 */ /* 0x000fe200078c001e */
[----:B------:R-:W-:Y:S02]  /*4bd40*/  SEL R34, RZ, 0x1, P2 ;  /* 0x00000001ff227807 */ /* 0x000fe40001000000 */
[C---:B------:R-:W-:Y:S01]  /*4bd50*/  ISETP.GE.U32.AND P2, PT, R10.reuse, R4, PT ;  /* 0x000000040a00720c */ /* 0x040fe20003f46070 */
[----:B------:R-:W-:Y:S01]  /*4bd60*/  IMAD.X R38, RZ, RZ, R49, P4 ;  /* 0x000000ffff267224 */ /* 0x000fe200020e0631 */
[----:B------:R-:W-:Y:S01]  /*4bd70*/  IADD3 R45, P5, PT, R5, R30, RZ ;  /* 0x0000001e052d7210 */ /* 0x000fe20007fbe0ff */
[----:B------:R-:W-:Y:S01]  /*4bd80*/  IMAD.X R5, RZ, RZ, RZ, P6 ;  /* 0x000000ffff057224 */ /* 0x000fe200030e06ff */
[----:B------:R-:W-:Y:S01]  /*4bd90*/  IADD3 R43, P4, PT, R10, R43, RZ ;  /* 0x0000002b0a2b7210 */ /* 0x000fe20007f9e0ff */
[----:B------:R-:W-:Y:S01]  /*4bda0*/  IMAD.MOV.U32 R4, RZ, RZ, R31 ;  /* 0x000000ffff047224 */ /* 0x000fe200078e001f */
[----:B------:R-:W-:Y:S01]  /*4bdb0*/  ISETP.GE.U32.AND.EX P1, PT, R38, R49, PT, P1 ;  /* 0x000000312600720c */ /* 0x000fe20003f26110 */
[----:B------:R-:W-:Y:S01]  /*4bdc0*/  IMAD.X R32, R45, 0x1, R11, P3 ;  /* 0x000000012d207824 */ /* 0x000fe200018e060b */
[----:B------:R-:W-:Y:S01]  /*4bdd0*/  IADD3 R34, P6, PT, R43, R34, RZ ;  /* 0x000000222b227210 */ /* 0x000fe20007fde0ff */
[----:B------:R-:W-:Y:S01]  /*4bde0*/  IMAD.WIDE.U32.X R30, RZ, R36, R4, P5 ;  /* 0x00000024ff1e7225 */ /* 0x000fe200028e0404 */
[----:B------:R-:W-:-:S02]  /*4bdf0*/  ISETP.LT.U32.OR.EX P0, PT, R49, R33, !P1, P0 ;  /* 0x000000213100720c */ /* 0x000fc40004f01500 */
[----:B------:R-:W-:Y:S01]  /*4be00*/  ISETP.LT.U32.AND P1, PT, R43, R10, PT ;  /* 0x0000000a2b00720c */ /* 0x000fe20003f21070 */
[----:B------:R-:W-:Y:S01]  /*4be10*/  IMAD.X R33, R32, 0x1, R35, P4 ;  /* 0x0000000120217824 */ /* 0x000fe200020e0623 */
[----:B------:R-:W-:Y:S01]  /*4be20*/  ISETP.GE.U32.AND P3, PT, R34, R43, PT ;  /* 0x0000002b2200720c */ /* 0x000fe20003f66070 */
[----:B------:R-:W-:Y:S01]  /*4be30*/  IMAD.WIDE.U32 R10, R38, 0x3d1, RZ ;  /* 0x000003d1260a7825 */ /* 0x000fe200078e00ff */
[----:B------:R-:W-:Y:S02]  /*4be40*/  ISETP.GE.U32.AND.EX P2, PT, R32, R45, PT, P2 ;  /* 0x0000002d2000720c */ /* 0x000fe40003f46120 */
[----:B------:R-:W-:Y:S01]  /*4be50*/  SHF.R.U32.HI R45, RZ, 0x1f, R39 ;  /* 0x0000001fff2d7819 */ /* 0x000fe20000011627 */
[----:B------:R-:W-:Y:S01]  /*4be60*/  IMAD.X R35, RZ, RZ, R33, P6 ;  /* 0x000000ffff237224 */ /* 0x000fe200030e0621 */
[----:B------:R-:W-:Y:S01]  /*4be70*/  SEL R43, RZ, 0x1, P2 ;  /* 0x00000001ff2b7807 */ /* 0x000fe20001000000 */
[----:B------:R-:W-:Y:S01]  /*4be80*/  IMAD.WIDE.U32 R4, R37, 0x3d1, RZ ;  /* 0x000003d125047825 */ /* 0x000fe200078e00ff */
[----:B------:R-:W-:-:S02]  /*4be90*/  SEL R39, RZ, 0x1, !P0 ;  /* 0x00000001ff277807 */ /* 0x000fc40004000000 */
[----:B------:R-:W-:Y:S01]  /*4bea0*/  ISETP.GE.U32.AND.EX P3, PT, R35, R33, PT, P3 ;  /* 0x000000212300720c */ /* 0x000fe20003f66130 */
[----:B------:R-:W-:-:S03]  /*4beb0*/  IMAD.WIDE.U32 R10, P2, RZ, R37, R10 ;  /* 0x00000025ff0a7225 */ /* 0x000fc6000784000a */
[----:B------:R-:W-:Y:S01]  /*4bec0*/  ISETP.LT.U32.OR.EX P0, PT, R33, R32, !P3, P1 ;  /* 0x000000202100720c */ /* 0x000fe20005f01510 */
[----:B------:R-:W-:Y:S01]  /*4bed0*/  IMAD.X R33, RZ, RZ, RZ, P2 ;  /* 0x000000ffff217224 */ /* 0x000fe200010e06ff */
[----:B------:R-:W-:Y:S01]  /*4bee0*/  IADD3 R43, P5, P3, R4, R30, R43 ;  /* 0x0000001e042b7210 */ /* 0x000fe20007bbe02b */
[----:B------:R-:W-:Y:S01]  /*4bef0*/  IMAD.MOV.U32 R32, RZ, RZ, R11 ;  /* 0x000000ffff207224 */ /* 0x000fe200078e000b */
[----:B------:R-:W-:Y:S02]  /*4bf00*/  IADD3 R39, P4, P1, R39, R45, R2 ;  /* 0x0000002d27277210 */ /* 0x000fe4000799e002 */
[----:B------:R-:W-:Y:S02]  /*4bf10*/  IADD3 R45, P6, PT, R5, R10, RZ ;  /* 0x0000000a052d7210 */ /* 0x000fe40007fde0ff */
[----:B------:R-:W-:Y:S02]  /*4bf20*/  IADD3 R5, P2, PT, R43, R36, RZ ;  /* 0x000000242b057210 */ /* 0x000fe40007f5e0ff */
[----:B------:R-:W-:Y:S01]  /*4bf30*/  SEL R36, RZ, 0x1, !P0 ;  /* 0x00000001ff247807 */ /* 0x000fe20004000000 */
[----:B------:R-:W-:Y:S01]  /*4bf40*/  IMAD.WIDE.U32.X R32, RZ, R38, R32, P6 ;  /* 0x00000026ff207225 */ /* 0x000fe200030e0420 */
[----:B------:R-:W-:-:S02]  /*4bf50*/  IADD3.X R30, PT, PT, R45, R31, RZ, P5, P3 ;  /* 0x0000001f2d1e7210 */ /* 0x000fc40002fe64ff */
[----:B------:R-:W-:Y:S02]  /*4bf60*/  IADD3.X R31, PT, PT, RZ, RZ, R3, P4, P1 ;  /* 0x000000ffff1f7210 */ /* 0x000fe400027e2403 */
[----:B------:R-:W-:Y:S01]  /*4bf70*/  IADD3 R36, P4, PT, R5, R36, RZ ;  /* 0x0000002405247210 */ /* 0x000fe20007f9e0ff */
[----:B------:R-:W-:Y:S01]  /*4bf80*/  IMAD.X R10, R30, 0x1, R37, P2 ;  /* 0x000000011e0a7824 */ /* 0x000fe200010e0625 */
[----:B------:R-:W-:Y:S01]  /*4bf90*/  ISETP.GE.U32.AND P0, PT, R43, R4, PT ;  /* 0x000000042b00720c */ /* 0x000fe20003f06070 */
[----:B------:R-:W-:Y:S01]  /*4bfa0*/  IMAD.WIDE.U32 R2, R31, 0x3d1, RZ ;  /* 0x000003d11f027825 */ /* 0x000fe200078e00ff */
[----:B------:R-:W-:Y:S02]  /*4bfb0*/  ISETP.GE.U32.AND P1, PT, R36, R5, PT ;  /* 0x000000052400720c */ /* 0x000fe40003f26070 */
[----:B------:R-:W-:Y:S01]  /*4bfc0*/  ISETP.GE.U32.AND.EX P0, PT, R30, R45, PT, P0 ;  /* 0x0000002d1e00720c */ /* 0x000fe20003f06100 */
[----:B------:R-:W-:Y:S01]  /*4bfd0*/  IMAD.X R37, RZ, RZ, R10, P4 ;  /* 0x000000ffff257224 */ /* 0x000fe200020e060a */
[----:B------:R-:W-:Y:S01]  /*4bfe0*/  ISETP.LT.U32.AND P3, PT, R5, R43, PT ;  /* 0x0000002b0500720c */ /* 0x000fe20003f61070 */
[----:B------:R-:W-:Y:S01]  /*4bff0*/  IMAD.WIDE.U32 R4, R39, 0x3d1, RZ ;  /* 0x000003d127047825 */ /* 0x000fe200078e00ff */
[----:B------:R-:W-:-:S02]  /*4c000*/  SEL R43, RZ, 0x1, P0 ;  /* 0x00000001ff2b7807 */ /* 0x000fc40000000000 */
        /* <DEDUP_REMOVED lines=79> */
.L_x_296:
[----:B------:R-:W-:Y:S05]  /*4c500*/  BSYNC.RECONVERGENT B0 ;  /* 0x0000000000007941 */ /* 0x000fea0003800200 */
.L_x_295:
        /* <DEDUP_REMOVED lines=54> */
.L_x_298:
        /* <DEDUP_REMOVED lines=52> */
.L_x_301:
[----:B------:R-:W-:Y:S05]  /*4cbb0*/  BSYNC.RELIABLE B1 ;  /* 0x0000000000017941 */ /* 0x000fea0003800100 */
.L_x_300:
        /* <DEDUP_REMOVED lines=53> */
.L_x_303:
[----:B------:R-:W-:Y:S05]  /*4cf10*/  BSYNC.RELIABLE B1 ;  /* 0x0000000000017941 */ /* 0x000fea0003800100 */
.L_x_302:
        /* <DEDUP_REMOVED lines=27> */
.L_x_299:
[----:B------:R-:W-:Y:S05]  /*4d0d0*/  BSYNC.RECONVERGENT B0 ;  /* 0x0000000000007941 */ /* 0x000fea0003800200 */
.L_x_297:
        /* <DEDUP_REMOVED lines=51> */
[----:B------:R-:W-:-:S04]  /*4d410*/  IMAD.WIDE.U32 R36, R5, R6, RZ ;  /* 0x0000000605247225 */ /* 0x000fc800078e00ff */
[----:B------:R-:W-:-:S04]  /*4d420*/  IMAD.WIDE.U32 R44, P1, R5, R3, R44 ;  /* 0x00000003052c7225 */ /* 0x000fc8000782002c */
[----:B------:R-:W-:Y:S01]  /*4d430*/  IMAD R34, R5, R42, R34 ;  /* 0x0000002a05227224 */ /* 0x000fe200078e0222 */
[----:B------:R-:W-:Y:S01]  /*4d440*/  IADD3 RZ, P5, PT, R37, R44, RZ ;  /* 0x0000002c25ff7210 */ /* 0x000fe20007fbe0ff */
        /* <DEDUP_REMOVED lines=16> */
[----:B------:R-:W-:Y:S02]  /*4d550*/  IMAD.X R11, RZ, RZ, RZ, P2 ;  /* 0x000000ffff0b7224 */ /* 0x000fe400010e06ff */
[----:B------:R-:W-:-:S04]  /*4d560*/  IMAD.WIDE.U32 R48, P2, R5, R50, R48 ;  /* 0x0000003205307225 */ /* 0x000fc80007840030 */
[----:B------:R-:W-:Y:S01]  /*4d570*/  IMAD.X R46, R44, 0x1, R33, P6 ;  /* 0x000000012c2e7824 */ /* 0x000fe200030e0621 */
[----:B------:R-:W-:Y:S01]  /*4d580*/  ISETP.GE.U32.AND P6, PT, R42, R36, PT ;  /* 0x000000242a00720c */ /* 0x000fe20003fc6070 */
[----:B------:R-:W-:Y:S01]  /*4d590*/  IMAD.X R37, RZ, RZ, RZ, P2 ;  /* 0x000000ffff257224 */ /* 0x000fe200010e06ff */
[----:B------:R-:W-:Y:S01]  /*4d5a0*/  SHF.L.W.U32.HI R33, R51, 0x1, R4 ;  /* 0x0000000133217819 */ /* 0x000fe20000010e04 */
[----:B------:R-:W-:Y:S01]  /*4d5b0*/  IMAD.MOV.U32 R30, RZ, RZ, R45 ;  /* 0x000000ffff1e7224 */ /* 0x000fe200078e002d */
[----:B------:R-:W-:Y:S01]  /*4d5c0*/  ISETP.GE.U32.AND.EX P2, PT, R46, R44, PT, P6 ;  /* 0x0000002c2e00720c */ /* 0x000fe20003f46160 */
[----:B------:R-:W-:Y:S01]  /*4d5d0*/  IMAD.X R31, RZ, RZ, RZ, P1 ;  /* 0x000000ffff1f7224 */ /* 0x000fe200008e06ff */
[----:B------:R-:W-:Y:S01]  /*4d5e0*/  IADD3 RZ, P1, PT, R47, R48, RZ ;  /* 0x000000302fff7210 */ /* 0x000fe20007f3e0ff */
        /* <DEDUP_REMOVED lines=33> */
[----:B------:R-:W-:-:S02]  /*4d800*/  SEL R33, RZ, 0x1, !P0 ;  /* 0x00000001ff217807 */ /* 0x000fc40004000000 */
[----:B------:R-:W-:Y:S01]  /*4d810*/  ISETP.GE.U32.AND P0, PT, R36, R4, PT ;  /* 0x000000042400720c */ /* 0x000fe20003f06070 */
[----:B------:R-:W-:Y:S01]  /*4d820*/  IMAD.WIDE.U32 R4, R9, R23, RZ ;  /* 0x0000001709047225 */ /* 0x000fe200078e00ff */
[----:B------:R-:W-:Y:S02]  /*4d830*/  IADD3.X R48, PT, PT, R35, R11, RZ, P1, P5 ;  /* 0x0000000b23307210 */ /* 0x000fe40000fea4ff */
[----:B------:R-:W-:Y:S01]  /*4d840*/  IADD3 R44, P5, PT, R34, R33, RZ ;  /* 0x00000021222c7210 */ /* 0x000fe20007fbe0ff */
[----:B------:R-:W-:Y:S01]  /*4d850*/  IMAD.WIDE.U32 R10, R23, R23, RZ ;  /* 0x00000017170a7225 */ /* 0x000fe200078e00ff */
[----:B------:R-:W-:Y:S02]  /*4d860*/  ISETP.GE.U32.AND.EX P2, PT, R35, R39, PT, P2 ;  /* 0x000000272300720c */ /* 0x000fe40003f46120 */
[----:B------:R-:W-:Y:S01]  /*4d870*/  ISETP.GE.U32.AND.EX P0, PT, R48, R35, PT, P0 ;  /* 0x000000233000720c */ /* 0x000fe20003f06100 */
[----:B------:R-:W-:Y:S01]  /*4d880*/  IMAD.X R47, RZ, RZ, R50, P5 ;  /* 0x000000ffff2f7224 */ /* 0x000fe200028e0632 */
[----:B------:R-:W-:Y:S01]  /*4d890*/  ISETP.GE.U32.AND P1, PT, R44, R34, PT ;  /* 0x000000222c00720c */ /* 0x000fe20003f26070 */
[----:B------:R-:W-:Y:S01]  /*4d8a0*/  IMAD.WIDE.U32 R4, P5, R23, R9, R4 ;  /* 0x0000000917047225 */ /* 0x000fe200078a0004 */
[----:B------:R-:W-:-:S02]  /*4d8b0*/  SEL R10, RZ, 0x1, P2 ;  /* 0x00000001ff0a7807 */ /* 0x000fc40001000000 */
[----:B------:R-:W-:Y:S01]  /*4d8c0*/  ISETP.LT.U32.AND P2, PT, R34, R32, PT ;  /* 0x000000202200720c */ /* 0x000fe20003f41070 */
[----:B------:R-:W-:Y:S01]  /*4d8d0*/  IMAD.WIDE.U32 R34, R3, R6, RZ ;  /* 0x0000000603227225 */ /* 0x000fe200078e00ff */
[----:B------:R-:W-:Y:S02]  /*4d8e0*/  SEL R33, RZ, 0x1, P0 ;  /* 0x00000001ff217807 */ /* 0x000fe40000000000 */
        /* <DEDUP_REMOVED lines=23> */
[----:B------:R-:W-:Y:S01]  /*4da60*/  IMAD.X R9, RZ, RZ, R49, P2 ;  /* 0x000000ffff097224 */ /* 0x000fe200010e0631 */
[----:B------:R-:W-:Y:S01]  /*4da70*/  ISETP.LT.U32.AND P2, PT, R32, R38, PT ;  /* 0x000000262000720c */ /* 0x000fe20003f41070 */
[----:B------:R-:W-:-:S03]  /*4da80*/  IMAD.WIDE.U32 R4, R23, R6, R30 ;  /* 0x0000000617047225 */ /* 0x000fc600078e001e */
[----:B------:R-:W-:Y:S01]  /*4da90*/  ISETP.GE.U32.AND.EX P0, PT, R9, R49, PT, P0 ;  /* 0x000000310900720c */ /* 0x000fe20003f06100 */
[----:B------:R-:W-:Y:S01]  /*4daa0*/  IMAD.X R33, RZ, RZ, RZ, P1 ;  /* 0x000000ffff217224 */ /* 0x000fe200008e06ff */
[----:B------:R-:W-:Y:S01]  /*4dab0*/  ISETP.GE.U32.AND P1, PT, R4, R30, PT ;  /* 0x0000001e0400720c */ /* 0x000fe20003f26070 */
[----:B------:R-:W-:Y:S01]  /*4dac0*/  IMAD.MOV.U32 R32, RZ, RZ, R35 ;  /* 0x000000ffff207224 */ /* 0x000fe200078e0023 */
[----:B------:R-:W-:Y:S01]  /*4dad0*/  ISETP.LT.U32.OR.EX P0, PT, R49, R39, !P0, P2 ;  /* 0x000000273100720c */ /* 0x000fe20004701520 */
[----:B------:R-:W-:Y:S02]  /*4dae0*/  IMAD.IADD R38, R5, 0x1, R43 ;  /* 0x0000000105267824 */ /* 0x000fe400078e022b */
[----:B------:R-:W-:Y:S01]  /*4daf0*/  IMAD.WIDE.U32.X R32, R3, R3, R32, P5 ;  /* 0x0000000303207225 */ /* 0x000fe200028e0420 */
[----:B------:R-:W-:Y:S02]  /*4db00*/  SHF.L.W.U32.HI R3, R48, 0x1, R4 ;  /* 0x0000000130037819 */ /* 0x000fe40000010e04 */
[----:B------:R-:W-:-:S02]  /*4db10*/  ISETP.GE.U32.AND.EX P1, PT, R38, R31, PT, P1 ;  /* 0x0000001f2600720c */ /* 0x000fc40003f26110 */
        /* <DEDUP_REMOVED lines=78> */
[----:B------:R-:W-:Y:S01]  /*4e000*/  ISETP.LT.U32.AND P3, PT, R43, R30, PT ;  /* 0x0000001e2b00720c */ /* 0x000fe20003f61070 */
[----:B------:R-:W-:Y:S01]  /*4e010*/  IMAD.X R37, RZ, RZ, R48, P4 ;  /* 0x000000ffff257224 */ /* 0x000fe200020e0630 */
[----:B------:R-:W-:-:S04]  /*4e020*/  SEL R43, RZ, 0x1, P0 ;  /* 0x00000001ff2b7807 */ /* 0x000fc80000000000 */
        /* <DEDUP_REMOVED lines=18> */
[----:B------:R-:W-:Y:S01]  /*4e150*/  ISETP.GE.U32.AND.EX P1, PT, R39, R4, PT, P1 ;  /* 0x000000042700720c */ /* 0x000fe20003f26110 */
[----:B------:R-:W-:Y:S01]  /*4e160*/  IMAD.MOV.U32 R30, RZ, RZ, RZ ;  /* 0x000000ffff1e7224 */ /* 0x000fe200078e00ff */
        /* <DEDUP_REMOVED lines=59> */
.L_x_305:
[----:B------:R-:W-:Y:S05]  /*4e520*/  BSYNC.RECONVERGENT B0 ;  /* 0x0000000000007941 */ /* 0x000fea0003800200 */
.L_x_304:
        /* <DEDUP_REMOVED lines=54> */
.L_x_307:
        /* <DEDUP_REMOVED lines=52> */
.L_x_310:
[----:B------:R-:W-:Y:S05]  /*4ebd0*/  BSYNC.RELIABLE B1 ;  /* 0x0000000000017941 */ /* 0x000fea0003800100 */
.L_x_309:
        /* <DEDUP_REMOVED lines=53> */
.L_x_312:
[----:B------:R-:W-:Y:S05]  /*4ef30*/  BSYNC.RELIABLE B1 ;  /* 0x0000000000017941 */ /* 0x000fea0003800100 */
.L_x_311:
        /* <DEDUP_REMOVED lines=27> */
.L_x_308:
[----:B------:R-:W-:Y:S05]  /*4f0f0*/  BSYNC.RECONVERGENT B0 ;  /* 0x0000000000007941 */ /* 0x000fea0003800200 */
.L_x_306:
        /* <DEDUP_REMOVED lines=201> */
[C---:B------:R-:W-:Y:S01]  /*4fd90*/  ISETP.GE.U32.AND P2, PT, R10.reuse, R30, PT ;  /* 0x0000001e0a00720c */ /* 0x040fe20003f46070 */
[----:B------:R-:W-:Y:S01]  /*4fda0*/  IMAD.X R45, RZ, RZ, R49, P4 ;  /* 0x000000ffff2d7224 */ /* 0x000fe200020e0631 */
[----:B------:R-:W-:Y:S01]  /*4fdb0*/  IADD3 R36, P4, PT, R10, R9, RZ ;  /* 0x000000090a247210 */ /* 0x000fe20007f9e0ff */
[----:B------:R-:W-:Y:S01]  /*4fdc0*/  IMAD.X R5, RZ, RZ, RZ, P6 ;  /* 0x000000ffff057224 */ /* 0x000fe200030e06ff */
[----:B------:R-:W-:Y:S01]  /*4fdd0*/  IADD3 R31, P5, PT, R31, R38, RZ ;  /* 0x000000261f1f7210 */ /* 0x000fe20007fbe0ff */
[----:B------:R-:W-:Y:S01]  /*4fde0*/  IMAD.MOV.U32 R4, RZ, RZ, R39 ;  /* 0x000000ffff047224 */ /* 0x000fe200078e0027 */
[----:B------:R-:W-:Y:S02]  /*4fdf0*/  ISETP.GE.U32.AND.EX P1, PT, R45, R49, PT, P1 ;  /* 0x000000312d00720c */ /* 0x000fe40003f26110 */
[----:B------:R-:W-:Y:S01]  /*4fe00*/  IADD3 R9, P6, PT, R36, R51, RZ ;  /* 0x0000003324097210 */ /* 0x000fe20007fde0ff */
[----:B------:R-:W-:Y:S01]  /*4fe10*/  IMAD.X R34, R31, 0x1, R11, P3 ;  /* 0x000000011f227824 */ /* 0x000fe200018e060b */
[----:B------:R-:W-:-:S02]  /*4fe20*/  ISETP.LT.U32.OR.EX P0, PT, R49, R37, !P1, P0 ;  /* 0x000000253100720c */ /* 0x000fc40004f01500 */
[----:B------:R-:W-:Y:S01]  /*4fe30*/  ISETP.LT.U32.AND P1, PT, R36, R10, PT ;  /* 0x0000000a2400720c */ /* 0x000fe20003f21070 */
[----:B------:R-:W-:Y:S01]  /*4fe40*/  IMAD.WIDE.U32 R10, R45, 0x3d1, RZ ;  /* 0x000003d12d0a7825 */ /* 0x000fe200078e00ff */
[----:B------:R-:W-:Y:S02]  /*4fe50*/  ISETP.GE.U32.AND P3, PT, R9, R36, PT ;  /* 0x000000240900720c */ /* 0x000fe40003f66070 */
[C---:B------:R-:W-:Y:S01]  /*4fe60*/  ISETP.GE.U32.AND.EX P2, PT, R34.reuse, R31, PT, P2 ;  /* 0x0000001f2200720c */ /* 0x040fe20003f46120 */
[----:B------:R-:W-:Y:S01]  /*4fe70*/  IMAD.X R36, R34, 0x1, R23, P4 ;  /* 0x0000000122247824 */ /* 0x000fe200020e0617 */
[----:B------:R-:W-:Y:S01]  /*4fe80*/  SHF.R.U32.HI R37, RZ, 0x1f, R35 ;  /* 0x0000001fff257819 */ /* 0x000fe20000011623 */
[----:B------:R-:W-:Y:S01]  /*4fe90*/  IMAD.WIDE.U32.X R30, RZ, R43, R4, P5 ;  /* 0x0000002bff1e7225 */ /* 0x000fe200028e0404 */
[----:B------:R-:W-:Y:S02]  /*4fea0*/  SEL R35, RZ, 0x1, P2 ;  /* 0x00000001ff237807 */ /* 0x000fe40001000000 */
[----:B------:R-:W-:Y:S01]  /*4feb0*/  SEL R39, RZ, 0x1, !P0 ;  /* 0x00000001ff277807 */ /* 0x000fe20004000000 */
[----:B------:R-:W-:-:S02]  /*4fec0*/  IMAD.X R23, RZ, RZ, R36, P6 ;  /* 0x000000ffff177224 */ /* 0x000fc400030e0624 */
[----:B------:R-:W-:-:S03]  /*4fed0*/  IMAD.WIDE.U32 R4, R48, 0x3d1, RZ ;  /* 0x000003d130047825 */ /* 0x000fc600078e00ff */
[----:B------:R-:W-:Y:S01]  /*4fee0*/  ISETP.GE.U32.AND.EX P3, PT, R23, R36, PT, P3 ;  /* 0x000000241700720c */ /* 0x000fe20003f66130 */
[----:B------:R-:W-:-:S03]  /*4fef0*/  IMAD.WIDE.U32 R10, P2, RZ, R48, R10 ;  /* 0x00000030ff0a7225 */ /* 0x000fc6000784000a */
[----:B------:R-:W-:Y:S01]  /*4ff00*/  ISETP.LT.U32.OR.EX P0, PT, R36, R34, !P3, P1 ;  /* 0x000000222400720c */ /* 0x000fe20005f01510 */
[----:B------:R-:W-:Y:S01]  /*4ff10*/  IMAD.MOV.U32 R34, RZ, RZ, R11 ;  /* 0x000000ffff227224 */ /* 0x000fe200078e000b */
[----:B------:R-:W-:Y:S01]  /*4ff20*/  IADD3 R30, P5, P3, R4, R30, R35 ;  /* 0x0000001e041e7210 */ /* 0x000fe20007bbe023 */
[----:B------:R-:W-:Y:S01]  /*4ff30*/  IMAD.X R35, RZ, RZ, RZ, P2 ;  /* 0x000000ffff237224 */ /* 0x000fe200010e06ff */
[----:B------:R-:W-:Y:S02]  /*4ff40*/  IADD3 R5, P6, PT, R5, R10, RZ ;  /* 0x0000000a05057210 */ /* 0x000fe40007fde0ff */
[----:B------:R-:W-:Y:S02]  /*4ff50*/  IADD3 R39, P4, P1, R39, R37, R32 ;  /* 0x0000002527277210 */ /* 0x000fe4000799e020 */
[----:B------:R-:W-:Y:S01]  /*4ff60*/  IADD3 R43, P2, PT, R30, R43, RZ ;  /* 0x0000002b1e2b7210 */ /* 0x000fe20007f5e0ff */
[----:B------:R-:W-:Y:S01]  /*4ff70*/  IMAD.WIDE.U32.X R34, RZ, R45, R34, P6 ;  /* 0x0000002dff227225 */ /* 0x000fe200030e0422 */
[----:B------:R-:W-:-:S02]  /*4ff80*/  SEL R36, RZ, 0x1, !P0 ;  /* 0x00000001ff247807 */ /* 0x000fc40004000000 */
[----:B------:R-:W-:Y:S01]  /*4ff90*/  IADD3.X R31, PT, PT, R5, R31, RZ, P5, P3 ;  /* 0x0000001f051f7210 */ /* 0x000fe20002fe64ff */
[----:B------:R-:W-:Y:S01]  /*4ffa0*/  IMAD.WIDE.U32 R10, R39, 0x3d1, RZ ;  /* 0x000003d1270a7825 */ /* 0x000fe200078e00ff */
        /* <DEDUP_REMOVED lines=89> */
.L_x_314:
[----:B------:R-:W-:Y:S05]  /*50540*/  BSYNC.RECONVERGENT B0 ;  /* 0x0000000000007941 */ /* 0x000fea0003800200 */
.L_x_313:
        /* <DEDUP_REMOVED lines=54> */
.L_x_316:
        /* <DEDUP_REMOVED lines=53> */
.L_x_319:
[----:B------:R-:W-:Y:S05]  /*50c00*/  BSYNC.RELIABLE B1 ;  /* 0x0000000000017941 */ /* 0x000fea0003800100 */
.L_x_318:
        /* <DEDUP_REMOVED lines=51> */
.L_x_321:
[----:B------:R-:W-:Y:S05]  /*50f40*/  BSYNC.RELIABLE B1 ;  /* 0x0000000000017941 */ /* 0x000fea0003800100 */
.L_x_320:
        /* <DEDUP_REMOVED lines=27> */
.L_x_317:
[----:B------:R-:W-:Y:S05]  /*51100*/  BSYNC.RECONVERGENT B0 ;  /* 0x0000000000007941 */ /* 0x000fea0003800200 */
.L_x_315:
        /* <DEDUP_REMOVED lines=53> */
[----:B------:R-:W-:Y:S01]  /*51460*/  IMAD R45, R8, R54, R29 ;  /* 0x00000036082d7224 */ /* 0x000fe200078e021d */
        /* <DEDUP_REMOVED lines=145> */
[----:B------:R-:W-:Y:S02]  /*51d80*/  IMAD R44, R14, R6, RZ ;  /* 0x000000060e2c7224 */ /* 0x000fe400078e02ff */
[----:B------:R-:W-:Y:S01]  /*51d90*/  IMAD.X R43, RZ, RZ, RZ, P5 ;  /* 0x000000ffff2b7224 */ /* 0x000fe200028e06ff */
[----:B------:R-:W-:Y:S01]  /*51da0*/  IADD3 RZ, P5, PT, R45, R54, RZ ;  /* 0x000000362dff7210 */ /* 0x000fe20007fbe0ff */
[----:B------:R-:W-:Y:S02]  /*51db0*/  IMAD.MOV.U32 R48, RZ, RZ, R37 ;  /* 0x000000ffff307224 */ /* 0x000fe400078e0025 */
[----:B------:R-:W-:-:S02]  /*51dc0*/  IMAD R45, R88, R23, RZ ;  /* 0x00000017582d7224 */ /* 0x000fc400078e02ff */
[C---:B------:R-:W-:Y:S02]  /*51dd0*/  IMAD R44, R13.reuse, R9, R44 ;  /* 0x000000090d2c7224 */ /* 0x040fe400078e022c */
[----:B------:R-:W-:-:S04]  /*51de0*/  IMAD.WIDE.U32 R36, R13, R6, R38 ;  /* 0x000000060d247225 */ /* 0x000fc800078e0026 */
[----:B------:R-:W-:Y:S02]  /*51df0*/  IMAD.MOV.U32 R52, RZ, RZ, R33 ;  /* 0x000000ffff347224 */ /* 0x000fe400078e0021 */
[----:B------:R-:W-:Y:S02]  /*51e00*/  IMAD R46, R21, R6, RZ ;  /* 0x00000006152e7224 */ /* 0x000fe400078e02ff */
[C---:B------:R-:W-:Y:S02]  /*51e10*/  IMAD R45, R22.reuse, R60, R45 ;  /* 0x0000003c162d7224 */ /* 0x040fe400078e022d */
[----:B------:R-:W-:-:S04]  /*51e20*/  IMAD.WIDE.U32 R32, R22, R23, R34 ;  /* 0x0000001716207225 */ /* 0x000fc800078e0022 */
[----:B------:R-:W-:-:S04]  /*51e30*/  IMAD.WIDE.U32.X R48, R14, R9, R48, P1 ;  /* 0x000000090e307225 */ /* 0x000fc800008e0430 */
[----:B------:R-:W-:Y:S01]  /*51e40*/  IMAD.IADD R37, R37, 0x1, R44 ;  /* 0x0000000125257824 */ /* 0x000fe200078e022c */
[----:B------:R-:W-:Y:S01]  /*51e50*/  IADD3 R44, P1, PT, R62, R36, RZ ;  /* 0x000000243e2c7210 */ /* 0x000fe20007f3e0ff */
        /* <DEDUP_REMOVED lines=9> */
[----:B------:R-:W-:Y:S01]  /*51ef0*/  IMAD.MOV.U32 R58, RZ, RZ, R47 ;  /* 0x000000ffff3a7224 */ /* 0x000fe200078e002f */
[----:B------:R-:W-:Y:S01]  /*51f00*/  ISETP.GE.U32.AND.EX P0, PT, R9, R35, PT, P0 ;  /* 0x000000230900720c */ /* 0x000fe20003f06100 */
        /* <DEDUP_REMOVED lines=8> */
[----:B------:R-:W-:-:S03]  /*51f90*/  SEL R39, RZ, 0x1, P1 ;  /* 0x00000001ff277807 */ /* 0x000fc60000800000 */
[----:B------:R-:W-:Y:S01]  /*51fa0*/  IMAD.IADD R35, R35, 0x1, R37 ;  /* 0x0000000123237824 */ /* 0x000fe200078e0225 */
[----:B------:R-:W-:Y:S01]  /*51fb0*/  IADD3 R47, P0, P1, R34, R56, R47 ;  /* 0x00000038222f7210 */ /* 0x000fe2000791e02f */
[----:B------:R-:W-:Y:S01]  /*51fc0*/  IMAD.WIDE.U32 R36, R20, R6, R40 ;  /* 0x0000000614247225 */ /* 0x000fe200078e0028 */
[----:B------:R-:W-:Y:S02]  /*51fd0*/  IADD3 R38, P2, P6, R39, R48, R38 ;  /* 0x0000003027267210 */ /* 0x000fe40007e5e026 */
[----:B------:R-:W-:Y:S01]  /*51fe0*/  IADD3.X R56, PT, PT, R35, R57, RZ, P0, P1 ;  /* 0x0000003923387210 */ /* 0x000fe200007e24ff */
[-C--:B------:R-:W-:Y:S01]  /*51ff0*/  IMAD R6, R14, R23.reuse, RZ ;  /* 0x000000170e067224 */ /* 0x080fe200078e02ff */
[----:B------:R-:W-:Y:S01]  /*52000*/  ISETP.GE.U32.AND P1, PT, R34, R44, PT ;  /* 0x0000002c2200720c */ /* 0x000fe20003f26070 */
[----:B------:R-:W-:Y:S01]  /*52010*/  IMAD R39, R21, R23, RZ ;  /* 0x0000001715277224 */ /* 0x000fe200078e02ff */
[----:B------:R-:W-:Y:S01]  /*52020*/  ISETP.GE.U32.AND P0, PT, R47, R34, PT ;  /* 0x000000222f00720c */ /* 0x000fe20003f06070 */
[-C--:B------:R-:W-:Y:S01]  /*52030*/  IMAD R44, R13, R60.reuse, R6 ;  /* 0x0000003c0d2c7224 */ /* 0x080fe200078e0206 */
[----:B------:R-:W-:Y:S01]  /*52040*/  ISETP.GE.U32.AND.EX P1, PT, R35, R45, PT, P1 ;  /* 0x0000002d2300720c */ /* 0x000fe20003f26110 */
[-C--:B------:R-:W-:Y:S01]  /*52050*/  IMAD R6, R20, R60.reuse, R39 ;  /* 0x0000003c14067224 */ /* 0x080fe200078e0227 */
[----:B------:R-:W-:Y:S01]  /*52060*/  ISETP.GE.U32.AND.EX P0, PT, R56, R35, PT, P0 ;  /* 0x000000233800720c */ /* 0x000fe20003f06100 */
[----:B------:R-:W-:Y:S01]  /*52070*/  IMAD.WIDE.U32.X R58, R12, R60, R58, P3 ;  /* 0x0000003c0c3a7225 */ /* 0x000fe200018e043a */
[----:B------:R-:W-:-:S02]  /*52080*/  IADD3.X R48, PT, PT, RZ, R49, RZ, P2, P6 ;  /* 0x00000031ff307210 */ /* 0x000fc400017ec4ff */
[----:B------:R-:W-:Y:S01]  /*52090*/  IADD3 R34, P2, PT, R38, R36, RZ ;  /* 0x0000002426227210 */ /* 0x000fe20007f5e0ff */
[----:B------:R-:W-:Y:S01]  /*520a0*/  IMAD.IADD R39, R37, 0x1, R46 ;  /* 0x0000000125277824 */ /* 0x000fe200078e022e */
[----:B------:R-:W-:Y:S01]  /*520b0*/  SEL R37, RZ, 0x1, P1 ;  /* 0x00000001ff257807 */ /* 0x000fe20000800000 */
[----:B------:R-:W-:Y:S01]  /*520c0*/  IMAD.MOV.U32 R42, RZ, RZ, R51 ;  /* 0x000000ffff2a7224 */ /* 0x000fe200078e0033 */
[----:B------:R-:W-:Y:S01]  /*520d0*/  SEL R49, RZ, 0x1, P0 ;  /* 0x00000001ff317807 */ /* 0x000fe20000000000 */
[----:B------:R-:W-:Y:S01]  /*520e0*/  IMAD.X R35, R39, 0x1, R48, P2 ;  /* 0x0000000127237824 */ /* 0x000fe200010e0630 */
[----:B------:R-:W-:Y:S01]  /*520f0*/  ISETP.GE.U32.AND P0, PT, R36, R40, PT ;  /* 0x000000282400720c */ /* 0x000fe20003f06070 */
[----:B------:R-:W-:Y:S01]  /*52100*/  IMAD.MOV.U32 R30, RZ, RZ, R55 ;  /* 0x000000ffff1e7224 */ /* 0x000fe200078e0037 */
[----:B------:R-:W-:Y:S01]  /*52110*/  ISETP.GE.U32.AND P1, PT, R34, R36, PT ;  /* 0x000000242200720c */ /* 0x000fe20003f26070 */
[----:B------:R-:W-:Y:S01]  /*52120*/  IMAD.WIDE.U32.X R42, R14, R60, R42, P4 ;  /* 0x0000003c0e2a7225 */ /* 0x000fe200020e042a */
[----:B------:R-:W-:-:S02]  /*52130*/  IADD3 R49, P2, P3, R49, R58, R37 ;  /* 0x0000003a31317210 */ /* 0x000fc40007b5e025 */
[----:B------:R-:W-:Y:S01]  /*52140*/  ISETP.GE.U32.AND.EX P0, PT, R39, R41, PT, P0 ;  /* 0x000000292700720c */ /* 0x000fe20003f06100 */
[----:B------:R-:W-:Y:S01]  /*52150*/  IMAD.WIDE.U32 R36, R47, 0x3d1, RZ ;  /* 0x000003d12f247825 */ /* 0x000fe200078e00ff */
[----:B------:R-:W-:Y:S02]  /*52160*/  ISETP.GE.U32.AND.EX P1, PT, R35, R39, PT, P1 ;  /* 0x000000272300720c */ /* 0x000fe40003f26110 */
[----:B------:R-:W-:Y:S01]  /*52170*/  IADD3.X R48, PT, PT, RZ, R59, RZ, P2, P3 ;  /* 0x0000003bff307210 */ /* 0x000fe200017e64ff */
[----:B------:R-:W-:Y:S01]  /*52180*/  IMAD.WIDE.U32 R38, R56, 0x3d1, RZ ;  /* 0x000003d138267825 */ /* 0x000fe200078e00ff */
[-C--:B------:R-:W-:Y:S02]  /*52190*/  IADD3 R46, P3, PT, RZ, R36.reuse, RZ ;  /* 0x00000024ff2e7210 */ /* 0x080fe40007f7e0ff */
[----:B------:R-:W-:Y:S01]  /*521a0*/  SEL R45, RZ, 0x1, P0 ;  /* 0x00000001ff2d7807 */ /* 0x000fe20000000000 */
[----:B------:R-:W-:Y:S01]  /*521b0*/  IMAD.WIDE.U32 R40, R13, R23, R34 ;  /* 0x000000170d287225 */ /* 0x000fe200078e0022 */
[----:B------:R-:W-:-:S02]  /*521c0*/  ISETP.GE.U32.AND P0, PT, R46, R36, PT ;  /* 0x000000242e00720c */ /* 0x000fc40003f06070 */
[----:B------:R-:W-:Y:S01]  /*521d0*/  SEL R36, RZ, 0x1, P1 ;  /* 0x00000001ff247807 */ /* 0x000fe20000800000 */
[----:B------:R-:W-:Y:S01]  /*521e0*/  IMAD.WIDE.U32 R38, P2, RZ, R47, R38 ;  /* 0x0000002fff267225 */ /* 0x000fe20007840026 */
[----:B------:R-:W-:-:S03]  /*521f0*/  IADD3 R49, P1, PT, R49, R40, RZ ;  /* 0x0000002831317210 */ /* 0x000fc60007f3e0ff */
[----:B------:R-:W-:Y:S01]  /*52200*/  IMAD.IADD R44, R41, 0x1, R44 ;  /* 0x00000001292c7824 */ /* 0x000fe200078e022c */
[----:B------:R-:W-:Y:S01]  /*52210*/  IADD3 R50, P4, PT, R37, R38, RZ ;  /* 0x0000002625327210 */ /* 0x000fe20007f9e0ff */
[----:B------:R-:W-:Y:S01]  /*52220*/  IMAD.X R37, RZ, RZ, RZ, P2 ;  /* 0x000000ffff257224 */ /* 0x000fe200010e06ff */
[----:B------:R-:W-:Y:S01]  /*52230*/  ISETP.GE.U32.AND P2, PT, R40, R34, PT ;  /* 0x000000222800720c */ /* 0x000fe20003f46070 */
[----:B------:R-:W-:Y:S01]  /*52240*/  IMAD.X R48, R44, 0x1, R48, P1 ;  /* 0x000000012c307824 */ /* 0x000fe200008e0630 */
[----:B------:R-:W-:Y:S01]  /*52250*/  ISETP.GE.U32.AND P1, PT, R49, R40, PT ;  /* 0x000000283100720c */ /* 0x000fe20003f26070 */
[----:B------:R-:W-:Y:S01]  /*52260*/  IMAD.WIDE.U32.X R30, R21, R60, R30, P5 ;  /* 0x0000003c151e7225 */ /* 0x000fe200028e041e */
[----:B------:R-:W-:Y:S02]  /*52270*/  IADD3 R38, P5, P6, R36, R52, R45 ;  /* 0x0000003424267210 */ /* 0x000fe40007ebe02d */
[----:B------:R-:W-:Y:S01]  /*52280*/  ISETP.GE.U32.AND.EX P2, PT, R44, R35, PT, P2 ;  /* 0x000000232c00720c */ /* 0x000fe20003f46120 */
[----:B------:R-:W-:Y:S01]  /*52290*/  IMAD.MOV.U32 R36, RZ, RZ, R39 ;  /* 0x000000ffff247224 */ /* 0x000fe200078e0027 */
[----:B------:R-:W-:Y:S01]  /*522a0*/  ISETP.GE.U32.AND.EX P1, PT, R48, R44, PT, P1 ;  /* 0x0000002c3000720c */ /* 0x000fe20003f26110 */
[----:B------:R-:W-:Y:S01]  /*522b0*/  IMAD.X R47, R50, 0x1, R47, P3 ;  /* 0x00000001322f7824 */ /* 0x000fe200018e062f */
[----:B------:R-:W-:Y:S01]  /*522c0*/  IADD3.X R39, PT, PT, RZ, R53, RZ, P5, P6 ;  /* 0x00000035ff277210 */ /* 0x000fe20002fec4ff */
[----:B------:R-:W-:Y:S01]  /*522d0*/  IMAD.WIDE.U32.X R36, RZ, R56, R36, P4 ;  /* 0x00000038ff247225 */ /* 0x000fe200020e0424 */
[----:B------:R-:W-:-:S02]  /*522e0*/  SEL R52, RZ, 0x1, P2 ;  /* 0x00000001ff347807 */ /* 0x000fc40001000000 */
[----:B------:R-:W-:Y:S01]  /*522f0*/  SEL R51, RZ, 0x1, P1 ;  /* 0x00000001ff337807 */ /* 0x000fe20000800000 */
[----:B------:R-:W-:Y:S01]  /*52300*/  IMAD.WIDE.U32 R40, R20, R23, R38 ;  /* 0x0000001714287225 */ /* 0x000fe200078e0026 */
[----:B------:R-:W-:Y:S02]  /*52310*/  ISETP.GE.U32.AND.EX P0, PT, R47, R50, PT, P0 ;  /* 0x000000322f00720c */ /* 0x000fe40003f06100 */
[----:B------:R-:W-:Y:S01]  /*52320*/  IADD3 R23, P3, P4, R51, R42, R52 ;  /* 0x0000002a33177210 */ /* 0x000fe20007c7e034 */
[----:B------:R-:W-:Y:S01]  /*52330*/  IMAD.WIDE.U32 R44, R48, 0x3d1, RZ ;  /* 0x000003d1302c7825 */ /* 0x000fe200078e00ff */
[----:B------:R-:W-:Y:S02]  /*52340*/  ISETP.GE.U32.AND P1, PT, R40, R38, PT ;  /* 0x000000262800720c */ /* 0x000fe40003f26070 */
[----:B------:R-:W-:Y:S01]  /*52350*/  IADD3.X R42, PT, PT, RZ, R43, RZ, P3, P4 ;  /* 0x0000002bff2a7210 */ /* 0x000fe20001fe84ff */
[----:B------:R-:W-:Y:S01]  /*52360*/  IMAD.WIDE.U32 R34, R49, 0x3d1, RZ ;  /* 0x000003d131227825 */ /* 0x000fe200078e00ff */
[----:B------:R-:W-:-:S02]  /*52370*/  IADD3 R50, P6, PT, R23, R40, RZ ;  /* 0x0000002817327210 */ /* 0x000fc40007fde0ff */
[----:B------:R-:W-:Y:S01]  /*52380*/  SEL R23, RZ, 0x1, P0 ;  /* 0x00000001ff177807 */ /* 0x000fe20000000000 */
[----:B------:R-:W-:Y:S01]  /*52390*/  IMAD.WIDE.U32 R44, P3, RZ, R49, R44 ;  /* 0x00000031ff2c7225 */ /* 0x000fe2000786002c */
[----:B------:R-:W-:-:S03]  /*523a0*/  IADD3 R36, P2, PT, R36, R34, RZ ;  /* 0x0000002224247210 */ /* 0x000fc60007f5e0ff */
[----:B------:R-:W-:Y:S01]  /*523b0*/  IMAD.X R43, RZ, RZ, RZ, P3 ;  /* 0x000000ffff2b7224 */ /* 0x000fe200018e06ff */
[C---:B------:R-:W-:Y:S01]  /*523c0*/  ISETP.GE.U32.AND P4, PT, R36.reuse, R34, PT ;  /* 0x000000222400720c */ /* 0x040fe20003f86070 */
[----:B------:R-:W-:Y:S01]  /*523d0*/  IMAD.IADD R34, R41, 0x1, R6 ;  /* 0x0000000129227824 */ /* 0x000fe200078e0206 */
[----:B------:R-:W-:Y:S02]  /*523e0*/  IADD3 R35, P3, PT, R35, R44, RZ ;  /* 0x0000002c23237210 */ /* 0x000fe40007f7e0ff */
[----:B------:R-:W-:Y:S01]  /*523f0*/  IADD3 R56, P5, PT, R36, R56, RZ ;  /* 0x0000003824387210 */ /* 0x000fe20007fbe0ff */
[C---:B------:R-:W-:Y:S01]  /*52400*/  IMAD.X R41, R34.reuse, 0x1, R42, P6 ;  /* 0x0000000122297824 */ /* 0x040fe200030e062a */
[----:B------:R-:W-:Y:S01]  /*52410*/  ISETP.GE.U32.AND.EX P1, PT, R34, R39, PT, P1 ;  /* 0x000000272200720c */ /* 0x000fe20003f26110 */
[----:B------:R-:W-:Y:S01]  /*52420*/  IMAD.X R38, R35, 0x1, R37, P2 ;  /* 0x0000000123267824 */ /* 0x000fe200010e0625 */
[C---:B------:R-:W-:Y:S01]  /*52430*/  IADD3 R6, P6, PT, R56.reuse, R23, RZ ;  /* 0x0000001738067210 */ /* 0x040fe20007fde0ff */
[----:B------:R-:W-:Y:S01]  /*52440*/  IMAD.MOV.U32 R42, RZ, RZ, R45 ;  /* 0x000000ffff2a7224 */ /* 0x000fe200078e002d */
[----:B------:R-:W-:Y:S01]  /*52450*/  ISETP.LT.U32.AND P0, PT, R56, R36, PT ;  /* 0x000000243800720c */ /* 0x000fe20003f01070 */
        /* <DEDUP_REMOVED lines=16> */
[----:B------:R-:W-:Y:S01]  /*52560*/  IMAD.X R39, RZ, RZ, RZ, P1 ;  /* 0x000000ffff277224 */ /* 0x000fe200008e06ff */
[----:B------:R-:W-:Y:S01]  /*52570*/  IADD3 R40, P4, P5, R45, R30, R40 ;  /* 0x0000001e2d287210 */ /* 0x000fe20007d9e028 */
[----:B------:R-:W-:Y:S01]  /*52580*/  IMAD.MOV.U32 R38, RZ, RZ, R37 ;  /* 0x000000ffff267224 */ /* 0x000fe200078e0025 */
        /* <DEDUP_REMOVED lines=96> */
.L_x_323:
[----:B------:R-:W-:Y:S05]  /*52b90*/  BSYNC.RECONVERGENT B0 ;  /* 0x0000000000007941 */ /* 0x000fea0003800200 */
.L_x_322:
        /* <DEDUP_REMOVED lines=55> */
.L_x_325:
        /* <DEDUP_REMOVED lines=30> */
[C---:B------:R-:W-:Y:S02]  /*530f0*/  IADD3 R5, P2, PT, R23.reuse, R6, RZ ;  /* 0x0000000617057210 */ /* 0x040fe40007f5e0ff */
[----:B------:R-:W-:Y:S02]  /*53100*/  IADD3 R11, P3, PT, R10, R35, RZ ;  /* 0x000000230a0b7210 */ /* 0x000fe40007f7e0ff */
[----:B------:R-:W-:Y:S01]  /*53110*/  IADD3 R6, P1, PT, R30, 0x3d1, RZ ;  /* 0x000003d11e067810 */ /* 0x000fe20007f3e0ff */
[----:B------:R-:W-:Y:S01]  /*53120*/  IMAD.X R23, R23, 0x1, R28, P2 ;  /* 0x0000000117177824 */ /* 0x000fe200010e061c */
[----:B------:R-:W-:Y:S01]  /*53130*/  ISETP.NE.U32.AND P0, PT, R11, RZ, PT ;  /* 0x000000ff0b00720c */ /* 0x000fe20003f05070 */
[----:B------:R-:W-:Y:S01]  /*53140*/  IMAD.X R10, R10, 0x1, R33, P3 ;  /* 0x000000010a0a7824 */ /* 0x000fe200018e0621 */
[C---:B------:R-:W-:Y:S01]  /*53150*/  IADD3 R50, P3, PT, R9.reuse, R2, RZ ;  /* 0x0000000209327210 */ /* 0x040fe20007f7e0ff */
        /* <DEDUP_REMOVED lines=19> */
.L_x_328:
[----:B------:R-:W-:Y:S05]  /*53290*/  BSYNC.RELIABLE B1 ;  /* 0x0000000000017941 */ /* 0x000fea0003800100 */
.L_x_327:
        /* <DEDUP_REMOVED lines=55> */
.L_x_330:
[----:B------:R-:W-:Y:S05]  /*53610*/  BSYNC.RELIABLE B1 ;  /* 0x0000000000017941 */ /* 0x000fea0003800100 */
.L_x_329:
        /* <DEDUP_REMOVED lines=29> */
.L_x_326:
[----:B------:R-:W-:Y:S05]  /*537f0*/  BSYNC.RECONVERGENT B0 ;  /* 0x0000000000007941 */ /* 0x000fea0003800200 */
.L_x_324:
        /* <DEDUP_REMOVED lines=77> */
[----:B------:R-:W-:Y:S01]  /*53cd0*/  IMAD.X R31, RZ, RZ, RZ, P1 ;  /* 0x000000ffff1f7224 */ /* 0x000fe200008e06ff */
[----:B------:R-:W-:Y:S01]  /*53ce0*/  ISETP.GE.U32.AND.EX P2, PT, R46, R44, PT, P6 ;  /* 0x0000002c2e00720c */ /* 0x000fe20003f46160 */
[----:B------:R-:W-:Y:S01]  /*53cf0*/  IMAD.MOV.U32 R30, RZ, RZ, R45 ;  /* 0x000000ffff1e7224 */ /* 0x000fe200078e002d */
[----:B------:R-:W-:Y:S01]  /*53d00*/  IADD3 RZ, P1, PT, R47, R48, RZ ;  /* 0x000000302fff7210 */ /* 0x000fe20007f3e0ff */
[----:B------:R-:W-:Y:S01]  /*53d10*/  IMAD.WIDE.U32 R44, R2, R2, R32 ;  /* 0x00000002022c7225 */ /* 0x000fe200078e0020 */
[----:B------:R-:W-:-:S03]  /*53d20*/  IADD3 R38, P6, PT, R52, R38, RZ ;  /* 0x0000002634267210 */ /* 0x000fc60007fde0ff */
[----:B------:R-:W-:Y:S02]  /*53d30*/  IMAD R47, R5, R2, RZ ;  /* 0x00000002052f7224 */ /* 0x000fe400078e02ff */
[----:B------:R-:W-:Y:S02]  /*53d40*/  IMAD.MOV.U32 R10, RZ, RZ, R35 ;  /* 0x000000ffff0a7224 */ /* 0x000fe400078e0023 */
[----:B------:R-:W-:-:S04]  /*53d50*/  IMAD.WIDE.U32 R34, R2, R4, R40 ;  /* 0x0000000402227225 */ /* 0x000fc800078e0028 */
[----:B------:R-:W-:Y:S02]  /*53d60*/  IMAD.IADD R48, R48, 0x1, R45 ;  /* 0x0000000130307824 */ /* 0x000fe400078e022d */
[----:B------:R-:W-:Y:S01]  /*53d70*/  IMAD R45, R3, R4, R47 ;  /* 0x00000004032d7224 */ /* 0x000fe200078e022f */
[----:B------:R-:W-:Y:S01]  /*53d80*/  SEL R47, RZ, 0x1, P2 ;  /* 0x00000001ff2f7807 */ /* 0x000fe20001000000 */
[----:B------:R-:W-:Y:S01]  /*53d90*/  IMAD.X R39, RZ, RZ, R39, P6 ;  /* 0x000000ffff277224 */ /* 0x000fe200030e0627 */
[----:B------:R-:W-:Y:S01]  /*53da0*/  ISETP.GE.U32.AND P2, PT, R34, R40, PT ;  /* 0x000000282200720c */ /* 0x000fe20003f46070 */
[----:B------:R-:W-:Y:S01]  /*53db0*/  IMAD.IADD R45, R35, 0x1, R45 ;  /* 0x00000001232d7824 */ /* 0x000fe200078e022d */
[----:B------:R-:W-:Y:S01]  /*53dc0*/  IADD3 R40, P6, PT, R47, R44, RZ ;  /* 0x0000002c2f287210 */ /* 0x000fe20007fde0ff */
        /* <DEDUP_REMOVED lines=27> */
[----:B------:R-:W-:Y:S01]  /*53f80*/  ISETP.GE.U32.AND.EX P2, PT, R10, R39, PT, P2 ;  /* 0x000000270a00720c */ /* 0x000fe20003f46120 */
[----:B------:R-:W-:Y:S01]  /*53f90*/  IMAD R48, R9, R4, RZ ;  /* 0x0000000409307224 */ /* 0x000fe200078e02ff */
[----:B------:R-:W-:Y:S01]  /*53fa0*/  ISETP.GE.U32.AND.EX P0, PT, R23, R10, PT, P0 ;  /* 0x0000000a1700720c */ /* 0x000fe20003f06100 */
[----:B------:R-:W-:Y:S01]  /*53fb0*/  IMAD.X R47, RZ, RZ, R37, P5 ;  /* 0x000000ffff2f7224 */ /* 0x000fe200028e0625 */
[----:B------:R-:W-:Y:S01]  /*53fc0*/  ISETP.GE.U32.AND P1, PT, R44, R51, PT ;  /* 0x000000332c00720c */ /* 0x000fe20003f26070 */
[----:B------:R-:W-:Y:S01]  /*53fd0*/  IMAD.WIDE.U32 R10, R4, R4, RZ ;  /* 0x00000004040a7225 */ /* 0x000fe200078e00ff */
[----:B------:R-:W-:-:S02]  /*53fe0*/  SEL R10, RZ, 0x1, P2 ;  /* 0x00000001ff0a7807 */ /* 0x000fc40001000000 */
[----:B------:R-:W-:Y:S01]  /*53ff0*/  ISETP.LT.U32.AND P2, PT, R51, R32, PT ;  /* 0x000000203300720c */ /* 0x000fe20003f41070 */
[----:B------:R-:W-:Y:S01]  /*54000*/  IMAD.WIDE.U32 R2, P5, R4, R5, R2 ;  /* 0x0000000504027225 */ /* 0x000fe200078a0002 */
[----:B------:R-:W-:Y:S02]  /*54010*/  ISETP.GE.U32.AND.EX P1, PT, R47, R37, PT, P1 ;  /* 0x000000252f00720c */ /* 0x000fe40003f26110 */
[----:B------:R-:W-:Y:S01]  /*54020*/  SEL R33, RZ, 0x1, P0 ;  /* 0x00000001ff217807 */ /* 0x000fe20000000000 */
[----:B------:R-:W-:Y:S01]  /*54030*/  IMAD R48, R5, R50, R48 ;  /* 0x0000003205307224 */ /* 0x000fe200078e0230 */
[----:B------:R-:W-:Y:S01]  /*54040*/  IADD3 RZ, P0, PT, R11, R2, RZ ;  /* 0x000000020bff7210 */ /* 0x000fe20007f1e0ff */
[----:B------:R-:W-:Y:S01]  /*54050*/  IMAD.X R11, RZ, RZ, RZ, P4 ;  /* 0x000000ffff0b7224 */ /* 0x000fe200020e06ff */
[----:B------:R-:W-:Y:S01]  /*54060*/  ISETP.LT.U32.OR.EX P2, PT, R37, R49, !P1, P2 ;  /* 0x000000312500720c */ /* 0x000fe20004f41520 */
[----:B------:R-:W-:Y:S01]  /*54070*/  IMAD.WIDE.U32 R34, P1, R50, R9, R34 ;  /* 0x0000000932227225 */ /* 0x000fe20007820022 */
[----:B------:R-:W-:-:S02]  /*54080*/  IADD3 R30, P4, P6, R33, R30, R10 ;  /* 0x0000001e211e7210 */ /* 0x000fc40007e9e00a */
[----:B------:R-:W-:Y:S01]  /*54090*/  SHF.L.W.U32.HI R38, R45, 0x1, R36 ;  /* 0x000000012d267819 */ /* 0x000fe20000010e24 */
[----:B------:R-:W-:Y:S01]  /*540a0*/  IMAD.WIDE.U32 R32, R50, R50, RZ ;  /* 0x0000003232207225 */ /* 0x000fe200078e00ff */
[----:B------:R-:W-:Y:S02]  /*540b0*/  SHF.L.W.U32.HI R39, R36, 0x1, R23 ;  /* 0x0000000124277819 */ /* 0x000fe40000010e17 */
[----:B------:R-:W-:Y:S01]  /*540c0*/  SEL R45, RZ, 0x1, !P2 ;  /* 0x00000001ff2d7807 */ /* 0x000fe20005000000 */
[----:B------:R-:W-:Y:S01]  /*540d0*/  IMAD.X R37, RZ, RZ, RZ, P5 ;  /* 0x000000ffff257224 */ /* 0x000fe200028e06ff */
[----:B------:R-:W-:Y:S01]  /*540e0*/  IADD3 RZ, P5, PT, R33, R34, RZ ;  /* 0x0000002221ff7210 */ /* 0x000fe20007fbe0ff */
[----:B------:R-:W-:Y:S01]  /*540f0*/  IMAD.WIDE.U32 R32, R4, R4, R38 ;  /* 0x0000000404207225 */ /* 0x000fe200078e0026 */
[----:B------:R-:W-:-:S03]  /*54100*/  IADD3.X R31, PT, PT, RZ, R31, RZ, P4, P6 ;  /* 0x0000001fff1f7210 */ /* 0x000fc600027ec4ff */
[----:B------:R-:W-:Y:S01]  /*54110*/  IMAD.MOV.U32 R36, RZ, RZ, R3 ;  /* 0x000000ffff247224 */ /* 0x000fe200078e0003 */
[-C--:B------:R-:W-:Y:S01]  /*54120*/  IADD3 R45, P2, PT, R45, R32.reuse, RZ ;  /* 0x000000202d2d7210 */ /* 0x080fe20007f5e0ff */
[----:B------:R-:W-:Y:S02]  /*54130*/  IMAD.IADD R33, R2, 0x1, R33 ;  /* 0x0000000102217824 */ /* 0x000fe400078e0221 */
        /* <DEDUP_REMOVED lines=176> */
.L_x_332:
[----:B------:R-:W-:Y:S05]  /*54c40*/  BSYNC.RECONVERGENT B0 ;  /* 0x0000000000007941 */ /* 0x000fea0003800200 */
.L_x_331:
        /* <DEDUP_REMOVED lines=54> */
.L_x_334:
        /* <DEDUP_REMOVED lines=52> */
.L_x_337:
[----:B------:R-:W-:Y:S05]  /*552f0*/  BSYNC.RELIABLE B1 ;  /* 0x0000000000017941 */ /* 0x000fea0003800100 */
.L_x_336:
        /* <DEDUP_REMOVED lines=51> */
.L_x_339:
[----:B------:R-:W-:Y:S05]  /*55630*/  BSYNC.RELIABLE B1 ;  /* 0x0000000000017941 */ /* 0x000fea0003800100 */
.L_x_338:
        /* <DEDUP_REMOVED lines=27> */
.L_x_335:
[----:B------:R-:W-:Y:S05]  /*557f0*/  BSYNC.RECONVERGENT B0 ;  /* 0x0000000000007941 */ /* 0x000fea0003800200 */
.L_x_333:
        /* <DEDUP_REMOVED lines=105> */
[----:B------:R-:W-:-:S02]  /*55e90*/  ISETP.GE.U32.AND.EX P6, PT, R41, R48, PT, P1 ;  /* 0x000000302900720c */ /* 0x000fc40003fc6110 */
[----:B------:R-:W-:Y:S01]  /*55ea0*/  IADD3 R34, P1, PT, R32, R36, RZ ;  /* 0x0000002420227210 */ /* 0x000fe20007f3e0ff */
[----:B------:R-:W-:Y:S01]  /*55eb0*/  IMAD R35, R50, R6, R35 ;  /* 0x0000000632237224 */ /* 0x000fe200078e0223 */
[----:B------:R-:W-:Y:S01]  /*55ec0*/  ISETP.LT.U32.OR.EX P0, PT, R48, R33, !P6, P0 ;  /* 0x000000213000720c */ /* 0x000fe20007701500 */
[----:B------:R-:W-:Y:S01]  /*55ed0*/  IMAD.WIDE.U32.X R30, R50, R3, R30, P5 ;  /* 0x00000003321e7225 */ /* 0x000fe200028e041e */
[C---:B------:R-:W-:Y:S02]  /*55ee0*/  ISETP.GE.U32.AND P2, PT, R4.reuse, R38, PT ;  /* 0x000000260400720c */ /* 0x040fe40003f46070 */
[----:B------:R-:W-:Y:S01]  /*55ef0*/  SEL R33, RZ, 0x1, !P0 ;  /* 0x00000001ff217807 */ /* 0x000fe20004000000 */
[----:B------:R-:W-:Y:S01]  /*55f00*/  IMAD.X R37, R49, 0x1, R37, P1 ;  /* 0x0000000131257824 */ /* 0x000fe200008e0625 */
[----:B------:R-:W-:Y:S01]  /*55f10*/  IADD3 R36, P1, P5, R4, R10, R47 ;  /* 0x0000000a04247210 */ /* 0x000fe20007d3e02f */
[----:B------:R-:W-:-:S03]  /*55f20*/  IMAD.IADD R35, R5, 0x1, R35 ;  /* 0x0000000105237824 */ /* 0x000fc600078e0223 */
        /* <DEDUP_REMOVED lines=14> */
[----:B------:R-:W-:Y:S02]  /*56010*/  ISETP.GE.U32.AND.EX P1, PT, R47, R37, PT, P1 ;  /* 0x000000252f00720c */ /* 0x000fe40003f26110 */
        /* <DEDUP_REMOVED lines=8> */
[----:B------:R-:W-:Y:S01]  /*560a0*/  IADD3.X R31, PT, PT, RZ, R31, RZ, P4, P6 ;  /* 0x0000001fff1f7210 */ /* 0x000fe200027ec4ff */
[-C--:B------:R-:W-:Y:S02]  /*560b0*/  IMAD R32, R3, R23.reuse, RZ ;  /* 0x0000001703207224 */ /* 0x080fe400078e02ff */
[----:B------:R-:W-:Y:S01]  /*560c0*/  IMAD.X R37, RZ, RZ, RZ, P5 ;  /* 0x000000ffff257224 */ /* 0x000fe200028e06ff */
[----:B------:R-:W-:Y:S01]  /*560d0*/  IADD3 RZ, P5, PT, R33, R34, RZ ;  /* 0x0000002221ff7210 */ /* 0x000fe20007fbe0ff */
[----:B------:R-:W-:Y:S02]  /*560e0*/  IMAD R45, R9, R6, R32 ;  /* 0x00000006092d7224 */ /* 0x000fe400078e0220 */
[----:B------:R-:W-:Y:S01]  /*560f0*/  IMAD.MOV.U32 R10, RZ, RZ, R43 ;  /* 0x000000ffff0a7224 */ /* 0x000fe200078e002b */
[----:B------:R-:W-:Y:S01]  /*56100*/  SEL R43, RZ, 0x1, !P2 ;  /* 0x00000001ff2b7807 */ /* 0x000fe20005000000 */
[----:B------:R-:W-:-:S04]  /*56110*/  IMAD.WIDE.U32 R32, R23, R23, R38 ;  /* 0x0000001717207225 */ /* 0x000fc800078e0026 */
[----:B------:R-:W-:Y:S01]  /*56120*/  IMAD.MOV.U32 R36, RZ, RZ, R5 ;  /* 0x000000ffff247224 */ /* 0x000fe200078e0005 */
[----:B------:R-:W-:Y:S01]  /*56130*/  IADD3 R43, P2, PT, R43, R32, RZ ;  /* 0x000000202b2b7210 */ /* 0x000fe20007f5e0ff */
[----:B------:R-:W-:-:S04]  /*56140*/  IMAD.WIDE.U32.X R10, R9, R3, R10, P3 ;  /* 0x00000003090a7225 */ /* 0x000fc800018e040a */
[----:B------:R-:W-:Y:S01]  /*56150*/  IMAD.WIDE.U32.X R36, R9, R9, R36, P0 ;  /* 0x0000000909247225 */ /* 0x000fe200000e0424 */
[----:B------:R-:W-:-:S03]  /*56160*/  ISETP.GE.U32.AND P0, PT, R43, R32, PT ;  /* 0x000000202b00720c */ /* 0x000fc60003f06070 */
[----:B------:R-:W-:Y:S02]  /*56170*/  IMAD.IADD R9, R4, 0x1, R33 ;  /* 0x0000000104097824 */ /* 0x000fe400078e0221 */
        /* <DEDUP_REMOVED lines=11> */
[----:B------:R-:W-:Y:S01]  /*56230*/  ISETP.GE.U32.AND.EX P1, PT, R38, R31, PT, P1 ;  /* 0x0000001f2600720c */ /* 0x000fe20003f26110 */
[----:B------:R-:W-:Y:S01]  /*56240*/  IMAD.WIDE.U32 R30, R43, 0x3d1, RZ ;  /* 0x000003d12b1e7825 */ /* 0x000fe200078e00ff */
[----:B------:R-:W-:Y:S02]  /*56250*/  SHF.L.W.U32.HI R39, R4, 0x1, R38 ;  /* 0x0000000104277819 */ /* 0x000fe40000010e26 */
[----:B------:R-:W-:Y:S01]  /*56260*/  IADD3 R36, P2, PT, R3, R36, RZ ;  /* 0x0000002403247210 */ /* 0x000fe20007f5e0ff */
[----:B------:R-:W-:Y:S01]  /*56270*/  IMAD.WIDE.U32 R4, R23, 0x3d1, RZ ;  /* 0x000003d117047825 */ /* 0x000fe200078e00ff */
[----:B------:R-:W-:Y:S02]  /*56280*/  SEL R35, RZ, 0x1, !P0 ;  /* 0x00000001ff237807 */ /* 0x000fe40004000000 */
[----:B------:R-:W-:Y:S01]  /*56290*/  SEL R9, RZ, 0x1, P1 ;  /* 0x00000001ff097807 */ /* 0x000fe20000800000 */
[----:B------:R-:W-:Y:S01]  /*562a0*/  IMAD.X R50, R39, 0x1, R37, P2 ;  /* 0x0000000127327824 */ /* 0x000fe200010e0625 */
[----:B------:R-:W-:Y:S01]  /*562b0*/  IADD3 R35, P3, PT, R36, R35, RZ ;  /* 0x0000002324237210 */ /* 0x000fe20007f7e0ff */
[----:B------:R-:W-:Y:S01]  /*562c0*/  IMAD.WIDE.U32 R4, P4, RZ, R43, R4 ;  /* 0x0000002bff047225 */ /* 0x000fe20007880004 */
[----:B------:R-:W-:-:S02]  /*562d0*/  IADD3 R37, P2, PT, R9, R10, RZ ;  /* 0x0000000a09257210 */ /* 0x000fc40007f5e0ff */
[----:B------:R-:W-:Y:S01]  /*562e0*/  ISETP.LT.U32.AND P0, PT, R36, R3, PT ;  /* 0x000000032400720c */ /* 0x000fe20003f01070 */
[----:B------:R-:W-:Y:S01]  /*562f0*/  IMAD.X R3, RZ, RZ, R50, P3 ;  /* 0x000000ffff037224 */ /* 0x000fe200018e0632 */
[----:B------:R-:W-:Y:S01]  /*56300*/  ISETP.GE.U32.AND P1, PT, R35, R36, PT ;  /* 0x000000242300720c */ /* 0x000fe20003f26070 */
[----:B------:R-:W-:Y:S01]  /*56310*/  IMAD.X R48, RZ, RZ, R11, P2 ;  /* 0x000000ffff307224 */ /* 0x000fe200010e060b */
[----:B------:R-:W-:Y:S01]  /*56320*/  SHF.L.W.U32.HI R36, R38, 0x1, R37 ;  /* 0x0000000126247819 */ /* 0x000fe20000010e25 */
[----:B------:R-:W-:Y:S01]  /*56330*/  IMAD.X R11, RZ, RZ, RZ, P4 ;  /* 0x000000ffff0b7224 */ /* 0x000fe200020e06ff */
[----:B------:R-:W-:Y:S01]  /*56340*/  ISETP.GE.U32.AND.EX P1, PT, R3, R50, PT, P1 ;  /* 0x000000320300720c */ /* 0x000fe20003f26110 */
[----:B------:R-:W-:Y:S01]  /*56350*/  IMAD.MOV.U32 R10, RZ, RZ, R5 ;  /* 0x000000ffff0a7224 */ /* 0x000fe200078e0005 */
[----:B------:R-:W-:Y:S02]  /*56360*/  SHF.L.W.U32.HI R37, R37, 0x1, R48 ;  /* 0x0000000125257819 */ /* 0x000fe40000010e30 */
[----:B------:R-:W-:-:S02]  /*56370*/  IADD3 R9, P3, PT, RZ, R30, RZ ;  /* 0x0000001eff097210 */ /* 0x000fc40007f7e0ff */
[----:B------:R-:W-:Y:S01]  /*56380*/  IADD3 R45, P4, PT, R31, R4, RZ ;  /* 0x000000041f2d7210 */ /* 0x000fe20007f9e0ff */
[----:B------:R-:W-:Y:S01]  /*56390*/  IMAD.WIDE.U32 R4, R6, R6, R36 ;  /* 0x0000000606047225 */ /* 0x000fe200078e0024 */
[----:B------:R-:W-:Y:S02]  /*563a0*/  ISETP.LT.U32.OR.EX P0, PT, R50, R39, !P1, P0 ;  /* 0x000000273200720c */ /* 0x000fe40004f01500 */
[----:B------:R-:W-:Y:S01]  /*563b0*/  ISETP.GE.U32.AND P2, PT, R9, R30, PT ;  /* 0x0000001e0900720c */ /* 0x000fe20003f46070 */
[----:B------:R-:W-:Y:S01]  /*563c0*/  IMAD.WIDE.U32 R38, R3, 0x3d1, RZ ;  /* 0x000003d103267825 */ /* 0x000fe200078e00ff */
[----:B------:R-:W-:-:S03]  /*563d0*/  SHF.R.U32.HI R48, RZ, 0x1f, R48 ;  /* 0x0000001fff307819 */ /* 0x000fc60000011630 */
        /* <DEDUP_REMOVED lines=24> */
[----:B------:R-:W-:Y:S01]  /*56560*/  IMAD.WIDE.U32 R10, R43, 0x3d1, RZ ;  /* 0x000003d12b0a7825 */ /* 0x000fe200078e00ff */
[----:B------:R-:W-:Y:S02]  /*56570*/  ISETP.GE.U32.AND P3, PT, R23, R36, PT ;  /* 0x000000241700720c */ /* 0x000fe40003f66070 */
[----:B------:R-:W-:Y:S01]  /*56580*/  ISETP.GE.U32.AND.EX P2, PT, R38, R31, PT, P2 ;  /* 0x0000001f2600720c */ /* 0x000fe20003f46120 */
[----:B------:R-:W-:Y:S01]  /*56590*/  IMAD.X R36, RZ, RZ, R35, P6 ;  /* 0x000000ffff247224 */ /* 0x000fe200030e0623 */
[----:B------:R-:W-:Y:S01]  /*565a0*/  SEL R37, RZ, 0x1, !P0 ;  /* 0x00000001ff257807 */ /* 0x000fe20004000000 */
[----:B------:R-:W-:Y:S01]  /*565b0*/  IMAD.WIDE.U32.X R30, RZ, R3, R4, P5 ;  /* 0x00000003ff1e7225 */ /* 0x000fe200028e0404 */
[----:B------:R-:W-:-:S02]  /*565c0*/  SEL R39, RZ, 0x1, P2 ;  /* 0x00000001ff277807 */ /* 0x000fc40001000000 */
        /* <DEDUP_REMOVED lines=9> */
[----:B------:R-:W-:Y:S02]  /*56660*/  IADD3 R10, P2, PT, R39, R3, RZ ;  /* 0x00000003270a7210 */ /* 0x000fe40007f5e0ff */
[----:B------:R-:W-:Y:S01]  /*56670*/  SEL R37, RZ, 0x1, !P0 ;  /* 0x00000001ff257807 */ /* 0x000fe20004000000 */
[----:B------:R-:W-:Y:S01]  /*56680*/  IMAD.WIDE.U32.X R34, RZ, R43, R34, P6 ;  /* 0x0000002bff227225 */ /* 0x000fe200030e0422 */
[----:B------:R-:W-:-:S02]  /*56690*/  IADD3.X R48, PT, PT, R5, R31, RZ, P5, P3 ;  /* 0x0000001f05307210 */ /* 0x000fc40002fe64ff */
[----:B------:R-:W-:Y:S02]  /*566a0*/  IADD3.X R32, PT, PT, RZ, RZ, R33, P4, P1 ;  /* 0x000000ffff207210 */ /* 0x000fe400027e2421 */
[----:B------:R-:W-:Y:S01]  /*566b0*/  ISETP.GE.U32.AND P0, PT, R39, R4, PT ;  /* 0x000000042700720c */ /* 0x000fe20003f06070 */
[----:B------:R-:W-:Y:S01]  /*566c0*/  IMAD.X R45, R48, 0x1, R45, P2 ;  /* 0x00000001302d7824 */ /* 0x000fe200010e062d */
[----:B------:R-:W-:Y:S02]  /*566d0*/  IADD3 R37, P4, PT, R10, R37, RZ ;  /* 0x000000250a257210 */ /* 0x000fe40007f9e0ff */
[----:B------:R-:W-:Y:S01]  /*566e0*/  ISETP.GE.U32.AND.EX P0, PT, R48, R5, PT, P0 ;  /* 0x000000053000720c */ /* 0x000fe20003f06100 */
[----:B------:R-:W-:Y:S01]  /*566f0*/  IMAD.WIDE.U32 R4, R32, 0x3d1, RZ ;  /* 0x000003d120047825 */ /* 0x000fe200078e00ff */
        /* <DEDUP_REMOVED lines=84> */
.L_x_341:
[----:B------:R-:W-:Y:S05]  /*56c40*/  BSYNC.RECONVERGENT B0 ;  /* 0x0000000000007941 */ /* 0x000fea0003800200 */
.L_x_340:
        /* <DEDUP_REMOVED lines=54> */
.L_x_343:
        /* <DEDUP_REMOVED lines=52> */
.L_x_346:
[----:B------:R-:W-:Y:S05]  /*572f0*/  BSYNC.RELIABLE B1 ;  /* 0x0000000000017941 */ /* 0x000fea0003800100 */
.L_x_345:
        /* <DEDUP_REMOVED lines=51> */
.L_x_348:
[----:B------:R-:W-:Y:S05]  /*57630*/  BSYNC.RELIABLE B1 ;  /* 0x0000000000017941 */ /* 0x000fea0003800100 */
.L_x_347:
        /* <DEDUP_REMOVED lines=27> */
.L_x_344:
[----:B------:R-:W-:Y:S05]  /*577f0*/  BSYNC.RECONVERGENT B0 ;  /* 0x0000000000007941 */ /* 0x000fea0003800200 */
.L_x_342:
        /* <DEDUP_REMOVED lines=30> */
[----:B------:R-:W-:-:S04]  /*579e0*/  IMAD.WIDE.U32 R4, P2, R92, R37, R4 ;  /* 0x000000255c047225 */ /* 0x000fc80007840004 */
[----:B------:R-:W-:Y:S01]  /*579f0*/  IMAD.WIDE.U32 R38, R37, R87, RZ ;  /* 0x0000005725267225 */ /* 0x000fe200078e00ff */
[----:B------:R-:W-:-:S03]  /*57a00*/  IADD3 R38, P0, P3, R28, R30, R11 ;  /* 0x0000001e1c267210 */ /* 0x000fc60007b1e00b */
[----:B------:R-:W-:Y:S01]  /*57a10*/  IMAD.IADD R9, R29, 0x1, R9 ;  /* 0x000000011d097824 */ /* 0x000fe200078e0209 */
[----:B------:R-:W-:Y:S01]  /*57a20*/  ISETP.GE.U32.AND P1, PT, R38, R28, PT ;  /* 0x0000001c2600720c */ /* 0x000fe20003f26070 */
[----:B------:R-:W-:-:S04]  /*57a30*/  IMAD.WIDE.U32 R10, R91, R66, R2 ;  /* 0x000000425b0a7225 */ /* 0x000fc800078e0002 */
[----:B------:R-:W-:Y:S01]  /*57a40*/  IMAD.X R33, RZ, RZ, RZ, P2 ;  /* 0x000000ffff217224 */ /* 0x000fe200010e06ff */
[----:B------:R-:W-:Y:S01]  /*57a50*/  IADD3 RZ, P2, PT, R39, R4, RZ ;  /* 0x0000000427ff7210 */ /* 0x000fe20007f5e0ff */
[----:B------:R-:W-:Y:S01]  /*57a60*/  IMAD R6, R64, R66, RZ ;  /* 0x0000004240067224 */ /* 0x000fe200078e02ff */
[----:B------:R-:W-:Y:S01]  /*57a70*/  IADD3.X R39, PT, PT, R9, R31, RZ, P0, P3 ;  /* 0x0000001f09277210 */ /* 0x000fe200007e64ff */
[----:B------:R-:W-:Y:S01]  /*57a80*/  IMAD.MOV.U32 R32, RZ, RZ, R5 ;  /* 0x000000ffff207224 */ /* 0x000fe200078e0005 */
[----:B------:R-:W-:Y:S01]  /*57a90*/  ISETP.GE.U32.AND P0, PT, R10, R2, PT ;  /* 0x000000020a00720c */ /* 0x000fe20003f06070 */
[----:B------:R-:W-:Y:S01]  /*57aa0*/  IMAD R2, R67, R37, RZ ;  /* 0x0000002543027224 */ /* 0x000fe200078e02ff */
[----:B------:R-:W-:Y:S01]  /*57ab0*/  ISETP.GE.U32.AND.EX P1, PT, R39, R9, PT, P1 ;  /* 0x000000092700720c */ /* 0x000fe20003f26110 */
[----:B------:R-:W-:-:S03]  /*57ac0*/  IMAD.WIDE.U32 R4, R65, R91, RZ ;  /* 0x0000005b41047225 */ /* 0x000fc600078e00ff */
[----:B------:R-:W-:Y:S01]  /*57ad0*/  SEL R9, RZ, 0x1, P1 ;  /* 0x00000001ff097807 */ /* 0x000fe20000800000 */
[----:B------:R-:W-:Y:S02]  /*57ae0*/  IMAD R55, R91, R65, R6 ;  /* 0x000000415b377224 */ /* 0x000fe400078e0206 */
[----:B------:R-:W-:-:S04]  /*57af0*/  IMAD.WIDE.U32 R30, R89, R37, RZ ;  /* 0x00000025591e7225 */ /* 0x000fc800078e00ff */
[-C--:B------:R-:W-:Y:S02]  /*57b00*/  IMAD R23, R89, R35.reuse, R2 ;  /* 0x0000002359177224 */ /* 0x080fe400078e0202 */
[----:B------:R-:W-:-:S04]  /*57b10*/  IMAD.WIDE.U32.X R32, R92, R35, R32, P2 ;  /* 0x000000235c207225 */ /* 0x000fc800010e0420 */
[----:B------:R-:W-:Y:S01]  /*57b20*/  IMAD.WIDE.U32 R28, R66, R91, RZ ;  /* 0x0000005b421c7225 */ /* 0x000fe200078e00ff */
[----:B------:R-:W-:-:S03]  /*57b30*/  IADD3 R2, P1, P2, R30, R32, R9 ;  /* 0x000000201e027210 */ /* 0x000fc60007a3e009 */
[----:B------:R-:W-:-:S04]  /*57b40*/  IMAD.WIDE.U32 R4, P3, R64, R66, R4 ;  /* 0x0000004240047225 */ /* 0x000fc80007860004 */
[----:B------:R-:W-:Y:S02]  /*57b50*/  IMAD.IADD R55, R11, 0x1, R55 ;  /* 0x000000010b377824 */ /* 0x000fe400078e0237 */
[----:B------:R-:W-:Y:S02]  /*57b60*/  IMAD.IADD R6, R31, 0x1, R23 ;  /* 0x000000011f067824 */ /* 0x000fe400078e0217 */
[----:B------:R-:W-:Y:S01]  /*57b70*/  IMAD.X R51, RZ, RZ, RZ, P3 ;  /* 0x000000ffff337224 */ /* 0x000fe200018e06ff */
[----:B------:R-:W-:Y:S01]  /*57b80*/  IADD3 RZ, P3, PT, R29, R4, RZ ;  /* 0x000000041dff7210 */ /* 0x000fe20007f7e0ff */
[----:B------:R-:W-:Y:S01]  /*57b90*/  IMAD R9, R68, R66, RZ ;  /* 0x0000004244097224 */ /* 0x000fe200078e02ff */
[----:B------:R-:W-:Y:S01]  /*57ba0*/  ISETP.GE.U32.AND.EX P0, PT, R55, R3, PT, P0 ;  /* 0x000000033700720c */ /* 0x000fe20003f06100 */
[----:B------:R-:W-:Y:S01]  /*57bb0*/  IMAD.MOV.U32 R50, RZ, RZ, R5 ;  /* 0x000000ffff327224 */ /* 0x000fe200078e0005 */
[----:B------:R-:W-:Y:S01]  /*57bc0*/  IADD3.X R3, PT, PT, R6, R33, RZ, P1, P2 ;  /* 0x0000002106037210 */ /* 0x000fe20000fe44ff */
[----:B------:R-:W-:-:S04]  /*57bd0*/  IMAD.WIDE.U32 R32, R35, R89, RZ ;  /* 0x0000005923207225 */ /* 0x000fc800078e00ff */
[C---:B------:R-:W-:Y:S02]  /*57be0*/  IMAD R9, R0.reuse, R65, R9 ;  /* 0x0000004100097224 */ /* 0x040fe400078e0209 */
[----:B------:R-:W-:-:S04]  /*57bf0*/  IMAD.WIDE.U32 R4, R0, R66, R38 ;  /* 0x0000004200047225 */ /* 0x000fc800078e0026 */
[----:B------:R-:W-:-:S04]  /*57c00*/  IMAD.WIDE.U32 R48, R65, R87, RZ ;  /* 0x0000005741307225 */ /* 0x000fc800078e00ff */
[----:B------:R-:W-:Y:S01]  /*57c10*/  IMAD.WIDE.U32 R46, R37, R89, RZ ;  /* 0x00000059252e7225 */ /* 0x000fe200078e00ff */
[----:B------:R-:W-:Y:S02]  /*57c20*/  SEL R46, RZ, 0x1, P0 ;  /* 0x00000001ff2e7807 */ /* 0x000fe40000000000 */
[----:B------:R-:W-:Y:S01]  /*57c30*/  ISETP.GE.U32.AND P0, PT, R4, R38, PT ;  /* 0x000000260400720c */ /* 0x000fe20003f06070 */
[----:B------:R-:W-:-:S04]  /*57c40*/  IMAD.WIDE.U32 R28, R65, R0, RZ ;  /* 0x00000000411c7225 */ /* 0x000fc800078e00ff */
[----:B------:R-:W-:-:S04]  /*57c50*/  IMAD.WIDE.U32.X R50, R64, R65, R50, P3 ;  /* 0x0000004140327225 */ /* 0x000fc800018e0432 */
[----:B------:R-:W-:Y:S01]  /*57c60*/  IMAD.IADD R9, R5, 0x1, R9 ;  /* 0x0000000105097824 */ /* 0x000fe200078e0209 */
[----:B------:R-:W-:Y:S01]  /*57c70*/  IADD3 R46, P2, P4, R4, R50, R46 ;  /* 0x00000032042e7210 */ /* 0x000fe20007c5e02e */
[----:B------:R-:W-:-:S03]  /*57c80*/  IMAD.WIDE.U32 R32, P1, R67, R37, R32 ;  /* 0x0000002543207225 */ /* 0x000fc60007820020 */
[----:B------:R-:W-:Y:S01]  /*57c90*/  ISETP.GE.U32.AND.EX P0, PT, R9, R39, PT, P0 ;  /* 0x000000270900720c */ /* 0x000fe20003f06100 */
[----:B------:R-:W-:Y:S01]  /*57ca0*/  IMAD.WIDE.U32 R40, R66, R87, RZ ;  /* 0x0000005742287225 */ /* 0x000fe200078e00ff */
[----:B------:R-:W-:Y:S02]  /*57cb0*/  IADD3 RZ, P5, PT, R47, R32, RZ ;  /* 0x000000202fff7210 */ /* 0x000fe40007fbe0ff */
[----:B------:R-:W-:Y:S01]  /*57cc0*/  IADD3.X R47, PT, PT, R9, R51, RZ, P2, P4 ;  /* 0x00000033092f7210 */ /* 0x000fe200017e84ff */
[----:B------:R-:W-:Y:S01]  /*57cd0*/  IMAD.WIDE.U32 R48, P6, R92, R66, R48 ;  /* 0x000000425c307225 */ /* 0x000fe200078c0030 */
[----:B------:R-:W-:Y:S02]  /*57ce0*/  SEL R23, RZ, 0x1, P0 ;  /* 0x00000001ff177807 */ /* 0x000fe40000000000 */
[----:B------:R-:W-:Y:S01]  /*57cf0*/  ISETP.GE.U32.AND P0, PT, R2, R30, PT ;  /* 0x0000001e0200720c */ /* 0x000fe20003f06070 */
[----:B------:R-:W-:Y:S01]  /*57d00*/  IMAD.WIDE.U32 R44, R66, R0, RZ ;  /* 0x00000000422c7225 */ /* 0x000fe200078e00ff */
[----:B------:R-:W-:-:S02]  /*57d10*/  IADD3 RZ, P4, PT, R41, R48, RZ ;  /* 0x0000003029ff7210 */ /* 0x000fc40007f9e0ff */
[----:B------:R-:W-:Y:S01]  /*57d20*/  ISETP.GE.U32.AND.EX P0, PT, R3, R6, PT, P0 ;  /* 0x000000060300720c */ /* 0x000fe20003f06100 */
[----:B------:R-:W-:-:S03]  /*57d30*/  IMAD.WIDE.U32 R28, P3, R68, R66, R28 ;  /* 0x00000042441c7225 */ /* 0x000fc6000786001c */
[----:B------:R-:W-:Y:S01]  /*57d40*/  SEL R34, RZ, 0x1, P0 ;  /* 0x00000001ff227807 */ /* 0x000fe20000000000 */
[----:B------:R-:W-:Y:S01]  /*57d50*/  IMAD.X R5, RZ, RZ, RZ, P1 ;  /* 0x000000ffff057224 */ /* 0x000fe200008e06ff */
[----:B------:R-:W-:Y:S01]  /*57d60*/  ISETP.GE.U32.AND P1, PT, R46, R4, PT ;  /* 0x000000042e00720c */ /* 0x000fe20003f26070 */
[----:B------:R-:W-:Y:S01]  /*57d70*/  IMAD.WIDE.U32 R40, R65, R89, RZ ;  /* 0x0000005941287225 */ /* 0x000fe200078e00ff */
[----:B------:R-:W-:Y:S02]  /*57d80*/  IADD3 RZ, P2, PT, R45, R28, RZ ;  /* 0x0000001c2dff7210 */ /* 0x000fe40007f5e0ff */
[----:B------:R-:W-:Y:S01]  /*57d90*/  ISETP.GE.U32.AND.EX P1, PT, R47, R9, PT, P1 ;  /* 0x000000092f00720c */ /* 0x000fe20003f26110 */
[----:B------:R-:W-:Y:S02]  /*57da0*/  IMAD.X R39, RZ, RZ, RZ, P3 ;  /* 0x000000ffff277224 */ /* 0x000fe400018e06ff */
[----:B------:R-:W-:Y:S01]  /*57db0*/  IMAD.MOV.U32 R38, RZ, RZ, R29 ;  /* 0x000000ffff267224 */ /* 0x000fe200078e001d */
[----:B------:R-:W-:Y:S01]  /*57dc0*/  SEL R6, RZ, 0x1, P1 ;  /* 0x00000001ff067807 */ /* 0x000fe20000800000 */
[----:B------:R-:W-:-:S04]  /*57dd0*/  IMAD.WIDE.U32 R30, R66, R89, RZ ;  /* 0x00000059421e7225 */ /* 0x000fc800078e00ff */
[----:B------:R-:W-:-:S04]  /*57de0*/  IMAD.WIDE.U32.X R28, R68, R65, R38, P2 ;  /* 0x00000041441c7225 */ /* 0x000fc800010e0426 */
[----:B------:R-:W-:Y:S01]  /*57df0*/  IMAD.WIDE.U32 R40, P3, R67, R66, R40 ;  /* 0x0000004243287225 */ /* 0x000fe20007860028 */
[----:B------:R-:W-:-:S03]  /*57e00*/  IADD3 R23, P0, P1, R6, R28, R23 ;  /* 0x0000001c06177210 */ /* 0x000fc6000791e017 */
[----:B------:R-:W-:Y:S01]  /*57e10*/  IMAD R30, R92, R66, RZ ;  /* 0x000000425c1e7224 */ /* 0x000fe200078e02ff */
[----:B------:R-:W-:Y:S01]  /*57e20*/  IADD3 RZ, P2, PT, R31, R40, RZ ;  /* 0x000000281fff7210 */ /* 0x000fe20007f5e0ff */
[----:B------:R-:W-:Y:S01]  /*57e30*/  IMAD.MOV.U32 R4, RZ, RZ, R33 ;  /* 0x000000ffff047224 */ /* 0x000fe200078e0021 */
[----:B------:R-:W-:Y:S01]  /*57e40*/  IADD3.X R9, PT, PT, RZ, R29, RZ, P0, P1 ;  /* 0x0000001dff097210 */ /* 0x000fe200007e24ff */
[----:B------:R-:W-:Y:S02]  /*57e50*/  IMAD R6, R87, R65, R30 ;  /* 0x0000004157067224 */ /* 0x000fe400078e021e */
[----:B------:R-:W-:-:S04]  /*57e60*/  IMAD.WIDE.U32.X R30, R67, R35, R4, P5 ;  /* 0x00000023431e7225 */ /* 0x000fc800028e0404 */
[----:B------:R-:W-:Y:S01]  /*57e70*/  IMAD.WIDE.U32 R38, R42, R91, RZ ;  /* 0x0000005b2a267225 */ /* 0x000fe200078e00ff */
[----:B------:R-:W-:-:S03]  /*57e80*/  IADD3 R28, P0, PT, R34, R30, RZ ;  /* 0x0000001e221c7210 */ /* 0x000fc60007f1e0ff */
[----:B------:R-:W-:-:S04]  /*57e90*/  IMAD.WIDE.U32 R32, R87, R66, R2 ;  /* 0x0000004257207225 */ /* 0x000fc800078e0002 */
[----:B------:R-:W-:Y:S01]  /*57ea0*/  IMAD.WIDE.U32 R4, R36, R91, RZ ;  /* 0x0000005b24047225 */ /* 0x000fe200078e00ff */
[----:B------:R-:W-:-:S03]  /*57eb0*/  IADD3 R30, P1, PT, R23, R32, RZ ;  /* 0x00000020171e7210 */ /* 0x000fc60007f3e0ff */
[----:B------:R-:W-:-:S04]  /*57ec0*/  IMAD.WIDE.U32 R38, P5, R64, R36, R38 ;  /* 0x0000002440267225 */ /* 0x000fc800078a0026 */
[----:B------:R-:W-:Y:S02]  /*57ed0*/  IMAD.IADD R6, R33, 0x1, R6 ;  /* 0x0000000121067824 */ /* 0x000fe400078e0206 */
[----:B------:R-:W-:Y:S01]  /*57ee0*/  IMAD.X R29, RZ, RZ, R31, P0 ;  /* 0x000000ffff1d7224 */ /* 0x000fe200000e061f */
[----:B------:R-:W-:Y:S01]  /*57ef0*/  ISETP.GE.U32.AND P0, PT, R32, R2, PT ;  /* 0x000000022000720c */ /* 0x000fe20003f06070 */
[----:B------:R-:W-:Y:S02]  /*57f00*/  IMAD R54, R64, R36, RZ ;  /* 0x0000002440367224 */ /* 0x000fe400078e02ff */
[----:B------:R-:W-:Y:S01]  /*57f10*/  IMAD.X R33, RZ, RZ, RZ, P6 ;  /* 0x000000ffff217224 */ /* 0x000fe200030e06ff */
[----:B------:R-:W-:Y:S01]  /*57f20*/  IADD3 RZ, P6, PT, R5, R38, RZ ;  /* 0x0000002605ff7210 */ /* 0x000fe20007fde0ff */
[----:B------:R-:W-:Y:S01]  /*57f30*/  IMAD.X R31, R6, 0x1, R9, P1 ;  /* 0x00000001061f7824 */ /* 0x000fe200008e0609 */
[----:B------:R-:W-:Y:S01]  /*57f40*/  ISETP.GE.U32.AND P1, PT, R30, R32, PT ;  /* 0x000000201e00720c */ /* 0x000fe20003f26070 */
[----:B------:R-:W-:Y:S01]  /*57f50*/  IMAD.WIDE.U32 R44, R42, R0, RZ ;  /* 0x000000002a2c7225 */ /* 0x000fe200078e00ff */
[----:B------:R-:W-:-:S02]  /*57f60*/  ISETP.GE.U32.AND.EX P0, PT, R6, R3, PT, P0 ;  /* 0x000000030600720c */ /* 0x000fc40003f06100 */
[----:B------:R-:W-:Y:S01]  /*57f70*/  ISETP.GE.U32.AND.EX P1, PT, R31, R6, PT, P1 ;  /* 0x000000061f00720c */ /* 0x000fe20003f26110 */
[C---:B------:R-:W-:Y:S01]  /*57f80*/  IMAD R54, R91.reuse, R42, R54 ;  /* 0x0000002a5b367224 */ /* 0x040fe200078e0236 */
[----:B------:R-:W-:Y:S01]  /*57f90*/  SEL R40, RZ, 0x1, P0 ;  /* 0x00000001ff287807 */ /* 0x000fe20000000000 */
[----:B------:R-:W-:-:S04]  /*57fa0*/  IMAD.WIDE.U32 R4, R91, R36, R46 ;  /* 0x000000245b047225 */ /* 0x000fc800078e002e */
[----:B------:R-:W-:Y:S01]  /*57fb0*/  IMAD.MOV.U32 R32, RZ, RZ, R49 ;  /* 0x000000ffff207224 */ /* 0x000fe200078e0031 */
[----:B------:R-:W-:Y:S01]  /*57fc0*/  ISETP.GE.U32.AND P0, PT, R4, R46, PT ;  /* 0x0000002e0400720c */ /* 0x000fe20003f06070 */
[----:B------:R-:W-:Y:S02]  /*57fd0*/  IMAD.IADD R54, R5, 0x1, R54 ;  /* 0x0000000105367824 */ /* 0x000fe400078e0236 */
[----:B------:R-:W-:-:S03]  /*57fe0*/  IMAD.WIDE.U32.X R48, R92, R65, R32, P4 ;  /* 0x000000415c307225 */ /* 0x000fc600020e0420 */
[----:B------:R-:W-:Y:S01]  /*57ff0*/  ISETP.GE.U32.AND.EX P0, PT, R54, R47, PT, P0 ;  /* 0x0000002f3600720c */ /* 0x000fe20003f06100 */
[----:B------:R-:W-:-:S03]  /*58000*/  IMAD.WIDE.U32 R32, P4, R68, R36, R44 ;  /* 0x0000002444207225 */ /* 0x000fc6000788002c */
[----:B------:R-:W-:Y:S01]  /*58010*/  SEL R23, RZ, 0x1, P0 ;  /* 0x00000001ff177807 */ /* 0x000fe20000000000 */
[----:B------:R-:W-:Y:S01]  /*58020*/  IMAD.WIDE.U32 R2, R36, R0, RZ ;  /* 0x0000000024027225 */ /* 0x000fe200078e00ff */
[----:B------:R-:W-:-:S03]  /*58030*/  SEL R2, RZ, 0x1, P1 ;  /* 0x00000001ff027807 */ /* 0x000fc60000800000 */
[----:B------:R-:W-:Y:S01]  /*58040*/  IMAD.X R45, RZ, RZ, RZ, P5 ;  /* 0x000000ffff2d7224 */ /* 0x000fe200028e06ff */
[----:B------:R-:W-:Y:S01]  /*58050*/  IADD3 RZ, P5, PT, R3, R32, RZ ;  /* 0x0000002003ff7210 */ /* 0x000fe20007fbe0ff */
[----:B------:R-:W-:Y:S02]  /*58060*/  IMAD.MOV.U32 R44, RZ, RZ, R39 ;  /* 0x000000ffff2c7224 */ /* 0x000fe400078e0027 */
[----:B------:R-:W-:Y:S02]  /*58070*/  IMAD R9, R68, R36, RZ ;  /* 0x0000002444097224 */ /* 0x000fe400078e02ff */
[----:B------:R-:W-:Y:S01]  /*58080*/  IMAD.WIDE.U32.X R38, R64, R42, R44, P6 ;  /* 0x0000002a40267225 */ /* 0x000fe200030e042c */
[----:B------:R-:W-:-:S03]  /*58090*/  IADD3 R40, P1, P6, R2, R48, R40 ;  /* 0x0000003002287210 */ /* 0x000fc60007e3e028 */
[C---:B------:R-:W-:Y:S01]  /*580a0*/  IMAD R9, R0.reuse, R42, R9 ;  /* 0x0000002a00097224 */ /* 0x040fe200078e0209 */
[----:B------:R-:W-:Y:S01]  /*580b0*/  IADD3.X R6, PT, PT, RZ, R49, RZ, P1, P6 ;  /* 0x00000031ff067210 */ /* 0x000fe20000fec4ff */
[----:B------:R-:W-:-:S04]  /*580c0*/  IMAD.WIDE.U32 R44, R0, R36, R30 ;  /* 0x00000024002c7225 */ /* 0x000fc800078e001e */
[----:B------:R-:W-:Y:S01]  /*580d0*/  IMAD.IADD R9, R45, 0x1, R9 ;  /* 0x000000012d097824 */ /* 0x000fe200078e0209 */
[----:B------:R-:W-:Y:S01]  /*580e0*/  IADD3 R38, P1, P6, R44, R38, R23 ;  /* 0x000000262c267210 */ /* 0x000fe20007e3e017 */
[----:B------:R-:W-:-:S03]  /*580f0*/  IMAD.WIDE.U32 R2, R42, R87, RZ ;  /* 0x000000572a027225 */ /* 0x000fc600078e00ff */
[C---:B------:R-:W-:Y:S01]  /*58100*/  IADD3.X R39, PT, PT, R9.reuse, R39, RZ, P1, P6 ;  /* 0x0000002709277210 */ /* 0x040fe20000fec4ff */
[----:B------:R-:W-:Y:S01]  /*58110*/  IMAD.X R45, RZ, RZ, RZ, P4 ;  /* 0x000000ffff2d7224 */ /* 0x000fe200020e06ff */
[----:B------:R-:W-:Y:S01]  /*58120*/  ISETP.GE.U32.AND P4, PT, R44, R30, PT ;  /* 0x0000001e2c00720c */ /* 0x000fe20003f86070 */
[----:B------:R-:W-:Y:S01]  /*58130*/  IMAD.WIDE.U32 R46, R36, R87, RZ ;  /* 0x00000057242e7225 */ /* 0x000fe200078e00ff */
[----:B------:R-:W-:Y:S02]  /*58140*/  ISETP.GE.U32.AND P6, PT, R38, R44, PT ;  /* 0x0000002c2600720c */ /* 0x000fe40003fc6070 */
[----:B------:R-:W-:Y:S01]  /*58150*/  ISETP.GE.U32.AND.EX P4, PT, R9, R31, PT, P4 ;  /* 0x0000001f0900720c */ /* 0x000fe20003f86140 */
[----:B------:R-:W-:Y:S01]  /*58160*/  IMAD.WIDE.U32 R2, P0, R92, R36, R2 ;  /* 0x000000245c027225 */ /* 0x000fe20007800002 */
[----:B------:R-:W-:-:S03]  /*58170*/  ISETP.GE.U32.AND.EX P6, PT, R39, R9, PT, P6 ;  /* 0x000000092700720c */ /* 0x000fc60003fc6160 */
[----:B------:R-:W-:Y:S01]  /*58180*/  IMAD R32, R67, R66, RZ ;  /* 0x0000004243207224 */ /* 0x000fe200078e02ff */
[----:B------:R-:W-:Y:S01]  /*58190*/  IADD3 RZ, P1, PT, R47, R2, RZ ;  /* 0x000000022fff7210 */ /* 0x000fe20007f3e0ff */
[----:B------:R-:W-:Y:S01]  /*581a0*/  IMAD.MOV.U32 R44, RZ, RZ, R33 ;  /* 0x000000ffff2c7224 */ /* 0x000fe200078e0021 */
[----:B------:R-:W-:Y:S01]  /*581b0*/  SEL R2, RZ, 0x1, P4 ;  /* 0x00000001ff027807 */ /* 0x000fe20002000000 */
[----:B------:R-:W-:Y:S01]  /*581c0*/  IMAD R23, R89, R65, R32 ;  /* 0x0000004159177224 */ /* 0x000fe200078e0220 */
[----:B------:R-:W-:Y:S01]  /*581d0*/  SEL R9, RZ, 0x1, P6 ;  /* 0x00000001ff097807 */ /* 0x000fe20003000000 */
[----:B------:R-:W-:-:S04]  /*581e0*/  IMAD.WIDE.U32.X R44, R68, R42, R44, P5 ;  /* 0x0000002a442c7225 */ /* 0x000fc800028e042c */
[----:B------:R-:W-:Y:S01]  /*581f0*/  IMAD.WIDE.U32 R32, R89, R66, R28 ;  /* 0x0000004259207225 */ /* 0x000fe200078e001c */
[----:B------:R-:W-:-:S03]  /*58200*/  IADD3 R2, P4, P5, R9, R44, R2 ;  /* 0x0000002c09027210 */ /* 0x000fc60007d9e002 */
[----:B------:R-:W-:Y:S01]  /*58210*/  IMAD.WIDE.U32 R30, R42, R89, RZ ;  /* 0x000000592a1e7225 */ /* 0x000fe200078e00ff */
[----:B------:R-:W-:Y:S02]  /*58220*/  IADD3.X R9, PT, PT, RZ, R45, RZ, P4, P5 ;  /* 0x0000002dff097210 */ /* 0x000fe400027ea4ff */
[----:B------:R-:W-:Y:S01]  /*58230*/  ISETP.GE.U32.AND P4, PT, R32, R28, PT ;  /* 0x0000001c2000720c */ /* 0x000fe20003f86070 */
[----:B------:R-:W-:Y:S01]  /*58240*/  IMAD.X R47, RZ, RZ, RZ, P3 ;  /* 0x000000ffff2f7224 */ /* 0x000fe200018e06ff */
[----:B------:R-:W-:Y:S01]  /*58250*/  IADD3 R40, P3, PT, R40, R32, RZ ;  /* 0x0000002028287210 */ /* 0x000fe20007f7e0ff */
[----:B------:R-:W-:Y:S02]  /*58260*/  IMAD.IADD R23, R33, 0x1, R23 ;  /* 0x0000000121177824 */ /* 0x000fe400078e0217 */
[----:B------:R-:W-:-:S03]  /*58270*/  IMAD.WIDE.U32 R48, R36, R89, RZ ;  /* 0x0000005924307225 */ /* 0x000fc600078e00ff */
[----:B------:R-:W-:Y:S01]  /*58280*/  ISETP.GE.U32.AND.EX P4, PT, R23, R29, PT, P4 ;  /* 0x0000001d1700720c */ /* 0x000fe20003f86140 */
[----:B------:R-:W-:-:S04]  /*58290*/  IMAD.WIDE.U32 R30, P6, R67, R36, R30 ;  /* 0x00000024431e7225 */ /* 0x000fc800078c001e */
[----:B------:R-:W-:Y:S01]  /*582a0*/  IMAD.MOV.U32 R46, RZ, RZ, R41 ;  /* 0x000000ffff2e7224 */ /* 0x000fe200078e0029 */
[----:B------:R-:W-:Y:S01]  /*582b0*/  IADD3 RZ, P5, PT, R49, R30, RZ ;  /* 0x0000001e31ff7210 */ /* 0x000fe20007fbe0ff */
[----:B------:R-:W-:Y:S01]  /*582c0*/  IMAD.X R41, R23, 0x1, R6, P3 ;  /* 0x0000000117297824 */ /* 0x000fe200018e0606 */
[----:B------:R-:W-:Y:S01]  /*582d0*/  ISETP.GE.U32.AND P3, PT, R40, R32, PT ;  /* 0x000000202800720c */ /* 0x000fe20003f66070 */
[-C--:B------:R-:W-:Y:S02]  /*582e0*/  IMAD R6, R92, R36.reuse, RZ ;  /* 0x000000245c067224 */ /* 0x080fe400078e02ff */
[----:B------:R-:W-:Y:S01]  /*582f0*/  IMAD.WIDE.U32 R48, R87, R36, R40 ;  /* 0x0000002457307225 */ /* 0x000fe200078e0028 */
[----:B------:R-:W-:-:S03]  /*58300*/  ISETP.GE.U32.AND.EX P3, PT, R41, R23, PT, P3 ;  /* 0x000000172900720c */ /* 0x000fc60003f66130 */
[----:B------:R-:W-:Y:S01]  /*58310*/  IMAD.MOV.U32 R44, RZ, RZ, R3 ;  /* 0x000000ffff2c7224 */ /* 0x000fe200078e0003 */
[----:B------:R-:W-:Y:S01]  /*58320*/  SEL R23, RZ, 0x1, P3 ;  /* 0x00000001ff177807 */ /* 0x000fe20001800000 */
[----:B------:R-:W-:Y:S01]  /*58330*/  IMAD R3, R87, R42, R6 ;  /* 0x0000002a57037224 */ /* 0x000fe200078e0206 */
[----:B------:R-:W-:Y:S01]  /*58340*/  SEL R6, RZ, 0x1, P4 ;  /* 0x00000001ff067807 */ /* 0x000fe20002000000 */
[----:B------:R-:W-:Y:S01]  /*58350*/  IMAD.X R45, RZ, RZ, RZ, P0 ;  /* 0x000000ffff2d7224 */ /* 0x000fe200000e06ff */
[----:B------:R-:W-:Y:S01]  /*58360*/  IADD3 R32, P4, PT, R2, R48, RZ ;  /* 0x0000003002207210 */ /* 0x000fe20007f9e0ff */
[----:B------:R-:W-:Y:S01]  /*58370*/  IMAD.IADD R28, R49, 0x1, R3 ;  /* 0x00000001311c7824 */ /* 0x000fe200078e0203 */
[----:B------:R-:W-:Y:S01]  /*58380*/  ISETP.GE.U32.AND P0, PT, R48, R40, PT ;  /* 0x000000283000720c */ /* 0x000fe20003f06070 */
[----:B------:R-:W-:Y:S01]  /*58390*/  IMAD R34, R64, R43, RZ ;  /* 0x0000002b40227224 */ /* 0x000fe200078e02ff */
[----:B------:R-:W-:Y:S01]  /*583a0*/  ISETP.GE.U32.AND P3, PT, R32, R48, PT ;  /* 0x000000302000720c */ /* 0x000fe20003f66070 */
[C---:B------:R-:W-:Y:S01]  /*583b0*/  IMAD.X R33, R28.reuse, 0x1, R9, P4 ;  /* 0x000000011c217824 */ /* 0x040fe200020e0609 */
[----:B------:R-:W-:Y:S01]  /*583c0*/  ISETP.GE.U32.AND.EX P0, PT, R28, R41, PT, P0 ;  /* 0x000000291c00720c */ /* 0x000fe20003f06100 */
[----:B------:R-:W-:-:S03]  /*583d0*/  IMAD.WIDE.U32 R48, R63, R91, RZ ;  /* 0x0000005b3f307225 */ /* 0x000fc600078e00ff */
[----:B------:R-:W-:Y:S01]  /*583e0*/  ISETP.GE.U32.AND.EX P3, PT, R33, R28, PT, P3 ;  /* 0x0000001c2100720c */ /* 0x000fe20003f66130 */
[----:B------:R-:W-:Y:S01]  /*583f0*/  IMAD.WIDE.U32.X R28, R67, R65, R46, P2 ;  /* 0x00000041431c7225 */ /* 0x000fe200010e042e */
[----:B------:R-:W-:Y:S02]  /*58400*/  SEL R30, RZ, 0x1, P0 ;  /* 0x00000001ff1e7807 */ /* 0x000fe40000000000 */
        /* <DEDUP_REMOVED lines=16> */
[-C--:B------:R-:W-:Y:S02]  /*58510*/  IMAD R57, R68, R43.reuse, RZ ;  /* 0x0000002b44397224 */ /* 0x080fe400078e02ff */
[----:B------:R-:W-:Y:S01]  /*58520*/  IMAD.WIDE.U32 R44, R0, R43, R32 ;  /* 0x0000002b002c7225 */ /* 0x000fe200078e0020 */
[----:B------:R-:W-:-:S03]  /*58530*/  SEL R6, RZ, 0x1, P4 ;  /* 0x00000001ff067807 */ /* 0x000fc60002000000 */
[-C--:B------:R-:W-:Y:S02]  /*58540*/  IMAD R57, R0, R63.reuse, R57 ;  /* 0x0000003f00397224 */ /* 0x080fe400078e0239 */
[----:B------:R-:W-:-:S04]  /*58550*/  IMAD.WIDE.U32.X R46, R64, R63, R46, P2 ;  /* 0x0000003f402e7225 */ /* 0x000fc800010e042e */
[----:B------:R-:W-:Y:S01]  /*58560*/  IMAD R34, R67, R36, RZ ;  /* 0x0000002443227224 */ /* 0x000fe200078e02ff */
[----:B------:R-:W-:Y:S01]  /*58570*/  IADD3 R6, P1, P3, R44, R46, R6 ;  /* 0x0000002e2c067210 */ /* 0x000fe20007b3e006 */
[----:B------:R-:W-:-:S04]  /*58580*/  IMAD.WIDE.U32 R52, R63, R0, RZ ;  /* 0x000000003f347225 */ /* 0x000fc800078e00ff */
[----:B------:R-:W-:Y:S02]  /*58590*/  IMAD.IADD R57, R45, 0x1, R57 ;  /* 0x000000012d397824 */ /* 0x000fe400078e0239 */
[----:B------:R-:W-:-:S03]  /*585a0*/  IMAD.WIDE.U32 R48, R89, R36, R28 ;  /* 0x0000002459307225 */ /* 0x000fc600078e001c */
[----:B------:R-:W-:Y:S01]  /*585b0*/  IADD3.X R9, PT, PT, R57, R47, RZ, P1, P3 ;  /* 0x0000002f39097210 */ /* 0x000fe20000fe64ff */
        /* <DEDUP_REMOVED lines=13> */
[----:B------:R-:W-:-:S02]  /*58690*/  IMAD.MOV.U32 R46, RZ, RZ, R53 ;  /* 0x000000ffff2e7224 */ /* 0x000fc400078e0035 */
[----:B------:R-:W-:Y:S01]  /*586a0*/  IMAD.WIDE.U32 R44, R63, R89, RZ ;  /* 0x000000593f2c7225 */ /* 0x000fe200078e00ff */
[----:B------:R-:W-:Y:S02]  /*586b0*/  SEL R30, RZ, 0x1, P1 ;  /* 0x00000001ff1e7807 */ /* 0x000fe40000800000 */
[----:B------:R-:W-:Y:S01]  /*586c0*/  ISETP.GE.U32.AND P1, PT, R48, R28, PT ;  /* 0x0000001c3000720c */ /* 0x000fe20003f26070 */
[----:B------:R-:W-:Y:S01]  /*586d0*/  IMAD.WIDE.U32 R40, P2, R92, R43, R40 ;  /* 0x0000002b5c287225 */ /* 0x000fe20007840028 */
[----:B------:R-:W-:Y:S02]  /*586e0*/  SEL R28, RZ, 0x1, P0 ;  /* 0x00000001ff1c7807 */ /* 0x000fe40000000000 */
[----:B------:R-:W-:Y:S01]  /*586f0*/  ISETP.GE.U32.AND P0, PT, R38, R48, PT ;  /* 0x000000302600720c */ /* 0x000fe20003f06070 */
[----:B------:R-:W-:Y:S01]  /*58700*/  IMAD.WIDE.U32.X R46, R68, R63, R46, P4 ;  /* 0x0000003f442e7225 */ /* 0x000fe200020e042e */
[----:B------:R-:W-:Y:S02]  /*58710*/  ISETP.GE.U32.AND.EX P1, PT, R34, R29, PT, P1 ;  /* 0x0000001d2200720c */ /* 0x000fe40003f26110 */
[----:B------:R-:W-:Y:S01]  /*58720*/  ISETP.GE.U32.AND.EX P0, PT, R39, R34, PT, P0 ;  /* 0x000000222700720c */ /* 0x000fe20003f06100 */
[----:B------:R-:W-:-:S02]  /*58730*/  IMAD.X R49, RZ, RZ, RZ, P6 ;  /* 0x000000ffff317224 */ /* 0x000fc400030e06ff */
[----:B------:R-:W-:Y:S02]  /*58740*/  IMAD.MOV.U32 R48, RZ, RZ, R31 ;  /* 0x000000ffff307224 */ /* 0x000fe400078e001f */
[----:B------:R-:W-:Y:S01]  /*58750*/  IMAD.WIDE.U32 R32, R43, R89, RZ ;  /* 0x000000592b207225 */ /* 0x000fe200078e00ff */
[----:B------:R-:W-:-:S03]  /*58760*/  SEL R32, RZ, 0x1, P1 ;  /* 0x00000001ff207807 */ /* 0x000fc60000800000 */
[----:B------:R-:W-:-:S04]  /*58770*/  IMAD.WIDE.U32 R44, P6, R67, R43, R44 ;  /* 0x0000002b432c7225 */ /* 0x000fc800078c002c */
[----:B------:R-:W-:Y:S01]  /*58780*/  IMAD.X R29, RZ, RZ, RZ, P2 ;  /* 0x000000ffff1d7224 */ /* 0x000fe200010e06ff */
[----:B------:R-:W-:Y:S01]  /*58790*/  IADD3 R34, P2, P1, R28, R46, R30 ;  /* 0x0000002e1c227210 */ /* 0x000fe2000795e01e */
[----:B------:R-:W-:Y:S01]  /*587a0*/  IMAD.WIDE.U32.X R48, R67, R42, R48, P5 ;  /* 0x0000002a43307225 */ /* 0x000fe200028e0430 */
[----:B------:R-:W-:Y:S02]  /*587b0*/  SEL R46, RZ, 0x1, P0 ;  /* 0x00000001ff2e7807 */ /* 0x000fe40000000000 */
[----:B------:R-:W-:Y:S01]  /*587c0*/  IADD3 RZ, P4, PT, R33, R44, RZ ;  /* 0x0000002c21ff7210 */ /* 0x000fe20007f9e0ff */
[----:B------:R-:W-:Y:S01]  /*587d0*/  IMAD.WIDE.U32 R50, R43, R87, RZ ;  /* 0x000000572b327225 */ /* 0x000fe200078e00ff */
[----:B------:R-:W-:Y:S02]  /*587e0*/  IADD3 R46, P0, P5, R46, R48, R32 ;  /* 0x000000302e2e7210 */ /* 0x000fe40007d1e020 */
[----:B------:R-:W-:Y:S01]  /*587f0*/  IADD3.X R48, PT, PT, RZ, R47, RZ, P2, P1 ;  /* 0x0000002fff307210 */ /* 0x000fe200017e24ff */
[----:B------:R-:W-:Y:S01]  /*58800*/  IMAD.WIDE.U32 R30, R87, R43, R38 ;  /* 0x0000002b571e7225 */ /* 0x000fe200078e0026 */
[----:B------:R-:W-:-:S02]  /*58810*/  IADD3 RZ, P3, PT, R51, R40, RZ ;  /* 0x0000002833ff7210 */ /* 0x000fc40007f7e0ff */
[----:B------:R-:W-:Y:S01]  /*58820*/  IADD3.X R47, PT, PT, RZ, R49, RZ, P0, P5 ;  /* 0x00000031ff2f7210 */ /* 0x000fe200007ea4ff */
[----:B------:R-:W-:Y:S01]  /*58830*/  IMAD R33, R92, R43, RZ ;  /* 0x0000002b5c217224 */ /* 0x000fe200078e02ff */
[----:B------:R-:W-:Y:S01]  /*58840*/  ISETP.GE.U32.AND P1, PT, R30, R38, PT ;  /* 0x000000261e00720c */ /* 0x000fe20003f26070 */
[----:B------:R-:W-:Y:S01]  /*58850*/  IMAD.MOV.U32 R28, RZ, RZ, R41 ;  /* 0x000000ffff1c7224 */ /* 0x000fe200078e0029 */
[----:B------:R-:W-:Y:S01]  /*58860*/  IADD3 R49, P5, PT, R34, R30, RZ ;  /* 0x0000001e22317210 */ /* 0x000fe20007fbe0ff */
[----:B------:R-:W-:-:S03]  /*58870*/  IMAD.WIDE.U32 R40, R9, 0x3d1, RZ ;  /* 0x000003d109287825 */ /* 0x000fc600078e00ff */
[----:B------:R-:W-:Y:S01]  /*58880*/  ISETP.GE.U32.AND P0, PT, R49, R30, PT ;  /* 0x0000001e3100720c */ /* 0x000fe20003f06070 */
[----:B------:R-:W-:Y:S02]  /*58890*/  IMAD R38, R87, R63, R33 ;  /* 0x0000003f57267224 */ /* 0x000fe400078e0221 */
[----:B------:R-:W-:-:S04]  /*588a0*/  IMAD.WIDE.U32 R32, R6, 0x3d1, RZ ;  /* 0x000003d106207825 */ /* 0x000fc800078e00ff */
[----:B------:R-:W-:Y:S02]  /*588b0*/  IMAD.IADD R38, R31, 0x1, R38 ;  /* 0x000000011f267824 */ /* 0x000fe400078e0226 */
[----:B------:R-:W-:-:S03]  /*588c0*/  IMAD.WIDE.U32 R40, P2, RZ, R6, R40 ;  /* 0x00000006ff287225 */ /* 0x000fc60007840028 */
[C---:B------:R-:W-:Y:S01]  /*588d0*/  ISETP.GE.U32.AND.EX P1, PT, R38.reuse, R39, PT, P1 ;  /* 0x000000272600720c */ /* 0x040fe20003f26110 */
[----:B------:R-:W-:Y:S01]  /*588e0*/  IMAD.X R48, R38, 0x1, R48, P5 ;  /* 0x0000000126307824 */ /* 0x000fe200028e0630 */
[----:B------:R-:W-:Y:S01]  /*588f0*/  IADD3 R40, P5, PT, R33, R40, RZ ;  /* 0x0000002821287210 */ /* 0x000fe20007fbe0ff */
[----:B------:R-:W-:Y:S01]  /*58900*/  IMAD.WIDE.U32.X R28, R92, R63, R28, P3 ;  /* 0x0000003f5c1c7225 */ /* 0x000fe200018e041c */
[----:B------:R-:W-:Y:S02]  /*58910*/  IADD3 R34, P3, PT, RZ, R32, RZ ;  /* 0x00000020ff227210 */ /* 0x000fe40007f7e0ff */
[----:B------:R-:W-:Y:S01]  /*58920*/  ISETP.GE.U32.AND.EX P0, PT, R48, R38, PT, P0 ;  /* 0x000000263000720c */ /* 0x000fe20003f06100 */
[----:B------:R-:W-:Y:S01]  /*58930*/  IMAD.X R31, RZ, RZ, RZ, P6 ;  /* 0x000000ffff1f7224 */ /* 0x000fe200030e06ff */
[----:B------:R-:W-:Y:S01]  /*58940*/  ISETP.GE.U32.AND P6, PT, R34, R32, PT ;  /* 0x000000202200720c */ /* 0x000fe20003fc6070 */
[----:B------:R-:W-:Y:S01]  /*58950*/  IMAD.X R6, R40, 0x1, R6, P3 ;  /* 0x0000000128067824 */ /* 0x000fe200018e0606 */
[----:B------:R-:W-:Y:S01]  /*58960*/  SEL R38, RZ, 0x1, P1 ;  /* 0x00000001ff267807 */ /* 0x000fe20000800000 */
[----:B------:R-:W-:Y:S01]  /*58970*/  IMAD.X R33, RZ, RZ, RZ, P2 ;  /* 0x000000ffff217224 */ /* 0x000fe200010e06ff */
[----:B------:R-:W-:Y:S01]  /*58980*/  SEL R39, RZ, 0x1, P0 ;  /* 0x00000001ff277807 */ /* 0x000fe20000000000 */
[----:B------:R-:W-:Y:S01]  /*58990*/  IMAD.MOV.U32 R32, RZ, RZ, R41 ;  /* 0x000000ffff207224 */ /* 0x000fe200078e0029 */
[----:B------:R-:W-:Y:S01]  /*589a0*/  ISETP.GE.U32.AND.EX P2, PT, R6, R40, PT, P6 ;  /* 0x000000280600720c */ /* 0x000fe20003f46160 */
[----:B------:R-:W-:Y:S01]  /*589b0*/  IMAD.MOV.U32 R30, RZ, RZ, R45 ;  /* 0x000000ffff1e7224 */ /* 0x000fe200078e002d */
[----:B------:R-:W-:Y:S01]  /*589c0*/  IADD3 R28, P1, P3, R39, R28, R38 ;  /* 0x0000001c271c7210 */ /* 0x000fe20007b3e026 */
[----:B------:R-:W-:-:S03]  /*589d0*/  IMAD.WIDE.U32.X R32, RZ, R9, R32, P5 ;  /* 0x00000009ff207225 */ /* 0x000fc600028e0420 */
[----:B------:R-:W-:Y:S01]  /*589e0*/  IADD3.X R50, PT, PT, RZ, R29, RZ, P1, P3 ;  /* 0x0000001dff327210 */ /* 0x000fe20000fe64ff */
[----:B------:R-:W-:-:S04]  /*589f0*/  IMAD.WIDE.U32 R40, R49, 0x3d1, RZ ;  /* 0x000003d131287825 */ /* 0x000fc800078e00ff */
[----:B------:R-:W-:Y:S01]  /*58a00*/  IMAD.WIDE.U32 R44, R48, 0x3d1, RZ ;  /* 0x000003d1302c7825 */ /* 0x000fe200078e00ff */
[----:B------:R-:W-:-:S03]  /*58a10*/  IADD3 R32, P3, PT, R32, R40, RZ ;  /* 0x0000002820207210 */ /* 0x000fc60007f7e0ff */
[-C--:B------:R-:W-:Y:S01]  /*58a20*/  IMAD R51, R67, R43.reuse, RZ ;  /* 0x0000002b43337224 */ /* 0x080fe200078e02ff */
[----:B------:R-:W-:Y:S01]  /*58a30*/  ISETP.GE.U32.AND P1, PT, R32, R40, PT ;  /* 0x000000282000720c */ /* 0x000fe20003f26070 */
[----:B------:R-:W-:-:S04]  /*58a40*/  IMAD.WIDE.U32 R38, R89, R43, R46 ;  /* 0x0000002b59267225 */ /* 0x000fc800078e002e */
        /* <DEDUP_REMOVED lines=10> */
[----:B------:R-:W-:Y:S01]  /*58af0*/  IMAD.MOV.U32 R28, RZ, RZ, R45 ;  /* 0x000000ffff1c7224 */ /* 0x000fe200078e002d */
[C---:B------:R-:W-:Y:S01]  /*58b00*/  ISETP.GE.U32.AND.EX P0, PT, R40.reuse, R47, PT, P0 ;  /* 0x0000002f2800720c */ /* 0x040fe20003f06100 */
[----:B------:R-:W-:Y:S01]  /*58b10*/  IMAD.X R45, R41, 0x1, R33, P3 ;  /* 0x00000001292d7824 */ /* 0x000fe200018e0621 */
[C---:B------:R-:W-:Y:S01]  /*58b20*/  ISETP.LT.U32.AND P2, PT, R51.reuse, R32, PT ;  /* 0x000000203300720c */ /* 0x040fe20003f41070 */
        /* <DEDUP_REMOVED lines=55> */
[----:B------:R-:W-:Y:S01]  /*58ea0*/  ISETP.GE.U32.AND.EX P1, PT, R48, R49, PT, P1 ;  /* 0x000000313000720c */ /* 0x000fe20003f26110 */
[----:B------:R-:W-:Y:S01]  /*58eb0*/  IMAD.MOV.U32 R30, RZ, RZ, RZ ;  /* 0x000000ffff1e7224 */ /* 0x000fe200078e00ff */
[----:B------:R-:W-:Y:S02]  /*58ec0*/  SEL R31, RZ, 0x1, P0 ;  /* 0x00000001ff1f7807 */ /* 0x000fe40000000000 */
[----:B------:R-:W-:Y:S01]  /*58ed0*/  ISETP.LT.U32.OR.EX P0, PT, R49, R40, !P1, P3 ;  /* 0x000000283100720c */ /* 0x000fe20004f01530 */
[----:B------:R-:W-:Y:S01]  /*58ee0*/  IMAD R49, R64, R37, RZ ;  /* 0x0000002540317224 */ /* 0x000fe200078e02ff */
        /* <DEDUP_REMOVED lines=57> */
.L_x_350:
[----:B------:R-:W-:Y:S05]  /*59280*/  BSYNC.RECONVERGENT B0 ;  /* 0x0000000000007941 */ /* 0x000fea0003800200 */
.L_x_349:
[----:B------:R-:W-:Y:S01]  /*59290*/  IMAD.MOV.U32 R28, RZ, RZ, R34 ;  /* 0x000000ffff1c7224 */ /* 0x000fe200078e0022 */
[----:B------:R-:W-:Y:S01]  /*592a0*/  BSSY.RECONVERGENT B0, `(.L_x_351) ;  /* 0x00000be000007945 */ /* 0x000fe20003800200 */
[----:B------:R-:W-:Y:S02]  /*592b0*/  IMAD.MOV.U32 R29, RZ, RZ, R6 ;  /* 0x000000ffff1d7224 */ /* 0x000fe400078e0006 */
[C---:B------:R-:W-:Y:S02]  /*592c0*/  IMAD R31, R91.reuse, R35, R49 ;  /* 0x000000235b1f7224 */ /* 0x040fe400078e0231 */
        /* <DEDUP_REMOVED lines=51> */
.L_x_352:
        /* <DEDUP_REMOVED lines=55> */
.L_x_355:
[----:B------:R-:W-:Y:S05]  /*59970*/  BSYNC.RELIABLE B1 ;  /* 0x0000000000017941 */ /* 0x000fea0003800100 */
.L_x_354:
        /* <DEDUP_REMOVED lines=51> */
.L_x_357:
[----:B------:R-:W-:Y:S05]  /*59cb0*/  BSYNC.RELIABLE B1 ;  /* 0x0000000000017941 */ /* 0x000fea0003800100 */
.L_x_356:
        /* <DEDUP_REMOVED lines=28> */
.L_x_353:
[----:B------:R-:W-:Y:S05]  /*59e80*/  BSYNC.RECONVERGENT B0 ;  /* 0x0000000000007941 */ /* 0x000fea0003800200 */
.L_x_351:
[----:B------:R-:W-:Y:S05]  /*59e90*/  WARPSYNC.ALL ;  /* 0x0000000000007948 */ /* 0x000fea0003800000 */
[----:B------:R-:W-:Y:S01]  /*59ea0*/  UMOV UR4, URZ ;  /* 0x000000ff00047c82 */ /* 0x000fe20008000000 */
[----:B------:R-:W-:-:S05]  /*59eb0*/  UMOV UR5, URZ ;  /* 0x000000ff00057c82 */ /* 0x000fca0008000000 */
.L_x_367:
[----:B------:R-:W-:Y:S01]  /*59ec0*/  ISETP.NE.AND P1, PT, RZ, UR4, PT ;  /* 0x00000004ff007c0c */ /* 0x000fe2000bf25270 */
[----:B------:R-:W-:Y:S03]  /*59ed0*/  BSSY.RECONVERGENT B0, `(.L_x_358) ;  /* 0x000014b000007945 */ /* 0x000fe60003800200 */
[----:B------:R-:W-:Y:S02]  /*59ee0*/  SEL R2, R23, R35, !P1 ;  /* 0x0000002317027207 */ /* 0x000fe40004800000 */
[----:B------:R-:W-:Y:S02]  /*59ef0*/  SEL R66, R11, R66, !P1 ;  /* 0x000000420b427207 */ /* 0x000fe40004800000 */
[----:B------:R-:W-:Y:S02]  /*59f00*/  SEL R36, R9, R36, !P1 ;  /* 0x0000002409247207 */ /* 0x000fe40004800000 */
[----:B------:R-:W-:Y:S01]  /*59f10*/  SEL R37, R3, R37, !P1 ;  /* 0x0000002503257207 */ /* 0x000fe20004800000 */
[----:B------:R-:W-:Y:S01]  /*59f20*/  IMAD.WIDE.U32 R30, R2, R66, RZ ;  /* 0x00000042021e7225 */ /* 0x000fe200078e00ff */
[----:B------:R-:W-:-:S02]  /*59f30*/  SEL R65, R10, R65, !P1 ;  /* 0x000000410a417207 */ /* 0x000fc40004800000 */
[----:B------:R-:W-:Y:S01]  /*59f40*/  SEL R42, R5, R42, !P1 ;  /* 0x0000002a052a7207 */ /* 0x000fe20004800000 */
[----:B------:R-:W-:Y:S01]  /*59f50*/  IMAD.WIDE.U32 R28, R2, R36, RZ ;  /* 0x00000024021c7225 */ /* 0x000fe200078e00ff */
[----:B------:R-:W-:Y:S02]  /*59f60*/  SEL R43, R6, R43, !P1 ;  /* 0x0000002b062b7207 */ /* 0x000fe40004800000 */
[----:B------:R-:W-:Y:S01]  /*59f70*/  SEL R63, R4, R63, !P1 ;  /* 0x0000003f043f7207 */ /* 0x000fe20004800000 */
        /* <DEDUP_REMOVED lines=16> */
[----:B------:R-:W-:-:S04]  /*5a080*/  IMAD.WIDE.U32 R38, P5, R63, R37, R38 ;  /* 0x000000253f267225 */ /* 0x000fc800078a0026 */
        /* <DEDUP_REMOVED lines=9> */
[-C--:B------:R-:W-:Y:S02]  /*5a120*/  IMAD R38, R63, R37.reuse, RZ ;  /* 0x000000253f267224 */ /* 0x080fe400078e02ff */
[----:B------:R-:W-:-:S04]  /*5a130*/  IMAD.WIDE.U32 R28, R43, R37, RZ ;  /* 0x000000252b1c7225 */ /* 0x000fc800078e00ff */
[-C--:B------:R-:W-:Y:S02]  /*5a140*/  IMAD R38, R43, R2.reuse, R38 ;  /* 0x000000022b267224 */ /* 0x080fe400078e0226 */
[----:B------:R-:W-:-:S04]  /*5a150*/  IMAD.WIDE.U32.X R44, R42, R2, R44, P3 ;  /* 0x000000022a2c7225 */ /* 0x000fc800018e042c */
[----:B------:R-:W-:-:S04]  /*5a160*/  IMAD.WIDE.U32 R32, R66, R36, RZ ;  /* 0x0000002442207225 */ /* 0x000fc800078e00ff */
[----:B------:R-:W-:-:S04]  /*5a170*/  IMAD.WIDE.U32 R50, P4, R42, R66, R50 ;  /* 0x000000422a327225 */ /* 0x000fc80007880032 */
[-C--:B------:R-:W-:Y:S01]  /*5a180*/  IMAD R34, R65, R37.reuse, RZ ;  /* 0x0000002541227224 */ /* 0x080fe200078e02ff */
[----:B------:R-:W-:Y:S01]  /*5a190*/  IADD3 RZ, P1, PT, R33, R50, RZ ;  /* 0x0000003221ff7210 */ /* 0x000fe20007f3e0ff */
[----:B------:R-:W-:-:S04]  /*5a1a0*/  IMAD.WIDE.U32 R40, R37, R37, RZ ;  /* 0x0000002525287225 */ /* 0x000fc800078e00ff */
[----:B------:R-:W-:-:S04]  /*5a1b0*/  IMAD.WIDE.U32 R30, P6, R37, R2, R30 ;  /* 0x00000002251e7225 */ /* 0x000fc800078c001e */
[----:B------:R-:W-:Y:S01]  /*5a1c0*/  IMAD.X R35, RZ, RZ, RZ, P5 ;  /* 0x000000ffff237224 */ /* 0x000fe200028e06ff */
[----:B------:R-:W-:Y:S01]  /*5a1d0*/  IADD3 R46, P0, P5, R28, R44, R46 ;  /* 0x0000002c1c2e7210 */ /* 0x000fe20007d1e02e */
[----:B------:R-:W-:Y:S01]  /*5a1e0*/  IMAD.IADD R29, R29, 0x1, R38 ;  /* 0x000000011d1d7824 */ /* 0x000fe200078e0226 */
[----:B------:R-:W-:Y:S01]  /*5a1f0*/  IADD3 RZ, P3, PT, R41, R30, RZ ;  /* 0x0000001e29ff7210 */ /* 0x000fe20007f7e0ff */
[C---:B------:R-:W-:Y:S02]  /*5a200*/  IMAD R40, R66.reuse, R2, R34 ;  /* 0x0000000242287224 */ /* 0x040fe400078e0222 */
[----:B------:R-:W-:Y:S01]  /*5a210*/  IMAD.MOV.U32 R34, RZ, RZ, R39 ;  /* 0x000000ffff227224 */ /* 0x000fe200078e0027 */
[----:B------:R-:W-:Y:S01]  /*5a220*/  IADD3.X R47, PT, PT, R29, R45, RZ, P0, P5 ;  /* 0x0000002d1d2f7210 */ /* 0x000fe200007ea4ff */
[----:B------:R-:W-:-:S04]  /*5a230*/  IMAD.WIDE.U32 R32, R66, R37, RZ ;  /* 0x0000002542207225 */ /* 0x000fc800078e00ff */
[----:B------:R-:W-:Y:S01]  /*5a240*/  IMAD.X R39, RZ, RZ, RZ, P6 ;  /* 0x000000ffff277224 */ /* 0x000fe200030e06ff */
[----:B------:R-:W-:Y:S01]  /*5a250*/  ISETP.GE.U32.AND P6, PT, R46, R28, PT ;  /* 0x0000001c2e00720c */ /* 0x000fe20003fc6070 */
[----:B------:R-:W-:Y:S02]  /*5a260*/  IMAD.MOV.U32 R38, RZ, RZ, R31 ;  /* 0x000000ffff267224 */ /* 0x000fe400078e001f */
[----:B------:R-:W-:Y:S01]  /*5a270*/  IMAD.IADD R40, R33, 0x1, R40 ;  /* 0x0000000121287824 */ /* 0x000fe200078e0228 */
[----:B------:R-:W-:Y:S01]  /*5a280*/  ISETP.GE.U32.AND.EX P0, PT, R47, R29, PT, P6 ;  /* 0x0000001d2f00720c */ /* 0x000fe20003f06160 */
[----:B------:R-:W-:Y:S02]  /*5a290*/  IMAD.SHL.U32 R41, R32, 0x2, RZ ;  /* 0x0000000220297824 */ /* 0x000fe400078e00ff */
[-C--:B------:R-:W-:Y:S01]  /*5a2a0*/  IMAD.WIDE.U32.X R38, R2, R2.reuse, R38, P3 ;  /* 0x0000000202267225 */ /* 0x080fe200018e0426 */
[----:B------:R-:W-:Y:S02]  /*5a2b0*/  SHF.L.U64.HI R55, R32, 0x1, R40 ;  /* 0x0000000120377819 */ /* 0x000fe40000010228 */
[----:B------:R-:W-:Y:S01]  /*5a2c0*/  SEL R44, RZ, 0x1, P0 ;  /* 0x00000001ff2c7807 */ /* 0x000fe20000000000 */
[----:B------:R-:W-:Y:S01]  /*5a2d0*/  IMAD.WIDE.U32.X R34, R63, R2, R34, P2 ;  /* 0x000000023f227225 */ /* 0x000fe200010e0422 */
[----:B------:R-:W-:-:S02]  /*5a2e0*/  IADD3 R2, P3, PT, R41, R38, RZ ;  /* 0x0000002629027210 */ /* 0x000fc40007f7e0ff */
[----:B------:R-:W-:Y:S01]  /*5a2f0*/  SHF.L.W.U32.HI R38, R40, 0x1, R54 ;  /* 0x0000000128267819 */ /* 0x000fe20000010e36 */
[C---:B------:R-:W-:Y:S01]  /*5a300*/  IMAD.WIDE.U32 R48, R65.reuse, R43, RZ ;  /* 0x0000002b41307225 */ /* 0x040fe200078e00ff */
[----:B------:R-:W-:Y:S02]  /*5a310*/  IADD3 R44, P2, PT, R44, R34, RZ ;  /* 0x000000222c2c7210 */ /* 0x000fe40007f5e0ff */
[----:B------:R-:W-:Y:S01]  /*5a320*/  ISETP.GE.U32.AND P5, PT, R2, R41, PT ;  /* 0x000000290200720c */ /* 0x000fe20003fa6070 */
[----:B------:R-:W-:-:S04]  /*5a330*/  IMAD.WIDE.U32 R52, R65, R66, RZ ;  /* 0x0000004241347225 */ /* 0x000fc800078e00ff */
[----:B------:R-:W-:Y:S01]  /*5a340*/  IMAD.X R50, R55, 0x1, R39, P3 ;  /* 0x0000000137327824 */ /* 0x000fe200018e0627 */
[----:B------:R-:W-:Y:S01]  /*5a350*/  SHF.L.W.U32.HI R39, R54, 0x1, R56 ;  /* 0x0000000136277819 */ /* 0x000fe20000010e38 */
[----:B------:R-:W-:-:S03]  /*5a360*/  IMAD.WIDE.U32 R28, R66, R43, RZ ;  /* 0x0000002b421c7225 */ /* 0x000fc600078e00ff */
[----:B------:R-:W-:Y:S01]  /*5a370*/  ISETP.GE.U32.AND.EX P5, PT, R50, R55, PT, P5 ;  /* 0x000000373200720c */ /* 0x000fe20003fa6150 */
[----:B------:R-:W-:-:S04]  /*5a380*/  IMAD.WIDE.U32 R48, P0, R63, R66, R48 ;  /* 0x000000423f307225 */ /* 0x000fc80007800030 */
[----:B------:R-:W-:Y:S01]  /*5a390*/  IMAD.X R45, RZ, RZ, R35, P2 ;  /* 0x000000ffff2d7224 */ /* 0x000fe200010e0623 */
[----:B------:R-:W-:Y:S01]  /*5a3a0*/  IADD3 RZ, P2, PT, R29, R48, RZ ;  /* 0x000000301dff7210 */ /* 0x000fe20007f5e0ff */
[----:B------:R-:W-:-:S04]  /*5a3b0*/  IMAD.WIDE.U32 R32, R66, R66, RZ ;  /* 0x0000004242207225 */ /* 0x000fc800078e00ff */
[----:B------:R-:W-:-:S04]  /*5a3c0*/  IMAD.WIDE.U32 R52, P6, R66, R65, R52 ;  /* 0x0000004142347225 */ /* 0x000fc800078c0034 */
[----:B------:R-:W-:Y:S01]  /*5a3d0*/  IMAD.WIDE.U32 R34, R42, R43, RZ ;  /* 0x0000002b2a227225 */ /* 0x000fe200078e00ff */
[----:B------:R-:W-:-:S03]  /*5a3e0*/  IADD3 RZ, P3, PT, R33, R52, RZ ;  /* 0x0000003421ff7210 */ /* 0x000fc60007f7e0ff */
[----:B------:R-:W-:Y:S01]  /*5a3f0*/  IMAD.WIDE.U32 R54, R36, R43, RZ ;  /* 0x0000002b24367225 */ /* 0x000fe200078e00ff */
[----:B------:R-:W-:-:S03]  /*5a400*/  SEL R54, RZ, 0x1, P5 ;  /* 0x00000001ff367807 */ /* 0x000fc60002800000 */
[----:B------:R-:W-:-:S04]  /*5a410*/  IMAD.WIDE.U32 R40, R66, R66, R38 ;  /* 0x0000004242287225 */ /* 0x000fc800078e0026 */
[----:B------:R-:W-:Y:S02]  /*5a420*/  IMAD.X R29, RZ, RZ, RZ, P4 ;  /* 0x000000ffff1d7224 */ /* 0x000fe400020e06ff */
[----:B------:R-:W-:Y:S02]  /*5a430*/  IMAD R28, R42, R66, RZ ;  /* 0x000000422a1c7224 */ /* 0x000fe400078e02ff */
[----:B------:R-:W-:-:S04]  /*5a440*/  IMAD.WIDE.U32 R34, P4, R63, R36, R34 ;  /* 0x000000243f227225 */ /* 0x000fc80007880022 */
[----:B------:R-:W-:Y:S01]  /*5a450*/  IMAD.X R33, RZ, RZ, RZ, P6 ;  /* 0x000000ffff217224 */ /* 0x000fe200030e06ff */
[----:B------:R-:W-:Y:S01]  /*5a460*/  IADD3 R54, P6, PT, R54, R40, RZ ;  /* 0x0000002836367210 */ /* 0x000fe20007fde0ff */
[----:B------:R-:W-:Y:S01]  /*5a470*/  IMAD.MOV.U32 R32, RZ, RZ, R53 ;  /* 0x000000ffff207224 */ /* 0x000fe200078e0035 */
[----:B------:R-:W-:Y:S01]  /*5a480*/  IADD3 RZ, P5, PT, R55, R34, RZ ;  /* 0x0000002237ff7210 */ /* 0x000fe20007fbe0ff */
[----:B------:R-:W-:Y:S02]  /*5a490*/  IMAD.IADD R48, R52, 0x1, R41 ;  /* 0x0000000134307824 */ /* 0x000fe400078e0229 */
[----:B------:R-:W-:-:S04]  /*5a4a0*/  IMAD.WIDE.U32 R52, R36, R66, R46 ;  /* 0x0000004224347225 */ /* 0x000fc800078e002e */
[-C--:B------:R-:W-:Y:S01]  /*5a4b0*/  IMAD R28, R36, R65.reuse, R28 ;  /* 0x00000041241c7224 */ /* 0x080fe200078e021c */
[----:B------:R-:W-:Y:S01]  /*5a4c0*/  SHF.L.W.U32.HI R56, R56, 0x1, R52 ;  /* 0x0000000138387819 */ /* 0x000fe20000010e34 */
[----:B------:R-:W-:Y:S01]  /*5a4d0*/  IMAD.WIDE.U32.X R32, R65, R65, R32, P3 ;  /* 0x0000004141207225 */ /* 0x000fe200018e0420 */
[----:B------:R-:W-:-:S03]  /*5a4e0*/  ISETP.GE.U32.AND P3, PT, R52, R46, PT ;  /* 0x0000002e3400720c */ /* 0x000fc60003f66070 */
[----:B------:R-:W-:Y:S01]  /*5a4f0*/  IMAD.X R41, RZ, RZ, RZ, P0 ;  /* 0x000000ffff297224 */ /* 0x000fe200000e06ff */
[----:B------:R-:W-:Y:S01]  /*5a500*/  ISETP.GE.U32.AND P0, PT, R54, R40, PT ;  /* 0x000000283600720c */ /* 0x000fe20003f06070 */
[----:B------:R-:W-:Y:S01]  /*5a510*/  IMAD.X R34, RZ, RZ, R48, P6 ;  /* 0x000000ffff227224 */ /* 0x000fe200030e0630 */
[----:B------:R-:W-:Y:S01]  /*5a520*/  ISETP.LT.U32.AND P6, PT, R40, R38, PT ;  /* 0x000000262800720c */ /* 0x000fe20003fc1070 */
[----:B------:R-:W-:Y:S02]  /*5a530*/  IMAD.IADD R46, R53, 0x1, R28 ;  /* 0x00000001352e7824 */ /* 0x000fe400078e021c */
[----:B------:R-:W-:Y:S01]  /*5a540*/  IMAD.MOV.U32 R28, RZ, RZ, R51 ;  /* 0x000000ffff1c7224 */ /* 0x000fe200078e0033 */
[----:B------:R-:W-:Y:S01]  /*5a550*/  ISETP.GE.U32.AND.EX P0, PT, R34, R48, PT, P0 ;  /* 0x000000302200720c */ /* 0x000fe20003f06100 */
[-C--:B------:R-:W-:Y:S01]  /*5a560*/  IMAD R38, R63, R66.reuse, RZ ;  /* 0x000000423f267224 */ /* 0x080fe200078e02ff */
[----:B------:R-:W-:Y:S01]  /*5a570*/  ISETP.GE.U32.AND.EX P3, PT, R46, R47, PT, P3 ;  /* 0x0000002f2e00720c */ /* 0x000fe20003f66130 */
[----:B------:R-:W-:Y:S01]  /*5a580*/  IMAD.WIDE.U32 R66, R43, R66, R44 ;  /* 0x000000422b427225 */ /* 0x000fe200078e002c */
[----:B------:R-:W-:-:S02]  /*5a590*/  ISETP.LT.U32.OR.EX P6, PT, R48, R39, !P0, P6 ;  /* 0x000000273000720c */ /* 0x000fc400047c1560 */
[----:B------:R-:W-:Y:S01]  /*5a5a0*/  SEL R48, RZ, 0x1, P3 ;  /* 0x00000001ff307807 */ /* 0x000fe20001800000 */
[-C--:B------:R-:W-:Y:S01]  /*5a5b0*/  IMAD.WIDE.U32.X R28, R42, R65.reuse, R28, P1 ;  /* 0x000000412a1c7225 */ /* 0x080fe200008e041c */
[----:B------:R-:W-:Y:S02]  /*5a5c0*/  IADD3 R32, P0, PT, R56, R32, RZ ;  /* 0x0000002038207210 */ /* 0x000fe40007f1e0ff */
[----:B------:R-:W-:Y:S01]  /*5a5d0*/  SEL R51, RZ, 0x1, !P6 ;  /* 0x00000001ff337807 */ /* 0x000fe20007000000 */
[----:B------:R-:W-:Y:S01]  /*5a5e0*/  IMAD R38, R43, R65, R38 ;  /* 0x000000412b267224 */ /* 0x000fe200078e0226 */
[----:B------:R-:W-:Y:S01]  /*5a5f0*/  SHF.L.W.U32.HI R47, R52, 0x1, R46 ;  /* 0x00000001342f7819 */ /* 0x000fe20000010e2e */
[----:B------:R-:W-:Y:S01]  /*5a600*/  IMAD.MOV.U32 R40, RZ, RZ, R49 ;  /* 0x000000ffff287224 */ /* 0x000fe200078e0031 */
[----:B------:R-:W-:Y:S01]  /*5a610*/  IADD3 R48, P1, P3, R66, R28, R48 ;  /* 0x0000001c42307210 */ /* 0x000fe20007b3e030 */
[----:B------:R-:W-:Y:S01]  /*5a620*/  IMAD.IADD R38, R67, 0x1, R38 ;  /* 0x0000000143267824 */ /* 0x000fe200078e0226 */
[----:B------:R-:W-:Y:S01]  /*5a630*/  IADD3 R51, P6, PT, R32, R51, RZ ;  /* 0x0000003320337210 */ /* 0x000fe20007fde0ff */
[----:B------:R-:W-:Y:S01]  /*5a640*/  IMAD.WIDE.U32.X R40, R63, R65, R40, P2 ;  /* 0x000000413f287225 */ /* 0x000fe200010e0428 */
[----:B------:R-:W-:-:S02]  /*5a650*/  ISETP.GE.U32.AND P2, PT, R66, R44, PT ;  /* 0x0000002c4200720c */ /* 0x000fc40003f46070 */
[----:B------:R-:W-:Y:S01]  /*5a660*/  IADD3.X R53, PT, PT, R38, R29, RZ, P1, P3 ;  /* 0x0000001d26357210 */ /* 0x000fe20000fe64ff */
[----:B------:R-:W-:Y:S01]  /*5a670*/  IMAD.X R49, R47, 0x1, R33, P0 ;  /* 0x000000012f317824 */ /* 0x000fe200000e0621 */
[----:B------:R-:W-:Y:S01]  /*5a680*/  ISETP.GE.U32.AND P3, PT, R48, R66, PT ;  /* 0x000000423000720c */ /* 0x000fe20003f66070 */
[----:B------:R-:W-:Y:S01]  /*5a690*/  IMAD.WIDE.U32 R28, R42, R36, RZ ;  /* 0x000000242a1c7225 */ /* 0x000fe200078e00ff */
[----:B------:R-:W-:Y:S02]  /*5a6a0*/  ISETP.GE.U32.AND.EX P2, PT, R38, R45, PT, P2 ;  /* 0x0000002d2600720c */ /* 0x000fe40003f46120 */
[----:B------:R-:W-:Y:S01]  /*5a6b0*/  ISETP.LT.U32.AND P0, PT, R32, R56, PT ;  /* 0x000000382000720c */ /* 0x000fe20003f01070 */
[----:B------:R-:W-:Y:S01]  /*5a6c0*/  IMAD.X R52, RZ, RZ, R49, P6 ;  /* 0x000000ffff347224 */ /* 0x000fe200030e0631 */
[----:B------:R-:W-:Y:S01]  /*5a6d0*/  ISETP.GE.U32.AND P1, PT, R51, R32, PT ;  /* 0x000000203300720c */ /* 0x000fe20003f26070 */
[----:B------:R-:W-:Y:S01]  /*5a6e0*/  IMAD.WIDE.U32 R32, R63, R43, RZ ;  /* 0x0000002b3f207225 */ /* 0x000fe200078e00ff */
[----:B------:R-:W-:-:S02]  /*5a6f0*/  ISETP.GE.U32.AND.EX P3, PT, R53, R38, PT, P3 ;  /* 0x000000263500720c */ /* 0x000fc40003f66130 */
[----:B------:R-:W-:Y:S01]  /*5a700*/  SEL R55, RZ, 0x1, P2 ;  /* 0x00000001ff377807 */ /* 0x000fe20001000000 */
[----:B------:R-:W-:Y:S01]  /*5a710*/  IMAD.WIDE.U32 R38, R36, R36, RZ ;  /* 0x0000002424267225 */ /* 0x000fe200078e00ff */
[----:B------:R-:W-:Y:S02]  /*5a720*/  ISETP.GE.U32.AND.EX P1, PT, R52, R49, PT, P1 ;  /* 0x000000313400720c */ /* 0x000fe40003f26110 */
[----:B------:R-:W-:Y:S01]  /*5a730*/  SHF.L.W.U32.HI R38, R46, 0x1, R48 ;  /* 0x000000012e267819 */ /* 0x000fe20000010e30 */
[----:B------:R-:W-:Y:S01]  /*5a740*/  IMAD.WIDE.U32 R28, P2, R36, R42, R28 ;  /* 0x0000002a241c7225 */ /* 0x000fe2000784001c */
[----:B------:R-:W-:-:S03]  /*5a750*/  ISETP.LT.U32.OR.EX P0, PT, R49, R47, !P1, P0 ;  /* 0x0000002f3100720c */ /* 0x000fc60004f01500 */
[----:B------:R-:W-:Y:S01]  /*5a760*/  IMAD.WIDE.U32 R44, R43, R43, RZ ;  /* 0x0000002b2b2c7225 */ /* 0x000fe200078e00ff */
[----:B------:R-:W-:Y:S02]  /*5a770*/  SEL R44, RZ, 0x1, P3 ;  /* 0x00000001ff2c7807 */ /* 0x000fe40001800000 */
[----:B------:R-:W-:Y:S01]  /*5a780*/  IADD3 RZ, P6, PT, R39, R28, RZ ;  /* 0x0000001c27ff7210 */ /* 0x000fe20007fde0ff */
[----:B------:R-:W-:Y:S01]  /*5a790*/  IMAD.WIDE.U32 R32, P3, R43, R63, R32 ;  /* 0x0000003f2b207225 */ /* 0x000fe20007860020 */
[----:B------:R-:W-:-:S03]  /*5a7a0*/  SHF.L.W.U32.HI R39, R48, 0x1, R53 ;  /* 0x0000000130277819 */ /* 0x000fc60000010e35 */
[----:B------:R-:W-:Y:S01]  /*5a7b0*/  IMAD.X R47, RZ, RZ, RZ, P2 ;  /* 0x000000ffff2f7224 */ /* 0x000fe200010e06ff */
[----:B------:R-:W-:Y:S01]  /*5a7c0*/  IADD3 RZ, P1, PT, R45, R32, RZ ;  /* 0x000000202dff7210 */ /* 0x000fe20007f3e0ff */
[----:B------:R-:W-:Y:S01]  /*5a7d0*/  IMAD.X R45, RZ, RZ, RZ, P4 ;  /* 0x000000ffff2d7224 */ /* 0x000fe200020e06ff */
[----:B------:R-:W-:Y:S01]  /*5a7e0*/  IADD3 R40, P2, P4, R44, R40, R55 ;  /* 0x000000282c287210 */ /* 0x000fe20007c5e037 */
[----:B------:R-:W-:Y:S01]  /*5a7f0*/  IMAD.WIDE.U32 R48, R36, R36, R38 ;  /* 0x0000002424307225 */ /* 0x000fe200078e0026 */
[----:B------:R-:W-:Y:S02]  /*5a800*/  SEL R55, RZ, 0x1, !P0 ;  /* 0x00000001ff377807 */ /* 0x000fe40004000000 */
[----:B------:R-:W-:Y:S01]  /*5a810*/  IADD3.X R41, PT, PT, RZ, R41, RZ, P2, P4 ;  /* 0x00000029ff297210 */ /* 0x000fe200017e84ff */
[----:B------:R-:W-:Y:S01]  /*5a820*/  IMAD.MOV.U32 R44, RZ, RZ, R35 ;  /* 0x000000ffff2c7224 */ /* 0x000fe200078e0023 */
[----:B------:R-:W-:Y:S01]  /*5a830*/  IADD3 R55, P2, PT, R55, R48, RZ ;  /* 0x0000003037377210 */ /* 0x000fe20007f5e0ff */
[----:B------:R-:W-:-:S02]  /*5a840*/  IMAD R35, R63, R36, RZ ;  /* 0x000000243f237224 */ /* 0x000fc400078e02ff */
[----:B------:R-:W-:Y:S01]  /*5a850*/  IMAD.IADD R56, R28, 0x1, R49 ;  /* 0x000000011c387824 */ /* 0x000fe200078e0231 */
[----:B------:R-:W-:Y:S01]  /*5a860*/  ISETP.GE.U32.AND P0, PT, R55, R48, PT ;  /* 0x000000303700720c */ /* 0x000fe20003f06070 */
[----:B------:R-:W-:Y:S02]  /*5a870*/  IMAD.MOV.U32 R46, RZ, RZ, R29 ;  /* 0x000000ffff2e7224 */ /* 0x000fe400078e001d */
[----:B------:R-:W-:-:S04]  /*5a880*/  IMAD.WIDE.U32 R28, R43, R36, R40 ;  /* 0x000000242b1c7225 */ /* 0x000fc800078e0028 */
[----:B------:R-:W-:Y:S01]  /*5a890*/  IMAD R36, R43, R42, R35 ;  /* 0x0000002a2b247224 */ /* 0x000fe200078e0223 */
[----:B------:R-:W-:Y:S01]  /*5a8a0*/  SHF.L.W.U32.HI R53, R53, 0x1, R28 ;  /* 0x0000000135357819 */ /* 0x000fe20000010e1c */
[----:B------:R-:W-:Y:S01]  /*5a8b0*/  IMAD.X R35, RZ, RZ, R56, P2 ;  /* 0x000000ffff237224 */ /* 0x000fe200010e0638 */
[----:B------:R-:W-:Y:S01]  /*5a8c0*/  ISETP.LT.U32.AND P2, PT, R48, R38, PT ;  /* 0x000000263000720c */ /* 0x000fe20003f41070 */
[----:B------:R-:W-:Y:S02]  /*5a8d0*/  IMAD.X R49, RZ, RZ, RZ, P3 ;  /* 0x000000ffff317224 */ /* 0x000fe400018e06ff */
[----:B------:R-:W-:Y:S01]  /*5a8e0*/  IMAD.IADD R36, R29, 0x1, R36 ;  /* 0x000000011d247824 */ /* 0x000fe200078e0224 */
[----:B------:R-:W-:Y:S01]  /*5a8f0*/  ISETP.GE.U32.AND.EX P0, PT, R35, R56, PT, P0 ;  /* 0x000000382300720c */ /* 0x000fe20003f06100 */
[----:B------:R-:W-:Y:S02]  /*5a900*/  IMAD.MOV.U32 R48, RZ, RZ, R33 ;  /* 0x000000ffff307224 */ /* 0x000fe400078e0021 */
[----:B------:R-:W-:Y:S01]  /*5a910*/  IMAD.WIDE.U32.X R46, R42, R42, R46, P6 ;  /* 0x0000002a2a2e7225 */ /* 0x000fe200030e042e */
[----:B------:R-:W-:-:S02]  /*5a920*/  ISETP.LT.U32.OR.EX P0, PT, R56, R39, !P0, P2 ;  /* 0x000000273800720c */ /* 0x000fc40004701520 */
[----:B------:R-:W-:Y:S01]  /*5a930*/  ISETP.GE.U32.AND P2, PT, R28, R40, PT ;  /* 0x000000281c00720c */ /* 0x000fe20003f46070 */
[----:B------:R-:W-:Y:S01]  /*5a940*/  IMAD.WIDE.U32.X R48, R63, R63, R48, P1 ;  /* 0x0000003f3f307225 */ /* 0x000fe200008e0430 */
[----:B------:R-:W-:Y:S02]  /*5a950*/  IADD3 R40, P3, PT, R53, R46, RZ ;  /* 0x0000002e35287210 */ /* 0x000fe40007f7e0ff */
[----:B------:R-:W-:Y:S01]  /*5a960*/  ISETP.GE.U32.AND.EX P1, PT, R36, R41, PT, P2 ;  /* 0x000000292400720c */ /* 0x000fe20003f26120 */
[----:B------:R-:W-:Y:S01]  /*5a970*/  IMAD.WIDE.U32.X R44, R63, R42, R44, P5 ;  /* 0x0000002a3f2c7225 */ /* 0x000fe200028e042c */
[----:B------:R-:W-:Y:S02]  /*5a980*/  SHF.L.W.U32.HI R42, R28, 0x1, R36 ;  /* 0x000000011c2a7819 */ /* 0x000fe40000010e24 */
[----:B------:R-:W-:Y:S01]  /*5a990*/  SEL R56, RZ, 0x1, !P0 ;  /* 0x00000001ff387807 */ /* 0x000fe20004000000 */
[----:B------:R-:W-:Y:S01]  /*5a9a0*/  IMAD.WIDE.U32 R28, R35, 0x3d1, RZ ;  /* 0x000003d1231c7825 */ /* 0x000fe200078e00ff */
[----:B------:R-:W-:-:S02]  /*5a9b0*/  SEL R33, RZ, 0x1, P1 ;  /* 0x00000001ff217807 */ /* 0x000fc40000800000 */
[----:B------:R-:W-:Y:S01]  /*5a9c0*/  ISETP.LT.U32.AND P0, PT, R40, R53, PT ;  /* 0x000000352800720c */ /* 0x000fe20003f01070 */
[----:B------:R-:W-:Y:S01]  /*5a9d0*/  IMAD.X R57, R42, 0x1, R47, P3 ;  /* 0x000000012a397824 */ /* 0x000fe200018e062f */
[----:B------:R-:W-:Y:S01]  /*5a9e0*/  IADD3 R56, P3, PT, R40, R56, RZ ;  /* 0x0000003828387210 */ /* 0x000fe20007f7e0ff */
[----:B------:R-:W-:Y:S01]  /*5a9f0*/  IMAD.WIDE.U32 R38, R55, 0x3d1, RZ ;  /* 0x000003d137267825 */ /* 0x000fe200078e00ff */
[----:B------:R-:W-:Y:S02]  /*5aa00*/  IADD3 R53, P2, PT, R33, R44, RZ ;  /* 0x0000002c21357210 */ /* 0x000fe40007f5e0ff */
[----:B------:R-:W-:Y:S01]  /*5aa10*/  ISETP.GE.U32.AND P1, PT, R56, R40, PT ;  /* 0x000000283800720c */ /* 0x000fe20003f26070 */
[----:B------:R-:W-:Y:S01]  /*5aa20*/  IMAD.X R46, RZ, RZ, R57, P3 ;  /* 0x000000ffff2e7224 */ /* 0x000fe200018e0639 */
[----:B------:R-:W-:Y:S01]  /*5aa30*/  SHF.L.W.U32.HI R44, R36, 0x1, R53 ;  /* 0x00000001242c7819 */ /* 0x000fe20000010e35 */
[----:B------:R-:W-:Y:S01]  /*5aa40*/  IMAD.X R47, RZ, RZ, R45, P2 ;  /* 0x000000ffff2f7224 */ /* 0x000fe200010e062d */
[----:B------:R-:W-:Y:S01]  /*5aa50*/  IADD3 R33, P3, PT, RZ, R38, RZ ;  /* 0x00000026ff217210 */ /* 0x000fe20007f7e0ff */
[----:B------:R-:W-:Y:S01]  /*5aa60*/  IMAD.WIDE.U32 R28, P4, RZ, R55, R28 ;  /* 0x00000037ff1c7225 */ /* 0x000fe2000788001c */
[----:B------:R-:W-:-:S02]  /*5aa70*/  ISETP.GE.U32.AND.EX P1, PT, R46, R57, PT, P1 ;  /* 0x000000392e00720c */ /* 0x000fc40003f26110 */
[----:B------:R-:W-:Y:S01]  /*5aa80*/  SHF.L.W.U32.HI R45, R53, 0x1, R47 ;  /* 0x00000001352d7819 */ /* 0x000fe20000010e2f */
[----:B------:R-:W-:Y:S01]  /*5aa90*/  IMAD.X R41, RZ, RZ, RZ, P4 ;  /* 0x000000ffff297224 */ /* 0x000fe200020e06ff */
[----:B------:R-:W-:Y:S01]  /*5aaa0*/  IADD3 R53, P4, PT, R39, R28, RZ ;  /* 0x0000001c27357210 */ /* 0x000fe20007f9e0ff */
[----:B------:R-:W-:Y:S01]  /*5aab0*/  IMAD.MOV.U32 R40, RZ, RZ, R29 ;  /* 0x000000ffff287224 */ /* 0x000fe200078e001d */
[----:B------:R-:W-:Y:S01]  /*5aac0*/  ISETP.LT.U32.OR.EX P0, PT, R57, R42, !P1, P0 ;  /* 0x0000002a3900720c */ /* 0x000fe20004f01500 */
[----:B------:R-:W-:Y:S01]  /*5aad0*/  IMAD.WIDE.U32 R28, R43, R43, R44 ;  /* 0x0000002b2b1c7225 */ /* 0x000fe200078e002c */
[----:B------:R-:W-:Y:S02]  /*5aae0*/  ISETP.GE.U32.AND P2, PT, R33, R38, PT ;  /* 0x000000262100720c */ /* 0x000fe40003f46070 */
[----:B------:R-:W-:Y:S01]  /*5aaf0*/  SHF.R.U32.HI R47, RZ, 0x1f, R47 ;  /* 0x0000001fff2f7819 */ /* 0x000fe2000001162f */
[----:B------:R-:W-:-:S04]  /*5ab00*/  IMAD.WIDE.U32 R42, R46, 0x3d1, RZ ;  /* 0x000003d12e2a7825 */ /* 0x000fc800078e00ff */
[----:B------:R-:W-:Y:S01]  /*5ab10*/  IMAD.X R36, R53, 0x1, R55, P3 ;  /* 0x0000000135247824 */ /* 0x000fe200018e0637 */
[----:B------:R-:W-:Y:S01]  /*5ab20*/  SEL R55, RZ, 0x1, !P0 ;  /* 0x00000001ff377807 */ /* 0x000fe20004000000 */
[----:B------:R-:W-:-:S03]  /*5ab30*/  IMAD.WIDE.U32.X R40, RZ, R35, R40, P4 ;  /* 0x00000023ff287225 */ /* 0x000fc600020e0428 */
[-C--:B------:R-:W-:Y:S01]  /*5ab40*/  IADD3 R55, P4, PT, R55, R28.reuse, RZ ;  /* 0x0000001c37377210 */ /* 0x080fe20007f9e0ff */
[----:B------:R-:W-:Y:S01]  /*5ab50*/  IMAD.WIDE.U32 R38, R56, 0x3d1, RZ ;  /* 0x000003d138267825 */ /* 0x000fe200078e00ff */
[----:B------:R-:W-:Y:S02]  /*5ab60*/  ISETP.GE.U32.AND.EX P1, PT, R36, R53, PT, P2 ;  /* 0x000000352400720c */ /* 0x000fe40003f26120 */
[----:B------:R-:W-:Y:S01]  /*5ab70*/  ISETP.GE.U32.AND P0, PT, R55, R28, PT ;  /* 0x0000001c3700720c */ /* 0x000fe20003f06070 */
[----:B------:R-:W-:Y:S01]  /*5ab80*/  IMAD.WIDE.U32 R42, P6, RZ, R56, R42 ;  /* 0x00000038ff2a7225 */ /* 0x000fe200078c002a */
[----:B------:R-:W-:Y:S02]  /*5ab90*/  IADD3 R40, P3, PT, R40, R38, RZ ;  /* 0x0000002628287210 */ /* 0x000fe40007f7e0ff */
[----:B------:R-:W-:Y:S01]  /*5aba0*/  ISETP.LT.U32.AND P2, PT, R28, R44, PT ;  /* 0x0000002c1c00720c */ /* 0x000fe20003f41070 */
[----:B------:R-:W-:Y:S01]  /*5abb0*/  IMAD.IADD R57, R32, 0x1, R29 ;  /* 0x0000000120397824 */ /* 0x000fe200078e021d */
[----:B------:R-:W-:Y:S01]  /*5abc0*/  IADD3 R39, P5, PT, R39, R42, RZ ;  /* 0x0000002a27277210 */ /* 0x000fe20007fbe0ff */
[----:B------:R-:W-:Y:S01]  /*5abd0*/  IMAD.X R29, RZ, RZ, RZ, P6 ;  /* 0x000000ffff1d7224 */ /* 0x000fe200030e06ff */
[----:B------:R-:W-:Y:S01]  /*5abe0*/  SEL R32, RZ, 0x1, P1 ;  /* 0x00000001ff207807 */ /* 0x000fe20000800000 */
[----:B------:R-:W-:Y:S01]  /*5abf0*/  IMAD.X R53, RZ, RZ, R57, P4 ;  /* 0x000000ffff357224 */ /* 0x000fe200020e0639 */
[----:B------:R-:W-:Y:S01]  /*5ac00*/  IADD3 R35, P4, PT, R40, R35, RZ ;  /* 0x0000002328237210 */ /* 0x000fe20007f9e0ff */
[----:B------:R-:W-:-:S02]  /*5ac10*/  IMAD.X R42, R39, 0x1, R41, P3 ;  /* 0x00000001272a7824 */ /* 0x000fc400018e0629 */
[----:B------:R-:W-:Y:S01]  /*5ac20*/  IMAD.MOV.U32 R28, RZ, RZ, R43 ;  /* 0x000000ffff1c7224 */ /* 0x000fe200078e002b */
[----:B------:R-:W-:Y:S01]  /*5ac30*/  ISETP.GE.U32.AND.EX P1, PT, R53, R57, PT, P0 ;  /* 0x000000393500720c */ /* 0x000fe20003f26100 */
[----:B------:R-:W-:Y:S01]  /*5ac40*/  IMAD.X R56, R42, 0x1, R56, P4 ;  /* 0x000000012a387824 */ /* 0x000fe200020e0638 */
[----:B------:R-:W-:Y:S01]  /*5ac50*/  ISETP.GE.U32.AND P0, PT, R40, R38, PT ;  /* 0x000000262800720c */ /* 0x000fe20003f06070 */
[----:B------:R-:W-:Y:S01]  /*5ac60*/  IMAD.WIDE.U32.X R28, RZ, R46, R28, P5 ;  /* 0x0000002eff1c7225 */ /* 0x000fe200028e041c */
[----:B------:R-:W-:Y:S02]  /*5ac70*/  IADD3 R32, P6, PT, R35, R32, RZ ;  /* 0x0000002023207210 */ /* 0x000fe40007fde0ff */
[----:B------:R-:W-:Y:S01]  /*5ac80*/  ISETP.GE.U32.AND.EX P0, PT, R42, R39, PT, P0 ;  /* 0x000000272a00720c */ /* 0x000fe20003f06100 */
[----:B------:R-:W-:Y:S01]  /*5ac90*/  IMAD.WIDE.U32 R38, R53, 0x3d1, RZ ;  /* 0x000003d135267825 */ /* 0x000fe200078e00ff */
[----:B------:R-:W-:Y:S02]  /*5aca0*/  ISETP.LT.U32.OR.EX P2, PT, R57, R45, !P1, P2 ;  /* 0x0000002d3900720c */ /* 0x000fe40004f41520 */
[----:B------:R-:W-:Y:S01]  /*5acb0*/  ISETP.LT.U32.AND P1, PT, R35, R40, PT ;  /* 0x000000282300720c */ /* 0x000fe20003f21070 */
[----:B------:R-:W-:Y:S01]  /*5acc0*/  IMAD.WIDE.U32 R40, R55, 0x3d1, RZ ;  /* 0x000003d137287825 */ /* 0x000fe200078e00ff */
[----:B------:R-:W-:-:S02]  /*5acd0*/  ISETP.GE.U32.AND P3, PT, R32, R35, PT ;  /* 0x000000232000720c */ /* 0x000fc40003f66070 */
[----:B------:R-:W-:Y:S01]  /*5ace0*/  SEL R43, RZ, 0x1, P0 ;  /* 0x00000001ff2b7807 */ /* 0x000fe20000000000 */
[----:B------:R-:W-:Y:S02]  /*5acf0*/  IMAD.X R35, RZ, RZ, R56, P6 ;  /* 0x000000ffff237224 */ /* 0x000fe400030e0638 */
[----:B------:R-:W-:Y:S01]  /*5ad00*/  IMAD.WIDE.U32 R38, P4, RZ, R55, R38 ;  /* 0x00000037ff267225 */ /* 0x000fe20007880026 */
[----:B------:R-:W-:Y:S02]  /*5ad10*/  IADD3 R28, P0, P5, R40, R28, R43 ;  /* 0x0000001c281c7210 */ /* 0x000fe40007d1e02b */
[----:B------:R-:W-:Y:S02]  /*5ad20*/  ISETP.GE.U32.AND.EX P3, PT, R35, R56, PT, P3 ;  /* 0x000000382300720c */ /* 0x000fe40003f66130 */
[----:B------:R-:W-:Y:S02]  /*5ad30*/  SEL R43, RZ, 0x1, !P2 ;  /* 0x00000001ff2b7807 */ /* 0x000fe40005000000 */
[----:B------:R-:W-:-:S02]  /*5ad40*/  IADD3 R38, P2, PT, R41, R38, RZ ;  /* 0x0000002629267210 */ /* 0x000fc40007f5e0ff */
[----:B------:R-:W-:Y:S02]  /*5ad50*/  ISETP.LT.U32.OR.EX P1, PT, R56, R42, !P3, P1 ;  /* 0x0000002a3800720c */ /* 0x000fe40005f21510 */
[----:B------:R-:W-:Y:S02]  /*5ad60*/  IADD3 R42, P3, P6, R43, R47, R48 ;  /* 0x0000002f2b2a7210 */ /* 0x000fe40007e7e030 */
[----:B------:R-:W-:Y:S01]  /*5ad70*/  IADD3.X R43, PT, PT, R38, R29, RZ, P0, P5 ;  /* 0x0000001d262b7210 */ /* 0x000fe200007ea4ff */
[----:B------:R-:W-:Y:S01]  /*5ad80*/  IMAD.X R29, RZ, RZ, RZ, P4 ;  /* 0x000000ffff1d7224 */ /* 0x000fe200020e06ff */
[C---:B------:R-:W-:Y:S02]  /*5ad90*/  IADD3 R46, P5, PT, R28.reuse, R46, RZ ;  /* 0x0000002e1c2e7210 */ /* 0x040fe40007fbe0ff */
[----:B------:R-:W-:Y:S02]  /*5ada0*/  SEL R44, RZ, 0x1, !P1 ;  /* 0x00000001ff2c7807 */ /* 0x000fe40004800000 */
[----:B------:R-:W-:Y:S01]  /*5adb0*/  ISETP.GE.U32.AND P4, PT, R28, R40, PT ;  /* 0x000000281c00720c */ /* 0x000fe20003f86070 */
[----:B------:R-:W-:Y:S01]  /*5adc0*/  IMAD.X R55, R43, 0x1, R55, P5 ;  /* 0x000000012b377824 */ /* 0x000fe200028e0637 */
[----:B------:R-:W-:-:S02]  /*5add0*/  IADD3.X R48, PT, PT, RZ, RZ, R49, P3, P6 ;  /* 0x000000ffff307210 */ /* 0x000fc40001fec431 */
[C---:B------:R-:W-:Y:S02]  /*5ade0*/  IADD3 R44, P3, PT, R46.reuse, R44, RZ ;  /* 0x0000002c2e2c7210 */ /* 0x040fe40007f7e0ff */
[----:B------:R-:W-:Y:S01]  /*5adf0*/  ISETP.LT.U32.AND P0, PT, R46, R28, PT ;  /* 0x0000001c2e00720c */ /* 0x000fe20003f01070 */
[----:B------:R-:W-:Y:S01]  /*5ae00*/  IMAD.MOV.U32 R28, RZ, RZ, R39 ;  /* 0x000000ffff1c7224 */ /* 0x000fe200078e0027 */
[----:B------:R-:W-:Y:S01]  /*5ae10*/  ISETP.GE.U32.AND.EX P4, PT, R43, R38, PT, P4 ;  /* 0x000000262b00720c */ /* 0x000fe20003f86140 */
[----:B------:R-:W-:Y:S01]  /*5ae20*/  IMAD.WIDE.U32 R38, R48, 0x3d1, RZ ;  /* 0x000003d130267825 */ /* 0x000fe200078e00ff */
[----:B------:R-:W-:Y:S02]  /*5ae30*/  ISETP.GE.U32.AND P1, PT, R44, R46, PT ;  /* 0x0000002e2c00720c */ /* 0x000fe40003f26070 */
[----:B------:R-:W-:Y:S01]  /*5ae40*/  SEL R46, RZ, 0x1, P4 ;  /* 0x00000001ff2e7807 */ /* 0x000fe20002000000 */
[----:B------:R-:W-:Y:S02]  /*5ae50*/  IMAD.X R45, RZ, RZ, R55, P3 ;  /* 0x000000ffff2d7224 */ /* 0x000fe400018e0637 */
[----:B------:R-:W-:-:S03]  /*5ae60*/  IMAD.WIDE.U32.X R40, RZ, R53, R28, P2 ;  /* 0x00000035ff287225 */ /* 0x000fc600010e041c */
[----:B------:R-:W-:Y:S01]  /*5ae70*/  ISETP.GE.U32.AND.EX P1, PT, R45, R55, PT, P1 ;  /* 0x000000372d00720c */ /* 0x000fe20003f26110 */
[----:B------:R-:W-:-:S03]  /*5ae80*/  IMAD.WIDE.U32 R28, R42, 0x3d1, RZ ;  /* 0x000003d12a1c7825 */ /* 0x000fc600078e00ff */
[----:B------:R-:W-:Y:S01]  /*5ae90*/  ISETP.LT.U32.OR.EX P0, PT, R55, R43, !P1, P0 ;  /* 0x0000002b3700720c */ /* 0x000fe20004f01500 */
[----:B------:R-:W-:Y:S01]  /*5aea0*/  IMAD.WIDE.U32 R38, P2, RZ, R42, R38 ;  /* 0x0000002aff267225 */ /* 0x000fe20007840026 */
[----:B------:R-:W-:Y:S02]  /*5aeb0*/  IADD3 R40, P4, P5, R28, R40, R46 ;  /* 0x000000281c287210 */ /* 0x000fe40007d9e02e */
[----:B------:R-:W-:Y:S02]  /*5aec0*/  SEL R46, RZ, 0x1, !P0 ;  /* 0x00000001ff2e7807 */ /* 0x000fe40004000000 */
[----:B------:R-:W-:Y:S01]  /*5aed0*/  IADD3 R38, P3, PT, R29, R38, RZ ;  /* 0x000000261d267210 */ /* 0x000fe20007f7e0ff */
[----:B------:R-:W-:Y:S01]  /*5aee0*/  IMAD.X R29, RZ, RZ, RZ, P2 ;  /* 0x000000ffff1d7224 */ /* 0x000fe200010e06ff */
[----:B------:R-:W-:Y:S02]  /*5aef0*/  IADD3 R53, P1, PT, R40, R53, RZ ;  /* 0x0000003528357210 */ /* 0x000fe40007f3e0ff */
        /* <DEDUP_REMOVED lines=72> */
.L_x_359:
[----:B------:R-:W-:Y:S05]  /*5b380*/  BSYNC.RECONVERGENT B0 ;  /* 0x0000000000007941 */ /* 0x000fea0003800200 */
.L_x_358:
[----:B------:R-:W-:Y:S01]  /*5b390*/  IMAD.MOV.U32 R28, RZ, RZ, R33 ;  /* 0x000000ffff1c7224 */ /* 0x000fe200078e0021 */
[----:B------:R-:W-:Y:S01]  /*5b3a0*/  IADD3 R31, P1, PT, R32, R2, RZ ;  /* 0x00000002201f7210 */ /* 0x000fe20007f3e0ff */
[----:B------:R-:W-:Y:S01]  /*5b3b0*/  IMAD.MOV.U32 R29, RZ, RZ, R36 ;  /* 0x000000ffff1d7224 */ /* 0x000fe200078e0024 */
[----:B------:R-:W-:Y:S01]  /*5b3c0*/  UIADD3 UR4, UPT, UPT, UR4, 0x1, URZ ;  /* 0x0000000104047890 */ /* 0x000fe2000fffe0ff */
[----:B------:R-:W-:Y:S01]  /*5b3d0*/  BSSY.RECONVERGENT B0, `(.L_x_360) ;  /* 0x00000b9000007945 */ /* 0x000fe20003800200 */
[----:B------:R-:W-:Y:S02]  /*5b3e0*/  IMAD.WIDE.U32 R28, R37, R37, R28 ;  /* 0x00000025251c7225 */ /* 0x000fe400078e001c */
[----:B------:R-:W-:Y:S02]  /*5b3f0*/  UISETP.NE.AND UP0, UPT, UR4, 0xb, UPT ;  /* 0x0000000b0400788c */ /* 0x000fe4000bf05270 */
[----:B------:R-:W-:Y:S01]  /*5b400*/  IMAD.IADD R30, R30, 0x1, R29 ;  /* 0x000000011e1e7824 */ /* 0x000fe200078e021d */
[----:B------:R-:W-:Y:S01]  /*5b410*/  ISETP.GE.U32.AND P0, PT, R28, R33, PT ;  /* 0x000000211c00720c */ /* 0x000fe20003f06070 */
[----:B------:R-:W-:Y:S01]  /*5b420*/  IMAD.X R50, R35, 0x1, R50, P1 ;  /* 0x0000000123327824 */ /* 0x000fe200008e0632 */
[----:B------:R-:W-:-:S02]  /*5b430*/  ISETP.LT.U32.AND P1, PT, R31, R32, PT ;  /* 0x000000201f00720c */ /* 0x000fc40003f21070 */
        /* <DEDUP_REMOVED lines=45> */
.L_x_361:
        /* <DEDUP_REMOVED lines=29> */
[----:B------:R-:W-:-:S03]  /*5b8e0*/  ISETP.NE.OR.EX P3, PT, R63, -0x1, !P3, P4 ;  /* 0xffffffff3f00780c */ /* 0x000fc60005f65740 */
[----:B------:R-:W-:Y:S01]  /*5b8f0*/  IMAD.X R42, R42, 0x1, R33, P2 ;  /* 0x000000012a2a7824 */ /* 0x000fe200010e0621 */
[----:B------:R-:W-:-:S04]  /*5b900*/  SEL R37, RZ, 0xffffffff, !P3 ;  /* 0xffffffffff257807 */ /* 0x000fc80005800000 */
[----:B------:R-:W-:-:S04]  /*5b910*/  IADD3 R31, P3, PT, R37, R38, RZ ;  /* 0x00000026251f7210 */ /* 0x000fc80007f7e0ff */
        /* <DEDUP_REMOVED lines=20> */
.L_x_364:
[----:B------:R-:W-:Y:S05]  /*5ba60*/  BSYNC.RELIABLE B1 ;  /* 0x0000000000017941 */ /* 0x000fea0003800100 */
.L_x_363:
        /* <DEDUP_REMOVED lines=36> */
[----:B------:R-:W-:-:S03]  /*5bcb0*/  IMAD.X R63, R40, 0x1, R39, P3 ;  /* 0x00000001283f7824 */ /* 0x000fc600018e0627 */
        /* <DEDUP_REMOVED lines=14> */
.L_x_366:
[----:B------:R-:W-:Y:S05]  /*5bda0*/  BSYNC.RELIABLE B1 ;  /* 0x0000000000017941 */ /* 0x000fea0003800100 */
.L_x_365:
        /* <DEDUP_REMOVED lines=27> */
.L_x_362:
[----:B------:R-:W-:Y:S05]  /*5bf60*/  BSYNC.RECONVERGENT B0 ;  /* 0x0000000000007941 */ /* 0x000fea0003800200 */
.L_x_360:
[----:B------:R-:W-:Y:S05]  /*5bf70*/  WARPSYNC.ALL ;  /* 0x0000000000007948 */ /* 0x000fea0003800000 */
[----:B------:R-:W-:Y:S05]  /*5bf80*/  BRA.U UP0, `(.L_x_367) ;  /* 0xffffffdd00cc7547 */ /* 0x000fea000b83ffff */
        /* <DEDUP_REMOVED lines=19> */
[----:B------:R-:W-:-:S04]  /*5c0c0*/  IMAD.WIDE.U32 R38, R37, R9, RZ ;  /* 0x0000000925267225 */ /* 0x000fc800078e00ff */
[----:B------:R-:W-:-:S04]  /*5c0d0*/  IMAD.WIDE.U32 R32, P2, R5, R37, R32 ;  /* 0x0000002505207225 */ /* 0x000fc80007840020 */
[----:B------:R-:W-:Y:S01]  /*5c0e0*/  IMAD.X R47, RZ, RZ, RZ, P0 ;  /* 0x000000ffff2f7224 */ /* 0x000fe200000e06ff */
[----:B------:R-:W-:Y:S01]  /*5c0f0*/  ISETP.GE.U32.AND P0, PT, R28, R40, PT ;  /* 0x000000281c00720c */ /* 0x000fe20003f06070 */
[----:B------:R-:W-:Y:S01]  /*5c100*/  IMAD.X R29, R41, 0x1, R45, P3 ;  /* 0x00000001291d7824 */ /* 0x000fe200018e062d */
[----:B------:R-:W-:Y:S01]  /*5c110*/  IADD3 RZ, P4, PT, R39, R32, RZ ;  /* 0x0000002027ff7210 */ /* 0x000fe20007f9e0ff */
[----:B------:R-:W-:Y:S02]  /*5c120*/  IMAD.MOV.U32 R46, RZ, RZ, R31 ;  /* 0x000000ffff2e7224 */ /* 0x000fe400078e001f */
[----:B------:R-:W-:Y:S01]  /*5c130*/  IMAD R32, R5, R37, RZ ;  /* 0x0000002505207224 */ /* 0x000fe200078e02ff */
[----:B------:R-:W-:Y:S01]  /*5c140*/  ISETP.GE.U32.AND.EX P0, PT, R29, R41, PT, P0 ;  /* 0x000000291d00720c */ /* 0x000fe20003f06100 */
[----:B------:R-:W-:-:S04]  /*5c150*/  IMAD.WIDE.U32 R44, R35, R6, RZ ;  /* 0x00000006232c7225 */ /* 0x000fc800078e00ff */
[----:B------:R-:W-:-:S04]  /*5c160*/  IMAD.WIDE.U32 R40, R9, R37, RZ ;  /* 0x0000002509287225 */ /* 0x000fc800078e00ff */
[----:B------:R-:W-:Y:S02]  /*5c170*/  IMAD R32, R9, R35, R32 ;  /* 0x0000002309207224 */ /* 0x000fe400078e0220 */
[----:B------:R-:W-:Y:S01]  /*5c180*/  IMAD.WIDE.U32 R30, R37, R6, RZ ;  /* 0x00000006251e7225 */ /* 0x000fe200078e00ff */
[----:B------:R-:W-:-:S03]  /*5c190*/  SEL R30, RZ, 0x1, P0 ;  /* 0x00000001ff1e7807 */ /* 0x000fc60000000000 */
[----:B------:R-:W-:-:S04]  /*5c1a0*/  IMAD.WIDE.U32.X R46, R10, R35, R46, P1 ;  /* 0x000000230a2e7225 */ /* 0x000fc800008e042e */
[----:B------:R-:W-:Y:S01]  /*5c1b0*/  IMAD.WIDE.U32 R44, P1, R4, R37, R44 ;  /* 0x00000025042c7225 */ /* 0x000fe2000782002c */
[----:B------:R-:W-:-:S03]  /*5c1c0*/  IADD3 R30, P0, P5, R40, R46, R30 ;  /* 0x0000002e281e7210 */ /* 0x000fc60007d1e01e */
[----:B------:R-:W-:Y:S01]  /*5c1d0*/  IMAD.IADD R32, R41, 0x1, R32 ;  /* 0x0000000129207824 */ /* 0x000fe200078e0220 */
[----:B------:R-:W-:Y:S01]  /*5c1e0*/  IADD3 RZ, P3, PT, R31, R44, RZ ;  /* 0x0000002c1fff7210 */ /* 0x000fe20007f7e0ff */
[----:B------:R-:W-:Y:S02]  /*5c1f0*/  IMAD R67, R23, R66, RZ ;  /* 0x0000004217437224 */ /* 0x000fe400078e02ff */
[----:B------:R-:W-:Y:S01]  /*5c200*/  IMAD.X R51, RZ, RZ, RZ, P2 ;  /* 0x000000ffff337224 */ /* 0x000fe200010e06ff */
[----:B------:R-:W-:Y:S01]  /*5c210*/  IADD3.X R31, PT, PT, R32, R47, RZ, P0, P5 ;  /* 0x0000002f201f7210 */ /* 0x000fe200007ea4ff */
[----:B------:R-:W-:Y:S01]  /*5c220*/  IMAD.WIDE.U32 R46, R65, R3, RZ ;  /* 0x00000003412e7225 */ /* 0x000fe200078e00ff */
[----:B------:R-:W-:-:S03]  /*5c230*/  ISETP.GE.U32.AND P2, PT, R30, R40, PT ;  /* 0x000000281e00720c */ /* 0x000fc60003f46070 */
[----:B------:R-:W-:Y:S01]  /*5c240*/  IMAD.WIDE.U32 R38, R3, R66, R28 ;  /* 0x0000004203267225 */ /* 0x000fe200078e001c */
[----:B------:R-:W-:-:S03]  /*5c250*/  ISETP.GE.U32.AND.EX P2, PT, R31, R32, PT, P2 ;  /* 0x000000201f00720c */ /* 0x000fc60003f46120 */
[----:B------:R-:W-:Y:S01]  /*5c260*/  IMAD R67, R3, R65, R67 ;  /* 0x0000004103437224 */ /* 0x000fe200078e0243 */
[----:B------:R-:W-:Y:S01]  /*5c270*/  ISETP.GE.U32.AND P0, PT, R38, R28, PT ;  /* 0x0000001c2600720c */ /* 0x000fe20003f06070 */
[----:B------:R-:W-:Y:S01]  /*5c280*/  IMAD.MOV.U32 R50, RZ, RZ, R33 ;  /* 0x000000ffff327224 */ /* 0x000fe200078e0021 */
[----:B------:R-:W-:Y:S01]  /*5c290*/  SEL R28, RZ, 0x1, P2 ;  /* 0x00000001ff1c7807 */ /* 0x000fe20001000000 */
[----:B------:R-:W-:Y:S02]  /*5c2a0*/  IMAD R44, R4, R37, RZ ;  /* 0x00000025042c7224 */ /* 0x000fe400078e02ff */
[----:B------:R-:W-:-:S04]  /*5c2b0*/  IMAD.WIDE.U32 R48, R66, R3, RZ ;  /* 0x0000000342307225 */ /* 0x000fc800078e00ff */
[----:B------:R-:W-:-:S04]  /*5c2c0*/  IMAD.WIDE.U32 R46, P5, R23, R66, R46 ;  /* 0x00000042172e7225 */ /* 0x000fc800078a002e */
[----:B------:R-:W-:Y:S02]  /*5c2d0*/  IMAD.IADD R67, R39, 0x1, R67 ;  /* 0x0000000127437824 */ /* 0x000fe400078e0243 */
[----:B------:R-:W-:-:S03]  /*5c2e0*/  IMAD.WIDE.U32 R32, R6, R37, RZ ;  /* 0x0000002506207225 */ /* 0x000fc600078e00ff */
[----:B------:R-:W-:Y:S01]  /*5c2f0*/  ISETP.GE.U32.AND.EX P0, PT, R67, R29, PT, P0 ;  /* 0x0000001d4300720c */ /* 0x000fe20003f06100 */
[-C--:B------:R-:W-:Y:S02]  /*5c300*/  IMAD R44, R6, R35.reuse, R44 ;  /* 0x00000023062c7224 */ /* 0x080fe400078e022c */
[----:B------:R-:W-:-:S04]  /*5c310*/  IMAD.WIDE.U32.X R50, R5, R35, R50, P4 ;  /* 0x0000002305327225 */ /* 0x000fc800020e0432 */
[----:B------:R-:W-:Y:S01]  /*5c320*/  IMAD.X R41, RZ, RZ, RZ, P5 ;  /* 0x000000ffff297224 */ /* 0x000fe200028e06ff */
[----:B------:R-:W-:Y:S01]  /*5c330*/  IADD3 RZ, P5, PT, R49, R46, RZ ;  /* 0x0000002e31ff7210 */ /* 0x000fe20007fbe0ff */
[----:B------:R-:W-:Y:S01]  /*5c340*/  IMAD.MOV.U32 R40, RZ, RZ, R47 ;  /* 0x000000ffff287224 */ /* 0x000fe200078e002f */
[----:B------:R-:W-:Y:S01]  /*5c350*/  IADD3 R28, P2, P4, R32, R50, R28 ;  /* 0x00000032201c7210 */ /* 0x000fe20007c5e01c */
[----:B------:R-:W-:Y:S02]  /*5c360*/  IMAD R34, R10, R66, RZ ;  /* 0x000000420a227224 */ /* 0x000fe400078e02ff */
[----:B------:R-:W-:Y:S01]  /*5c370*/  IMAD.IADD R44, R33, 0x1, R44 ;  /* 0x00000001212c7824 */ /* 0x000fe200078e022c */
[----:B------:R-:W-:Y:S01]  /*5c380*/  SEL R33, RZ, 0x1, P0 ;  /* 0x00000001ff217807 */ /* 0x000fe20000000000 */
[----:B------:R-:W-:-:S03]  /*5c390*/  IMAD.WIDE.U32 R52, R65, R6, RZ ;  /* 0x0000000641347225 */ /* 0x000fc600078e00ff */
[----:B------:R-:W-:Y:S01]  /*5c3a0*/  IADD3.X R29, PT, PT, R44, R51, RZ, P2, P4 ;  /* 0x000000332c1d7210 */ /* 0x000fe200017e84ff */
[C---:B------:R-:W-:Y:S02]  /*5c3b0*/  IMAD R34, R11.reuse, R65, R34 ;  /* 0x000000410b227224 */ /* 0x040fe400078e0222 */
[----:B------:R-:W-:-:S04]  /*5c3c0*/  IMAD.WIDE.U32 R46, R11, R66, R30 ;  /* 0x000000420b2e7225 */ /* 0x000fc800078e001e */
        /* <DEDUP_REMOVED lines=15> */
[----:B------:R-:W-:Y:S01]  /*5c4c0*/  IMAD.X R33, RZ, RZ, RZ, P0 ;  /* 0x000000ffff217224 */ /* 0x000fe200000e06ff */
[----:B------:R-:W-:Y:S01]  /*5c4d0*/  ISETP.GE.U32.AND P0, PT, R28, R32, PT ;  /* 0x000000201c00720c */ /* 0x000fe20003f06070 */
[----:B------:R-:W-:Y:S01]  /*5c4e0*/  IMAD.X R61, RZ, RZ, RZ, P1 ;  /* 0x000000ffff3d7224 */ /* 0x000fe200008e06ff */
[----:B------:R-:W-:Y:S01]  /*5c4f0*/  IADD3 RZ, P1, PT, R55, R48, RZ ;  /* 0x0000003037ff7210 */ /* 0x000fe20007f3e0ff */
[----:B------:R-:W-:Y:S01]  /*5c500*/  IMAD.X R57, RZ, RZ, RZ, P2 ;  /* 0x000000ffff397224 */ /* 0x000fe200010e06ff */
[----:B------:R-:W-:Y:S01]  /*5c510*/  ISETP.GE.U32.AND.EX P0, PT, R29, R44, PT, P0 ;  /* 0x0000002c1d00720c */ /* 0x000fe20003f06100 */
[----:B------:R-:W-:-:S03]  /*5c520*/  IMAD.WIDE.U32 R58, P2, R10, R36, R58 ;  /* 0x000000240a3a7225 */ /* 0x000fc6000784003a */
[----:B------:R-:W-:Y:S01]  /*5c530*/  SEL R50, RZ, 0x1, P0 ;  /* 0x00000001ff327807 */ /* 0x000fe20000000000 */
[----:B------:R-:W-:Y:S01]  /*5c540*/  IMAD.WIDE.U32 R54, R42, R3, RZ ;  /* 0x000000032a367225 */ /* 0x000fe200078e00ff */
[----:B------:R-:W-:-:S03]  /*5c550*/  ISETP.GE.U32.AND P0, PT, R46, R30, PT ;  /* 0x0000001e2e00720c */ /* 0x000fc60003f06070 */
[----:B------:R-:W-:Y:S01]  /*5c560*/  IMAD.MOV.U32 R60, RZ, RZ, R45 ;  /* 0x000000ffff3c7224 */ /* 0x000fe200078e002d */
[----:B------:R-:W-:Y:S01]  /*5c570*/  ISETP.GE.U32.AND.EX P0, PT, R34, R31, PT, P0 ;  /* 0x0000001f2200720c */ /* 0x000fe20003f06100 */
[----:B------:R-:W-:Y:S02]  /*5c580*/  IMAD.MOV.U32 R56, RZ, RZ, R49 ;  /* 0x000000ffff387224 */ /* 0x000fe400078e0031 */
[----:B------:R-:W-:Y:S01]  /*5c590*/  IMAD.X R49, RZ, RZ, RZ, P2 ;  /* 0x000000ffff317224 */ /* 0x000fe200010e06ff */
[----:B------:R-:W-:Y:S01]  /*5c5a0*/  ISETP.GE.U32.AND P2, PT, R40, R46, PT ;  /* 0x0000002e2800720c */ /* 0x000fe20003f46070 */
[----:B------:R-:W-:-:S03]  /*5c5b0*/  IMAD.WIDE.U32.X R60, R4, R35, R60, P3 ;  /* 0x00000023043c7225 */ /* 0x000fc600018e043c */
[----:B------:R-:W-:Y:S01]  /*5c5c0*/  ISETP.GE.U32.AND.EX P2, PT, R41, R34, PT, P2 ;  /* 0x000000222900720c */ /* 0x000fe20003f46120 */
[----:B------:R-:W-:-:S03]  /*5c5d0*/  IMAD.WIDE.U32 R70, R36, R3, RZ ;  /* 0x0000000324467225 */ /* 0x000fc600078e00ff */
[----:B------:R-:W-:Y:S01]  /*5c5e0*/  SEL R31, RZ, 0x1, P2 ;  /* 0x00000001ff1f7807 */ /* 0x000fe20001000000 */
[----:B------:R-:W-:-:S04]  /*5c5f0*/  IMAD.WIDE.U32 R54, P3, R23, R36, R54 ;  /* 0x0000002417367225 */ /* 0x000fc80007860036 */
[----:B------:R-:W-:Y:S01]  /*5c600*/  IMAD.X R45, RZ, RZ, RZ, P6 ;  /* 0x000000ffff2d7224 */ /* 0x000fe200030e06ff */
[----:B------:R-:W-:Y:S01]  /*5c610*/  IADD3 RZ, P6, PT, R71, R54, RZ ;  /* 0x0000003647ff7210 */ /* 0x000fe20007fde0ff */
[----:B------:R-:W-:Y:S01]  /*5c620*/  IMAD.WIDE.U32.X R56, R10, R65, R56, P1 ;  /* 0x000000410a387225 */ /* 0x000fe200008e0438 */
[----:B------:R-:W-:Y:S02]  /*5c630*/  SEL R54, RZ, 0x1, P0 ;  /* 0x00000001ff367807 */ /* 0x000fe40000000000 */
[----:B------:R-:W-:Y:S01]  /*5c640*/  IADD3 R50, P0, PT, R50, R60, RZ ;  /* 0x0000003c32327210 */ /* 0x000fe20007f1e0ff */
[----:B------:R-:W-:Y:S01]  /*5c650*/  IMAD R30, R5, R66, RZ ;  /* 0x00000042051e7224 */ /* 0x000fe200078e02ff */
[----:B------:R-:W-:Y:S01]  /*5c660*/  IADD3 R54, P1, P2, R31, R56, R54 ;  /* 0x000000381f367210 */ /* 0x000fe20007a3e036 */
[----:B------:R-:W-:Y:S02]  /*5c670*/  IMAD.MOV.U32 R32, RZ, RZ, R53 ;  /* 0x000000ffff207224 */ /* 0x000fe400078e0035 */
[----:B------:R-:W-:Y:S01]  /*5c680*/  IMAD.WIDE.U32 R52, R9, R66, R28 ;  /* 0x0000004209347225 */ /* 0x000fe200078e001c */
[----:B------:R-:W-:-:S03]  /*5c690*/  IADD3.X R56, PT, PT, RZ, R57, RZ, P1, P2 ;  /* 0x00000039ff387210 */ /* 0x000fc60000fe44ff */
[----:B------:R-:W-:Y:S02]  /*5c6a0*/  IMAD R34, R9, R65, R30 ;  /* 0x0000004109227224 */ /* 0x000fe400078e021e */
[----:B------:R-:W-:Y:S02]  /*5c6b0*/  IMAD.MOV.U32 R44, RZ, RZ, R51 ;  /* 0x000000ffff2c7224 */ /* 0x000fe400078e0033 */
[----:B------:R-:W-:Y:S01]  /*5c6c0*/  IMAD.X R51, RZ, RZ, R61, P0 ;  /* 0x000000ffff337224 */ /* 0x000fe200000e063d */
[----:B------:R-:W-:Y:S01]  /*5c6d0*/  ISETP.GE.U32.AND P0, PT, R52, R28, PT ;  /* 0x0000001c3400720c */ /* 0x000fe20003f06070 */
[----:B------:R-:W-:Y:S01]  /*5c6e0*/  IMAD R64, R23, R36, RZ ;  /* 0x0000002417407224 */ /* 0x000fe200078e02ff */
[----:B------:R-:W-:Y:S01]  /*5c6f0*/  IADD3 R28, P2, PT, R54, R52, RZ ;  /* 0x00000034361c7210 */ /* 0x000fe20007f5e0ff */
[----:B------:R-:W-:Y:S02]  /*5c700*/  IMAD.IADD R34, R53, 0x1, R34 ;  /* 0x0000000135227824 */ /* 0x000fe400078e0222 */
[----:B------:R-:W-:-:S03]  /*5c710*/  IMAD.WIDE.U32 R30, R3, R36, R40 ;  /* 0x00000024031e7225 */ /* 0x000fc600078e0028 */
[----:B------:R-:W-:Y:S01]  /*5c720*/  ISETP.GE.U32.AND.EX P0, PT, R34, R29, PT, P0 ;  /* 0x0000001d2200720c */ /* 0x000fe20003f06100 */
[----:B------:R-:W-:Y:S01]  /*5c730*/  IMAD R64, R3, R42, R64 ;  /* 0x0000002a03407224 */ /* 0x000fe200078e0240 */
[----:B------:R-:W-:Y:S01]  /*5c740*/  ISETP.GE.U32.AND P1, PT, R30, R40, PT ;  /* 0x000000281e00720c */ /* 0x000fe20003f26070 */
[----:B------:R-:W-:Y:S01]  /*5c750*/  IMAD.X R29, R34, 0x1, R56, P2 ;  /* 0x00000001221d7824 */ /* 0x000fe200010e0638 */
[----:B------:R-:W-:Y:S01]  /*5c760*/  ISETP.GE.U32.AND P2, PT, R28, R52, PT ;  /* 0x000000341c00720c */ /* 0x000fe20003f46070 */
[----:B------:R-:W-:Y:S01]  /*5c770*/  IMAD.IADD R64, R31, 0x1, R64 ;  /* 0x000000011f407824 */ /* 0x000fe200078e0240 */
[----:B------:R-:W-:Y:S01]  /*5c780*/  SEL R54, RZ, 0x1, P0 ;  /* 0x00000001ff367807 */ /* 0x000fe20000000000 */
[----:B------:R-:W-:Y:S01]  /*5c790*/  IMAD.WIDE.U32 R52, R6, R66, R50 ;  /* 0x0000004206347225 */ /* 0x000fe200078e0032 */
[----:B------:R-:W-:Y:S02]  /*5c7a0*/  ISETP.GE.U32.AND.EX P2, PT, R29, R34, PT, P2 ;  /* 0x000000221d00720c */ /* 0x000fe40003f46120 */
[----:B------:R-:W-:Y:S01]  /*5c7b0*/  ISETP.GE.U32.AND.EX P1, PT, R64, R41, PT, P1 ;  /* 0x000000294000720c */ /* 0x000fe20003f26110 */
[----:B------:R-:W-:Y:S01]  /*5c7c0*/  IMAD R40, R10, R36, RZ ;  /* 0x000000240a287224 */ /* 0x000fe200078e02ff */
[----:B------:R-:W-:Y:S01]  /*5c7d0*/  ISETP.GE.U32.AND P0, PT, R52, R50, PT ;  /* 0x000000323400720c */ /* 0x000fe20003f06070 */
[----:B------:R-:W-:Y:S01]  /*5c7e0*/  IMAD.X R47, RZ, RZ, RZ, P3 ;  /* 0x000000ffff2f7224 */ /* 0x000fe200018e06ff */
[----:B------:R-:W-:Y:S01]  /*5c7f0*/  SEL R50, RZ, 0x1, P1 ;  /* 0x00000001ff327807 */ /* 0x000fe20000800000 */
[----:B------:R-:W-:Y:S01]  /*5c800*/  IMAD.MOV.U32 R46, RZ, RZ, R55 ;  /* 0x000000ffff2e7224 */ /* 0x000fe200078e0037 */
[----:B------:R-:W-:Y:S01]  /*5c810*/  SEL R55, RZ, 0x1, P2 ;  /* 0x00000001ff377807 */ /* 0x000fe20001000000 */
[----:B------:R-:W-:-:S02]  /*5c820*/  IMAD R34, R11, R42, R40 ;  /* 0x0000002a0b227224 */ /* 0x000fc400078e0228 */
[----:B------:R-:W-:-:S04]  /*5c830*/  IMAD.WIDE.U32.X R44, R5, R65, R44, P5 ;  /* 0x00000041052c7225 */ /* 0x000fc800028e042c */
[----:B------:R-:W-:-:S04]  /*5c840*/  IMAD.WIDE.U32 R40, R11, R36, R28 ;  /* 0x000000240b287225 */ /* 0x000fc800078e001c */
[----:B------:R-:W-:Y:S01]  /*5c850*/  IMAD.WIDE.U32.X R46, R23, R42, R46, P6 ;  /* 0x0000002a172e7225 */ /* 0x000fe200030e042e */
[----:B------:R-:W-:-:S03]  /*5c860*/  IADD3 R54, P5, P6, R55, R44, R54 ;  /* 0x0000002c37367210 */ /* 0x000fc60007ebe036 */
[----:B------:R-:W-:Y:S01]  /*5c870*/  IMAD.IADD R34, R41, 0x1, R34 ;  /* 0x0000000129227824 */ /* 0x000fe200078e0222 */
[----:B------:R-:W-:Y:S01]  /*5c880*/  IADD3 R44, P1, P2, R40, R46, R50 ;  /* 0x0000002e282c7210 */ /* 0x000fe20007a3e032 */
[----:B------:R-:W-:Y:S01]  /*5c890*/  IMAD R55, R4, R66, RZ ;  /* 0x0000004204377224 */ /* 0x000fe200078e02ff */
[----:B------:R-:W-:Y:S01]  /*5c8a0*/  IADD3.X R50, PT, PT, RZ, R45, RZ, P5, P6 ;  /* 0x0000002dff327210 */ /* 0x000fe20002fec4ff */
[----:B------:R-:W-:Y:S01]  /*5c8b0*/  IMAD.WIDE.U32 R68, R36, R11, RZ ;  /* 0x0000000b24447225 */ /* 0x000fe200078e00ff */
[----:B------:R-:W-:Y:S02]  /*5c8c0*/  IADD3.X R45, PT, PT, R34, R47, RZ, P1, P2 ;  /* 0x0000002f222d7210 */ /* 0x000fe40000fe44ff */
[----:B------:R-:W-:Y:S01]  /*5c8d0*/  ISETP.GE.U32.AND P5, PT, R40, R28, PT ;  /* 0x0000001c2800720c */ /* 0x000fe20003fa6070 */
[-C--:B------:R-:W-:Y:S01]  /*5c8e0*/  IMAD R55, R6, R65.reuse, R55 ;  /* 0x0000004106377224 */ /* 0x080fe200078e0237 */
[----:B------:R-:W-:Y:S01]  /*5c8f0*/  ISETP.GE.U32.AND P1, PT, R44, R40, PT ;  /* 0x000000282c00720c */ /* 0x000fe20003f26070 */
[----:B------:R-:W-:Y:S01]  /*5c900*/  IMAD.MOV.U32 R48, RZ, RZ, R59 ;  /* 0x000000ffff307224 */ /* 0x000fe200078e003b */
[----:B------:R-:W-:Y:S01]  /*5c910*/  IADD3 RZ, P3, PT, R69, R58, RZ ;  /* 0x0000003a45ff7210 */ /* 0x000fe20007f7e0ff */
[----:B------:R-:W-:Y:S01]  /*5c920*/  IMAD.IADD R55, R53, 0x1, R55 ;  /* 0x0000000135377824 */ /* 0x000fe200078e0237 */
[----:B------:R-:W-:Y:S01]  /*5c930*/  IADD3 R46, P6, PT, R54, R52, RZ ;  /* 0x00000034362e7210 */ /* 0x000fe20007fde0ff */
[----:B------:R-:W-:Y:S01]  /*5c940*/  IMAD.WIDE.U32.X R32, R4, R65, R32, P4 ;  /* 0x0000004104207225 */ /* 0x000fe200020e0420 */
[----:B------:R-:W-:-:S02]  /*5c950*/  ISETP.GE.U32.AND.EX P5, PT, R34, R29, PT, P5 ;  /* 0x0000001d2200720c */ /* 0x000fc40003fa6150 */
[----:B------:R-:W-:Y:S01]  /*5c960*/  ISETP.GE.U32.AND.EX P1, PT, R45, R34, PT, P1 ;  /* 0x000000222d00720c */ /* 0x000fe20003f26110 */
[----:B------:R-:W-:Y:S01]  /*5c970*/  IMAD.WIDE.U32.X R40, R10, R42, R48, P3 ;  /* 0x0000002a0a287225 */ /* 0x000fe200018e0430 */
[----:B------:R-:W-:Y:S02]  /*5c980*/  SEL R34, RZ, 0x1, P5 ;  /* 0x00000001ff227807 */ /* 0x000fe40002800000 */
[----:B------:R-:W-:Y:S01]  /*5c990*/  SEL R48, RZ, 0x1, P1 ;  /* 0x00000001ff307807 */ /* 0x000fe20000800000 */
[C---:B------:R-:W-:Y:S01]  /*5c9a0*/  IMAD.X R47, R55.reuse, 0x1, R50, P6 ;  /* 0x00000001372f7824 */ /* 0x040fe200030e0632 */
[----:B------:R-:W-:Y:S01]  /*5c9b0*/  ISETP.GE.U32.AND P2, PT, R46, R52, PT ;  /* 0x000000342e00720c */ /* 0x000fe20003f46070 */
[----:B------:R-:W-:Y:S01]  /*5c9c0*/  IMAD.WIDE.U32 R28, R42, R9, RZ ;  /* 0x000000092a1c7225 */ /* 0x000fe200078e00ff */
[----:B------:R-:W-:Y:S02]  /*5c9d0*/  IADD3 R34, P5, P6, R48, R40, R34 ;  /* 0x0000002830227210 */ /* 0x000fe40007ebe022 */
[----:B------:R-:W-:Y:S01]  /*5c9e0*/  ISETP.GE.U32.AND.EX P1, PT, R55, R51, PT, P0 ;  /* 0x000000333700720c */ /* 0x000fe20003f26100 */
[----:B------:R-:W-:Y:S01]  /*5c9f0*/  IMAD R40, R5, R36, RZ ;  /* 0x0000002405287224 */ /* 0x000fe200078e02ff */
[----:B------:R-:W-:Y:S01]  /*5ca00*/  ISETP.GE.U32.AND.EX P2, PT, R47, R55, PT, P2 ;  /* 0x000000372f00720c */ /* 0x000fe20003f46120 */
[----:B------:R-:W-:Y:S01]  /*5ca10*/  IMAD.WIDE.U32 R50, R36, R9, RZ ;  /* 0x0000000924327225 */ /* 0x000fe200078e00ff */
[----:B------:R-:W-:-:S02]  /*5ca20*/  SEL R52, RZ, 0x1, P1 ;  /* 0x00000001ff347807 */ /* 0x000fc40000800000 */
[----:B------:R-:W-:Y:S01]  /*5ca30*/  SEL R53, RZ, 0x1, P2 ;  /* 0x00000001ff357807 */ /* 0x000fe20001000000 */
[----:B------:R-:W-:Y:S01]  /*5ca40*/  IMAD.WIDE.U32 R28, P0, R5, R36, R28 ;  /* 0x00000024051c7225 */ /* 0x000fe2000780001c */
[----:B------:R-:W-:-:S03]  /*5ca50*/  IADD3.X R56, PT, PT, RZ, R41, RZ, P5, P6 ;  /* 0x00000029ff387210 */ /* 0x000fc60002fec4ff */
[----:B------:R-:W-:Y:S01]  /*5ca60*/  IMAD.WIDE.U32 R48, R9, R36, R46 ;  /* 0x0000002409307225 */ /* 0x000fe200078e002e */
[----:B------:R-:W-:-:S03]  /*5ca70*/  IADD3 RZ, P3, PT, R51, R28, RZ ;  /* 0x0000001c33ff7210 */ /* 0x000fc60007f7e0ff */
[----:B------:R-:W-:Y:S01]  /*5ca80*/  IMAD R50, R9, R42, R40 ;  /* 0x0000002a09327224 */ /* 0x000fe200078e0228 */
[----:B------:R-:W-:Y:S01]  /*5ca90*/  IADD3 R40, P2, P4, R53, R32, R52 ;  /* 0x0000002035287210 */ /* 0x000fe20007c5e034 */
[----:B------:R-:W-:Y:S01]  /*5caa0*/  IMAD.WIDE.U32 R60, R42, R6, RZ ;  /* 0x000000062a3c7225 */ /* 0x000fe200078e00ff */
[----:B------:R-:W-:Y:S02]  /*5cab0*/  ISETP.GE.U32.AND P1, PT, R48, R46, PT ;  /* 0x0000002e3000720c */ /* 0x000fe40003f26070 */
[----:B------:R-:W-:Y:S01]  /*5cac0*/  IADD3.X R41, PT, PT, RZ, R33, RZ, P2, P4 ;  /* 0x00000021ff297210 */ /* 0x000fe200017e84ff */
[----:B------:R-:W-:Y:S01]  /*5cad0*/  IMAD.IADD R28, R49, 0x1, R50 ;  /* 0x00000001311c7824 */ /* 0x000fe200078e0232 */
[----:B------:R-:W-:Y:S01]  /*5cae0*/  IADD3 R32, P4, PT, R34, R48, RZ ;  /* 0x0000003022207210 */ /* 0x000fe20007f9e0ff */
[----:B------:R-:W-:-:S03]  /*5caf0*/  IMAD.WIDE.U32 R50, R63, R11, RZ ;  /* 0x0000000b3f327225 */ /* 0x000fc600078e00ff */
[----:B------:R-:W-:Y:S01]  /*5cb00*/  ISETP.GE.U32.AND.EX P1, PT, R28, R47, PT, P1 ;  /* 0x0000002f1c00720c */ /* 0x000fe20003f26110 */
[----:B------:R-:W-:Y:S01]  /*5cb10*/  IMAD.WIDE.U32 R52, R43, R11, RZ ;  /* 0x0000000b2b347225 */ /* 0x000fe200078e00ff */
[----:B------:R-:W-:Y:S02]  /*5cb20*/  ISETP.GE.U32.AND P5, PT, R32, R48, PT ;  /* 0x000000302000720c */ /* 0x000fe40003fa6070 */
[----:B------:R-:W-:Y:S01]  /*5cb30*/  SEL R62, RZ, 0x1, P1 ;  /* 0x00000001ff3e7807 */ /* 0x000fe20000800000 */
[----:B------:R-:W-:-:S04]  /*5cb40*/  IMAD.WIDE.U32 R46, P2, R10, R43, R50 ;  /* 0x0000002b0a2e7225 */ /* 0x000fc80007840032 */
[----:B------:R-:W-:Y:S01]  /*5cb50*/  IMAD.X R33, R28, 0x1, R56, P4 ;  /* 0x000000011c217824 */ /* 0x000fe200020e0638 */
[----:B------:R-:W-:Y:S01]  /*5cb60*/  IADD3 RZ, P4, PT, R53, R46, RZ ;  /* 0x0000002e35ff7210 */ /* 0x000fe20007f9e0ff */
[----:B------:R-:W-:-:S03]  /*5cb70*/  IMAD.WIDE.U32 R54, R36, R6, RZ ;  /* 0x0000000624367225 */ /* 0x000fc600078e00ff */
[----:B------:R-:W-:Y:S01]  /*5cb80*/  ISETP.GE.U32.AND.EX P5, PT, R33, R28, PT, P5 ;  /* 0x0000001c2100720c */ /* 0x000fe20003fa6150 */
[----:B------:R-:W-:-:S04]  /*5cb90*/  IMAD.WIDE.U32 R60, P6, R4, R36, R60 ;  /* 0x00000024043c7225 */ /* 0x000fc800078c003c */
[----:B------:R-:W-:Y:S01]  /*5cba0*/  IMAD.WIDE.U32 R52, R63, R6, RZ ;  /* 0x000000063f347225 */ /* 0x000fe200078e00ff */
[----:B------:R-:W-:Y:S02]  /*5cbb0*/  IADD3 RZ, P1, PT, R55, R60, RZ ;  /* 0x0000003c37ff7210 */ /* 0x000fe40007f3e0ff */
[----:B------:R-:W-:Y:S01]  /*5cbc0*/  SEL R60, RZ, 0x1, P5 ;  /* 0x00000001ff3c7807 */ /* 0x000fe20002800000 */
[----:B------:R-:W-:-:S04]  /*5cbd0*/  IMAD.WIDE.U32 R70, R63, R3, RZ ;  /* 0x000000033f467225 */ /* 0x000fc800078e00ff */
[----:B------:R-:W-:Y:S02]  /*5cbe0*/  IMAD R34, R23, R43, RZ ;  /* 0x0000002b17227224 */ /* 0x000fe400078e02ff */
[----:B------:R-:W-:Y:S02]  /*5cbf0*/  IMAD.X R51, RZ, RZ, RZ, P6 ;  /* 0x000000ffff337224 */ /* 0x000fe400030e06ff */
[----:B------:R-:W-:Y:S02]  /*5cc00*/  IMAD.MOV.U32 R48, RZ, RZ, R29 ;  /* 0x000000ffff307224 */ /* 0x000fe400078e001d */
[----:B------:R-:W-:-:S04]  /*5cc10*/  IMAD.WIDE.U32 R68, R63, R9, RZ ;  /* 0x000000093f447225 */ /* 0x000fc800078e00ff */
[----:B------:R-:W-:-:S04]  /*5cc20*/  IMAD.WIDE.U32 R52, P6, R4, R43, R52 ;  /* 0x0000002b04347225 */ /* 0x000fc800078c0034 */
[----:B------:R-:W-:-:S04]  /*5cc30*/  IMAD.WIDE.U32 R28, R3, R43, R44 ;  /* 0x0000002b031c7225 */ /* 0x000fc800078e002c */
[----:B------:R-:W-:Y:S02]  /*5cc40*/  IMAD R34, R3, R63, R34 ;  /* 0x0000003f03227224 */ /* 0x000fe400078e0222 */
[----:B------:R-:W-:-:S04]  /*5cc50*/  IMAD.WIDE.U32 R56, R43, R3, RZ ;  /* 0x000000032b387225 */ /* 0x000fc800078e00ff */
[----:B------:R-:W-:-:S04]  /*5cc60*/  IMAD.WIDE.U32 R70, P5, R23, R43, R70 ;  /* 0x0000002b17467225 */ /* 0x000fc800078a0046 */
[----:B------:R-:W-:Y:S02]  /*5cc70*/  IMAD.X R49, RZ, RZ, RZ, P0 ;  /* 0x000000ffff317224 */ /* 0x000fe400000e06ff */
[----:B------:R-:W-:Y:S02]  /*5cc80*/  IMAD.MOV.U32 R54, RZ, RZ, R47 ;  /* 0x000000ffff367224 */ /* 0x000fe400078e002f */
[----:B------:R-:W-:Y:S01]  /*5cc90*/  IMAD.X R47, RZ, RZ, RZ, P6 ;  /* 0x000000ffff2f7224 */ /* 0x000fe200030e06ff */
[----:B------:R-:W-:Y:S01]  /*5cca0*/  ISETP.GE.U32.AND P6, PT, R28, R44, PT ;  /* 0x0000002c1c00720c */ /* 0x000fe20003fc6070 */
[----:B------:R-:W-:Y:S02]  /*5ccb0*/  IMAD.IADD R34, R29, 0x1, R34 ;  /* 0x000000011d227824 */ /* 0x000fe400078e0222 */
[----:B------:R-:W-:Y:S01]  /*5ccc0*/  IMAD.X R55, RZ, RZ, RZ, P2 ;  /* 0x000000ffff377224 */ /* 0x000fe200010e06ff */
[----:B------:R-:W-:Y:S01]  /*5ccd0*/  IADD3 RZ, P2, PT, R57, R70, RZ ;  /* 0x0000004639ff7210 */ /* 0x000fe20007f5e0ff */
[----:B------:R-:W-:Y:S01]  /*5cce0*/  IMAD.WIDE.U32 R58, R43, R9, RZ ;  /* 0x000000092b3a7225 */ /* 0x000fe200078e00ff */
[----:B------:R-:W-:-:S03]  /*5ccf0*/  ISETP.GE.U32.AND.EX P6, PT, R34, R45, PT, P6 ;  /* 0x0000002d2200720c */ /* 0x000fc60003fc6160 */
[----:B------:R-:W-:-:S04]  /*5cd00*/  IMAD.WIDE.U32 R68, P0, R5, R43, R68 ;  /* 0x0000002b05447225 */ /* 0x000fc80007800044 */
[----:B------:R-:W-:Y:S01]  /*5cd10*/  IMAD.X R57, RZ, RZ, RZ, P5 ;  /* 0x000000ffff397224 */ /* 0x000fe200028e06ff */
[----:B------:R-:W-:Y:S01]  /*5cd20*/  IADD3 RZ, P5, PT, R59, R68, RZ ;  /* 0x000000443bff7210 */ /* 0x000fe20007fbe0ff */
[----:B------:R-:W-:Y:S02]  /*5cd30*/  IMAD.MOV.U32 R50, RZ, RZ, R61 ;  /* 0x000000ffff327224 */ /* 0x000fe400078e003d */
[----:B------:R-:W-:Y:S02]  /*5cd40*/  IMAD.MOV.U32 R56, RZ, RZ, R71 ;  /* 0x000000ffff387224 */ /* 0x000fe400078e0047 */
[----:B------:R-:W-:-:S04]  /*5cd50*/  IMAD.WIDE.U32.X R48, R5, R42, R48, P3 ;  /* 0x0000002a05307225 */ /* 0x000fc800018e0430 */
[----:B------:R-:W-:-:S04]  /*5cd60*/  IMAD.WIDE.U32 R74, R43, R6, RZ ;  /* 0x000000062b4a7225 */ /* 0x000fc800078e00ff */
[----:B------:R-:W-:Y:S02]  /*5cd70*/  IMAD R61, R10, R43, RZ ;  /* 0x0000002b0a3d7224 */ /* 0x000fe400078e02ff */
[-C--:B------:R-:W-:Y:S01]  /*5cd80*/  IMAD.WIDE.U32.X R56, R23, R63.reuse, R56, P2 ;  /* 0x0000003f17387225 */ /* 0x080fe200010e0438 */
[----:B------:R-:W-:Y:S02]  /*5cd90*/  IADD3 R60, P2, P3, R60, R48, R62 ;  /* 0x000000303c3c7210 */ /* 0x000fe40007b5e03e */
[----:B------:R-:W-:Y:S01]  /*5cda0*/  SEL R62, RZ, 0x1, P6 ;  /* 0x00000001ff3e7807 */ /* 0x000fe20003000000 */
[----:B------:R-:W-:Y:S01]  /*5cdb0*/  IMAD.X R59, RZ, RZ, RZ, P0 ;  /* 0x000000ffff3b7224 */ /* 0x000fe200000e06ff */
[----:B------:R-:W-:Y:S01]  /*5cdc0*/  IADD3 RZ, P0, PT, R75, R52, RZ ;  /* 0x000000344bff7210 */ /* 0x000fe20007f1e0ff */
[C---:B------:R-:W-:Y:S01]  /*5cdd0*/  IMAD R61, R11.reuse, R63, R61 ;  /* 0x0000003f0b3d7224 */ /* 0x040fe200078e023d */
[----:B------:R-:W-:Y:S01]  /*5cde0*/  IADD3.X R49, PT, PT, RZ, R49, RZ, P2, P3 ;  /* 0x00000031ff317210 */ /* 0x000fe200017e64ff */
[----:B------:R-:W-:-:S04]  /*5cdf0*/  IMAD.WIDE.U32 R44, R11, R43, R32 ;  /* 0x0000002b0b2c7225 */ /* 0x000fc800078e0020 */
[----:B------:R-:W-:Y:S01]  /*5ce00*/  IMAD R52, R4, R36, RZ ;  /* 0x0000002404347224 */ /* 0x000fe200078e02ff */
[----:B------:R-:W-:Y:S01]  /*5ce10*/  ISETP.GE.U32.AND P3, PT, R44, R32, PT ;  /* 0x000000202c00720c */ /* 0x000fe20003f66070 */
[----:B------:R-:W-:Y:S01]  /*5ce20*/  IMAD.WIDE.U32.X R10, R10, R63, R54, P4 ;  /* 0x0000003f0a0a7225 */ /* 0x000fe200020e0436 */
[----:B------:R-:W-:-:S03]  /*5ce30*/  IADD3 R54, P4, P6, R44, R56, R62 ;  /* 0x000000382c367210 */ /* 0x000fc60007e9e03e */
[----:B------:R-:W-:Y:S02]  /*5ce40*/  IMAD.IADD R61, R45, 0x1, R61 ;  /* 0x000000012d3d7824 */ /* 0x000fe400078e023d */
[----:B------:R-:W-:Y:S02]  /*5ce50*/  IMAD.MOV.U32 R46, RZ, RZ, R53 ;  /* 0x000000ffff2e7224 */ /* 0x000fe400078e0035 */
[C---:B------:R-:W-:Y:S01]  /*5ce60*/  IMAD R48, R6.reuse, R42, R52 ;  /* 0x0000002a06307224 */ /* 0x040fe200078e0234 */
[C---:B------:R-:W-:Y:S01]  /*5ce70*/  IADD3.X R56, PT, PT, R61.reuse, R57, RZ, P4, P6 ;  /* 0x000000393d387210 */ /* 0x040fe200027ec4ff */
[----:B------:R-:W-:Y:S01]  /*5ce80*/  IMAD.WIDE.U32 R52, R6, R36, R40 ;  /* 0x0000002406347225 */ /* 0x000fe200078e0028 */
[----:B------:R-:W-:Y:S02]  /*5ce90*/  ISETP.GE.U32.AND P4, PT, R54, R44, PT ;  /* 0x0000002c3600720c */ /* 0x000fe40003f86070 */
[----:B------:R-:W-:Y:S01]  /*5cea0*/  ISETP.GE.U32.AND.EX P3, PT, R61, R33, PT, P3 ;  /* 0x000000213d00720c */ /* 0x000fe20003f66130 */
[----:B------:R-:W-:Y:S01]  /*5ceb0*/  IMAD.IADD R45, R53, 0x1, R48 ;  /* 0x00000001352d7824 */ /* 0x000fe200078e0230 */
[----:B------:R-:W-:Y:S01]  /*5cec0*/  IADD3 R48, P2, PT, R60, R52, RZ ;  /* 0x000000343c307210 */ /* 0x000fe20007f5e0ff */
[----:B------:R-:W-:Y:S01]  /*5ced0*/  IMAD.MOV.U32 R58, RZ, RZ, R69 ;  /* 0x000000ffff3a7224 */ /* 0x000fe200078e0045 */
[----:B------:R-:W-:Y:S01]  /*5cee0*/  ISETP.GE.U32.AND.EX P6, PT, R56, R61, PT, P4 ;  /* 0x0000003d3800720c */ /* 0x000fe20003fc6140 */
[----:B------:R-:W-:Y:S01]  /*5cef0*/  IMAD.WIDE.U32.X R50, R4, R42, R50, P1 ;  /* 0x0000002a04327225 */ /* 0x000fe200008e0432 */
[----:B------:R-:W-:-:S02]  /*5cf00*/  ISETP.GE.U32.AND P4, PT, R48, R52, PT ;  /* 0x000000343000720c */ /* 0x000fc40003f86070 */
[----:B------:R-:W-:Y:S01]  /*5cf10*/  SEL R53, RZ, 0x1, P3 ;  /* 0x00000001ff357807 */ /* 0x000fe20001800000 */
[----:B------:R-:W-:Y:S01]  /*5cf20*/  IMAD.X R49, R45, 0x1, R49, P2 ;  /* 0x000000012d317824 */ /* 0x000fe200010e0631 */
[----:B------:R-:W-:Y:S01]  /*5cf30*/  ISETP.GE.U32.AND P2, PT, R52, R40, PT ;  /* 0x000000283400720c */ /* 0x000fe20003f46070 */
[----:B------:R-:W-:Y:S01]  /*5cf40*/  IMAD.WIDE.U32.X R58, R5, R63, R58, P5 ;  /* 0x0000003f053a7225 */ /* 0x000fe200028e043a */
[----:B------:R-:W-:Y:S02]  /*5cf50*/  SEL R32, RZ, 0x1, P6 ;  /* 0x00000001ff207807 */ /* 0x000fe40003000000 */
[----:B------:R-:W-:Y:S01]  /*5cf60*/  ISETP.GE.U32.AND.EX P2, PT, R45, R41, PT, P2 ;  /* 0x000000292d00720c */ /* 0x000fe20003f46120 */
[----:B------:R-:W-:Y:S01]  /*5cf70*/  IMAD R5, R5, R43, RZ ;  /* 0x0000002b05057224 */ /* 0x000fe200078e02ff */
[----:B------:R-:W-:Y:S01]  /*5cf80*/  ISETP.GE.U32.AND.EX P4, PT, R49, R45, PT, P4 ;  /* 0x0000002d3100720c */ /* 0x000fe20003f86140 */
[----:B------:R-:W-:Y:S01]  /*5cf90*/  IMAD.WIDE.U32 R44, R9, R43, R48 ;  /* 0x0000002b092c7225 */ /* 0x000fe200078e0030 */
[----:B------:R-:W-:-:S02]  /*5cfa0*/  IADD3 R53, P3, P5, R32, R10, R53 ;  /* 0x0000000a20357210 */ /* 0x000fc40007d7e035 */
[----:B------:R-:W-:Y:S01]  /*5cfb0*/  SEL R10, RZ, 0x1, P2 ;  /* 0x00000001ff0a7807 */ /* 0x000fe20001000000 */
[----:B------:R-:W-:Y:S01]  /*5cfc0*/  IMAD.WIDE.U32 R32, R54, 0x3d1, RZ ;  /* 0x000003d136207825 */ /* 0x000fe200078e00ff */
[----:B------:R-:W-:Y:S02]  /*5cfd0*/  IADD3.X R52, PT, PT, RZ, R11, RZ, P3, P5 ;  /* 0x0000000bff347210 */ /* 0x000fe40001fea4ff */
[----:B------:R-:W-:Y:S01]  /*5cfe0*/  IADD3 R53, P2, PT, R53, R44, RZ ;  /* 0x0000002c35357210 */ /* 0x000fe20007f5e0ff */
[----:B------:R-:W-:Y:S01]  /*5cff0*/  IMAD R5, R9, R63, R5 ;  /* 0x0000003f09057224 */ /* 0x000fe200078e0205 */
[----:B------:R-:W-:Y:S01]  /*5d000*/  IADD3 R9, P3, PT, RZ, R32, RZ ;  /* 0x00000020ff097210 */ /* 0x000fe20007f7e0ff */
[----:B------:R-:W-:-:S03]  /*5d010*/  IMAD.WIDE.U32 R40, R56, 0x3d1, RZ ;  /* 0x000003d138287825 */ /* 0x000fc600078e00ff */
[----:B------:R-:W-:Y:S01]  /*5d020*/  ISETP.GE.U32.AND P1, PT, R9, R32, PT ;  /* 0x000000200900720c */ /* 0x000fe20003f26070 */
[----:B------:R-:W-:Y:S01]  /*5d030*/  IMAD.IADD R5, R45, 0x1, R5 ;  /* 0x000000012d057824 */ /* 0x000fe200078e0205 */
[----:B------:R-:W-:Y:S01]  /*5d040*/  SEL R32, RZ, 0x1, P4 ;  /* 0x00000001ff207807 */ /* 0x000fe20002000000 */
[----:B------:R-:W-:-:S04]  /*5d050*/  IMAD.WIDE.U32 R40, P5, RZ, R54, R40 ;  /* 0x00000036ff287225 */ /* 0x000fc800078a0028 */
[----:B------:R-:W-:Y:S01]  /*5d060*/  IMAD.X R52, R5, 0x1, R52, P2 ;  /* 0x0000000105347824 */ /* 0x000fe200010e0634 */
[----:B------:R-:W-:Y:S01]  /*5d070*/  ISETP.GE.U32.AND P2, PT, R44, R48, PT ;  /* 0x000000302c00720c */ /* 0x000fe20003f46070 */
[----:B------:R-:W-:Y:S01]  /*5d080*/  IMAD.WIDE.U32.X R46, R4, R63, R46, P0 ;  /* 0x0000003f042e7225 */ /* 0x000fe200000e042e */
[----:B------:R-:W-:Y:S02]  /*5d090*/  ISETP.GE.U32.AND P0, PT, R53, R44, PT ;  /* 0x0000002c3500720c */ /* 0x000fe40003f06070 */
[----:B------:R-:W-:Y:S01]  /*5d0a0*/  ISETP.GE.U32.AND.EX P2, PT, R5, R49, PT, P2 ;  /* 0x000000310500720c */ /* 0x000fe20003f46120 */
[----:B------:R-:W-:Y:S01]  /*5d0b0*/  IMAD.X R11, RZ, RZ, RZ, P5 ;  /* 0x000000ffff0b7224 */ /* 0x000fe200028e06ff */
[----:B------:R-:W-:Y:S01]  /*5d0c0*/  IADD3 R32, P5, P6, R32, R50, R10 ;  /* 0x0000003220207210 */ /* 0x000fe20007ebe00a */
[----:B------:R-:W-:Y:S01]  /*5d0d0*/  IMAD.MOV.U32 R10, RZ, RZ, R41 ;  /* 0x000000ffff0a7224 */ /* 0x000fe200078e0029 */
[C---:B------:R-:W-:Y:S01]  /*5d0e0*/  ISETP.GE.U32.AND.EX P0, PT, R52.reuse, R5, PT, P0 ;  /* 0x000000053400720c */ /* 0x040fe20003f06100 */
[----:B------:R-:W-:Y:S01]  /*5d0f0*/  IMAD.WIDE.U32 R44, R52, 0x3d1, RZ ;  /* 0x000003d1342c7825 */ /* 0x000fe200078e00ff */
[----:B------:R-:W-:-:S02]  /*5d100*/  IADD3 R55, P4, PT, R33, R40, RZ ;  /* 0x0000002821377210 */ /* 0x000fc40007f9e0ff */
[----:B------:R-:W-:Y:S01]  /*5d110*/  IADD3.X R33, PT, PT, RZ, R51, RZ, P5, P6 ;  /* 0x00000033ff217210 */ /* 0x000fe20002fec4ff */
[----:B------:R-:W-:Y:S01]  /*5d120*/  IMAD R48, R4, R43, RZ ;  /* 0x0000002b04307224 */ /* 0x000fe200078e02ff */
[----:B------:R-:W-:Y:S01]  /*5d130*/  SEL R51, RZ, 0x1, P2 ;  /* 0x00000001ff337807 */ /* 0x000fe20001000000 */
[----:B------:R-:W-:Y:S01]  /*5d140*/  IMAD.X R54, R55, 0x1, R54, P3 ;  /* 0x0000000137367824 */ /* 0x000fe200018e0636 */
[----:B------:R-:W-:Y:S01]  /*5d150*/  SEL R49, RZ, 0x1, P0 ;  /* 0x00000001ff317807 */ /* 0x000fe20000000000 */
[----:B------:R-:W-:-:S03]  /*5d160*/  IMAD.WIDE.U32.X R10, RZ, R56, R10, P4 ;  /* 0x00000038ff0a7225 */ /* 0x000fc600020e040a */
[----:B------:R-:W-:Y:S01]  /*5d170*/  IADD3 R51, P3, P4, R49, R58, R51 ;  /* 0x0000003a31337210 */ /* 0x000fe20007c7e033 */
[----:B------:R-:W-:Y:S01]  /*5d180*/  IMAD.WIDE.U32 R4, R53, 0x3d1, RZ ;  /* 0x000003d135047825 */ /* 0x000fe200078e00ff */
[----:B------:R-:W-:Y:S02]  /*5d190*/  ISETP.GE.U32.AND.EX P0, PT, R54, R55, PT, P1 ;  /* 0x000000373600720c */ /* 0x000fe40003f06110 */
[----:B------:R-:W-:Y:S01]  /*5d1a0*/  IADD3.X R58, PT, PT, RZ, R59, RZ, P3, P4 ;  /* 0x0000003bff3a7210 */ /* 0x000fe20001fe84ff */
[----:B------:R-:W-:-:S04]  /*5d1b0*/  IMAD.WIDE.U32 R44, P3, RZ, R53, R44 ;  /* 0x00000035ff2c7225 */ /* 0x000fc8000786002c */
[C---:B------:R-:W-:Y:S02]  /*5d1c0*/  IMAD R48, R6.reuse, R63, R48 ;  /* 0x0000003f06307224 */ /* 0x040fe400078e0230 */
[----:B------:R-:W-:Y:S01]  /*5d1d0*/  IMAD.WIDE.U32 R40, R6, R43, R32 ;  /* 0x0000002b06287225 */ /* 0x000fe200078e0020 */
[----:B------:R-:W-:Y:S02]  /*5d1e0*/  IADD3 R6, P2, PT, R10, R4, RZ ;  /* 0x000000040a067210 */ /* 0x000fe40007f5e0ff */
[----:B------:R-:W-:Y:S01]  /*5d1f0*/  SEL R10, RZ, 0x1, P0 ;  /* 0x00000001ff0a7807 */ /* 0x000fe20000000000 */
[----:B------:R-:W-:Y:S01]  /*5d200*/  IMAD.X R49, RZ, RZ, RZ, P3 ;  /* 0x000000ffff317224 */ /* 0x000fe200018e06ff */
[----:B------:R-:W-:Y:S01]  /*5d210*/  IADD3 R5, P3, PT, R5, R44, RZ ;  /* 0x0000002c05057210 */ /* 0x000fe20007f7e0ff */
[----:B------:R-:W-:Y:S01]  /*5d220*/  IMAD R23, R23, R37, RZ ;  /* 0x0000002517177224 */ /* 0x000fe200078e02ff */
[C---:B------:R-:W-:Y:S01]  /*5d230*/  ISETP.GE.U32.AND P4, PT, R6.reuse, R4, PT ;  /* 0x000000040600720c */ /* 0x040fe20003f86070 */
[----:B------:R-:W-:Y:S01]  /*5d240*/  IMAD.IADD R4, R41, 0x1, R48 ;  /* 0x0000000129047824 */ /* 0x000fe200078e0230 */
[----:B------:R-:W-:Y:S01]  /*5d250*/  IADD3 R51, P6, PT, R51, R40, RZ ;  /* 0x0000002833337210 */ /* 0x000fe20007fde0ff */
[----:B------:R-:W-:Y:S01]  /*5d260*/  IMAD.MOV.U32 R48, RZ, RZ, R45 ;  /* 0x000000ffff307224 */ /* 0x000fe200078e002d */
[----:B------:R-:W-:-:S02]  /*5d270*/  IADD3 R56, P5, PT, R6, R56, RZ ;  /* 0x0000003806387210 */ /* 0x000fc40007fbe0ff */
[----:B------:R-:W-:Y:S01]  /*5d280*/  ISETP.GE.U32.AND P1, PT, R40, R32, PT ;  /* 0x000000202800720c */ /* 0x000fe20003f26070 */
[----:B------:R-:W-:Y:S01]  /*5d290*/  IMAD.X R32, R5, 0x1, R11, P2 ;  /* 0x0000000105207824 */ /* 0x000fe200010e060b */
[----:B------:R-:W-:Y:S01]  /*5d2a0*/  ISETP.LT.U32.AND P0, PT, R56, R6, PT ;  /* 0x000000063800720c */ /* 0x000fe20003f01070 */
[----:B------:R-:W-:Y:S01]  /*5d2b0*/  IMAD.X R41, R4, 0x1, R58, P6 ;  /* 0x0000000104297824 */ /* 0x000fe200030e063a */
[----:B------:R-:W-:Y:S01]  /*5d2c0*/  IADD3 R6, P6, PT, R56, R10, RZ ;  /* 0x0000000a38067210 */ /* 0x000fe20007fde0ff */
[C---:B------:R-:W-:Y:S01]  /*5d2d0*/  IMAD.X R53, R32.reuse, 0x1, R53, P5 ;  /* 0x0000000120357824 */ /* 0x040fe200028e0635 */
[----:B------:R-:W-:Y:S01]  /*5d2e0*/  ISETP.GE.U32.AND.EX P4, PT, R32, R5, PT, P4 ;  /* 0x000000052000720c */ /* 0x000fe20003f86140 */
[----:B------:R-:W-:Y:S01]  /*5d2f0*/  IMAD.WIDE.U32.X R48, RZ, R52, R48, P3 ;  /* 0x00000034ff307225 */ /* 0x000fe200018e0430 */
[----:B------:R-:W-:Y:S02]  /*5d300*/  ISETP.GE.U32.AND P3, PT, R51, R40, PT ;  /* 0x000000283300720c */ /* 0x000fe40003f66070 */
[----:B------:R-:W-:Y:S01]  /*5d310*/  ISETP.GE.U32.AND P2, PT, R6, R56, PT ;  /* 0x000000380600720c */ /* 0x000fe20003f46070 */
[----:B------:R-:W-:Y:S01]  /*5d320*/  IMAD.X R50, RZ, RZ, R53, P6 ;  /* 0x000000ffff327224 */ /* 0x000fe200030e0635 */
[----:B------:R-:W-:Y:S01]  /*5d330*/  ISETP.GE.U32.AND.EX P1, PT, R4, R33, PT, P1 ;  /* 0x000000210400720c */ /* 0x000fe20003f26110 */
        /* <DEDUP_REMOVED lines=10> */
[----:B------:R-:W-:Y:S01]  /*5d3e0*/  IMAD.MOV.U32 R32, RZ, RZ, R11 ;  /* 0x000000ffff207224 */ /* 0x000fe200078e000b */
[----:B------:R-:W-:Y:S01]  /*5d3f0*/  IADD3 R44, P4, P5, R33, R46, R44 ;  /* 0x0000002e212c7210 */ /* 0x000fe20007d9e02c */
[----:B------:R-:W-:Y:S01]  /*5d400*/  IMAD.X R33, RZ, RZ, RZ, P1 ;  /* 0x000000ffff217224 */ /* 0x000fe200008e06ff */
        /* <DEDUP_REMOVED lines=13> */
[----:B------:R-:W-:Y:S02]  /*5d4e0*/  ISETP.LT.U32.AND P0, PT, R52, R45, PT ;  /* 0x0000002d3400720c */ /* 0x000fe40003f01070 */
[----:B------:R-:W-:Y:S01]  /*5d4f0*/  SEL R45, RZ, 0x1, P1 ;  /* 0x00000001ff2d7807 */ /* 0x000fe20000800000 */
[----:B------:R-:W-:Y:S02]  /*5d500*/  IMAD.X R47, RZ, RZ, R51, P3 ;  /* 0x000000ffff2f7224 */ /* 0x000fe400018e0633 */
[----:B------:R-:W-:Y:S01]  /*5d510*/  IMAD.WIDE.U32 R10, P3, RZ, R44, R10 ;  /* 0x0000002cff0a7225 */ /* 0x000fe2000786000a */
[----:B------:R-:W-:-:S02]  /*5d520*/  IADD3 R32, P4, P5, R4, R32, R45 ;  /* 0x0000002004207210 */ /* 0x000fc40007d9e02d */
[----:B------:R-:W-:Y:S02]  /*5d530*/  ISETP.GE.U32.AND.EX P1, PT, R47, R51, PT, P2 ;  /* 0x000000332f00720c */ /* 0x000fe40003f26120 */
[----:B------:R-:W-:Y:S01]  /*5d540*/  IADD3 R10, P2, PT, R5, R10, RZ ;  /* 0x0000000a050a7210 */ /* 0x000fe20007f5e0ff */
[----:B------:R-:W-:Y:S01]  /*5d550*/  IMAD.X R5, RZ, RZ, RZ, P3 ;  /* 0x000000ffff057224 */ /* 0x000fe200018e06ff */
[----:B------:R-:W-:Y:S02]  /*5d560*/  ISETP.LT.U32.OR.EX P0, PT, R51, R48, !P1, P0 ;  /* 0x000000303300720c */ /* 0x000fe40004f01500 */
        /* <DEDUP_REMOVED lines=73> */
.L_x_369:
[----:B------:R-:W-:Y:S05]  /*5da00*/  BSYNC.RECONVERGENT B0 ;  /* 0x0000000000007941 */ /* 0x000fea0003800200 */
.L_x_368:
[----:B------:R-:W-:Y:S01]  /*5da10*/  IMAD.MOV.U32 R4, RZ, RZ, R9 ;  /* 0x000000ffff047224 */ /* 0x000fe200078e0009 */
[----:B------:R-:W-:Y:S01]  /*5da20*/  IADD3 R38, P1, PT, R6, R38, RZ ;  /* 0x0000002606267210 */ /* 0x000fe20007f3e0ff */
[----:B------:R-:W-:Y:S01]  /*5da30*/  IMAD.MOV.U32 R5, RZ, RZ, R54 ;  /* 0x000000ffff057224 */ /* 0x000fe200078e0036 */
[----:B------:R-:W-:Y:S01]  /*5da40*/  BSSY.RECONVERGENT B0, `(.L_x_370) ;  /* 0x00000bc000007945 */ /* 0x000fe20003800200 */
[----:B------:R-:W-:-:S04]  /*5da50*/  IMAD.WIDE.U32 R4, R3, R37, R4 ;  /* 0x0000002503047225 */ /* 0x000fc800078e0004 */
        /* <DEDUP_REMOVED lines=50> */
.L_x_371:
        /* <DEDUP_REMOVED lines=27> */
[----:B------:R-:W-:-:S04]  /*5df30*/  ISETP.NE.OR.EX P3, PT, R86, -0x1, !P3, P4 ;  /* 0xffffffff5600780c */ /* 0x000fc80005f65740 */
[----:B------:R-:W-:-:S04]  /*5df40*/  SEL R11, RZ, 0xffffffff, !P3 ;  /* 0xffffffffff0b7807 */ /* 0x000fc80005800000 */
[----:B------:R-:W-:Y:S02]  /*5df50*/  IADD3 R23, P3, PT, R11, R32, RZ ;  /* 0x000000200b177210 */ /* 0x000fe40007f7e0ff */
[----:B------:R-:W-:Y:S02]  /*5df60*/  SEL R32, RZ, 0xffffffff, !P1 ;  /* 0xffffffffff207807 */ /* 0x000fe40004800000 */
[----:B------:R-:W-:Y:S01]  /*5df70*/  ISETP.NE.U32.AND P0, PT, R23, RZ, PT ;  /* 0x000000ff1700720c */ /* 0x000fe20003f05070 */
[----:B------:R-:W-:Y:S01]  /*5df80*/  IMAD.X R6, R11, 0x1, R6, P3 ;  /* 0x000000010b067824 */ /* 0x000fe200018e0606 */
[----:B------:R-:W-:Y:S02]  /*5df90*/  IADD3 R29, P2, PT, R32, R29, RZ ;  /* 0x0000001d201d7210 */ /* 0x000fe40007f5e0ff */
[C---:B------:R-:W-:Y:S02]  /*5dfa0*/  IADD3 R11, P3, PT, R31.reuse, R30, RZ ;  /* 0x0000001e1f0b7210 */ /* 0x040fe40007f7e0ff */
        /* <DEDUP_REMOVED lines=19> */
.L_x_374:
[----:B------:R-:W-:Y:S05]  /*5e0e0*/  BSYNC.RELIABLE B1 ;  /* 0x0000000000017941 */ /* 0x000fea0003800100 */
.L_x_373:
        /* <DEDUP_REMOVED lines=30> */
[----:B------:R-:W-:-:S02]  /*5e2d0*/  SEL R86, RZ, 0xffffffff, !P2 ;  /* 0xffffffffff567807 */ /* 0x000fc40005000000 */
[----:B------:R-:W-:Y:S02]  /*5e2e0*/  ISETP.NE.AND.EX P0, PT, R6, RZ, PT, P0 ;  /* 0x000000ff0600720c */ /* 0x000fe40003f05300 */
[----:B------:R-:W-:Y:S02]  /*5e2f0*/  IADD3 R28, P2, PT, R30, R31, RZ ;  /* 0x0000001f1e1c7210 */ /* 0x000fe40007f5e0ff */
[----:B------:R-:W-:Y:S02]  /*5e300*/  IADD3 R11, P3, PT, R86, R33, RZ ;  /* 0x00000021560b7210 */ /* 0x000fe40007f7e0ff */
[----:B------:R-:W-:Y:S01]  /*5e310*/  IADD3 R70, P1, PT, R4, 0x7a2, RZ ;  /* 0x000007a204467810 */ /* 0x000fe20007f3e0ff */
[----:B------:R-:W-:Y:S02]  /*5e320*/  IMAD.X R79, R30, 0x1, R9, P2 ;  /* 0x000000011e4f7824 */ /* 0x000fe400010e0609 */
[----:B------:R-:W-:Y:S01]  /*5e330*/  IMAD.X R86, R86, 0x1, R39, P3 ;  /* 0x0000000156567824 */ /* 0x000fe200018e0627 */
[----:B------:R-:W-:Y:S01]  /*5e340*/  IADD3.X R90, PT, PT, R3, 0x2, RZ, P1, !PT ;  /* 0x00000002035a7810 */ /* 0x000fe20000ffe4ff */
[----:B------:R-:W-:-:S02]  /*5e350*/  IMAD.MOV.U32 R9, RZ, RZ, R29 ;  /* 0x000000ffff097224 */ /* 0x000fc400078e001d */
[----:B------:R-:W-:Y:S01]  /*5e360*/  IMAD.MOV.U32 R10, RZ, RZ, R28 ;  /* 0x000000ffff0a7224 */ /* 0x000fe200078e001c */
[----:B------:R-:W-:Y:S06]  /*5e370*/  @P0 BRA `(.L_x_376) ;  /* 0x0000000000300947 */ /* 0x000fec0003800000 */
        /* <DEDUP_REMOVED lines=12> */
.L_x_376:
[----:B------:R-:W-:Y:S05]  /*5e440*/  BSYNC.RELIABLE B1 ;  /* 0x0000000000017941 */ /* 0x000fea0003800100 */
.L_x_375:
        /* <DEDUP_REMOVED lines=27> */
.L_x_372:
[----:B------:R-:W-:Y:S05]  /*5e600*/  BSYNC.RECONVERGENT B0 ;  /* 0x0000000000007941 */ /* 0x000fea0003800200 */
.L_x_370:
[----:B------:R-:W-:Y:S05]  /*5e610*/  WARPSYNC.ALL ;  /* 0x0000000000007948 */ /* 0x000fea0003800000 */
[----:B------:R-:W-:Y:S01]  /*5e620*/  UMOV UR4, URZ ;  /* 0x000000ff00047c82 */ /* 0x000fe20008000000 */
[----:B------:R-:W-:-:S05]  /*5e630*/  UMOV UR5, URZ ;  /* 0x000000ff00057c82 */ /* 0x000fca0008000000 */
.L_x_386:
        /* <DEDUP_REMOVED lines=24> */
[----:B------:R-:W-:Y:S01]  /*5e7c0*/  IADD3 R23, P1, PT, R54, R32, RZ ;  /* 0x0000002036177210 */ /* 0x000fe20007f3e0ff */
[----:B------:R-:W-:-:S04]  /*5e7d0*/  IMAD.WIDE.U32 R34, R3, R43, RZ ;  /* 0x0000002b03227225 */ /* 0x000fc800078e00ff */
[----:B------:R-:W-:Y:S02]  /*5e7e0*/  IMAD.IADD R4, R33, 0x1, R4 ;  /* 0x0000000121047824 */ /* 0x000fe400078e0204 */
[----:B------:R-:W-:-:S04]  /*5e7f0*/  IMAD.WIDE.U32 R28, R37, R43, RZ ;  /* 0x0000002b251c7225 */ /* 0x000fc800078e00ff */
[----:B------:R-:W-:-:S04]  /*5e800*/  IMAD.WIDE.U32 R34, P5, R63, R37, R34 ;  /* 0x000000253f227225 */ /* 0x000fc800078a0022 */
[----:B------:R-:W-:Y:S01]  /*5e810*/  IMAD.X R41, RZ, RZ, RZ, P0 ;  /* 0x000000ffff297224 */ /* 0x000fe200000e06ff */
[----:B------:R-:W-:Y:S01]  /*5e820*/  ISETP.GE.U32.AND P0, PT, R23, R32, PT ;  /* 0x000000201700720c */ /* 0x000fe20003f06070 */
[----:B------:R-:W-:Y:S01]  /*5e830*/  IMAD.X R54, R4, 0x1, R55, P1 ;  /* 0x0000000104367824 */ /* 0x000fe200008e0637 */
[----:B------:R-:W-:Y:S01]  /*5e840*/  IADD3 RZ, P2, PT, R29, R34, RZ ;  /* 0x000000221dff7210 */ /* 0x000fe20007f5e0ff */
[----:B------:R-:W-:Y:S02]  /*5e850*/  IMAD.MOV.U32 R40, RZ, RZ, R5 ;  /* 0x000000ffff287224 */ /* 0x000fe400078e0005 */
[-C--:B------:R-:W-:Y:S01]  /*5e860*/  IMAD R6, R63, R37.reuse, RZ ;  /* 0x000000253f067224 */ /* 0x080fe200078e02ff */
[----:B------:R-:W-:Y:S01]  /*5e870*/  ISETP.GE.U32.AND.EX P0, PT, R54, R4, PT, P0 ;  /* 0x000000043600720c */ /* 0x000fe20003f06100 */
[----:B------:R-:W-:-:S03]  /*5e880*/  IMAD.WIDE.U32 R28, R3, R37, RZ ;  /* 0x00000025031c7225 */ /* 0x000fc600078e00ff */
[----:B------:R-:W-:Y:S01]  /*5e890*/  SEL R44, RZ, 0x1, P0 ;  /* 0x00000001ff2c7807 */ /* 0x000fe20000000000 */
[----:B------:R-:W-:-:S04]  /*5e8a0*/  IMAD.WIDE.U32 R48, R65, R36, RZ ;  /* 0x0000002441307225 */ /* 0x000fc800078e00ff */
[----:B------:R-:W-:-:S04]  /*5e8b0*/  IMAD.WIDE.U32 R4, R43, R37, RZ ;  /* 0x000000252b047225 */ /* 0x000fc800078e00ff */
[-C--:B------:R-:W-:Y:S02]  /*5e8c0*/  IMAD R6, R43, R3.reuse, R6 ;  /* 0x000000032b067224 */ /* 0x080fe400078e0206 */
[----:B------:R-:W-:-:S04]  /*5e8d0*/  IMAD.WIDE.U32.X R40, R42, R3, R40, P3 ;  /* 0x000000032a287225 */ /* 0x000fc800018e0428 */
[-C--:B------:R-:W-:Y:S02]  /*5e8e0*/  IMAD R32, R65, R37.reuse, RZ ;  /* 0x0000002541207224 */ /* 0x080fe400078e02ff */
[----:B------:R-:W-:-:S04]  /*5e8f0*/  IMAD.WIDE.U32 R38, R37, R37, RZ ;  /* 0x0000002525267225 */ /* 0x000fc800078e00ff */
[----:B------:R-:W-:-:S04]  /*5e900*/  IMAD.WIDE.U32 R28, P6, R37, R3, R28 ;  /* 0x00000003251c7225 */ /* 0x000fc800078c001c */
[----:B------:R-:W-:Y:S01]  /*5e910*/  IMAD.X R33, RZ, RZ, RZ, P5 ;  /* 0x000000ffff217224 */ /* 0x000fe200028e06ff */
[----:B------:R-:W-:Y:S01]  /*5e920*/  IADD3 R44, P0, P5, R4, R40, R44 ;  /* 0x00000028042c7210 */ /* 0x000fe20007d1e02c */
[----:B------:R-:W-:Y:S01]  /*5e930*/  IMAD.IADD R5, R5, 0x1, R6 ;  /* 0x0000000105057824 */ /* 0x000fe200078e0206 */
[----:B------:R-:W-:Y:S01]  /*5e940*/  IADD3 RZ, P3, PT, R39, R28, RZ ;  /* 0x0000001c27ff7210 */ /* 0x000fe20007f7e0ff */
[----:B------:R-:W-:-:S03]  /*5e950*/  IMAD.WIDE.U32 R30, R66, R36, RZ ;  /* 0x00000024421e7225 */ /* 0x000fc600078e00ff */
[----:B------:R-:W-:Y:S01]  /*5e960*/  IADD3.X R45, PT, PT, R5, R41, RZ, P0, P5 ;  /* 0x00000029052d7210 */ /* 0x000fe200007ea4ff */
[----:B------:R-:W-:-:S04]  /*5e970*/  IMAD.WIDE.U32 R48, P4, R42, R66, R48 ;  /* 0x000000422a307225 */ /* 0x000fc80007880030 */
[----:B------:R-:W-:Y:S01]  /*5e980*/  IMAD R38, R66, R3, R32 ;  /* 0x0000000342267224 */ /* 0x000fe200078e0220 */
[----:B------:R-:W-:Y:S01]  /*5e990*/  IADD3 RZ, P1, PT, R31, R48, RZ ;  /* 0x000000301fff7210 */ /* 0x000fe20007f3e0ff */
[----:B------:R-:W-:Y:S02]  /*5e9a0*/  IMAD.MOV.U32 R32, RZ, RZ, R35 ;  /* 0x000000ffff207224 */ /* 0x000fe400078e0023 */
[----:B------:R-:W-:Y:S01]  /*5e9b0*/  IMAD.X R35, RZ, RZ, RZ, P6 ;  /* 0x000000ffff237224 */ /* 0x000fe200030e06ff */
[----:B------:R-:W-:Y:S01]  /*5e9c0*/  ISETP.GE.U32.AND P6, PT, R44, R4, PT ;  /* 0x000000042c00720c */ /* 0x000fe20003fc6070 */
[----:B------:R-:W-:-:S03]  /*5e9d0*/  IMAD.WIDE.U32 R30, R66, R37, RZ ;  /* 0x00000025421e7225 */ /* 0x000fc600078e00ff */
[----:B------:R-:W-:Y:S01]  /*5e9e0*/  ISETP.GE.U32.AND.EX P0, PT, R45, R5, PT, P6 ;  /* 0x000000052d00720c */ /* 0x000fe20003f06160 */
[----:B------:R-:W-:Y:S02]  /*5e9f0*/  IMAD.MOV.U32 R34, RZ, RZ, R29 ;  /* 0x000000ffff227224 */ /* 0x000fe400078e001d */
[----:B------:R-:W-:Y:S01]  /*5ea00*/  IMAD.IADD R38, R31, 0x1, R38 ;  /* 0x000000011f267824 */ /* 0x000fe200078e0226 */
[----:B------:R-:W-:Y:S01]  /*5ea10*/  SEL R40, RZ, 0x1, P0 ;  /* 0x00000001ff287807 */ /* 0x000fe20000000000 */
[C---:B------:R-:W-:Y:S02]  /*5ea20*/  IMAD.SHL.U32 R39, R30.reuse, 0x2, RZ ;  /* 0x000000021e277824 */ /* 0x040fe400078e00ff */
[----:B------:R-:W-:Y:S01]  /*5ea30*/  IMAD.WIDE.U32.X R32, R63, R3, R32, P2 ;  /* 0x000000033f207225 */ /* 0x000fe200010e0420 */
[----:B------:R-:W-:-:S03]  /*5ea40*/  SHF.L.U64.HI R48, R30, 0x1, R38 ;  /* 0x000000011e307819 */ /* 0x000fc60000010226 */
[----:B------:R-:W-:Y:S01]  /*5ea50*/  IMAD.WIDE.U32.X R34, R3, R3, R34, P3 ;  /* 0x0000000303227225 */ /* 0x000fe200018e0422 */
[----:B------:R-:W-:-:S03]  /*5ea60*/  IADD3 R40, P2, PT, R40, R32, RZ ;  /* 0x0000002028287210 */ /* 0x000fc60007f5e0ff */
[-C--:B------:R-:W-:Y:S01]  /*5ea70*/  IMAD.WIDE.U32 R46, R65, R43.reuse, RZ ;  /* 0x0000002b412e7225 */ /* 0x080fe200078e00ff */
[----:B------:R-:W-:Y:S02]  /*5ea80*/  IADD3 R3, P3, PT, R39, R34, RZ ;  /* 0x0000002227037210 */ /* 0x000fe40007f7e0ff */
[----:B------:R-:W-:Y:S01]  /*5ea90*/  SHF.L.W.U32.HI R34, R38, 0x1, R23 ;  /* 0x0000000126227819 */ /* 0x000fe20000010e17 */
[----:B------:R-:W-:Y:S01]  /*5eaa0*/  IMAD.WIDE.U32 R4, R66, R43, RZ ;  /* 0x0000002b42047225 */ /* 0x000fe200078e00ff */
[----:B------:R-:W-:-:S03]  /*5eab0*/  ISETP.GE.U32.AND P5, PT, R3, R39, PT ;  /* 0x000000270300720c */ /* 0x000fc60003fa6070 */
[----:B------:R-:W-:-:S04]  /*5eac0*/  IMAD.WIDE.U32 R50, R65, R66, RZ ;  /* 0x0000004241327225 */ /* 0x000fc800078e00ff */
[----:B------:R-:W-:-:S04]  /*5ead0*/  IMAD.WIDE.U32 R46, P0, R63, R66, R46 ;  /* 0x000000423f2e7225 */ /* 0x000fc8000780002e */
[----:B------:R-:W-:Y:S01]  /*5eae0*/  IMAD.X R6, R48, 0x1, R35, P3 ;  /* 0x0000000130067824 */ /* 0x000fe200018e0623 */
[----:B------:R-:W-:Y:S01]  /*5eaf0*/  SHF.L.W.U32.HI R35, R23, 0x1, R54 ;  /* 0x0000000117237819 */ /* 0x000fe20000010e36 */
[----:B------:R-:W-:Y:S01]  /*5eb00*/  IMAD.X R41, RZ, RZ, R33, P2 ;  /* 0x000000ffff297224 */ /* 0x000fe200010e0621 */
[----:B------:R-:W-:Y:S01]  /*5eb10*/  IADD3 RZ, P2, PT, R5, R46, RZ ;  /* 0x0000002e05ff7210 */ /* 0x000fe20007f5e0ff */
[----:B------:R-:W-:Y:S01]  /*5eb20*/  IMAD.WIDE.U32 R32, R42, R43, RZ ;  /* 0x0000002b2a207225 */ /* 0x000fe200078e00ff */
[----:B------:R-:W-:-:S03]  /*5eb30*/  ISETP.GE.U32.AND.EX P5, PT, R6, R48, PT, P5 ;  /* 0x000000300600720c */ /* 0x000fc60003fa6150 */
[----:B------:R-:W-:Y:S01]  /*5eb40*/  IMAD.WIDE.U32 R30, R66, R66, RZ ;  /* 0x00000042421e7225 */ /* 0x000fe200078e00ff */
[----:B------:R-:W-:-:S03]  /*5eb50*/  SEL R23, RZ, 0x1, P5 ;  /* 0x00000001ff177807 */ /* 0x000fc60002800000 */
[----:B------:R-:W-:-:S04]  /*5eb60*/  IMAD.WIDE.U32 R50, P6, R66, R65, R50 ;  /* 0x0000004142327225 */ /* 0x000fc800078c0032 */
[----:B------:R-:W-:Y:S01]  /*5eb70*/  IMAD.X R5, RZ, RZ, RZ, P4 ;  /* 0x000000ffff057224 */ /* 0x000fe200020e06ff */
[----:B------:R-:W-:Y:S01]  /*5eb80*/  IADD3 RZ, P3, PT, R31, R50, RZ ;  /* 0x000000321fff7210 */ /* 0x000fe20007f7e0ff */
[----:B------:R-:W-:-:S04]  /*5eb90*/  IMAD.WIDE.U32 R52, R36, R43, RZ ;  /* 0x0000002b24347225 */ /* 0x000fc800078e00ff */
[----:B------:R-:W-:-:S04]  /*5eba0*/  IMAD.WIDE.U32 R32, P4, R63, R36, R32 ;  /* 0x000000243f207225 */ /* 0x000fc80007880020 */
[----:B------:R-:W-:Y:S01]  /*5ebb0*/  IMAD.WIDE.U32 R38, R66, R66, R34 ;  /* 0x0000004242267225 */ /* 0x000fe200078e0022 */
[----:B------:R-:W-:-:S03]  /*5ebc0*/  IADD3 RZ, P5, PT, R53, R32, RZ ;  /* 0x0000002035ff7210 */ /* 0x000fc60007fbe0ff */
[----:B------:R-:W-:Y:S02]  /*5ebd0*/  IMAD R4, R42, R66, RZ ;  /* 0x000000422a047224 */ /* 0x000fe400078e02ff */
[----:B------:R-:W-:Y:S01]  /*5ebe0*/  IMAD.X R31, RZ, RZ, RZ, P6 ;  /* 0x000000ffff1f7224 */ /* 0x000fe200030e06ff */
[----:B------:R-:W-:Y:S01]  /*5ebf0*/  IADD3 R32, P6, PT, R23, R38, RZ ;  /* 0x0000002617207210 */ /* 0x000fe20007fde0ff */
[----:B------:R-:W-:Y:S02]  /*5ec00*/  IMAD.MOV.U32 R30, RZ, RZ, R51 ;  /* 0x000000ffff1e7224 */ /* 0x000fe400078e0033 */
        /* <DEDUP_REMOVED lines=21> */
[-C--:B------:R-:W-:Y:S01]  /*5ed60*/  IMAD R34, R43, R65.reuse, R34 ;  /* 0x000000412b227224 */ /* 0x080fe200078e0222 */
        /* <DEDUP_REMOVED lines=27> */
[----:B------:R-:W-:Y:S02]  /*5ef20*/  SHF.L.W.U32.HI R35, R45, 0x1, R50 ;  /* 0x000000012d237819 */ /* 0x000fe40000010e32 */
[----:B------:R-:W-:Y:S01]  /*5ef30*/  SEL R51, RZ, 0x1, !P0 ;  /* 0x00000001ff337807 */ /* 0x000fe20004000000 */
[----:B------:R-:W-:Y:S01]  /*5ef40*/  IMAD.X R45, RZ, RZ, RZ, P2 ;  /* 0x000000ffff2d7224 */ /* 0x000fe200010e06ff */
[----:B------:R-:W-:Y:S01]  /*5ef50*/  IADD3 RZ, P1, PT, R41, R30, RZ ;  /* 0x0000001e29ff7210 */ /* 0x000fe20007f3e0ff */
[----:B------:R-:W-:Y:S01]  /*5ef60*/  IMAD.X R41, RZ, RZ, RZ, P4 ;  /* 0x000000ffff297224 */ /* 0x000fe200020e06ff */
[----:B------:R-:W-:Y:S01]  /*5ef70*/  IADD3 R38, P2, P4, R40, R38, R47 ;  /* 0x0000002628267210 */ /* 0x000fe20007c5e02f */
[----:B------:R-:W-:-:S03]  /*5ef80*/  IMAD.WIDE.U32 R46, R36, R36, R34 ;  /* 0x00000024242e7225 */ /* 0x000fc600078e0022 */
[----:B------:R-:W-:Y:S01]  /*5ef90*/  IADD3.X R39, PT, PT, RZ, R39, RZ, P2, P4 ;  /* 0x00000027ff277210 */ /* 0x000fe200017e84ff */
[----:B------:R-:W-:Y:S01]  /*5efa0*/  IMAD.MOV.U32 R40, RZ, RZ, R33 ;  /* 0x000000ffff287224 */ /* 0x000fe200078e0021 */
[----:B------:R-:W-:Y:S01]  /*5efb0*/  IADD3 R51, P2, PT, R51, R46, RZ ;  /* 0x0000002e33337210 */ /* 0x000fe20007f5e0ff */
[----:B------:R-:W-:Y:S02]  /*5efc0*/  IMAD R33, R63, R36, RZ ;  /* 0x000000243f217224 */ /* 0x000fe400078e02ff */
        /* <DEDUP_REMOVED lines=15> */
[C---:B------:R-:W-:Y:S01]  /*5f0c0*/  IMAD.WIDE.U32.X R46, R63.reuse, R63, R46, P1 ;  /* 0x0000003f3f2e7225 */ /* 0x040fe200008e042e */
        /* <DEDUP_REMOVED lines=31> */
[----:B------:R-:W-:Y:S01]  /*5f2c0*/  ISETP.GE.U32.AND.EX P1, PT, R36, R52, PT, P2 ;  /* 0x000000342400720c */ /* 0x000fe20003f26120 */
[----:B------:R-:W-:Y:S01]  /*5f2d0*/  IMAD.WIDE.U32 R34, R50, 0x3d1, RZ ;  /* 0x000003d132227825 */ /* 0x000fe200078e00ff */
[----:B------:R-:W-:Y:S02]  /*5f2e0*/  IADD3 R51, P4, PT, R51, R4, RZ ;  /* 0x0000000433337210 */ /* 0x000fe40007f9e0ff */
[----:B------:R-:W-:Y:S01]  /*5f2f0*/  ISETP.LT.U32.AND P2, PT, R4, R40, PT ;  /* 0x000000280400720c */ /* 0x000fe20003f41070 */
[----:B------:R-:W-:Y:S01]  /*5f300*/  IMAD.WIDE.U32 R42, P6, RZ, R50, R42 ;  /* 0x00000032ff2a7225 */ /* 0x000fe200078c002a */
[----:B------:R-:W-:Y:S02]  /*5f310*/  IADD3 R38, P3, PT, R38, R34, RZ ;  /* 0x0000002226267210 */ /* 0x000fe40007f7e0ff */
[----:B------:R-:W-:Y:S01]  /*5f320*/  ISETP.GE.U32.AND P0, PT, R51, R4, PT ;  /* 0x000000043300720c */ /* 0x000fe20003f06070 */
        /* <DEDUP_REMOVED lines=12> */
[C---:B------:R-:W-:Y:S02]  /*5f3f0*/  IADD3 R30, P6, PT, R33.reuse, R30, RZ ;  /* 0x0000001e211e7210 */ /* 0x040fe40007fde0ff */
        /* <DEDUP_REMOVED lines=112> */
.L_x_378:
[----:B------:R-:W-:Y:S05]  /*5fb00*/  BSYNC.RECONVERGENT B0 ;  /* 0x0000000000007941 */ /* 0x000fea0003800200 */
.L_x_377:
        /* <DEDUP_REMOVED lines=56> */
.L_x_380:
        /* <DEDUP_REMOVED lines=52> */
.L_x_383:
[----:B------:R-:W-:Y:S05]  /*601d0*/  BSYNC.RELIABLE B1 ;  /* 0x0000000000017941 */ /* 0x000fea0003800100 */
.L_x_382:
        /* <DEDUP_REMOVED lines=51> */
.L_x_385:
[----:B------:R-:W-:Y:S05]  /*60510*/  BSYNC.RELIABLE B1 ;  /* 0x0000000000017941 */ /* 0x000fea0003800100 */
.L_x_384:
        /* <DEDUP_REMOVED lines=27> */
.L_x_381:
[----:B------:R-:W-:Y:S05]  /*606d0*/  BSYNC.RECONVERGENT B0 ;  /* 0x0000000000007941 */ /* 0x000fea0003800200 */
.L_x_379:
        /* <DEDUP_REMOVED lines=36> */
[----:B------:R-:W-:Y:S01]  /*60920*/  IMAD.X R41, RZ, RZ, RZ, P2 ;  /* 0x000000ffff297224 */ /* 0x000fe200010e06ff */
[----:B------:R-:W-:Y:S01]  /*60930*/  IADD3 RZ, P2, PT, R45, R28, RZ ;  /* 0x0000001c2dff7210 */ /* 0x000fe20007f5e0ff */
[----:B------:R-:W-:Y:S01]  /*60940*/  IMAD.WIDE.U32 R30, R70, R66, R4 ;  /* 0x00000042461e7225 */ /* 0x000fe200078e0004 */
[----:B------:R-:W-:-:S03]  /*60950*/  IADD3.X R45, PT, PT, R6, R39, RZ, P0, P3 ;  /* 0x00000027062d7210 */ /* 0x000fc600007e64ff */
[----:B------:R-:W-:Y:S01]  /*60960*/  IMAD R62, R90, R66, RZ ;  /* 0x000000425a3e7224 */ /* 0x000fe200078e02ff */
[----:B------:R-:W-:Y:S01]  /*60970*/  ISETP.GE.U32.AND.EX P1, PT, R45, R6, PT, P1 ;  /* 0x000000062d00720c */ /* 0x000fe20003f26110 */
[----:B------:R-:W-:Y:S01]  /*60980*/  IMAD.MOV.U32 R40, RZ, RZ, R29 ;  /* 0x000000ffff287224 */ /* 0x000fe200078e001d */
[----:B------:R-:W-:Y:S01]  /*60990*/  ISETP.GE.U32.AND P0, PT, R30, R4, PT ;  /* 0x000000041e00720c */ /* 0x000fe20003f06070 */
[----:B------:R-:W-:Y:S01]  /*609a0*/  IMAD R6, R86, R37, RZ ;  /* 0x0000002556067224 */ /* 0x000fe200078e02ff */
[----:B------:R-:W-:Y:S01]  /*609b0*/  SEL R4, RZ, 0x1, P1 ;  /* 0x00000001ff047807 */ /* 0x000fe20000800000 */
[----:B------:R-:W-:-:S04]  /*609c0*/  IMAD.WIDE.U32 R28, R65, R70, RZ ;  /* 0x00000046411c7225 */ /* 0x000fc800078e00ff */
        /* <DEDUP_REMOVED lines=11> */
[----:B------:R-:W-:Y:S01]  /*60a80*/  IMAD.MOV.U32 R54, RZ, RZ, R29 ;  /* 0x000000ffff367224 */ /* 0x000fe200078e001d */
[----:B------:R-:W-:Y:S01]  /*60a90*/  ISETP.GE.U32.AND.EX P0, PT, R62, R5, PT, P0 ;  /* 0x000000053e00720c */ /* 0x000fe20003f06100 */
[----:B------:R-:W-:Y:S01]  /*60aa0*/  IMAD R23, R85, R66, RZ ;  /* 0x0000004255177224 */ /* 0x000fe200078e02ff */
[----:B------:R-:W-:Y:S01]  /*60ab0*/  IADD3.X R5, PT, PT, R6, R41, RZ, P1, P2 ;  /* 0x0000002906057210 */ /* 0x000fe20000fe44ff */
[----:B------:R-:W-:-:S04]  /*60ac0*/  IMAD.WIDE.U32 R40, R35, R11, RZ ;  /* 0x0000000b23287225 */ /* 0x000fc800078e00ff */
[----:B------:R-:W-:-:S04]  /*60ad0*/  IMAD.WIDE.U32 R52, R65, R10, RZ ;  /* 0x0000000a41347225 */ /* 0x000fc800078e00ff */
[----:B------:R-:W-:Y:S01]  /*60ae0*/  IMAD.WIDE.U32 R50, R37, R11, RZ ;  /* 0x0000000b25327225 */ /* 0x000fe200078e00ff */
[----:B------:R-:W-:-:S03]  /*60af0*/  SEL R50, RZ, 0x1, P0 ;  /* 0x00000001ff327807 */ /* 0x000fc60000000000 */
[C---:B------:R-:W-:Y:S02]  /*60b00*/  IMAD R23, R9.reuse, R65, R23 ;  /* 0x0000004109177224 */ /* 0x040fe400078e0217 */
[----:B------:R-:W-:-:S04]  /*60b10*/  IMAD.WIDE.U32 R28, R9, R66, R44 ;  /* 0x00000042091c7225 */ /* 0x000fc800078e002c */
[----:B------:R-:W-:Y:S01]  /*60b20*/  IMAD.WIDE.U32.X R54, R90, R65, R54, P3 ;  /* 0x000000415a367225 */ /* 0x000fe200018e0436 */
[----:B------:R-:W-:-:S03]  /*60b30*/  ISETP.GE.U32.AND P0, PT, R28, R44, PT ;  /* 0x0000002c1c00720c */ /* 0x000fc60003f06070 */
[----:B------:R-:W-:Y:S01]  /*60b40*/  IMAD.WIDE.U32 R32, R65, R9, RZ ;  /* 0x0000000941207225 */ /* 0x000fe200078e00ff */
[----:B------:R-:W-:-:S03]  /*60b50*/  IADD3 R50, P2, P4, R28, R54, R50 ;  /* 0x000000361c327210 */ /* 0x000fc60007c5e032 */
[----:B------:R-:W-:-:S04]  /*60b60*/  IMAD.WIDE.U32 R40, P1, R86, R37, R40 ;  /* 0x0000002556287225 */ /* 0x000fc80007820028 */
[----:B------:R-:W-:Y:S01]  /*60b70*/  IMAD.IADD R23, R29, 0x1, R23 ;  /* 0x000000011d177824 */ /* 0x000fe200078e0217 */
[----:B------:R-:W-:Y:S01]  /*60b80*/  IADD3 RZ, P5, PT, R51, R40, RZ ;  /* 0x0000002833ff7210 */ /* 0x000fe20007fbe0ff */
[----:B------:R-:W-:-:S03]  /*60b90*/  IMAD.WIDE.U32 R46, R66, R10, RZ ;  /* 0x0000000a422e7225 */ /* 0x000fc600078e00ff */
[----:B------:R-:W-:Y:S01]  /*60ba0*/  IADD3.X R51, PT, PT, R23, R55, RZ, P2, P4 ;  /* 0x0000003717337210 */ /* 0x000fe200017e84ff */
        /* <DEDUP_REMOVED lines=16> */
[----:B------:R-:W-:-:S04]  /*60cb0*/  IMAD.WIDE.U32 R38, R66, R11, RZ ;  /* 0x0000000b42267225 */ /* 0x000fc800078e00ff */
[----:B------:R-:W-:-:S04]  /*60cc0*/  IMAD.WIDE.U32 R46, P3, R86, R66, R46 ;  /* 0x00000042562e7225 */ /* 0x000fc8000786002e */
[----:B------:R-:W-:Y:S01]  /*60cd0*/  IMAD.WIDE.U32.X R32, R85, R65, R44, P2 ;  /* 0x0000004155207225 */ /* 0x000fe200010e042c */
[----:B------:R-:W-:Y:S02]  /*60ce0*/  IADD3 RZ, P2, PT, R39, R46, RZ ;  /* 0x0000002e27ff7210 */ /* 0x000fe40007f5e0ff */
[----:B------:R-:W-:Y:S01]  /*60cf0*/  SEL R46, RZ, 0x1, P0 ;  /* 0x00000001ff2e7807 */ /* 0x000fe20000000000 */
[----:B------:R-:W-:Y:S01]  /*60d00*/  IMAD.MOV.U32 R28, RZ, RZ, R41 ;  /* 0x000000ffff1c7224 */ /* 0x000fe200078e0029 */
[----:B------:R-:W-:Y:S01]  /*60d10*/  IADD3 R34, P0, P1, R6, R32, R34 ;  /* 0x0000002006227210 */ /* 0x000fe2000791e022 */
[----:B------:R-:W-:Y:S02]  /*60d20*/  IMAD R23, R79, R66, RZ ;  /* 0x000000424f177224 */ /* 0x000fe400078e02ff */
[----:B------:R-:W-:-:S04]  /*60d30*/  IMAD.WIDE.U32.X R38, R86, R35, R28, P5 ;  /* 0x0000002356267225 */ /* 0x000fc800028e041c */
[----:B------:R-:W-:-:S04]  /*60d40*/  IMAD.WIDE.U32 R44, R42, R70, RZ ;  /* 0x000000462a2c7225 */ /* 0x000fc800078e00ff */
[C---:B------:R-:W-:Y:S01]  /*60d50*/  IMAD R6, R10.reuse, R65, R23 ;  /* 0x000000410a067224 */ /* 0x040fe200078e0217 */
[----:B------:R-:W-:Y:S01]  /*60d60*/  IADD3.X R23, PT, PT, RZ, R33, RZ, P0, P1 ;  /* 0x00000021ff177210 */ /* 0x000fe200007e24ff */
[----:B------:R-:W-:Y:S01]  /*60d70*/  IMAD.WIDE.U32 R40, R10, R66, R4 ;  /* 0x000000420a287225 */ /* 0x000fe200078e0004 */
[----:B------:R-:W-:-:S03]  /*60d80*/  IADD3 R32, P0, PT, R46, R38, RZ ;  /* 0x000000262e207210 */ /* 0x000fc60007f1e0ff */
        /* <DEDUP_REMOVED lines=54> */
[----:B------:R-:W-:Y:S01]  /*610f0*/  IMAD.WIDE.U32 R38, R42, R11, RZ ;  /* 0x0000000b2a267225 */ /* 0x000fe200078e00ff */
[----:B------:R-:W-:Y:S02]  /*61100*/  IADD3.X R23, PT, PT, RZ, R49, RZ, P4, P5 ;  /* 0x00000031ff177210 */ /* 0x000fe400027ea4ff */
[----:B------:R-:W-:Y:S01]  /*61110*/  ISETP.GE.U32.AND P4, PT, R40, R32, PT ;  /* 0x000000202800720c */ /* 0x000fe20003f86070 */
[----:B------:R-:W-:Y:S02]  /*61120*/  IMAD R34, R11, R65, R34 ;  /* 0x000000410b227224 */ /* 0x000fe400078e0222 */
        /* <DEDUP_REMOVED lines=13> */
[----:B------:R-:W-:Y:S01]  /*61200*/  IMAD R32, R10, R42, R6 ;  /* 0x0000002a0a207224 */ /* 0x000fe200078e0206 */
[----:B------:R-:W-:Y:S01]  /*61210*/  SEL R6, RZ, 0x1, P4 ;  /* 0x00000001ff067807 */ /* 0x000fe20002000000 */
[----:B------:R-:W-:Y:S01]  /*61220*/  IMAD.X R49, RZ, RZ, RZ, P0 ;  /* 0x000000ffff317224 */ /* 0x000fe200000e06ff */
[----:B------:R-:W-:Y:S01]  /*61230*/  IADD3 R40, P4, PT, R4, R52, RZ ;  /* 0x0000003404287210 */ /* 0x000fe20007f9e0ff */
[----:B------:R-:W-:Y:S01]  /*61240*/  IMAD.IADD R32, R53, 0x1, R32 ;  /* 0x0000000135207824 */ /* 0x000fe200078e0220 */
[----:B------:R-:W-:Y:S01]  /*61250*/  SEL R34, RZ, 0x1, P3 ;  /* 0x00000001ff227807 */ /* 0x000fe20001800000 */
[----:B------:R-:W-:Y:S01]  /*61260*/  IMAD R58, R90, R43, RZ ;  /* 0x0000002b5a3a7224 */ /* 0x000fe200078e02ff */
[----:B------:R-:W-:Y:S01]  /*61270*/  ISETP.GE.U32.AND P0, PT, R52, R46, PT ;  /* 0x0000002e3400720c */ /* 0x000fe20003f06070 */
[----:B------:R-:W-:Y:S01]  /*61280*/  IMAD.X R41, R32, 0x1, R23, P4 ;  /* 0x0000000120297824 */ /* 0x000fe200020e0617 */
[----:B------:R-:W-:Y:S01]  /*61290*/  ISETP.GE.U32.AND P3, PT, R40, R52, PT ;  /* 0x000000342800720c */ /* 0x000fe20003f66070 */
[----:B------:R-:W-:Y:S01]  /*612a0*/  IMAD.WIDE.U32 R52, R63, R70, RZ ;  /* 0x000000463f347225 */ /* 0x000fe200078e00ff */
[----:B------:R-:W-:-:S02]  /*612b0*/  ISETP.GE.U32.AND.EX P0, PT, R32, R47, PT, P0 ;  /* 0x0000002f2000720c */ /* 0x000fc40003f06100 */
[----:B------:R-:W-:Y:S01]  /*612c0*/  ISETP.GE.U32.AND.EX P3, PT, R41, R32, PT, P3 ;  /* 0x000000202900720c */ /* 0x000fe20003f66130 */
[----:B------:R-:W-:Y:S01]  /*612d0*/  IMAD.WIDE.U32.X R32, R86, R65, R50, P2 ;  /* 0x0000004156207225 */ /* 0x000fe200010e0432 */
[----:B------:R-:W-:Y:S02]  /*612e0*/  SEL R23, RZ, 0x1, P0 ;  /* 0x00000001ff177807 */ /* 0x000fe40000000000 */
[----:B------:R-:W-:Y:S01]  /*612f0*/  SEL R38, RZ, 0x1, P3 ;  /* 0x00000001ff267807 */ /* 0x000fe20001800000 */
[----:B------:R-:W-:Y:S01]  /*61300*/  IMAD.MOV.U32 R48, RZ, RZ, R5 ;  /* 0x000000ffff307224 */ /* 0x000fe200078e0005 */
[----:B------:R-:W-:Y:S01]  /*61310*/  IADD3 R32, P0, P3, R34, R32, R6 ;  /* 0x0000002022207210 */ /* 0x000fe20007b1e006 */
[----:B------:R-:W-:-:S03]  /*61320*/  IMAD.WIDE.U32 R4, R70, R43, R44 ;  /* 0x0000002b46047225 */ /* 0x000fc600078e002c */
[----:B------:R-:W-:Y:S01]  /*61330*/  IADD3.X R33, PT, PT, RZ, R33, RZ, P0, P3 ;  /* 0x00000021ff217210 */ /* 0x000fe200007e64ff */
[----:B------:R-:W-:Y:S01]  /*61340*/  IMAD R58, R70, R63, R58 ;  /* 0x0000003f463a7224 */ /* 0x000fe200078e023a */
[----:B------:R-:W-:Y:S01]  /*61350*/  ISETP.GE.U32.AND P4, PT, R4, R44, PT ;  /* 0x0000002c0400720c */ /* 0x000fe20003f86070 */
[----:B------:R-:W-:-:S04]  /*61360*/  IMAD.WIDE.U32 R46, P2, R90, R43, R52 ;  /* 0x0000002b5a2e7225 */ /* 0x000fc80007840034 */
        /* <DEDUP_REMOVED lines=53> */
[----:B------:R-:W-:Y:S01]  /*616c0*/  IMAD.WIDE.U32 R38, R10, R43, R44 ;  /* 0x0000002b0a267225 */ /* 0x000fe200078e002c */
[----:B------:R-:W-:Y:S02]  /*616d0*/  IADD3 R50, P0, P5, R50, R52, R40 ;  /* 0x0000003432327210 */ /* 0x000fe40007d1e028 */
[----:B------:R-:W-:Y:S01]  /*616e0*/  IADD3.X R52, PT, PT, RZ, R51, RZ, P2, P1 ;  /* 0x00000033ff347210 */ /* 0x000fe200017e24ff */
[----:B------:R-:W-:Y:S01]  /*616f0*/  IMAD.WIDE.U32 R54, R43, R10, RZ ;  /* 0x0000000a2b367225 */ /* 0x000fe200078e00ff */
[----:B------:R-:W-:-:S02]  /*61700*/  ISETP.GE.U32.AND P1, PT, R38, R44, PT ;  /* 0x0000002c2600720c */ /* 0x000fc40003f26070 */
[----:B------:R-:W-:Y:S01]  /*61710*/  IADD3.X R51, PT, PT, RZ, R53, RZ, P0, P5 ;  /* 0x00000035ff337210 */ /* 0x000fe200007ea4ff */
[----:B------:R-:W-:Y:S01]  /*61720*/  IMAD R41, R79, R43, RZ ;  /* 0x0000002b4f297224 */ /* 0x000fe200078e02ff */
[----:B------:R-:W-:Y:S01]  /*61730*/  IADD3 RZ, P3, PT, R55, R46, RZ ;  /* 0x0000002e37ff7210 */ /* 0x000fe20007f7e0ff */
[----:B------:R-:W-:Y:S01]  /*61740*/  IMAD.MOV.U32 R32, RZ, RZ, R47 ;  /* 0x000000ffff207224 */ /* 0x000fe200078e002f */
[-C--:B------:R-:W-:Y:S01]  /*61750*/  IADD3 R53, P5, PT, R34, R38.reuse, RZ ;  /* 0x0000002622357210 */ /* 0x080fe20007fbe0ff */
[----:B------:R-:W-:Y:S02]  /*61760*/  IMAD R44, R10, R63, R41 ;  /* 0x0000003f0a2c7224 */ /* 0x000fe400078e0229 */
[----:B------:R-:W-:Y:S01]  /*61770*/  IMAD.WIDE.U32 R46, R23, 0x3d1, RZ ;  /* 0x000003d1172e7825 */ /* 0x000fe200078e00ff */
[----:B------:R-:W-:-:S03]  /*61780*/  ISETP.GE.U32.AND P0, PT, R53, R38, PT ;  /* 0x000000263500720c */ /* 0x000fc60003f06070 */
[----:B------:R-:W-:Y:S02]  /*61790*/  IMAD.IADD R44, R39, 0x1, R44 ;  /* 0x00000001272c7824 */ /* 0x000fe400078e022c */
[----:B------:R-:W-:-:S03]  /*617a0*/  IMAD.WIDE.U32 R40, R6, 0x3d1, RZ ;  /* 0x000003d106287825 */ /* 0x000fc600078e00ff */
[----:B------:R-:W-:Y:S01]  /*617b0*/  ISETP.GE.U32.AND.EX P1, PT, R44, R45, PT, P1 ;  /* 0x0000002d2c00720c */ /* 0x000fe20003f26110 */
[----:B------:R-:W-:-:S03]  /*617c0*/  IMAD.WIDE.U32 R46, P2, RZ, R6, R46 ;  /* 0x00000006ff2e7225 */ /* 0x000fc6000784002e */
[----:B------:R-:W-:Y:S01]  /*617d0*/  SEL R54, RZ, 0x1, P1 ;  /* 0x00000001ff367807 */ /* 0x000fe20000800000 */
        /* <DEDUP_REMOVED lines=9> */
[----:B------:R-:W-:-:S02]  /*61870*/  IMAD.X R41, RZ, RZ, RZ, P2 ;  /* 0x000000ffff297224 */ /* 0x000fc400010e06ff */
[----:B------:R-:W-:Y:S01]  /*61880*/  IMAD.MOV.U32 R40, RZ, RZ, R47 ;  /* 0x000000ffff287224 */ /* 0x000fe200078e002f */
[----:B------:R-:W-:Y:S01]  /*61890*/  IADD3 R54, P1, P3, R44, R32, R54 ;  /* 0x000000202c367210 */ /* 0x000fe20007b3e036 */
[----:B------:R-:W-:Y:S01]  /*618a0*/  IMAD.MOV.U32 R38, RZ, RZ, R49 ;  /* 0x000000ffff267224 */ /* 0x000fe200078e0031 */
[----:B------:R-:W-:Y:S01]  /*618b0*/  ISETP.GE.U32.AND.EX P2, PT, R6, R46, PT, P6 ;  /* 0x0000002e0600720c */ /* 0x000fe20003f46160 */
[----:B------:R-:W-:-:S04]  /*618c0*/  IMAD.WIDE.U32 R44, R11, R43, R50 ;  /* 0x0000002b0b2c7225 */ /* 0x000fc800078e0032 */
[----:B------:R-:W-:Y:S01]  /*618d0*/  IMAD.WIDE.U32 R48, R52, 0x3d1, RZ ;  /* 0x000003d134307825 */ /* 0x000fe200078e00ff */
[----:B------:R-:W-:Y:S02]  /*618e0*/  ISETP.GE.U32.AND P0, PT, R44, R50, PT ;  /* 0x000000322c00720c */ /* 0x000fe40003f06070 */
[----:B------:R-:W-:Y:S01]  /*618f0*/  IADD3.X R50, PT, PT, RZ, R33, RZ, P1, P3 ;  /* 0x00000021ff327210 */ /* 0x000fe20000fe64ff */
[----:B------:R-:W-:Y:S01]  /*61900*/  IMAD.WIDE.U32.X R40, RZ, R23, R40, P5 ;  /* 0x00000017ff287225 */ /* 0x000fe200028e0428 */
[----:B------:R-:W-:-:S03]  /*61910*/  IADD3 R54, P6, PT, R54, R44, RZ ;  /* 0x0000002c36367210 */ /* 0x000fc60007fde0ff */
[----:B------:R-:W-:-:S04]  /*61920*/  IMAD.WIDE.U32 R46, R53, 0x3d1, RZ ;  /* 0x000003d1352e7825 */ /* 0x000fc800078e00ff */
[----:B------:R-:W-:Y:S01]  /*61930*/  IMAD R55, R86, R43, RZ ;  /* 0x0000002b56377224 */ /* 0x000fe200078e02ff */
[----:B------:R-:W-:Y:S01]  /*61940*/  IADD3 R32, P3, PT, R40, R46, RZ ;  /* 0x0000002e28207210 */ /* 0x000fe20007f7e0ff */
[----:B------:R-:W-:-:S03]  /*61950*/  IMAD.WIDE.U32 R48, P5, RZ, R53, R48 ;  /* 0x00000035ff307225 */ /* 0x000fc600078a0030 */
[----:B------:R-:W-:Y:S01]  /*61960*/  ISETP.GE.U32.AND P1, PT, R32, R46, PT ;  /* 0x0000002e2000720c */ /* 0x000fe20003f26070 */
[-C--:B------:R-:W-:Y:S02]  /*61970*/  IMAD R40, R11, R63.reuse, R55 ;  /* 0x0000003f0b287224 */ /* 0x080fe400078e0237 */
[----:B------:R-:W-:Y:S01]  /*61980*/  IMAD.X R33, RZ, RZ, RZ, P5 ;  /* 0x000000ffff217224 */ /* 0x000fe200028e06ff */
[----:B------:R-:W-:Y:S01]  /*61990*/  IADD3 R47, P5, PT, R47, R48, RZ ;  /* 0x000000302f2f7210 */ /* 0x000fe20007fbe0ff */
[----:B------:R-:W-:Y:S01]  /*619a0*/  IMAD.WIDE.U32.X R38, R86, R63, R38, P4 ;  /* 0x0000003f56267225 */ /* 0x000fe200020e0426 */
[----:B------:R-:W-:Y:S02]  /*619b0*/  IADD3 R46, P4, PT, R32, R23, RZ ;  /* 0x00000017202e7210 */ /* 0x000fe40007f9e0ff */
[----:B------:R-:W-:Y:S01]  /*619c0*/  SEL R48, RZ, 0x1, P2 ;  /* 0x00000001ff307807 */ /* 0x000fe20001000000 */
[----:B------:R-:W-:Y:S01]  /*619d0*/  IMAD.IADD R40, R45, 0x1, R40 ;  /* 0x000000012d287824 */ /* 0x000fe200078e0228 */
[----:B------:R-:W-:Y:S01]  /*619e0*/  ISETP.LT.U32.AND P2, PT, R46, R32, PT ;  /* 0x000000202e00720c */ /* 0x000fe20003f41070 */
[----:B------:R-:W-:-:S02]  /*619f0*/  IMAD.MOV.U32 R32, RZ, RZ, R49 ;  /* 0x000000ffff207224 */ /* 0x000fc400078e0031 */
[----:B------:R-:W-:Y:S01]  /*61a00*/  IMAD.X R23, R40, 0x1, R50, P6 ;  /* 0x0000000128177824 */ /* 0x000fe200030e0632 */
[----:B------:R-:W-:Y:S01]  /*61a10*/  IADD3 R48, P6, PT, R46, R48, RZ ;  /* 0x000000302e307210 */ /* 0x000fe20007fde0ff */
[----:B------:R-:W-:Y:S01]  /*61a20*/  IMAD.X R50, R47, 0x1, R41, P3 ;  /* 0x000000012f327824 */ /* 0x000fe200018e0629 */
[----:B------:R-:W-:Y:S01]  /*61a30*/  ISETP.GE.U32.AND.EX P0, PT, R40, R51, PT, P0 ;  /* 0x000000332800720c */ /* 0x000fe20003f06100 */
[----:B------:R-:W-:Y:S01]  /*61a40*/  IMAD.WIDE.U32.X R32, RZ, R52, R32, P5 ;  /* 0x00000034ff207225 */ /* 0x000fe200028e0420 */
[----:B------:R-:W-:Y:S02]  /*61a50*/  ISETP.GE.U32.AND P5, PT, R54, R44, PT ;  /* 0x0000002c3600720c */ /* 0x000fe40003fa6070 */
[----:B------:R-:W-:Y:S01]  /*61a60*/  ISETP.GE.U32.AND P3, PT, R48, R46, PT ;  /* 0x0000002e3000720c */ /* 0x000fe20003f66070 */
[C---:B------:R-:W-:Y:S01]  /*61a70*/  IMAD.X R53, R50.reuse, 0x1, R53, P4 ;  /* 0x0000000132357824 */ /* 0x040fe200020e0635 */
[----:B------:R-:W-:Y:S01]  /*61a80*/  ISETP.GE.U32.AND.EX P1, PT, R50, R47, PT, P1 ;  /* 0x0000002f3200720c */ /* 0x000fe20003f26110 */
[C---:B------:R-:W-:Y:S01]  /*61a90*/  IMAD.WIDE.U32 R44, R23.reuse, 0x3d1, RZ ;  /* 0x000003d1172c7825 */ /* 0x040fe200078e00ff */
[----:B------:R-:W-:-:S02]  /*61aa0*/  ISETP.GE.U32.AND.EX P5, PT, R23, R40, PT, P5 ;  /* 0x000000281700720c */ /* 0x000fc40003fa6150 */
[----:B------:R-:W-:Y:S01]  /*61ab0*/  SEL R46, RZ, 0x1, P0 ;  /* 0x00000001ff2e7807 */ /* 0x000fe20000000000 */
[----:B------:R-:W-:Y:S01]  /*61ac0*/  IMAD.X R49, RZ, RZ, R53, P6 ;  /* 0x000000ffff317224 */ /* 0x000fe200030e0635 */
[----:B------:R-:W-:Y:S01]  /*61ad0*/  SEL R47, RZ, 0x1, P1 ;  /* 0x00000001ff2f7807 */ /* 0x000fe20000800000 */
[----:B------:R-:W-:Y:S01]  /*61ae0*/  IMAD.WIDE.U32 R40, R54, 0x3d1, RZ ;  /* 0x000003d136287825 */ /* 0x000fe200078e00ff */
[----:B------:R-:W-:Y:S02]  /*61af0*/  SEL R51, RZ, 0x1, P5 ;  /* 0x00000001ff337807 */ /* 0x000fe40002800000 */
[----:B------:R-:W-:Y:S01]  /*61b00*/  ISETP.GE.U32.AND.EX P4, PT, R49, R53, PT, P3 ;  /* 0x000000353100720c */ /* 0x000fe20003f86130 */
[----:B------:R-:W-:Y:S01]  /*61b10*/  IMAD.WIDE.U32 R44, P0, RZ, R54, R44 ;  /* 0x00000036ff2c7225 */ /* 0x000fe2000780002c */
        /* <DEDUP_REMOVED lines=42> */
[----:B------:R-:W-:Y:S02]  /*61dc0*/  ISETP.LT.U32.OR.EX P0, PT, R41, R46, !P1, P3 ;  /* 0x0000002e2900720c */ /* 0x000fe40004f01530 */
[----:B------:R-:W-:Y:S02]  /*61dd0*/  IADD3 R23, P1, P2, R40, R32, R23 ;  /* 0x0000002028177210 */ /* 0x000fe40007a3e017 */
[----:B------:R-:W-:Y:S02]  /*61de0*/  SEL R32, RZ, 0x1, !P0 ;  /* 0x00000001ff207807 */ /* 0x000fe40004000000 */
[----:B------:R-:W-:-:S02]  /*61df0*/  IADD3.X R54, PT, PT, RZ, R33, RZ, P1, P2 ;  /* 0x00000021ff367210 */ /* 0x000fc40000fe44ff */
[----:B------:R-:W-:Y:S01]  /*61e00*/  IADD3 R33, P0, PT, R23, R32, RZ ;  /* 0x0000002017217210 */ /* 0x000fe20007f1e0ff */
[----:B------:R-:W-:-:S04]  /*61e10*/  IMAD R23, R90, R37, RZ ;  /* 0x000000255a177224 */ /* 0x000fc800078e02ff */
        /* <DEDUP_REMOVED lines=53> */
.L_x_388:
[----:B------:R-:W-:Y:S05]  /*62170*/  BSYNC.RECONVERGENT B0 ;  /* 0x0000000000007941 */ /* 0x000fea0003800200 */
.L_x_387:
        /* <DEDUP_REMOVED lines=55> */
.L_x_390:
        /* <DEDUP_REMOVED lines=21> */
[----:B------:R-:W-:Y:S01]  /*62640*/  IADD3 R29, P0, PT, R72, R4, RZ ;  /* 0x00000004481d7210 */ /* 0x000fe20007f1e0ff */
[----:B------:R-:W-:Y:S01]  /*62650*/  IMAD.X R28, RZ, RZ, R74, P3 ;  /* 0x000000ffff1c7224 */ /* 0x000fe200018e064a */
[----:B------:R-:W-:Y:S02]  /*62660*/  ISETP.GE.U32.AND P3, PT, R34, R39, PT ;  /* 0x000000272200720c */ /* 0x000fe40003f66070 */
[----:B------:R-:W-:Y:S01]  /*62670*/  SEL R39, RZ, 0xffffffff, !P1 ;  /* 0xffffffffff277807 */ /* 0x000fe20004800000 */
[----:B------:R-:W-:Y:S01]  /*62680*/  IMAD.X R72, R72, 0x1, R30, P0 ;  /* 0x0000000148487824 */ /* 0x000fe200000e061e */
[----:B------:R-:W-:-:S02]  /*62690*/  ISETP.GE.U32.AND.EX P3, PT, R28, RZ, PT, P3 ;  /* 0x000000ff1c00720c */ /* 0x000fc40003f66130 */
[----:B------:R-:W-:Y:S02]  /*626a0*/  IADD3 R30, P1, PT, R32, 0x3d1, RZ ;  /* 0x000003d1201e7810 */ /* 0x000fe40007f3e0ff */
[----:B------:R-:W-:Y:S02]  /*626b0*/  ISETP.NE.OR.EX P3, PT, R74, -0x1, !P3, P4 ;  /* 0xffffffff4a00780c */ /* 0x000fe40005f65740 */
[----:B------:R-:W-:Y:S02]  /*626c0*/  IADD3.X R77, PT, PT, R5, 0x1, RZ, P1, !PT ;  /* 0x00000001054d7810 */ /* 0x000fe40000ffe4ff */
[----:B------:R-:W-:-:S04]  /*626d0*/  SEL R40, RZ, 0xffffffff, !P3 ;  /* 0xffffffffff287807 */ /* 0x000fc80005800000 */
[----:B------:R-:W-:Y:S02]  /*626e0*/  IADD3 R4, P3, PT, R40, R38, RZ ;  /* 0x0000002628047210 */ /* 0x000fe40007f7e0ff */
[----:B------:R-:W-:Y:S02]  /*626f0*/  SEL R38, RZ, 0xffffffff, !P2 ;  /* 0xffffffffff267807 */ /* 0x000fe40005000000 */
[----:B------:R-:W-:Y:S01]  /*62700*/  ISETP.NE.U32.AND P0, PT, R4, RZ, PT ;  /* 0x000000ff0400720c */ /* 0x000fe20003f05070 */
[----:B------:R-:W-:Y:S01]  /*62710*/  IMAD.X R6, R40, 0x1, R6, P3 ;  /* 0x0000000128067824 */ /* 0x000fe200018e0606 */
[C---:B------:R-:W-:Y:S02]  /*62720*/  IADD3 R31, P2, PT, R39.reuse, R31, RZ ;  /* 0x0000001f271f7210 */ /* 0x040fe40007f5e0ff */
[----:B------:R-:W-:Y:S02]  /*62730*/  IADD3 R34, P3, PT, R38, R34, RZ ;  /* 0x0000002226227210 */ /* 0x000fe40007f7e0ff */
[----:B------:R-:W-:Y:S01]  /*62740*/  ISETP.NE.AND.EX P0, PT, R6, RZ, PT, P0 ;  /* 0x000000ff0600720c */ /* 0x000fe20003f05300 */
[----:B------:R-:W-:-:S02]  /*62750*/  IMAD.X R39, R39, 0x1, R23, P2 ;  /* 0x0000000127277824 */ /* 0x000fc400010e0617 */
[----:B------:R-:W-:Y:S02]  /*62760*/  IMAD.X R38, R38, 0x1, R28, P3 ;  /* 0x0000000126267824 */ /* 0x000fe400018e061c */
[----:B------:R-:W-:Y:S02]  /*62770*/  IMAD.MOV.U32 R23, RZ, RZ, R29 ;  /* 0x000000ffff177224 */ /* 0x000fe400078e001d */
[----:B------:R-:W-:Y:S02]  /*62780*/  IMAD.MOV.U32 R28, RZ, RZ, R31 ;  /* 0x000000ffff1c7224 */ /* 0x000fe400078e001f */
[----:B------:R-:W-:Y:S02]  /*62790*/  IMAD.MOV.U32 R71, RZ, RZ, R39 ;  /* 0x000000ffff477224 */ /* 0x000fe400078e0027 */
[----:B------:R-:W-:Y:S02]  /*627a0*/  IMAD.MOV.U32 R29, RZ, RZ, R34 ;  /* 0x000000ffff1d7224 */ /* 0x000fe400078e0022 */
[----:B------:R-:W-:Y:S01]  /*627b0*/  IMAD.MOV.U32 R74, RZ, RZ, R38 ;  /* 0x000000ffff4a7224 */ /* 0x000fe200078e0026 */
[----:B------:R-:W-:Y:S06]  /*627c0*/  @P0 BRA `(.L_x_393) ;  /* 0x00000000002c0947 */ /* 0x000fec0003800000 */
        /* <DEDUP_REMOVED lines=11> */
.L_x_393:
[----:B------:R-:W-:Y:S05]  /*62880*/  BSYNC.RELIABLE B1 ;  /* 0x0000000000017941 */ /* 0x000fea0003800100 */
.L_x_392:
        /* <DEDUP_REMOVED lines=32> */
[----:B------:R-:W-:Y:S01]  /*62a90*/  ISETP.NE.U32.AND P0, PT, R4, R41, PT ;  /* 0x000000290400720c */ /* 0x000fe20003f05070 */
[----:B------:R-:W-:Y:S01]  /*62aa0*/  IMAD.MOV.U32 R23, RZ, RZ, R38 ;  /* 0x000000ffff177224 */ /* 0x000fe200078e0026 */
[C---:B------:R-:W-:Y:S01]  /*62ab0*/  IADD3 R29, P3, PT, R39.reuse, R34, RZ ;  /* 0x00000022271d7210 */ /* 0x040fe20007f7e0ff */
[----:B------:R-:W-:Y:S01]  /*62ac0*/  IMAD.MOV.U32 R72, RZ, RZ, R30 ;  /* 0x000000ffff487224 */ /* 0x000fe200078e001e */
[----:B------:R-:W-:Y:S01]  /*62ad0*/  ISETP.NE.AND.EX P0, PT, R6, RZ, PT, P0 ;  /* 0x000000ff0600720c */ /* 0x000fe20003f05300 */
[----:B------:R-:W-:Y:S01]  /*62ae0*/  IMAD.MOV.U32 R71, RZ, RZ, R40 ;  /* 0x000000ffff477224 */ /* 0x000fe200078e0028 */
[----:B------:R-:W-:Y:S01]  /*62af0*/  IADD3 R4, P1, PT, R32, 0x7a2, RZ ;  /* 0x000007a220047810 */ /* 0x000fe20007f3e0ff */
[----:B------:R-:W-:Y:S02]  /*62b00*/  IMAD.X R39, R39, 0x1, R28, P3 ;  /* 0x0000000127277824 */ /* 0x000fe400018e061c */
[----:B------:R-:W-:Y:S01]  /*62b10*/  IMAD.MOV.U32 R28, RZ, RZ, R31 ;  /* 0x000000ffff1c7224 */ /* 0x000fe200078e001f */
[----:B------:R-:W-:Y:S01]  /*62b20*/  IADD3.X R6, PT, PT, R5, 0x2, RZ, P1, !PT ;  /* 0x0000000205067810 */ /* 0x000fe20000ffe4ff */
[----:B------:R-:W-:-:S06]  /*62b30*/  IMAD.MOV.U32 R74, RZ, RZ, R39 ;  /* 0x000000ffff4a7224 */ /* 0x000fcc00078e0027 */
        /* <DEDUP_REMOVED lines=17> */
.L_x_395:
[----:B------:R-:W-:Y:S05]  /*62c50*/  BSYNC.RELIABLE B1 ;  /* 0x0000000000017941 */ /* 0x000fea0003800100 */
.L_x_394:
        /* <DEDUP_REMOVED lines=29> */
.L_x_391:
[----:B------:R-:W-:Y:S05]  /*62e30*/  BSYNC.RECONVERGENT B0 ;  /* 0x0000000000007941 */ /* 0x000fea0003800200 */
.L_x_389:
[----:B------:R-:W-:Y:S05]  /*62e40*/  WARPSYNC.ALL ;  /* 0x0000000000007948 */ /* 0x000fea0003800000 */
[----:B------:R-:W-:Y:S01]  /*62e50*/  UMOV UR4, URZ ;  /* 0x000000ff00047c82 */ /* 0x000fe20008000000 */
[----:B------:R-:W-:-:S05]  /*62e60*/  UMOV UR5, URZ ;  /* 0x000000ff00057c82 */ /* 0x000fca0008000000 */
.L_x_405:
        /* <DEDUP_REMOVED lines=147> */
[----:B------:R-:W-:-:S03]  /*637a0*/  IMAD.WIDE.U32 R48, R36, R36, R40 ;  /* 0x0000002424307225 */ /* 0x000fc600078e0028 */
[----:B------:R-:W-:Y:S01]  /*637b0*/  IADD3.X R43, PT, PT, RZ, R43, RZ, P2, P4 ;  /* 0x0000002bff2b7210 */ /* 0x000fe200017e84ff */
[----:B------:R-:W-:Y:S01]  /*637c0*/  IMAD.MOV.U32 R44, RZ, RZ, R39 ;  /* 0x000000ffff2c7224 */ /* 0x000fe200078e0027 */
[----:B------:R-:W-:Y:S01]  /*637d0*/  SEL R39, RZ, 0x1, !P0 ;  /* 0x00000001ff277807 */ /* 0x000fe20004000000 */
[----:B------:R-:W-:Y:S02]  /*637e0*/  IMAD.IADD R55, R4, 0x1, R49 ;  /* 0x0000000104377824 */ /* 0x000fe400078e0231 */
[----:B------:R-:W-:Y:S01]  /*637f0*/  IMAD.MOV.U32 R46, RZ, RZ, R5 ;  /* 0x000000ffff2e7224 */ /* 0x000fe200078e0005 */
[----:B------:R-:W-:Y:S01]  /*63800*/  IADD3 R39, P2, PT, R39, R48, RZ ;  /* 0x0000003027277210 */ /* 0x000fe20007f5e0ff */
[-C--:B------:R-:W-:Y:S02]  /*63810*/  IMAD R58, R63, R36.reuse, RZ ;  /* 0x000000243f3a7224 */ /* 0x080fe400078e02ff */
[----:B------:R-:W-:Y:S01]  /*63820*/  IMAD.WIDE.U32 R4, R31, R36, R42 ;  /* 0x000000241f047225 */ /* 0x000fe200078e002a */
[----:B------:R-:W-:-:S03]  /*63830*/  ISETP.GE.U32.AND P0, PT, R39, R48, PT ;  /* 0x000000302700720c */ /* 0x000fc60003f06070 */
[----:B------:R-:W-:Y:S01]  /*63840*/  IMAD.X R36, RZ, RZ, R55, P2 ;  /* 0x000000ffff247224 */ /* 0x000fe200010e0637 */
[----:B------:R-:W-:Y:S01]  /*63850*/  ISETP.LT.U32.AND P2, PT, R48, R40, PT ;  /* 0x000000283000720c */ /* 0x000fe20003f41070 */
[-C--:B------:R-:W-:Y:S01]  /*63860*/  IMAD R58, R31, R6.reuse, R58 ;  /* 0x000000061f3a7224 */ /* 0x080fe200078e023a */
[----:B------:R-:W-:Y:S01]  /*63870*/  SHF.L.W.U32.HI R53, R53, 0x1, R4 ;  /* 0x0000000135357819 */ /* 0x000fe20000010e04 */
[----:B------:R-:W-:Y:S01]  /*63880*/  IMAD.WIDE.U32.X R46, R6, R6, R46, P6 ;  /* 0x00000006062e7225 */ /* 0x000fe200030e042e */
[----:B------:R-:W-:-:S03]  /*63890*/  ISETP.GE.U32.AND.EX P0, PT, R36, R55, PT, P0 ;  /* 0x000000372400720c */ /* 0x000fc60003f06100 */
[----:B------:R-:W-:Y:S01]  /*638a0*/  IMAD.X R49, RZ, RZ, RZ, P3 ;  /* 0x000000ffff317224 */ /* 0x000fe200018e06ff */
[----:B------:R-:W-:Y:S01]  /*638b0*/  ISETP.LT.U32.OR.EX P0, PT, R55, R41, !P0, P2 ;  /* 0x000000293700720c */ /* 0x000fe20004701520 */
[----:B------:R-:W-:Y:S01]  /*638c0*/  IMAD.IADD R58, R5, 0x1, R58 ;  /* 0x00000001053a7824 */ /* 0x000fe200078e023a */
[C---:B------:R-:W-:Y:S01]  /*638d0*/  ISETP.GE.U32.AND P2, PT, R4.reuse, R42, PT ;  /* 0x0000002a0400720c */ /* 0x040fe20003f46070 */
[----:B------:R-:W-:Y:S01]  /*638e0*/  IMAD.MOV.U32 R48, RZ, RZ, R35 ;  /* 0x000000ffff307224 */ /* 0x000fe200078e0023 */
[----:B------:R-:W-:Y:S01]  /*638f0*/  SEL R57, RZ, 0x1, !P0 ;  /* 0x00000001ff397807 */ /* 0x000fe20004000000 */
[----:B------:R-:W-:Y:S01]  /*63900*/  IMAD.WIDE.U32.X R44, R63, R6, R44, P5 ;  /* 0x000000063f2c7225 */ /* 0x000fe200028e042c */
[----:B------:R-:W-:Y:S02]  /*63910*/  SHF.L.W.U32.HI R59, R4, 0x1, R58 ;  /* 0x00000001043b7819 */ /* 0x000fe40000010e3a */
[----:B------:R-:W-:Y:S01]  /*63920*/  IADD3 R6, P3, PT, R53, R46, RZ ;  /* 0x0000002e35067210 */ /* 0x000fe20007f7e0ff */
[----:B------:R-:W-:Y:S01]  /*63930*/  IMAD.WIDE.U32.X R48, R63, R63, R48, P1 ;  /* 0x0000003f3f307225 */ /* 0x000fe200008e0430 */
[----:B------:R-:W-:-:S02]  /*63940*/  ISETP.GE.U32.AND.EX P1, PT, R58, R43, PT, P2 ;  /* 0x0000002b3a00720c */ /* 0x000fc40003f26120 */
[----:B------:R-:W-:Y:S01]  /*63950*/  ISETP.LT.U32.AND P0, PT, R6, R53, PT ;  /* 0x000000350600720c */ /* 0x000fe20003f01070 */
[----:B------:R-:W-:Y:S01]  /*63960*/  IMAD.X R46, R59, 0x1, R47, P3 ;  /* 0x000000013b2e7824 */ /* 0x000fe200018e062f */
[----:B------:R-:W-:Y:S01]  /*63970*/  SEL R35, RZ, 0x1, P1 ;  /* 0x00000001ff237807 */ /* 0x000fe20000800000 */
[----:B------:R-:W-:Y:S01]  /*63980*/  IMAD.WIDE.U32 R4, R36, 0x3d1, RZ ;  /* 0x000003d124047825 */ /* 0x000fe200078e00ff */
[----:B------:R-:W-:Y:S02]  /*63990*/  IADD3 R57, P3, PT, R6, R57, RZ ;  /* 0x0000003906397210 */ /* 0x000fe40007f7e0ff */
[----:B------:R-:W-:Y:S01]  /*639a0*/  IADD3 R35, P2, PT, R35, R44, RZ ;  /* 0x0000002c23237210 */ /* 0x000fe20007f5e0ff */
[----:B------:R-:W-:Y:S01]  /*639b0*/  IMAD.WIDE.U32 R40, R39, 0x3d1, RZ ;  /* 0x000003d127287825 */ /* 0x000fe200078e00ff */
[----:B------:R-:W-:Y:S02]  /*639c0*/  ISETP.GE.U32.AND P1, PT, R57, R6, PT ;  /* 0x000000063900720c */ /* 0x000fe40003f26070 */
[----:B------:R-:W-:Y:S01]  /*639d0*/  SHF.L.W.U32.HI R44, R58, 0x1, R35 ;  /* 0x000000013a2c7819 */ /* 0x000fe20000010e23 */
[----:B------:R-:W-:Y:S01]  /*639e0*/  IMAD.X R53, RZ, RZ, R46, P3 ;  /* 0x000000ffff357224 */ /* 0x000fe200018e062e */
[----:B------:R-:W-:Y:S01]  /*639f0*/  IADD3 R6, P3, PT, RZ, R40, RZ ;  /* 0x00000028ff067210 */ /* 0x000fe20007f7e0ff */
[----:B------:R-:W-:-:S02]  /*63a00*/  IMAD.X R55, RZ, RZ, R45, P2 ;  /* 0x000000ffff377224 */ /* 0x000fc400010e062d */
[----:B------:R-:W-:Y:S01]  /*63a10*/  IMAD.WIDE.U32 R4, P4, RZ, R39, R4 ;  /* 0x00000027ff047225 */ /* 0x000fe20007880004 */
[----:B------:R-:W-:Y:S02]  /*63a20*/  ISETP.GE.U32.AND.EX P1, PT, R53, R46, PT, P1 ;  /* 0x0000002e3500720c */ /* 0x000fe40003f26110 */
[----:B------:R-:W-:Y:S01]  /*63a30*/  SHF.L.W.U32.HI R45, R35, 0x1, R55 ;  /* 0x00000001232d7819 */ /* 0x000fe20000010e37 */
[----:B------:R-:W-:Y:S01]  /*63a40*/  IMAD.X R43, RZ, RZ, RZ, P4 ;  /* 0x000000ffff2b7224 */ /* 0x000fe200020e06ff */
[----:B------:R-:W-:Y:S01]  /*63a50*/  ISETP.LT.U32.OR.EX P0, PT, R46, R59, !P1, P0 ;  /* 0x0000003b2e00720c */ /* 0x000fe20004f01500 */
[----:B------:R-:W-:Y:S01]  /*63a60*/  IMAD.MOV.U32 R42, RZ, RZ, R5 ;  /* 0x000000ffff2a7224 */ /* 0x000fe200078e0005 */
[----:B------:R-:W-:Y:S01]  /*63a70*/  IADD3 R35, P4, PT, R41, R4, RZ ;  /* 0x0000000429237210 */ /* 0x000fe20007f9e0ff */
[----:B------:R-:W-:Y:S01]  /*63a80*/  IMAD.WIDE.U32 R4, R31, R31, R44 ;  /* 0x0000001f1f047225 */ /* 0x000fe200078e002c */
[----:B------:R-:W-:Y:S02]  /*63a90*/  SEL R58, RZ, 0x1, !P0 ;  /* 0x00000001ff3a7807 */ /* 0x000fe40004000000 */
[----:B------:R-:W-:Y:S01]  /*63aa0*/  ISETP.GE.U32.AND P2, PT, R6, R40, PT ;  /* 0x000000280600720c */ /* 0x000fe20003f46070 */
[----:B------:R-:W-:Y:S01]  /*63ab0*/  IMAD.WIDE.U32 R46, R53, 0x3d1, RZ ;  /* 0x000003d1352e7825 */ /* 0x000fe200078e00ff */
[----:B------:R-:W-:-:S03]  /*63ac0*/  SHF.R.U32.HI R55, RZ, 0x1f, R55 ;  /* 0x0000001fff377819 */ /* 0x000fc60000011637 */
[----:B------:R-:W-:Y:S02]  /*63ad0*/  IMAD.X R31, R35, 0x1, R39, P3 ;  /* 0x00000001231f7824 */ /* 0x000fe400018e0627 */
[----:B------:R-:W-:Y:S01]  /*63ae0*/  IMAD.WIDE.U32.X R42, RZ, R36, R42, P4 ;  /* 0x00000024ff2a7225 */ /* 0x000fe200020e042a */
[-C--:B------:R-:W-:Y:S02]  /*63af0*/  IADD3 R58, P4, PT, R58, R4.reuse, RZ ;  /* 0x000000043a3a7210 */ /* 0x080fe40007f9e0ff */
[----:B------:R-:W-:Y:S01]  /*63b00*/  ISETP.GE.U32.AND.EX P1, PT, R31, R35, PT, P2 ;  /* 0x000000231f00720c */ /* 0x000fe20003f26120 */
[----:B------:R-:W-:Y:S01]  /*63b10*/  IMAD.WIDE.U32 R40, R57, 0x3d1, RZ ;  /* 0x000003d139287825 */ /* 0x000fe200078e00ff */
[----:B------:R-:W-:Y:S02]  /*63b20*/  ISETP.GE.U32.AND P0, PT, R58, R4, PT ;  /* 0x000000043a00720c */ /* 0x000fe40003f06070 */
[----:B------:R-:W-:Y:S01]  /*63b30*/  ISETP.LT.U32.AND P2, PT, R4, R44, PT ;  /* 0x0000002c0400720c */ /* 0x000fe20003f41070 */
[----:B------:R-:W-:Y:S01]  /*63b40*/  IMAD.IADD R34, R34, 0x1, R5 ;  /* 0x0000000122227824 */ /* 0x000fe200078e0205 */
[----:B------:R-:W-:Y:S01]  /*63b50*/  IADD3 R35, P3, PT, R42, R40, RZ ;  /* 0x000000282a237210 */ /* 0x000fe20007f7e0ff */
[----:B------:R-:W-:Y:S01]  /*63b60*/  IMAD.WIDE.U32 R46, P6, RZ, R57, R46 ;  /* 0x00000039ff2e7225 */ /* 0x000fe200078c002e */
[----:B------:R-:W-:-:S03]  /*63b70*/  SEL R4, RZ, 0x1, P1 ;  /* 0x00000001ff047807 */ /* 0x000fc60000800000 */
[----:B------:R-:W-:Y:S01]  /*63b80*/  IMAD.X R42, RZ, RZ, R34, P4 ;  /* 0x000000ffff2a7224 */ /* 0x000fe200020e0622 */
[----:B------:R-:W-:Y:S01]  /*63b90*/  IADD3 R41, P5, PT, R41, R46, RZ ;  /* 0x0000002e29297210 */ /* 0x000fe20007fbe0ff */
[----:B------:R-:W-:Y:S01]  /*63ba0*/  IMAD.X R5, RZ, RZ, RZ, P6 ;  /* 0x000000ffff057224 */ /* 0x000fe200030e06ff */
[----:B------:R-:W-:Y:S02]  /*63bb0*/  IADD3 R39, P4, PT, R35, R36, RZ ;  /* 0x0000002423277210 */ /* 0x000fe40007f9e0ff */
[----:B------:R-:W-:Y:S01]  /*63bc0*/  ISETP.GE.U32.AND.EX P1, PT, R42, R34, PT, P0 ;  /* 0x000000222a00720c */ /* 0x000fe20003f26100 */
[----:B------:R-:W-:Y:S01]  /*63bd0*/  IMAD.X R43, R41, 0x1, R43, P3 ;  /* 0x00000001292b7824 */ /* 0x000fe200018e062b */
[----:B------:R-:W-:Y:S02]  /*63be0*/  ISETP.GE.U32.AND P0, PT, R35, R40, PT ;  /* 0x000000282300720c */ /* 0x000fe40003f06070 */
[----:B------:R-:W-:Y:S01]  /*63bf0*/  IADD3 R36, P6, PT, R39, R4, RZ ;  /* 0x0000000427247210 */ /* 0x000fe20007fde0ff */
[----:B------:R-:W-:Y:S01]  /*63c00*/  IMAD.X R57, R43, 0x1, R57, P4 ;  /* 0x000000012b397824 */ /* 0x000fe200020e0639 */
[----:B------:R-:W-:Y:S01]  /*63c10*/  ISETP.LT.U32.OR.EX P2, PT, R34, R45, !P1, P2 ;  /* 0x0000002d2200720c */ /* 0x000fe20004f41520 */
[----:B------:R-:W-:Y:S01]  /*63c20*/  IMAD.MOV.U32 R4, RZ, RZ, R47 ;  /* 0x000000ffff047224 */ /* 0x000fe200078e002f */
[----:B------:R-:W-:Y:S01]  /*63c30*/  ISETP.LT.U32.AND P1, PT, R39, R35, PT ;  /* 0x000000232700720c */ /* 0x000fe20003f21070 */
[----:B------:R-:W-:Y:S01]  /*63c40*/  IMAD.WIDE.U32 R34, R42, 0x3d1, RZ ;  /* 0x000003d12a227825 */ /* 0x000fe200078e00ff */
[----:B------:R-:W-:-:S02]  /*63c50*/  ISETP.GE.U32.AND.EX P0, PT, R43, R41, PT, P0 ;  /* 0x000000292b00720c */ /* 0x000fc40003f06100 */
[----:B------:R-:W-:Y:S01]  /*63c60*/  ISETP.GE.U32.AND P3, PT, R36, R39, PT ;  /* 0x000000272400720c */ /* 0x000fe20003f66070 */
[----:B------:R-:W-:Y:S01]  /*63c70*/  IMAD.X R39, RZ, RZ, R57, P6 ;  /* 0x000000ffff277224 */ /* 0x000fe200030e0639 */
[----:B------:R-:W-:Y:S01]  /*63c80*/  SEL R44, RZ, 0x1, P0 ;  /* 0x00000001ff2c7807 */ /* 0x000fe20000000000 */
[----:B------:R-:W-:-:S03]  /*63c90*/  IMAD.WIDE.U32.X R4, RZ, R53, R4, P5 ;  /* 0x00000035ff047225 */ /* 0x000fc600028e0404 */
[----:B------:R-:W-:Y:S01]  /*63ca0*/  ISETP.GE.U32.AND.EX P3, PT, R39, R57, PT, P3 ;  /* 0x000000392700720c */ /* 0x000fe20003f66130 */
[----:B------:R-:W-:-:S03]  /*63cb0*/  IMAD.WIDE.U32 R40, R58, 0x3d1, RZ ;  /* 0x000003d13a287825 */ /* 0x000fc600078e00ff */
[----:B------:R-:W-:Y:S01]  /*63cc0*/  ISETP.LT.U32.OR.EX P1, PT, R57, R43, !P3, P1 ;  /* 0x0000002b3900720c */ /* 0x000fe20005f21510 */
[----:B------:R-:W-:Y:S01]  /*63cd0*/  IMAD.WIDE.U32 R34, P4, RZ, R58, R34 ;  /* 0x0000003aff227225 */ /* 0x000fe20007880022 */
[----:B------:R-:W-:Y:S02]  /*63ce0*/  IADD3 R4, P0, P5, R40, R4, R44 ;  /* 0x0000000428047210 */ /* 0x000fe40007d1e02c */
[----:B------:R-:W-:Y:S02]  /*63cf0*/  SEL R44, RZ, 0x1, !P2 ;  /* 0x00000001ff2c7807 */ /* 0x000fe40005000000 */
[----:B------:R-:W-:Y:S02]  /*63d00*/  IADD3 R34, P2, PT, R41, R34, RZ ;  /* 0x0000002229227210 */ /* 0x000fe40007f5e0ff */
[----:B------:R-:W-:Y:S02]  /*63d10*/  IADD3 R43, P3, P6, R44, R55, R48 ;  /* 0x000000372c2b7210 */ /* 0x000fe40007e7e030 */
[----:B------:R-:W-:Y:S01]  /*63d20*/  IADD3.X R46, PT, PT, R34, R5, RZ, P0, P5 ;  /* 0x00000005222e7210 */ /* 0x000fe200007ea4ff */
[----:B------:R-:W-:Y:S01]  /*63d30*/  IMAD.X R5, RZ, RZ, RZ, P4 ;  /* 0x000000ffff057224 */ /* 0x000fe200020e06ff */
[----:B------:R-:W-:-:S02]  /*63d40*/  IADD3 R53, P5, PT, R4, R53, RZ ;  /* 0x0000003504357210 */ /* 0x000fc40007fbe0ff */
[----:B------:R-:W-:Y:S02]  /*63d50*/  SEL R44, RZ, 0x1, !P1 ;  /* 0x00000001ff2c7807 */ /* 0x000fe40004800000 */
[----:B------:R-:W-:Y:S01]  /*63d60*/  ISETP.GE.U32.AND P4, PT, R4, R40, PT ;  /* 0x000000280400720c */ /* 0x000fe20003f86070 */
[C---:B------:R-:W-:Y:S01]  /*63d70*/  IMAD.X R58, R46.reuse, 0x1, R58, P5 ;  /* 0x000000012e3a7824 */ /* 0x040fe200028e063a */
[----:B------:R-:W-:Y:S02]  /*63d80*/  IADD3.X R48, PT, PT, RZ, RZ, R49, P3, P6 ;  /* 0x000000ffff307210 */ /* 0x000fe40001fec431 */
[C---:B------:R-:W-:Y:S02]  /*63d90*/  IADD3 R44, P3, PT, R53.reuse, R44, RZ ;  /* 0x0000002c352c7210 */ /* 0x040fe40007f7e0ff */
[----:B------:R-:W-:Y:S01]  /*63da0*/  ISETP.LT.U32.AND P0, PT, R53, R4, PT ;  /* 0x000000043500720c */ /* 0x000fe20003f01070 */
[----:B------:R-:W-:Y:S01]  /*63db0*/  IMAD.MOV.U32 R4, RZ, RZ, R35 ;  /* 0x000000ffff047224 */ /* 0x000fe200078e0023 */
[----:B------:R-:W-:Y:S01]  /*63dc0*/  ISETP.GE.U32.AND.EX P4, PT, R46, R34, PT, P4 ;  /* 0x000000222e00720c */ /* 0x000fe20003f86140 */
[----:B------:R-:W-:Y:S01]  /*63dd0*/  IMAD.WIDE.U32 R34, R48, 0x3d1, RZ ;  /* 0x000003d130227825 */ /* 0x000fe200078e00ff */
[----:B------:R-:W-:-:S02]  /*63de0*/  ISETP.GE.U32.AND P1, PT, R44, R53, PT ;  /* 0x000000352c00720c */ /* 0x000fc40003f26070 */
        /* <DEDUP_REMOVED lines=84> */
.L_x_397:
[----:B------:R-:W-:Y:S05]  /*64330*/  BSYNC.RECONVERGENT B0 ;  /* 0x0000000000007941 */ /* 0x000fea0003800200 */
.L_x_396:
        /* <DEDUP_REMOVED lines=56> */
.L_x_399:
        /* <DEDUP_REMOVED lines=28> */
[----:B------:R-:W-:-:S03]  /*64880*/  ISETP.NE.OR.EX P3, PT, R63, -0x1, !P3, P4 ;  /* 0xffffffff3f00780c */ /* 0x000fc60005f65740 */
[----:B------:R-:W-:Y:S01]  /*64890*/  IMAD.MOV.U32 R65, RZ, RZ, R33 ;  /* 0x000000ffff417224 */ /* 0x000fe200078e0021 */
[----:B------:R-:W-:-:S04]  /*648a0*/  SEL R42, RZ, 0xffffffff, !P3 ;  /* 0xffffffffff2a7807 */ /* 0x000fc80005800000 */
[C---:B------:R-:W-:Y:S02]  /*648b0*/  IADD3 R5, P3, PT, R42.reuse, R34, RZ ;  /* 0x000000222a057210 */ /* 0x040fe40007f7e0ff */
[----:B------:R-:W-:Y:S02]  /*648c0*/  IADD3 R34, P2, PT, R39, R35, RZ ;  /* 0x0000002327227210 */ /* 0x000fe40007f5e0ff */
[----:B------:R-:W-:Y:S01]  /*648d0*/  ISETP.NE.U32.AND P0, PT, R5, RZ, PT ;  /* 0x000000ff0500720c */ /* 0x000fe20003f05070 */
[----:B------:R-:W-:Y:S01]  /*648e0*/  IMAD.X R6, R42, 0x1, R6, P3 ;  /* 0x000000012a067824 */ /* 0x000fe200018e0606 */
[----:B------:R-:W-:Y:S01]  /*648f0*/  IADD3 R43, P3, PT, R38, R37, RZ ;  /* 0x00000025262b7210 */ /* 0x000fe20007f7e0ff */
[----:B------:R-:W-:Y:S01]  /*64900*/  IMAD.X R31, R39, 0x1, R31, P2 ;  /* 0x00000001271f7824 */ /* 0x000fe200010e061f */
[----:B------:R-:W-:Y:S02]  /*64910*/  IADD3 R37, P1, PT, R40, 0x3d1, RZ ;  /* 0x000003d128257810 */ /* 0x000fe40007f3e0ff */
[----:B------:R-:W-:Y:S01]  /*64920*/  ISETP.NE.AND.EX P0, PT, R6, RZ, PT, P0 ;  /* 0x000000ff0600720c */ /* 0x000fe20003f05300 */
[----:B------:R-:W-:Y:S01]  /*64930*/  IMAD.X R38, R38, 0x1, R36, P3 ;  /* 0x0000000126267824 */ /* 0x000fe200018e0624 */
[----:B------:R-:W-:Y:S01]  /*64940*/  IADD3.X R35, PT, PT, R32, 0x1, RZ, P1, !PT ;  /* 0x0000000120237810 */ /* 0x000fe20000ffe4ff */
[----:B------:R-:W-:-:S02]  /*64950*/  IMAD.MOV.U32 R36, RZ, RZ, R34 ;  /* 0x000000ffff247224 */ /* 0x000fc400078e0022 */
[----:B------:R-:W-:Y:S02]  /*64960*/  IMAD.MOV.U32 R42, RZ, RZ, R31 ;  /* 0x000000ffff2a7224 */ /* 0x000fe400078e001f */
        /* <DEDUP_REMOVED lines=13> */
.L_x_402:
[----:B------:R-:W-:Y:S05]  /*64a40*/  BSYNC.RELIABLE B1 ;  /* 0x0000000000017941 */ /* 0x000fea0003800100 */
.L_x_401:
        /* <DEDUP_REMOVED lines=28> */
[----:B------:R-:W-:Y:S01]  /*64c10*/  SEL R37, RZ, 0xffffffff, !P2 ;  /* 0xffffffffff257807 */ /* 0x000fe20005000000 */
[----:B------:R-:W-:Y:S01]  /*64c20*/  IMAD.MOV.U32 R65, RZ, RZ, R31 ;  /* 0x000000ffff417224 */ /* 0x000fe200078e001f */
[----:B------:R-:W-:Y:S02]  /*64c30*/  SEL R39, RZ, 0x1, !P3 ;  /* 0x00000001ff277807 */ /* 0x000fe40005800000 */
[----:B------:R-:W-:-:S02]  /*64c40*/  IADD3 R34, P2, PT, R38, R34, RZ ;  /* 0x0000002226227210 */ /* 0x000fc40007f5e0ff */
[----:B------:R-:W-:Y:S02]  /*64c50*/  ISETP.NE.U32.AND P0, PT, R5, R39, PT ;  /* 0x000000270500720c */ /* 0x000fe40003f05070 */
[C---:B------:R-:W-:Y:S01]  /*64c60*/  IADD3 R43, P3, PT, R37.reuse, R36, RZ ;  /* 0x00000024252b7210 */ /* 0x040fe20007f7e0ff */
[----:B------:R-:W-:Y:S01]  /*64c70*/  IMAD.X R33, R38, 0x1, R33, P2 ;  /* 0x0000000126217824 */ /* 0x000fe200010e0621 */
        /* <DEDUP_REMOVED lines=24> */
.L_x_404:
[----:B------:R-:W-:Y:S05]  /*64e00*/  BSYNC.RELIABLE B1 ;  /* 0x0000000000017941 */ /* 0x000fea0003800100 */
.L_x_403:
        /* <DEDUP_REMOVED lines=20> */
[----:B------:R-:W-:Y:S01]  /*64f50*/  IADD3 R6, P0, PT, R34, R6, RZ ;  /* 0x0000000622067210 */ /* 0x000fe20007f1e0ff */
[----:B------:R-:W-:Y:S01]  /*64f60*/  IMAD.X R42, R35, 0x1, R31, P1 ;  /* 0x00000001232a7824 */ /* 0x000fe200008e061f */
[----:B------:R-:W-:Y:S02]  /*64f70*/  SEL R38, RZ, 0xffffffff, !P2 ;  /* 0xffffffffff267807 */ /* 0x000fe40005000000 */
[----:B------:R-:W-:Y:S01]  /*64f80*/  IADD3.X R35, PT, PT, R32, 0x3, RZ, P4, !PT ;  /* 0x0000000320237810 */ /* 0x000fe200027fe4ff */
[----:B------:R-:W-:Y:S01]  /*64f90*/  IMAD.X R65, R34, 0x1, R5, P0 ;  /* 0x0000000122417824 */ /* 0x000fe200000e0605 */
[----:B------:R-:W-:Y:S01]  /*64fa0*/  IADD3 R43, P2, P3, R43, 0x1, R38 ;  /* 0x000000012b2b7810 */ /* 0x000fe20007b5e026 */
[----:B------:R-:W-:-:S03]  /*64fb0*/  IMAD.MOV.U32 R66, RZ, RZ, R6 ;  /* 0x000000ffff427224 */ /* 0x000fc600078e0006 */
[----:B------:R-:W-:-:S09]  /*64fc0*/  IADD3.X R63, PT, PT, R63, RZ, R38, P2, P3 ;  /* 0x000000ff3f3f7210 */ /* 0x000fd200017e6426 */
.L_x_400:
[----:B------:R-:W-:Y:S05]  /*64fd0*/  BSYNC.RECONVERGENT B0 ;  /* 0x0000000000007941 */ /* 0x000fea0003800200 */
.L_x_398:
        /* <DEDUP_REMOVED lines=16> */
[----:B------:R-:W-:-:S03]  /*650e0*/  IMAD.WIDE.U32 R46, R37, R23, RZ ;  /* 0x00000017252e7225 */ /* 0x000fc600078e00ff */
[----:B------:R-:W-:Y:S01]  /*650f0*/  ISETP.GE.U32.AND P4, PT, R32, R40, PT ;  /* 0x000000282000720c */ /* 0x000fe20003f86070 */
[----:B------:R-:W-:-:S04]  /*65100*/  IMAD.WIDE.U32 R44, P2, R72, R37, R44 ;  /* 0x00000025482c7225 */ /* 0x000fc8000784002c */
[----:B------:R-:W-:Y:S01]  /*65110*/  IMAD.IADD R5, R41, 0x1, R5 ;  /* 0x0000000129057824 */ /* 0x000fe200078e0205 */
[----:B------:R-:W-:Y:S01]  /*65120*/  IADD3 RZ, P5, PT, R47, R44, RZ ;  /* 0x0000002c2fff7210 */ /* 0x000fe20007fbe0ff */
[----:B------:R-:W-:-:S04]  /*65130*/  IMAD.WIDE.U32 R38, R65, R30, RZ ;  /* 0x0000001e41267225 */ /* 0x000fc800078e00ff */
[----:B------:R-:W-:-:S04]  /*65140*/  IMAD.WIDE.U32 R46, R35, R28, RZ ;  /* 0x0000001c232e7225 */ /* 0x000fc800078e00ff */
[----:B------:R-:W-:Y:S02]  /*65150*/  IMAD.X R33, R5, 0x1, R33, P3 ;  /* 0x0000000105217824 */ /* 0x000fe400018e0621 */
        /* <DEDUP_REMOVED lines=8> */
[----:B------:R-:W-:Y:S01]  /*651e0*/  IMAD.MOV.U32 R40, RZ, RZ, R45 ;  /* 0x000000ffff287224 */ /* 0x000fe200078e002d */
[----:B------:R-:W-:Y:S01]  /*651f0*/  IADD3 RZ, P3, PT, R51, R46, RZ ;  /* 0x0000002e33ff7210 */ /* 0x000fe20007f7e0ff */
[-C--:B------:R-:W-:Y:S02]  /*65200*/  IMAD R5, R71, R37.reuse, RZ ;  /* 0x0000002547057224 */ /* 0x080fe400078e02ff */
[----:B------:R-:W-:Y:S02]  /*65210*/  IMAD R67, R77, R66, RZ ;  /* 0x000000424d437224 */ /* 0x000fe400078e02ff */
[----:B------:R-:W-:-:S04]  /*65220*/  IMAD.WIDE.U32 R48, R28, R37, RZ ;  /* 0x000000251c307225 */ /* 0x000fc800078e00ff */
[-C--:B------:R-:W-:Y:S02]  /*65230*/  IMAD R5, R28, R35.reuse, R5 ;  /* 0x000000231c057224 */ /* 0x080fe400078e0205 */
[----:B------:R-:W-:-:S04]  /*65240*/  IMAD.WIDE.U32.X R40, R72, R35, R40, P5 ;  /* 0x0000002348287225 */ /* 0x000fc800028e0428 */
[----:B------:R-:W-:Y:S01]  /*65250*/  IMAD.WIDE.U32 R50, R65, R23, RZ ;  /* 0x0000001741327225 */ /* 0x000fe200078e00ff */
[----:B------:R-:W-:-:S03]  /*65260*/  IADD3 R40, P4, P6, R48, R40, R6 ;  /* 0x0000002830287210 */ /* 0x000fc60007e9e006 */
[C---:B------:R-:W-:Y:S02]  /*65270*/  IMAD R67, R30.reuse, R65, R67 ;  /* 0x000000411e437224 */ /* 0x040fe400078e0243 */
[----:B------:R-:W-:-:S04]  /*65280*/  IMAD.WIDE.U32 R60, R30, R66, R32 ;  /* 0x000000421e3c7225 */ /* 0x000fc800078e0020 */
[----:B------:R-:W-:Y:S02]  /*65290*/  IMAD.IADD R5, R49, 0x1, R5 ;  /* 0x0000000131057824 */ /* 0x000fe400078e0205 */
[----:B------:R-:W-:Y:S01]  /*652a0*/  IMAD.X R53, RZ, RZ, RZ, P0 ;  /* 0x000000ffff357224 */ /* 0x000fe200000e06ff */
[----:B------:R-:W-:Y:S01]  /*652b0*/  ISETP.GE.U32.AND P0, PT, R60, R32, PT ;  /* 0x000000203c00720c */ /* 0x000fe20003f06070 */
[----:B------:R-:W-:Y:S01]  /*652c0*/  IMAD.IADD R67, R61, 0x1, R67 ;  /* 0x000000013d437824 */ /* 0x000fe200078e0243 */
[----:B------:R-:W-:Y:S01]  /*652d0*/  IADD3.X R41, PT, PT, R5, R41, RZ, P4, P6 ;  /* 0x0000002905297210 */ /* 0x000fe200027ec4ff */
[----:B------:R-:W-:-:S03]  /*652e0*/  IMAD.WIDE.U32 R44, R66, R23, RZ ;  /* 0x00000017422c7225 */ /* 0x000fc600078e00ff */
[----:B------:R-:W-:Y:S01]  /*652f0*/  ISETP.GE.U32.AND.EX P0, PT, R67, R33, PT, P0 ;  /* 0x000000214300720c */ /* 0x000fe20003f06100 */
[----:B------:R-:W-:-:S04]  /*65300*/  IMAD.WIDE.U32 R50, P5, R72, R66, R50 ;  /* 0x0000004248327225 */ /* 0x000fc800078a0032 */
[----:B------:R-:W-:Y:S01]  /*65310*/  IMAD R6, R72, R66, RZ ;  /* 0x0000004248067224 */ /* 0x000fe200078e02ff */
[----:B------:R-:W-:Y:S01]  /*65320*/  IADD3 RZ, P4, PT, R45, R50, RZ ;  /* 0x000000322dff7210 */ /* 0x000fe20007f9e0ff */
[----:B------:R-:W-:Y:S01]  /*65330*/  IMAD.MOV.U32 R52, RZ, RZ, R39 ;  /* 0x000000ffff347224 */ /* 0x000fe200078e0027 */
[----:B------:R-:W-:Y:S01]  /*65340*/  SEL R50, RZ, 0x1, P0 ;  /* 0x00000001ff327807 */ /* 0x000fe20000000000 */
[-C--:B------:R-:W-:Y:S01]  /*65350*/  IMAD R6, R23, R65.reuse, R6 ;  /* 0x0000004117067224 */ /* 0x080fe200078e0206 */
[----:B------:R-:W-:Y:S01]  /*65360*/  ISETP.GE.U32.AND P0, PT, R40, R48, PT ;  /* 0x000000302800720c */ /* 0x000fe20003f06070 */
[----:B------:R-:W-:-:S03]  /*65370*/  IMAD.WIDE.U32.X R52, R77, R65, R52, P2 ;  /* 0x000000414d347225 */ /* 0x000fc600010e0434 */
[----:B------:R-:W-:Y:S01]  /*65380*/  ISETP.GE.U32.AND.EX P0, PT, R41, R5, PT, P0 ;  /* 0x000000052900720c */ /* 0x000fe20003f06100 */
[----:B------:R-:W-:-:S03]  /*65390*/  IMAD.WIDE.U32 R44, R23, R66, R40 ;  /* 0x00000042172c7225 */ /* 0x000fc600078e0028 */
[----:B------:R-:W-:Y:S01]  /*653a0*/  SEL R34, RZ, 0x1, P0 ;  /* 0x00000001ff227807 */ /* 0x000fe20000000000 */
[----:B------:R-:W-:Y:S01]  /*653b0*/  IMAD.X R39, RZ, RZ, RZ, P5 ;  /* 0x000000ffff277224 */ /* 0x000fe200028e06ff */
[C---:B------:R-:W-:Y:S01]  /*653c0*/  IADD3 R50, P5, P6, R44.reuse, R52, R50 ;  /* 0x000000342c327210 */ /* 0x040fe20007ebe032 */
[----:B------:R-:W-:Y:S01]  /*653d0*/  IMAD.IADD R6, R45, 0x1, R6 ;  /* 0x000000012d067824 */ /* 0x000fe200078e0206 */
[----:B------:R-:W-:Y:S01]  /*653e0*/  ISETP.GE.U32.AND P2, PT, R44, R40, PT ;  /* 0x000000282c00720c */ /* 0x000fe20003f46070 */
[----:B------:R-:W-:Y:S01]  /*653f0*/  IMAD.X R33, RZ, RZ, RZ, P1 ;  /* 0x000000ffff217224 */ /* 0x000fe200008e06ff */
[----:B------:R-:W-:Y:S01]  /*65400*/  ISETP.GE.U32.AND P1, PT, R50, R44, PT ;  /* 0x0000002c3200720c */ /* 0x000fe20003f26070 */
[----:B------:R-:W-:Y:S01]  /*65410*/  IMAD.MOV.U32 R32, RZ, RZ, R47 ;  /* 0x000000ffff207224 */ /* 0x000fe200078e002f */
[C---:B------:R-:W-:Y:S01]  /*65420*/  ISETP.GE.U32.AND.EX P2, PT, R6.reuse, R41, PT, P2 ;  /* 0x000000290600720c */ /* 0x040fe20003f46120 */
[----:B------:R-:W-:Y:S01]  /*65430*/  IMAD.MOV.U32 R38, RZ, RZ, R51 ;  /* 0x000000ffff267224 */ /* 0x000fe200078e0033 */
[----:B------:R-:W-:Y:S01]  /*65440*/  IADD3.X R51, PT, PT, R6, R53, RZ, P5, P6 ;  /* 0x0000003506337210 */ /* 0x000fe20002fec4ff */
[----:B------:R-:W-:-:S03]  /*65450*/  IMAD.WIDE.U32 R46, R35, R29, RZ ;  /* 0x0000001d232e7225 */ /* 0x000fc600078e00ff */
[----:B------:R-:W-:Y:S01]  /*65460*/  ISETP.GE.U32.AND.EX P1, PT, R51, R6, PT, P1 ;  /* 0x000000063300720c */ /* 0x000fe20003f26110 */
[----:B------:R-:W-:Y:S01]  /*65470*/  IMAD R5, R74, R37, RZ ;  /* 0x000000254a057224 */ /* 0x000fe200078e02ff */
[----:B------:R-:W-:Y:S01]  /*65480*/  SEL R6, RZ, 0x1, P2 ;  /* 0x00000001ff067807 */ /* 0x000fe20001000000 */
[----:B------:R-:W-:Y:S01]  /*65490*/  IMAD.WIDE.U32 R40, R37, R29, RZ ;  /* 0x0000001d25287225 */ /* 0x000fe200078e00ff */
[----:B------:R-:W-:-:S03]  /*654a0*/  SEL R31, RZ, 0x1, P1 ;  /* 0x00000001ff1f7807 */ /* 0x000fc60000800000 */
[----:B------:R-:W-:-:S04]  /*654b0*/  IMAD.WIDE.U32 R46, P5, R74, R37, R46 ;  /* 0x000000254a2e7225 */ /* 0x000fc800078a002e */
[----:B------:R-:W-:Y:S01]  /*654c0*/  IMAD.WIDE.U32 R48, R29, R37, RZ ;  /* 0x000000251d307225 */ /* 0x000fe200078e00ff */
[----:B------:R-:W-:-:S03]  /*654d0*/  IADD3 RZ, P2, PT, R41, R46, RZ ;  /* 0x0000002e29ff7210 */ /* 0x000fc60007f5e0ff */
[-C--:B------:R-:W-:Y:S02]  /*654e0*/  IMAD R5, R29, R35.reuse, R5 ;  /* 0x000000231d057224 */ /* 0x080fe400078e0205 */
[----:B------:R-:W-:-:S04]  /*654f0*/  IMAD.WIDE.U32.X R32, R71, R35, R32, P3 ;  /* 0x0000002347207225 */ /* 0x000fc800018e0420 */
[----:B------:R-:W-:Y:S01]  /*65500*/  IMAD.WIDE.U32.X R38, R72, R65, R38, P4 ;  /* 0x0000004148267225 */ /* 0x000fe200020e0426 */
[----:B------:R-:W-:-:S03]  /*65510*/  IADD3 R32, P0, P1, R48, R32, R34 ;  /* 0x0000002030207210 */ /* 0x000fc6000791e022 */
[----:B------:R-:W-:Y:S01]  /*65520*/  IMAD.IADD R5, R49, 0x1, R5 ;  /* 0x0000000131057824 */ /* 0x000fe200078e0205 */
[----:B------:R-:W-:Y:S01]  /*65530*/  IADD3 R46, P3, P4, R31, R38, R6 ;  /* 0x000000261f2e7210 */ /* 0x000fe20007c7e006 */
[----:B------:R-:W-:-:S03]  /*65540*/  IMAD.WIDE.U32 R52, R42, R30, RZ ;  /* 0x0000001e2a347225 */ /* 0x000fc600078e00ff */
[----:B------:R-:W-:Y:S01]  /*65550*/  IADD3.X R33, PT, PT, R5, R33, RZ, P0, P1 ;  /* 0x0000002105217210 */ /* 0x000fe200007e24ff */
[----:B------:R-:W-:Y:S01]  /*65560*/  IMAD.WIDE.U32 R54, R42, R23, RZ ;  /* 0x000000172a367225 */ /* 0x000fe200078e00ff */
[----:B------:R-:W-:-:S03]  /*65570*/  IADD3.X R31, PT, PT, RZ, R39, RZ, P3, P4 ;  /* 0x00000027ff1f7210 */ /* 0x000fc60001fe84ff */
        /* <DEDUP_REMOVED lines=12> */
[----:B------:R-:W-:-:S04]  /*65640*/  IMAD.WIDE.U32 R40, R28, R66, R32 ;  /* 0x000000421c287225 */ /* 0x000fc800078e0020 */
[----:B------:R-:W-:Y:S02]  /*65650*/  IMAD R6, R28, R65, R6 ;  /* 0x000000411c067224 */ /* 0x000fe400078e0206 */
[----:B------:R-:W-:Y:S02]  /*65660*/  IMAD R34, R77, R36, RZ ;  /* 0x000000244d227224 */ /* 0x000fe400078e02ff */
[----:B------:R-:W-:Y:S01]  /*65670*/  IMAD.X R45, RZ, RZ, RZ, P0 ;  /* 0x000000ffff2d7224 */ /* 0x000fe200000e06ff */
[----:B------:R-:W-:Y:S01]  /*65680*/  IADD3 R46, P0, PT, R46, R40, RZ ;  /* 0x000000282e2e7210 */ /* 0x000fe20007f1e0ff */
[----:B------:R-:W-:-:S04]  /*65690*/  IMAD.WIDE.U32 R58, R30, R36, R50 ;  /* 0x000000241e3a7225 */ /* 0x000fc800078e0032 */
[----:B------:R-:W-:Y:S02]  /*656a0*/  IMAD.IADD R6, R41, 0x1, R6 ;  /* 0x0000000129067824 */ /* 0x000fe400078e0206 */
[----:B------:R-:W-:Y:S02]  /*656b0*/  IMAD R34, R30, R42, R34 ;  /* 0x0000002a1e227224 */ /* 0x000fe400078e0222 */
[----:B------:R-:W-:Y:S02]  /*656c0*/  IMAD.MOV.U32 R38, RZ, RZ, R47 ;  /* 0x000000ffff267224 */ /* 0x000fe400078e002f */
[----:B------:R-:W-:Y:S01]  /*656d0*/  IMAD.X R47, R6, 0x1, R31, P0 ;  /* 0x00000001062f7824 */ /* 0x000fe200000e061f */
[----:B------:R-:W-:Y:S01]  /*656e0*/  ISETP.GE.U32.AND P0, PT, R58, R50, PT ;  /* 0x000000323a00720c */ /* 0x000fe20003f06070 */
[----:B------:R-:W-:Y:S02]  /*656f0*/  IMAD.IADD R64, R59, 0x1, R34 ;  /* 0x000000013b407824 */ /* 0x000fe400078e0222 */
[----:B------:R-:W-:-:S02]  /*65700*/  IMAD.MOV.U32 R44, RZ, RZ, R53 ;  /* 0x000000ffff2c7224 */ /* 0x000fc400078e0035 */
[-C--:B------:R-:W-:Y:S01]  /*65710*/  IMAD R31, R72, R36.reuse, RZ ;  /* 0x00000024481f7224 */ /* 0x080fe200078e02ff */
[----:B------:R-:W-:Y:S01]  /*65720*/  ISETP.GE.U32.AND.EX P0, PT, R64, R51, PT, P0 ;  /* 0x000000334000720c */ /* 0x000fe20003f06100 */
[----:B------:R-:W-:-:S03]  /*65730*/  IMAD.WIDE.U32 R52, R23, R36, R46 ;  /* 0x0000002417347225 */ /* 0x000fc600078e002e */
[----:B------:R-:W-:Y:S01]  /*65740*/  SEL R34, RZ, 0x1, P0 ;  /* 0x00000001ff227807 */ /* 0x000fe20000000000 */
[----:B------:R-:W-:Y:S01]  /*65750*/  IMAD R31, R23, R42, R31 ;  /* 0x0000002a171f7224 */ /* 0x000fe200078e021f */
[----:B------:R-:W-:Y:S01]  /*65760*/  ISETP.GE.U32.AND P0, PT, R40, R32, PT ;  /* 0x000000202800720c */ /* 0x000fe20003f06070 */
[----:B------:R-:W-:-:S03]  /*65770*/  IMAD.WIDE.U32.X R44, R77, R42, R44, P4 ;  /* 0x0000002a4d2c7225 */ /* 0x000fc600020e042c */
[----:B------:R-:W-:Y:S01]  /*65780*/  ISETP.GE.U32.AND.EX P0, PT, R6, R33, PT, P0 ;  /* 0x000000210600720c */ /* 0x000fe20003f06100 */
[----:B------:R-:W-:Y:S01]  /*65790*/  IMAD.X R49, RZ, RZ, RZ, P1 ;  /* 0x000000ffff317224 */ /* 0x000fe200008e06ff */
[----:B------:R-:W-:Y:S01]  /*657a0*/  ISETP.GE.U32.AND P1, PT, R32, R48, PT ;  /* 0x000000302000720c */ /* 0x000fe20003f26070 */
[----:B------:R-:W-:Y:S01]  /*657b0*/  IMAD.X R51, RZ, RZ, RZ, P3 ;  /* 0x000000ffff337224 */ /* 0x000fe200018e06ff */
[----:B------:R-:W-:Y:S01]  /*657c0*/  IADD3 R32, P3, P4, R52, R44, R34 ;  /* 0x0000002c34207210 */ /* 0x000fe20007c7e022 */
[----:B------:R-:W-:Y:S01]  /*657d0*/  IMAD.IADD R31, R53, 0x1, R31 ;  /* 0x00000001351f7824 */ /* 0x000fe200078e021f */
[----:B------:R-:W-:Y:S01]  /*657e0*/  ISETP.GE.U32.AND.EX P1, PT, R33, R5, PT, P1 ;  /* 0x000000052100720c */ /* 0x000fe20003f26110 */
[----:B------:R-:W-:Y:S01]  /*657f0*/  IMAD.WIDE.U32.X R38, R74, R35, R38, P2 ;  /* 0x000000234a267225 */ /* 0x000fe200010e0426 */
[----:B------:R-:W-:Y:S02]  /*65800*/  ISETP.GE.U32.AND P2, PT, R32, R52, PT ;  /* 0x000000342000720c */ /* 0x000fe40003f46070 */
[----:B------:R-:W-:Y:S01]  /*65810*/  IADD3.X R33, PT, PT, R31, R45, RZ, P3, P4 ;  /* 0x0000002d1f217210 */ /* 0x000fe20001fe84ff */
[----:B------:R-:W-:Y:S01]  /*65820*/  IMAD.MOV.U32 R48, RZ, RZ, R57 ;  /* 0x000000ffff307224 */ /* 0x000fe200078e0039 */
[----:B------:R-:W-:Y:S01]  /*65830*/  ISETP.GE.U32.AND P3, PT, R46, R40, PT ;  /* 0x000000282e00720c */ /* 0x000fe20003f66070 */
[----:B------:R-:W-:Y:S01]  /*65840*/  IMAD.WIDE.U32 R40, R65, R29, RZ ;  /* 0x0000001d41287225 */ /* 0x000fe200078e00ff */
[----:B------:R-:W-:-:S02]  /*65850*/  ISETP.GE.U32.AND P4, PT, R52, R46, PT ;  /* 0x0000002e3400720c */ /* 0x000fc40003f86070 */
[----:B------:R-:W-:Y:S01]  /*65860*/  SEL R46, RZ, 0x1, P1 ;  /* 0x00000001ff2e7807 */ /* 0x000fe20000800000 */
[----:B------:R-:W-:Y:S01]  /*65870*/  IMAD.MOV.U32 R50, RZ, RZ, R55 ;  /* 0x000000ffff327224 */ /* 0x000fe200078e0037 */
[----:B------:R-:W-:Y:S01]  /*65880*/  ISETP.GE.U32.AND.EX P3, PT, R47, R6, PT, P3 ;  /* 0x000000062f00720c */ /* 0x000fe20003f66130 */
[----:B------:R-:W-:Y:S01]  /*65890*/  IMAD.WIDE.U32.X R48, R71, R65, R48, P6 ;  /* 0x0000004147307225 */ /* 0x000fe200030e0430 */
[----:B------:R-:W-:Y:S02]  /*658a0*/  SEL R6, RZ, 0x1, P0 ;  /* 0x00000001ff067807 */ /* 0x000fe40000000000 */
[----:B------:R-:W-:Y:S01]  /*658b0*/  IADD3 R46, P0, PT, R46, R38, RZ ;  /* 0x000000262e2e7210 */ /* 0x000fe20007f1e0ff */
[----:B------:R-:W-:Y:S01]  /*658c0*/  IMAD.WIDE.U32 R44, R66, R29, RZ ;  /* 0x0000001d422c7225 */ /* 0x000fe200078e00ff */
[----:B------:R-:W-:Y:S02]  /*658d0*/  ISETP.GE.U32.AND.EX P4, PT, R31, R47, PT, P4 ;  /* 0x0000002f1f00720c */ /* 0x000fe40003f86140 */
[----:B------:R-:W-:Y:S01]  /*658e0*/  ISETP.GE.U32.AND.EX P2, PT, R33, R31, PT, P2 ;  /* 0x0000001f2100720c */ /* 0x000fe20003f46120 */
[----:B------:R-:W-:Y:S01]  /*658f0*/  IMAD.WIDE.U32 R40, P6, R74, R66, R40 ;  /* 0x000000424a287225 */ /* 0x000fe200078c0028 */
[----:B------:R-:W-:-:S02]  /*65900*/  SEL R34, RZ, 0x1, P3 ;  /* 0x00000001ff227807 */ /* 0x000fc40001800000 */
[----:B------:R-:W-:Y:S01]  /*65910*/  SEL R5, RZ, 0x1, P4 ;  /* 0x00000001ff057807 */ /* 0x000fe20002000000 */
[----:B------:R-:W-:Y:S01]  /*65920*/  IMAD.WIDE.U32.X R50, R72, R42, R50, P5 ;  /* 0x0000002a48327225 */ /* 0x000fe200028e0432 */
[----:B------:R-:W-:Y:S02]  /*65930*/  SEL R31, RZ, 0x1, P2 ;  /* 0x00000001ff1f7807 */ /* 0x000fe40001000000 */
[----:B------:R-:W-:Y:S01]  /*65940*/  IADD3 R6, P1, P2, R34, R48, R6 ;  /* 0x0000003022067210 */ /* 0x000fe20007a3e006 */
[----:B------:R-:W-:Y:S01]  /*65950*/  IMAD.X R47, RZ, RZ, R39, P0 ;  /* 0x000000ffff2f7224 */ /* 0x000fe200000e0627 */
[----:B------:R-:W-:Y:S01]  /*65960*/  IADD3 RZ, P5, PT, R45, R40, RZ ;  /* 0x000000282dff7210 */ /* 0x000fe20007fbe0ff */
[----:B------:R-:W-:Y:S01]  /*65970*/  IMAD R34, R74, R66, RZ ;  /* 0x000000424a227224 */ /* 0x000fe200078e02ff */
[----:B------:R-:W-:Y:S01]  /*65980*/  IADD3 R40, P3, P4, R31, R50, R5 ;  /* 0x000000321f287210 */ /* 0x000fe20007c7e005 */
[----:B------:R-:W-:Y:S01]  /*65990*/  IMAD.WIDE.U32 R54, R42, R29, RZ ;  /* 0x0000001d2a367225 */ /* 0x000fe200078e00ff */
[----:B------:R-:W-:-:S02]  /*659a0*/  IADD3.X R31, PT, PT, RZ, R49, RZ, P1, P2 ;  /* 0x00000031ff1f7210 */ /* 0x000fc40000fe44ff */
[----:B------:R-:W-:Y:S01]  /*659b0*/  IADD3.X R5, PT, PT, RZ, R51, RZ, P3, P4 ;  /* 0x00000033ff057210 */ /* 0x000fe20001fe84ff */
[----:B------:R-:W-:-:S04]  /*659c0*/  IMAD.WIDE.U32 R38, R29, R66, R46 ;  /* 0x000000421d267225 */ /* 0x000fc800078e002e */
        /* <DEDUP_REMOVED lines=12> */
[----:B------:R-:W-:Y:S01]  /*65a90*/  ISETP.GE.U32.AND P0, PT, R44, R38, PT ;  /* 0x000000262c00720c */ /* 0x000fe20003f06070 */
[----:B------:R-:W-:Y:S01]  /*65aa0*/  IMAD R6, R71, R36, RZ ;  /* 0x0000002447067224 */ /* 0x000fe200078e02ff */
[----:B------:R-:W-:Y:S01]  /*65ab0*/  IADD3 RZ, P2, PT, R51, R48, RZ ;  /* 0x0000003033ff7210 */ /* 0x000fe20007f5e0ff */
[----:B------:R-:W-:Y:S01]  /*65ac0*/  IMAD.MOV.U32 R38, RZ, RZ, R41 ;  /* 0x000000ffff267224 */ /* 0x000fe200078e0029 */
[----:B------:R-:W-:Y:S01]  /*65ad0*/  ISETP.GE.U32.AND.EX P6, PT, R34, R47, PT, P6 ;  /* 0x0000002f2200720c */ /* 0x000fe20003fc6160 */
[----:B------:R-:W-:Y:S01]  /*65ae0*/  IMAD.WIDE.U32 R50, R28, R36, R44 ;  /* 0x000000241c327225 */ /* 0x000fe200078e002c */
[----:B------:R-:W-:-:S03]  /*65af0*/  ISETP.GE.U32.AND.EX P0, PT, R45, R34, PT, P0 ;  /* 0x000000222d00720c */ /* 0x000fc60003f06100 */
[----:B------:R-:W-:Y:S01]  /*65b00*/  IMAD R34, R28, R42, R6 ;  /* 0x0000002a1c227224 */ /* 0x000fe200078e0206 */
[----:B------:R-:W-:Y:S01]  /*65b10*/  SEL R31, RZ, 0x1, P0 ;  /* 0x00000001ff1f7807 */ /* 0x000fe20000000000 */
[----:B------:R-:W-:Y:S01]  /*65b20*/  IMAD.WIDE.U32.X R38, R74, R65, R38, P5 ;  /* 0x000000414a267225 */ /* 0x000fe200028e0426 */
[----:B------:R-:W-:Y:S02]  /*65b30*/  IADD3 R40, P5, PT, R40, R50, RZ ;  /* 0x0000003228287210 */ /* 0x000fe40007fbe0ff */
[----:B------:R-:W-:Y:S01]  /*65b40*/  ISETP.GE.U32.AND P0, PT, R50, R44, PT ;  /* 0x0000002c3200720c */ /* 0x000fe20003f06070 */
[----:B------:R-:W-:Y:S01]  /*65b50*/  IMAD.IADD R34, R51, 0x1, R34 ;  /* 0x0000000133227824 */ /* 0x000fe200078e0222 */
[----:B------:R-:W-:Y:S01]  /*65b60*/  SEL R6, RZ, 0x1, P6 ;  /* 0x00000001ff067807 */ /* 0x000fe20003000000 */
[----:B------:R-:W-:Y:S01]  /*65b70*/  IMAD.X R51, RZ, RZ, RZ, P4 ;  /* 0x000000ffff337224 */ /* 0x000fe200020e06ff */
[----:B------:R-:W-:Y:S01]  /*65b80*/  ISETP.GE.U32.AND P4, PT, R40, R50, PT ;  /* 0x000000322800720c */ /* 0x000fe20003f86070 */
[C---:B------:R-:W-:Y:S01]  /*65b90*/  IMAD.X R41, R34.reuse, 0x1, R5, P5 ;  /* 0x0000000122297824 */ /* 0x040fe200028e0605 */
[----:B------:R-:W-:Y:S01]  /*65ba0*/  ISETP.GE.U32.AND.EX P0, PT, R34, R45, PT, P0 ;  /* 0x0000002d2200720c */ /* 0x000fe20003f06100 */
[----:B------:R-:W-:-:S03]  /*65bb0*/  IMAD.WIDE.U32 R46, R63, R30, RZ ;  /* 0x0000001e3f2e7225 */ /* 0x000fc600078e00ff */
[----:B------:R-:W-:Y:S01]  /*65bc0*/  ISETP.GE.U32.AND.EX P4, PT, R41, R34, PT, P4 ;  /* 0x000000222900720c */ /* 0x000fe20003f86140 */
[-C--:B------:R-:W-:Y:S01]  /*65bd0*/  IMAD R5, R77, R43.reuse, RZ ;  /* 0x0000002b4d057224 */ /* 0x080fe200078e02ff */
[----:B------:R-:W-:Y:S01]  /*65be0*/  SEL R54, RZ, 0x1, P0 ;  /* 0x00000001ff367807 */ /* 0x000fe20000000000 */
[----:B------:R-:W-:Y:S02]  /*65bf0*/  IMAD.MOV.U32 R50, RZ, RZ, R49 ;  /* 0x000000ffff327224 */ /* 0x000fe400078e0031 */
[----:B------:R-:W-:-:S04]  /*65c00*/  IMAD.WIDE.U32 R56, R30, R43, R32 ;  /* 0x0000002b1e387225 */ /* 0x000fc800078e0020 */
[----:B------:R-:W-:Y:S01]  /*65c10*/  IMAD R62, R30, R63, R5 ;  /* 0x0000003f1e3e7224 */ /* 0x000fe200078e0205 */
[----:B------:R-:W-:Y:S01]  /*65c20*/  SEL R5, RZ, 0x1, P4 ;  /* 0x00000001ff057807 */ /* 0x000fe20002000000 */
[----:B------:R-:W-:Y:S01]  /*65c30*/  IMAD.WIDE.U32.X R50, R71, R42, R50, P2 ;  /* 0x0000002a47327225 */ /* 0x000fe200010e0432 */
[----:B------:R-:W-:Y:S02]  /*65c40*/  IADD3 R38, P0, P2, R31, R38, R6 ;  /* 0x000000261f267210 */ /* 0x000fe40007a1e006 */
[----:B------:R-:W-:Y:S01]  /*65c50*/  ISETP.GE.U32.AND P4, PT, R56, R32, PT ;  /* 0x000000203800720c */ /* 0x000fe20003f86070 */
[----:B------:R-:W-:Y:S01]  /*65c60*/  IMAD.WIDE.U32 R52, R43, R30, RZ ;  /* 0x0000001e2b347225 */ /* 0x000fe200078e00ff */
[----:B------:R-:W-:Y:S02]  /*65c70*/  IADD3.X R39, PT, PT, RZ, R39, RZ, P0, P2 ;  /* 0x00000027ff277210 */ /* 0x000fe400007e44ff */
[----:B------:R-:W-:Y:S01]  /*65c80*/  IADD3 R54, P0, P2, R5, R50, R54 ;  /* 0x0000003205367210 */ /* 0x000fe20007a1e036 */
[----:B------:R-:W-:-:S03]  /*65c90*/  IMAD.WIDE.U32 R46, P6, R77, R43, R46 ;  /* 0x0000002b4d2e7225 */ /* 0x000fc600078c002e */
[----:B------:R-:W-:Y:S01]  /*65ca0*/  IADD3.X R31, PT, PT, RZ, R51, RZ, P0, P2 ;  /* 0x00000033ff1f7210 */ /* 0x000fe200007e44ff */
[----:B------:R-:W-:Y:S01]  /*65cb0*/  IMAD.IADD R62, R57, 0x1, R62 ;  /* 0x00000001393e7824 */ /* 0x000fe200078e023e */
[----:B------:R-:W-:Y:S01]  /*65cc0*/  IADD3 RZ, P5, PT, R53, R46, RZ ;  /* 0x0000002e35ff7210 */ /* 0x000fe20007fbe0ff */
[----:B------:R-:W-:Y:S02]  /*65cd0*/  IMAD.X R45, RZ, RZ, RZ, P6 ;  /* 0x000000ffff2d7224 */ /* 0x000fe400030e06ff */
[----:B------:R-:W-:Y:S01]  /*65ce0*/  IMAD.MOV.U32 R44, RZ, RZ, R47 ;  /* 0x000000ffff2c7224 */ /* 0x000fe200078e002f */
[----:B------:R-:W-:Y:S01]  /*65cf0*/  ISETP.GE.U32.AND.EX P4, PT, R62, R33, PT, P4 ;  /* 0x000000213e00720c */ /* 0x000fe20003f86140 */
[-C--:B------:R-:W-:Y:S02]  /*65d00*/  IMAD R34, R72, R43.reuse, RZ ;  /* 0x0000002b48227224 */ /* 0x080fe400078e02ff */
[----:B------:R-:W-:Y:S01]  /*65d10*/  IMAD.WIDE.U32 R50, R23, R43, R40 ;  /* 0x0000002b17327225 */ /* 0x000fe200078e0028 */
[----:B------:R-:W-:-:S03]  /*65d20*/  SEL R6, RZ, 0x1, P4 ;  /* 0x00000001ff067807 */ /* 0x000fc60002000000 */
[-C--:B------:R-:W-:Y:S02]  /*65d30*/  IMAD R34, R23, R63.reuse, R34 ;  /* 0x0000003f17227224 */ /* 0x080fe400078e0222 */
[----:B------:R-:W-:-:S04]  /*65d40*/  IMAD.WIDE.U32.X R44, R77, R63, R44, P5 ;  /* 0x0000003f4d2c7225 */ /* 0x000fc800028e042c */
[----:B------:R-:W-:Y:S01]  /*65d50*/  IMAD.IADD R34, R51, 0x1, R34 ;  /* 0x0000000133227824 */ /* 0x000fe200078e0222 */
[----:B------:R-:W-:Y:S01]  /*65d60*/  IADD3 R6, P0, P5, R50, R44, R6 ;  /* 0x0000002c32067210 */ /* 0x000fe20007d1e006 */
[----:B------:R-:W-:-:S03]  /*65d70*/  IMAD.WIDE.U32 R32, R63, R28, RZ ;  /* 0x0000001c3f207225 */ /* 0x000fc600078e00ff */
[----:B------:R-:W-:Y:S01]  /*65d80*/  IADD3.X R5, PT, PT, R34, R45, RZ, P0, P5 ;  /* 0x0000002d22057210 */ /* 0x000fe200007ea4ff */
[----:B------:R-:W-:-:S04]  /*65d90*/  IMAD.WIDE.U32 R44, R43, R28, RZ ;  /* 0x0000001c2b2c7225 */ /* 0x000fc800078e00ff */
[----:B------:R-:W-:-:S04]  /*65da0*/  IMAD.WIDE.U32 R32, P6, R71, R43, R32 ;  /* 0x0000002b47207225 */ /* 0x000fc800078c0020 */
[----:B------:R-:W-:Y:S01]  /*65db0*/  IMAD.WIDE.U32 R52, R63, R23, RZ ;  /* 0x000000173f347225 */ /* 0x000fe200078e00ff */
[----:B------:R-:W-:-:S03]  /*65dc0*/  IADD3 RZ, P5, PT, R45, R32, RZ ;  /* 0x000000202dff7210 */ /* 0x000fc60007fbe0ff */
[----:B------:R-:W-:Y:S02]  /*65dd0*/  IMAD R32, R74, R36, RZ ;  /* 0x000000244a207224 */ /* 0x000fe400078e02ff */
[----:B------:R-:W-:-:S04]  /*65de0*/  IMAD.WIDE.U32 R46, R43, R23, RZ ;  /* 0x000000172b2e7225 */ /* 0x000fc800078e00ff */
[----:B------:R-:W-:-:S04]  /*65df0*/  IMAD.WIDE.U32 R52, P2, R72, R43, R52 ;  /* 0x0000002b48347225 */ /* 0x000fc80007840034 */
[----:B------:R-:W-:Y:S01]  /*65e00*/  IMAD.WIDE.U32 R48, R29, R36, R38 ;  /* 0x000000241d307225 */ /* 0x000fe200078e0026 */
[----:B------:R-:W-:-:S03]  /*65e10*/  IADD3 RZ, P4, PT, R47, R52, RZ ;  /* 0x000000342fff7210 */ /* 0x000fc60007f9e0ff */
[----:B------:R-:W-:Y:S01]  /*65e20*/  IMAD R32, R29, R42, R32 ;  /* 0x0000002a1d207224 */ /* 0x000fe200078e0220 */
[----:B------:R-:W-:Y:S01]  /*65e30*/  ISETP.GE.U32.AND P0, PT, R48, R38, PT ;  /* 0x000000263000720c */ /* 0x000fe20003f06070 */
[----:B------:R-:W-:Y:S01]  /*65e40*/  IMAD.X R45, RZ, RZ, RZ, P2 ;  /* 0x000000ffff2d7224 */ /* 0x000fe200010e06ff */
[----:B------:R-:W-:Y:S01]  /*65e50*/  IADD3 R52, P2, PT, R54, R48, RZ ;  /* 0x0000003036347210 */ /* 0x000fe20007f5e0ff */
[----:B------:R-:W-:Y:S02]  /*65e60*/  IMAD.IADD R32, R49, 0x1, R32 ;  /* 0x0000000131207824 */ /* 0x000fe400078e0220 */
[----:B------:R-:W-:Y:S01]  /*65e70*/  IMAD.X R47, RZ, RZ, RZ, P1 ;  /* 0x000000ffff2f7224 */ /* 0x000fe200008e06ff */
[----:B------:R-:W-:Y:S01]  /*65e80*/  ISETP.GE.U32.AND P1, PT, R50, R40, PT ;  /* 0x000000283200720c */ /* 0x000fe20003f26070 */
[----:B------:R-:W-:Y:S01]  /*65e90*/  IMAD.MOV.U32 R46, RZ, RZ, R55 ;  /* 0x000000ffff2e7224 */ /* 0x000fe200078e0037 */
[----:B------:R-:W-:Y:S01]  /*65ea0*/  ISETP.GE.U32.AND.EX P0, PT, R32, R39, PT, P0 ;  /* 0x000000272000720c */ /* 0x000fe20003f06100 */
[----:B------:R-:W-:Y:S01]  /*65eb0*/  IMAD.MOV.U32 R44, RZ, RZ, R53 ;  /* 0x000000ffff2c7224 */ /* 0x000fe200078e0035 */
[----:B------:R-:W-:Y:S01]  /*65ec0*/  ISETP.GE.U32.AND.EX P1, PT, R34, R41, PT, P1 ;  /* 0x000000292200720c */ /* 0x000fe20003f26110 */
[----:B------:R-:W-:Y:S01]  /*65ed0*/  IMAD.X R53, R32, 0x1, R31, P2 ;  /* 0x0000000120357824 */ /* 0x000fe200010e061f */
[----:B------:R-:W-:Y:S01]  /*65ee0*/  ISETP.GE.U32.AND P2, PT, R6, R50, PT ;  /* 0x000000320600720c */ /* 0x000fe20003f46070 */
[----:B------:R-:W-:Y:S01]  /*65ef0*/  IMAD.WIDE.U32.X R46, R74, R42, R46, P3 ;  /* 0x0000002a4a2e7225 */ /* 0x000fe200018e042e */
[----:B------:R-:W-:-:S02]  /*65f00*/  ISETP.GE.U32.AND P3, PT, R52, R48, PT ;  /* 0x000000303400720c */ /* 0x000fc40003f66070 */
[----:B------:R-:W-:Y:S01]  /*65f10*/  ISETP.GE.U32.AND.EX P2, PT, R5, R34, PT, P2 ;  /* 0x000000220500720c */ /* 0x000fe20003f46120 */
[-C--:B------:R-:W-:Y:S01]  /*65f20*/  IMAD.WIDE.U32 R38, R63, R29.reuse, RZ ;  /* 0x0000001d3f267225 */ /* 0x080fe200078e00ff */
[----:B------:R-:W-:Y:S02]  /*65f30*/  ISETP.GE.U32.AND.EX P3, PT, R53, R32, PT, P3 ;  /* 0x000000203500720c */ /* 0x000fe40003f66130 */
[----:B------:R-:W-:Y:S01]  /*65f40*/  SEL R34, RZ, 0x1, P1 ;  /* 0x00000001ff227807 */ /* 0x000fe20000800000 */
[----:B------:R-:W-:Y:S01]  /*65f50*/  IMAD.WIDE.U32 R48, R43, R29, RZ ;  /* 0x0000001d2b307225 */ /* 0x000fe200078e00ff */
[----:B------:R-:W-:Y:S02]  /*65f60*/  SEL R48, RZ, 0x1, P2 ;  /* 0x00000001ff307807 */ /* 0x000fe40001000000 */
[----:B------:R-:W-:Y:S01]  /*65f70*/  SEL R31, RZ, 0x1, P0 ;  /* 0x00000001ff1f7807 */ /* 0x000fe20000000000 */
[----:B------:R-:W-:Y:S01]  /*65f80*/  IMAD.WIDE.U32.X R44, R72, R63, R44, P4 ;  /* 0x0000003f482c7225 */ /* 0x000fe200020e042c */
[----:B------:R-:W-:-:S03]  /*65f90*/  SEL R32, RZ, 0x1, P3 ;  /* 0x00000001ff207807 */ /* 0x000fc60001800000 */
[----:B------:R-:W-:-:S04]  /*65fa0*/  IMAD.WIDE.U32 R40, P4, R74, R43, R38 ;  /* 0x0000002b4a287225 */ /* 0x000fc80007880026 */
[----:B------:R-:W-:Y:S01]  /*65fb0*/  IMAD.X R39, RZ, RZ, RZ, P6 ;  /* 0x000000ffff277224 */ /* 0x000fe200030e06ff */
[----:B------:R-:W-:Y:S01]  /*65fc0*/  IADD3 R34, P3, P6, R48, R44, R34 ;  /* 0x0000002c30227210 */ /* 0x000fe20007e7e022 */
[----:B------:R-:W-:Y:S01]  /*65fd0*/  IMAD.MOV.U32 R38, RZ, RZ, R33 ;  /* 0x000000ffff267224 */ /* 0x000fe200078e0021 */
[----:B------:R-:W-:Y:S01]  /*65fe0*/  IADD3 R44, P0, P1, R32, R46, R31 ;  /* 0x0000002e202c7210 */ /* 0x000fe2000791e01f */
[----:B------:R-:W-:Y:S01]  /*65ff0*/  IMAD.WIDE.U32 R32, R28, R43, R52 ;  /* 0x0000002b1c207225 */ /* 0x000fe200078e0034 */
[----:B------:R-:W-:Y:S02]  /*66000*/  IADD3 RZ, P2, PT, R49, R40, RZ ;  /* 0x0000002831ff7210 */ /* 0x000fe40007f5e0ff */
[----:B------:R-:W-:Y:S01]  /*66010*/  IADD3.X R40, PT, PT, RZ, R45, RZ, P3, P6 ;  /* 0x0000002dff287210 */ /* 0x000fe20001fec4ff */
[----:B------:R-:W-:Y:S01]  /*66020*/  IMAD R50, R71, R43, RZ ;  /* 0x0000002b47327224 */ /* 0x000fe200078e02ff */
[----:B------:R-:W-:Y:S01]  /*66030*/  IADD3.X R45, PT, PT, RZ, R47, RZ, P0, P1 ;  /* 0x0000002fff2d7210 */ /* 0x000fe200007e24ff */
[----:B------:R-:W-:Y:S01]  /*66040*/  IMAD.WIDE.U32 R46, R5, 0x3d1, RZ ;  /* 0x000003d1052e7825 */ /* 0x000fe200078e00ff */
[----:B------:R-:W-:-:S02]  /*66050*/  IADD3 R34, P3, PT, R34, R32, RZ ;  /* 0x0000002022227210 */ /* 0x000fc40007f7e0ff */
[----:B------:R-:W-:Y:S01]  /*66060*/  ISETP.GE.U32.AND P1, PT, R32, R52, PT ;  /* 0x000000342000720c */ /* 0x000fe20003f26070 */
[----:B------:R-:W-:Y:S01]  /*66070*/  IMAD R50, R28, R63, R50 ;  /* 0x0000003f1c327224 */ /* 0x000fe200078e0232 */
[----:B------:R-:W-:Y:S01]  /*66080*/  ISETP.GE.U32.AND P0, PT, R34, R32, PT ;  /* 0x000000202200720c */ /* 0x000fe20003f06070 */
[----:B------:R-:W-:-:S04]  /*66090*/  IMAD.WIDE.U32 R48, R6, 0x3d1, RZ ;  /* 0x000003d106307825 */ /* 0x000fc800078e00ff */
[----:B------:R-:W-:Y:S02]  /*660a0*/  IMAD.IADD R50, R33, 0x1, R50 ;  /* 0x0000000121327824 */ /* 0x000fe400078e0232 */
[----:B------:R-:W-:-:S03]  /*660b0*/  IMAD.WIDE.U32 R32, P6, RZ, R6, R46 ;  /* 0x00000006ff207225 */ /* 0x000fc600078c002e */
[C---:B------:R-:W-:Y:S01]  /*660c0*/  ISETP.GE.U32.AND.EX P1, PT, R50.reuse, R53, PT, P1 ;  /* 0x000000353200720c */ /* 0x040fe20003f26110 */
[----:B------:R-:W-:Y:S01]  /*660d0*/  IMAD.X R40, R50, 0x1, R40, P3 ;  /* 0x0000000132287824 */ /* 0x000fe200018e0628 */
[----:B------:R-:W-:Y:S01]  /*660e0*/  IADD3 R31, P3, PT, RZ, R48, RZ ;  /* 0x00000030ff1f7210 */ /* 0x000fe20007f7e0ff */
[----:B------:R-:W-:Y:S01]  /*660f0*/  IMAD.WIDE.U32.X R46, R71, R63, R38, P5 ;  /* 0x0000003f472e7225 */ /* 0x000fe200028e0426 */
[----:B------:R-:W-:Y:S02]  /*66100*/  IADD3 R32, P5, PT, R49, R32, RZ ;  /* 0x0000002031207210 */ /* 0x000fe40007fbe0ff */
[----:B------:R-:W-:Y:S01]  /*66110*/  ISETP.GE.U32.AND.EX P0, PT, R40, R50, PT, P0 ;  /* 0x000000322800720c */ /* 0x000fe20003f06100 */
[----:B------:R-:W-:Y:S01]  /*66120*/  IMAD.X R49, RZ, RZ, RZ, P6 ;  /* 0x000000ffff317224 */ /* 0x000fe200030e06ff */
[----:B------:R-:W-:Y:S01]  /*66130*/  ISETP.GE.U32.AND P6, PT, R31, R48, PT ;  /* 0x000000301f00720c */ /* 0x000fe20003fc6070 */
[----:B------:R-:W-:Y:S01]  /*66140*/  IMAD.X R6, R32, 0x1, R6, P3 ;  /* 0x0000000120067824 */ /* 0x000fe200018e0606 */
[----:B------:R-:W-:Y:S01]  /*66150*/  SEL R51, RZ, 0x1, P1 ;  /* 0x00000001ff337807 */ /* 0x000fe20000800000 */
[----:B------:R-:W-:Y:S01]  /*66160*/  IMAD.MOV.U32 R48, RZ, RZ, R33 ;  /* 0x000000ffff307224 */ /* 0x000fe200078e0021 */
[----:B------:R-:W-:Y:S01]  /*66170*/  SEL R50, RZ, 0x1, P0 ;  /* 0x00000001ff327807 */ /* 0x000fe20000000000 */
[-C--:B------:R-:W-:Y:S01]  /*66180*/  IMAD R33, R74, R43.reuse, RZ ;  /* 0x0000002b4a217224 */ /* 0x080fe200078e02ff */
[----:B------:R-:W-:Y:S01]  /*66190*/  ISETP.GE.U32.AND.EX P0, PT, R6, R32, PT, P6 ;  /* 0x000000200600720c */ /* 0x000fe20003f06160 */
[----:B------:R-:W-:Y:S01]  /*661a0*/  IMAD.WIDE.U32 R38, R29, R43, R44 ;  /* 0x0000002b1d267225 */ /* 0x000fe200078e002c */
[----:B------:R-:W-:-:S03]  /*661b0*/  IADD3 R50, P3, P6, R50, R46, R51 ;  /* 0x0000002e32327210 */ /* 0x000fc60007e7e033 */
[----:B------:R-:W-:Y:S01]  /*661c0*/  IMAD R51, R29, R63, R33 ;  /* 0x0000003f1d337224 */ /* 0x000fe200078e0221 */
[----:B------:R-:W-:Y:S01]  /*661d0*/  ISETP.GE.U32.AND P1, PT, R38, R44, PT ;  /* 0x0000002c2600720c */ /* 0x000fe20003f26070 */
[----:B------:R-:W-:Y:S01]  /*661e0*/  IMAD.WIDE.U32.X R32, RZ, R5, R48, P5 ;  /* 0x00000005ff207225 */ /* 0x000fe200028e0430 */
[----:B------:R-:W-:Y:S02]  /*661f0*/  IADD3.X R44, PT, PT, RZ, R47, RZ, P3, P6 ;  /* 0x0000002fff2c7210 */ /* 0x000fe40001fec4ff */
[----:B------:R-:W-:Y:S01]  /*66200*/  IADD3 R50, P3, PT, R50, R38, RZ ;  /* 0x0000002632327210 */ /* 0x000fe20007f7e0ff */
[----:B------:R-:W-:-:S04]  /*66210*/  IMAD.WIDE.U32 R48, R40, 0x3d1, RZ ;  /* 0x000003d128307825 */ /* 0x000fc800078e00ff */
[----:B------:R-:W-:-:S04]  /*66220*/  IMAD.WIDE.U32 R52, R34, 0x3d1, RZ ;  /* 0x000003d122347825 */ /* 0x000fc800078e00ff */
[----:B------:R-:W-:Y:S01]  /*66230*/  IMAD.IADD R51, R39, 0x1, R51 ;  /* 0x0000000127337824 */ /* 0x000fe200078e0233 */
[----:B------:R-:W-:Y:S01]  /*66240*/  IADD3 R32, P5, PT, R32, R52, RZ ;  /* 0x0000003420207210 */ /* 0x000fe20007fbe0ff */
[----:B------:R-:W-:-:S03]  /*66250*/  IMAD.WIDE.U32 R48, P6, RZ, R34, R48 ;  /* 0x00000022ff307225 */ /* 0x000fc600078c0030 */
[C---:B------:R-:W-:Y:S01]  /*66260*/  ISETP.GE.U32.AND.EX P1, PT, R51.reuse, R45, PT, P1 ;  /* 0x0000002d3300720c */ /* 0x040fe20003f26110 */
[----:B------:R-:W-:Y:S01]  /*66270*/  IMAD.X R44, R51, 0x1, R44, P3 ;  /* 0x00000001332c7824 */ /* 0x000fe200018e062c */
[C---:B------:R-:W-:Y:S01]  /*66280*/  ISETP.GE.U32.AND P3, PT, R32.reuse, R52, PT ;  /* 0x000000342000720c */ /* 0x040fe20003f66070 */
[----:B------:R-:W-:Y:S01]  /*66290*/  IMAD.X R47, RZ, RZ, RZ, P4 ;  /* 0x000000ffff2f7224 */ /* 0x000fe200020e06ff */
[----:B------:R-:W-:Y:S01]  /*662a0*/  IADD3 R52, P4, PT, R53, R48, RZ ;  /* 0x0000003035347210 */ /* 0x000fe20007f9e0ff */
[----:B------:R-:W-:Y:S01]  /*662b0*/  IMAD.X R39, RZ, RZ, RZ, P6 ;  /* 0x000000ffff277224 */ /* 0x000fe200030e06ff */
[----:B------:R-:W-:Y:S02]  /*662c0*/  IADD3 R46, P6, PT, R32, R5, RZ ;  /* 0x00000005202e7210 */ /* 0x000fe40007fde0ff */
[----:B------:R-:W-:Y:S01]  /*662d0*/  SEL R5, RZ, 0x1, P0 ;  /* 0x00000001ff057807 */ /* 0x000fe20000000000 */
[----:B------:R-:W-:Y:S01]  /*662e0*/  IMAD.X R33, R52, 0x1, R33, P5 ;  /* 0x0000000134217824 */ /* 0x000fe200028e0621 */
[----:B------:R-:W-:-:S02]  /*662f0*/  ISETP.LT.U32.AND P5, PT, R46, R32, PT ;  /* 0x000000202e00720c */ /* 0x000fc40003fa1070 */
[----:B------:R-:W-:Y:S01]  /*66300*/  IADD3 R5, P0, PT, R46, R5, RZ ;  /* 0x000000052e057210 */ /* 0x000fe20007f1e0ff */
[C---:B------:R-:W-:Y:S01]  /*66310*/  IMAD.X R32, R33.reuse, 0x1, R34, P6 ;  /* 0x0000000121207824 */ /* 0x040fe200030e0622 */
[----:B------:R-:W-:Y:S01]  /*66320*/  ISETP.GE.U32.AND.EX P3, PT, R33, R52, PT, P3 ;  /* 0x000000342100720c */ /* 0x000fe20003f66130 */
[----:B------:R-:W-:Y:S01]  /*66330*/  IMAD R52, R77, R37, RZ ;  /* 0x000000254d347224 */ /* 0x000fe200078e02ff */
[----:B------:R-:W-:Y:S01]  /*66340*/  ISETP.GE.U32.AND P6, PT, R5, R46, PT ;  /* 0x0000002e0500720c */ /* 0x000fe20003fc6070 */
[----:B------:R-:W-:Y:S01]  /*66350*/  IMAD.X R34, RZ, RZ, R32, P0 ;  /* 0x000000ffff227224 */ /* 0x000fe200000e0620 */
[----:B------:R-:W-:Y:S01]  /*66360*/  ISETP.GE.U32.AND P0, PT, R50, R38, PT ;  /* 0x000000263200720c */ /* 0x000fe20003f06070 */
[----:B------:R-:W-:Y:S01]  /*66370*/  IMAD.MOV.U32 R38, RZ, RZ, R49 ;  /* 0x000000ffff267224 */ /* 0x000fe200078e0031 */
[----:B------:R-:W-:Y:S01]  /*66380*/  SEL R45, RZ, 0x1, P1 ;  /* 0x00000001ff2d7807 */ /* 0x000fe20000800000 */
[----:B------:R-:W-:Y:S01]  /*66390*/  IMAD.MOV.U32 R46, RZ, RZ, R41 ;  /* 0x000000ffff2e7224 */ /* 0x000fe200078e0029 */
[----:B------:R-:W-:Y:S01]  /*663a0*/  ISETP.GE.U32.AND.EX P6, PT, R34, R32, PT, P6 ;  /* 0x000000202200720c */ /* 0x000fe20003fc6160 */
[----:B------:R-:W-:Y:S01]  /*663b0*/  IMAD.WIDE.U32.X R38, RZ, R40, R38, P4 ;  /* 0x00000028ff267225 */ /* 0x000fe200020e0426 */
[----:B------:R-:W-:-:S02]  /*663c0*/  ISETP.GE.U32.AND.EX P0, PT, R44, R51, PT, P0 ;  /* 0x000000332c00720c */ /* 0x000fc40003f06100 */
[----:B------:R-:W-:Y:S01]  /*663d0*/  ISETP.LT.U32.OR.EX P5, PT, R32, R33, !P6, P5 ;  /* 0x000000212000720c */ /* 0x000fe200077a1550 */
[----:B------:R-:W-:Y:S01]  /*663e0*/  IMAD.WIDE.U32 R32, R44, 0x3d1, RZ ;  /* 0x000003d12c207825 */ /* 0x000fe200078e00ff */
[----:B------:R-:W-:Y:S02]  /*663f0*/  SEL R41, RZ, 0x1, P3 ;  /* 0x00000001ff297807 */ /* 0x000fe40001800000 */
[----:B------:R-:W-:Y:S01]  /*66400*/  SEL R51, RZ, 0x1, P0 ;  /* 0x00000001ff337807 */ /* 0x000fe20000000000 */
[----:B------:R-:W-:-:S04]  /*66410*/  IMAD.WIDE.U32 R48, R50, 0x3d1, RZ ;  /* 0x000003d132307825 */ /* 0x000fc800078e00ff */
[----:B------:R-:W-:Y:S01]  /*66420*/  IMAD.WIDE.U32.X R46, R74, R63, R46, P2 ;  /* 0x0000003f4a2e7225 */ /* 0x000fe200010e042e */
[----:B------:R-:W-:-:S03]  /*66430*/  IADD3 R38, P0, P2, R48, R38, R41 ;  /* 0x0000002630267210 */ /* 0x000fc60007a1e029 */
[----:B------:R-:W-:Y:S01]  /*66440*/  IMAD.WIDE.U32 R32, P1, RZ, R50, R32 ;  /* 0x00000032ff207225 */ /* 0x000fe20007820020 */
[----:B------:R-:W-:-:S03]  /*66450*/  IADD3 R45, P4, P6, R51, R46, R45 ;  /* 0x0000002e332d7210 */ /* 0x000fc60007e9e02d */
[----:B------:R-:W-:Y:S01]  /*66460*/  IMAD.X R41, RZ, RZ, RZ, P1 ;  /* 0x000000ffff297224 */ /* 0x000fe200008e06ff */
[C---:B------:R-:W-:Y:S02]  /*66470*/  ISETP.GE.U32.AND P1, PT, R38.reuse, R48, PT ;  /* 0x000000302600720c */ /* 0x040fe40003f26070 */
[----:B------:R-:W-:Y:S02]  /*66480*/  IADD3 R48, P3, PT, R49, R32, RZ ;  /* 0x0000002031307210 */ /* 0x000fe40007f7e0ff */
[----:B------:R-:W-:Y:S02]  /*66490*/  IADD3.X R46, PT, PT, RZ, R47, RZ, P4, P6 ;  /* 0x0000002fff2e7210 */ /* 0x000fe400027ec4ff */
[----:B------:R-:W-:Y:S01]  /*664a0*/  IADD3 R51, P4, PT, R38, R40, RZ ;  /* 0x0000002826337210 */ /* 0x000fe20007f9e0ff */
[----:B------:R-:W-:Y:S01]  /*664b0*/  IMAD.MOV.U32 R40, RZ, RZ, R33 ;  /* 0x000000ffff287224 */ /* 0x000fe200078e0021 */
[----:B------:R-:W-:Y:S01]  /*664c0*/  SEL R49, RZ, 0x1, !P5 ;  /* 0x00000001ff317807 */ /* 0x000fe20006800000 */
[----:B------:R-:W-:Y:S01]  /*664d0*/  IMAD.WIDE.U32 R32, R46, 0x3d1, RZ ;  /* 0x000003d12e207825 */ /* 0x000fe200078e00ff */
[----:B------:R-:W-:-:S02]  /*664e0*/  IADD3.X R47, PT, PT, R48, R39, RZ, P0, P2 ;  /* 0x00000027302f7210 */ /* 0x000fc400007e44ff */
[----:B------:R-:W-:Y:S01]  /*664f0*/  IADD3 R49, P5, PT, R51, R49, RZ ;  /* 0x0000003133317210 */ /* 0x000fe20007fbe0ff */
[----:B------:R-:W-:Y:S01]  /*66500*/  IMAD.WIDE.U32.X R40, RZ, R44, R40, P3 ;  /* 0x0000002cff287225 */ /* 0x000fe200018e0428 */
[----:B------:R-:W-:Y:S02]  /*66510*/  ISETP.GE.U32.AND.EX P1, PT, R47, R48, PT, P1 ;  /* 0x000000302f00720c */ /* 0x000fe40003f26110 */
        /* <DEDUP_REMOVED lines=85> */
.L_x_407:
[----:B------:R-:W-:Y:S05]  /*66a70*/  BSYNC.RECONVERGENT B0 ;  /* 0x0000000000007941 */ /* 0x000fea0003800200 */
.L_x_406:
        /* <DEDUP_REMOVED lines=55> */
.L_x_409:
        /* <DEDUP_REMOVED lines=29> */
[----:B------:R-:W-:Y:S01]  /*66fc0*/  IADD3 R46, P2, PT, R48, R31, RZ ;  /* 0x0000001f302e7210 */ /* 0x000fe20007f5e0ff */
[----:B------:R-:W-:Y:S01]  /*66fd0*/  IMAD.X R44, R49, 0x1, R44, P0 ;  /* 0x00000001312c7824 */ /* 0x000fe200000e062c */
[----:B------:R-:W-:-:S03]  /*66fe0*/  ISETP.NE.OR.EX P3, PT, R67, -0x1, !P3, P4 ;  /* 0xffffffff4300780c */ /* 0x000fc60005f65740 */
[----:B------:R-:W-:Y:S01]  /*66ff0*/  IMAD.X R48, R48, 0x1, R6, P2 ;  /* 0x0000000130307824 */ /* 0x000fe200010e0606 */
[----:B------:R-:W-:Y:S01]  /*67000*/  SEL R34, RZ, 0xffffffff, !P3 ;  /* 0xffffffffff227807 */ /* 0x000fe20005800000 */
[----:B------:R-:W-:Y:S02]  /*67010*/  IMAD.MOV.U32 R6, RZ, RZ, R33 ;  /* 0x000000ffff067224 */ /* 0x000fe400078e0021 */
[----:B------:R-:W-:Y:S01]  /*67020*/  IMAD.MOV.U32 R31, RZ, RZ, R44 ;  /* 0x000000ffff1f7224 */ /* 0x000fe200078e002c */
[----:B------:R-:W-:Y:S01]  /*67030*/  IADD3 R5, P3, PT, R34, R5, RZ ;  /* 0x0000000522057210 */ /* 0x000fe20007f7e0ff */
[----:B------:R-:W-:-:S03]  /*67040*/  IMAD.MOV.U32 R33, RZ, RZ, R48 ;  /* 0x000000ffff217224 */ /* 0x000fc600078e0030 */
[----:B------:R-:W-:Y:S01]  /*67050*/  ISETP.NE.U32.AND P0, PT, R5, RZ, PT ;  /* 0x000000ff0500720c */ /* 0x000fe20003f05070 */
[----:B------:R-:W-:Y:S01]  /*67060*/  IMAD.X R40, R34, 0x1, R40, P3 ;  /* 0x0000000122287824 */ /* 0x000fe200018e0628 */
[----:B------:R-:W-:-:S04]  /*67070*/  IADD3 R34, P3, PT, R47, R45, RZ ;  /* 0x0000002d2f227210 */ /* 0x000fc80007f7e0ff */
        /* <DEDUP_REMOVED lines=16> */
.L_x_412:
[----:B------:R-:W-:Y:S05]  /*67180*/  BSYNC.RELIABLE B1 ;  /* 0x0000000000017941 */ /* 0x000fea0003800100 */
.L_x_411:
        /* <DEDUP_REMOVED lines=28> */
[----:B------:R-:W-:Y:S02]  /*67350*/  IADD3 R45, P3, PT, R34, R45, RZ ;  /* 0x0000002d222d7210 */ /* 0x000fe40007f7e0ff */
[----:B------:R-:W-:-:S03]  /*67360*/  SEL R49, RZ, 0x1, !P0 ;  /* 0x00000001ff317807 */ /* 0x000fc60004000000 */
[----:B------:R-:W-:Y:S01]  /*67370*/  IMAD.X R44, R34, 0x1, R44, P3 ;  /* 0x00000001222c7824 */ /* 0x000fe200018e062c */
[----:B------:R-:W-:Y:S02]  /*67380*/  ISETP.NE.U32.AND P0, PT, R5, R49, PT ;  /* 0x000000310500720c */ /* 0x000fe40003f05070 */
[----:B------:R-:W-:Y:S01]  /*67390*/  IADD3 R34, P3, PT, R46, R33, RZ ;  /* 0x000000212e227210 */ /* 0x000fe20007f7e0ff */
[----:B------:R-:W-:Y:S01]  /*673a0*/  IMAD.X R33, R47, 0x1, R6, P2 ;  /* 0x000000012f217824 */ /* 0x000fe200010e0606 */
[----:B------:R-:W-:Y:S01]  /*673b0*/  ISETP.NE.AND.EX P0, PT, R40, RZ, PT, P0 ;  /* 0x000000ff2800720c */ /* 0x000fe20003f05300 */
[----:B------:R-:W-:Y:S01]  /*673c0*/  IMAD.MOV.U32 R6, RZ, RZ, R45 ;  /* 0x000000ffff067224 */ /* 0x000fe200078e002d */
[----:B------:R-:W-:Y:S01]  /*673d0*/  IADD3 R5, P1, PT, R38, 0x7a2, RZ ;  /* 0x000007a226057810 */ /* 0x000fe20007f3e0ff */
[----:B------:R-:W-:Y:S02]  /*673e0*/  IMAD.X R46, R46, 0x1, R32, P3 ;  /* 0x000000012e2e7824 */ /* 0x000fe400018e0620 */
[----:B------:R-:W-:Y:S01]  /*673f0*/  IMAD.MOV.U32 R31, RZ, RZ, R44 ;  /* 0x000000ffff1f7224 */ /* 0x000fe200078e002c */
[----:B------:R-:W-:Y:S01]  /*67400*/  IADD3.X R40, PT, PT, R41, 0x2, RZ, P1, !PT ;  /* 0x0000000229287810 */ /* 0x000fe20000ffe4ff */
[----:B------:R-:W-:-:S02]  /*67410*/  IMAD.MOV.U32 R32, RZ, RZ, R48 ;  /* 0x000000ffff207224 */ /* 0x000fc400078e0030 */
[----:B------:R-:W-:-:S04]  /*67420*/  IMAD.MOV.U32 R67, RZ, RZ, R46 ;  /* 0x000000ffff437224 */ /* 0x000fc800078e002e */
        /* <DEDUP_REMOVED lines=17> */
.L_x_414:
[----:B------:R-:W-:Y:S05]  /*67540*/  BSYNC.RELIABLE B1 ;  /* 0x0000000000017941 */ /* 0x000fea0003800100 */
.L_x_413:
        /* <DEDUP_REMOVED lines=23> */
[----:B------:R-:W-:-:S03]  /*676c0*/  IADD3 R34, P2, P3, R34, 0x1, R44 ;  /* 0x0000000122227810 */ /* 0x000fc60007b5e02c */
[----:B------:R-:W-:Y:S01]  /*676d0*/  IMAD.X R5, R33, 0x1, R5, P0 ;  /* 0x0000000121057824 */ /* 0x000fe200000e0605 */
[----:B------:R-:W-:Y:S01]  /*676e0*/  IADD3.X R67, PT, PT, R67, RZ, R44, P2, P3 ;  /* 0x000000ff43437210 */ /* 0x000fe200017e642c */
[----:B------:R-:W-:Y:S02]  /*676f0*/  IMAD.X R33, R40, 0x1, R6, P1 ;  /* 0x0000000128217824 */ /* 0x000fe400008e0606 */
[----:B------:R-:W-:Y:S02]  /*67700*/  IMAD.MOV.U32 R6, RZ, RZ, R39 ;  /* 0x000000ffff067224 */ /* 0x000fe400078e0027 */
[----:B------:R-:W-:-:S07]  /*67710*/  IMAD.MOV.U32 R31, RZ, RZ, R5 ;  /* 0x000000ffff1f7224 */ /* 0x000fce00078e0005 */
.L_x_410:
[----:B------:R-:W-:Y:S05]  /*67720*/  BSYNC.RECONVERGENT B0 ;  /* 0x0000000000007941 */ /* 0x000fea0003800200 */
.L_x_408:
[----:B------:R-:W-:Y:S05]  /*67730*/  WARPSYNC.ALL ;  /* 0x0000000000007948 */ /* 0x000fea0003800000 */
[----:B------:R-:W-:Y:S01]  /*67740*/  UMOV UR4, URZ ;  /* 0x000000ff00047c82 */ /* 0x000fe20008000000 */
[----:B------:R-:W-:-:S05]  /*67750*/  UMOV UR5, URZ ;  /* 0x000000ff00057c82 */ /* 0x000fca0008000000 */
.L_x_424:
        /* <DEDUP_REMOVED lines=10> */
[----:B------:R-:W-:-:S03]  /*67800*/  SEL R38, R33, R42, !P0 ;  /* 0x0000002a21267207 */ /* 0x000fc60004000000 */
[----:B------:R-:W-:-:S04]  /*67810*/  IMAD.WIDE.U32 R40, P1, R65, R37, R40 ;  /* 0x0000002541287225 */ /* 0x000fc80007820028 */
[----:B------:R-:W-:Y:S01]  /*67820*/  IMAD.X R49, RZ, RZ, RZ, P1 ;  /* 0x000000ffff317224 */ /* 0x000fe200008e06ff */
[----:B------:R-:W-:Y:S01]  /*67830*/  IADD3 RZ, P1, PT, R39, R40, RZ ;  /* 0x0000002827ff7210 */ /* 0x000fe20007f3e0ff */
[----:B------:R-:W-:Y:S01]  /*67840*/  IMAD.MOV.U32 R48, RZ, RZ, R41 ;  /* 0x000000ffff307224 */ /* 0x000fe200078e0029 */
[----:B------:R-:W-:Y:S01]  /*67850*/  SEL R39, R32, R36, !P0 ;  /* 0x0000002420277207 */ /* 0x000fe20004000000 */
[----:B------:R-:W-:Y:S02]  /*67860*/  IMAD R36, R38, R37, RZ ;  /* 0x0000002526247224 */ /* 0x000fe400078e02ff */
[----:B------:R-:W-:-:S04]  /*67870*/  IMAD.WIDE.U32.X R48, R65, R35, R48, P1 ;  /* 0x0000002341307225 */ /* 0x000fc800008e0430 */
[----:B------:R-:W-:-:S04]  /*67880*/  IMAD.WIDE.U32 R44, R35, R39, RZ ;  /* 0x00000027232c7225 */ /* 0x000fc800078e00ff */
[----:B------:R-:W-:-:S04]  /*67890*/  IMAD.WIDE.U32 R50, R39, R37, RZ ;  /* 0x0000002527327225 */ /* 0x000fc800078e00ff */
[----:B------:R-:W-:Y:S01]  /*678a0*/  IMAD R36, R39, R35, R36 ;  /* 0x0000002327247224 */ /* 0x000fe200078e0224 */
[----:B------:R-:W-:Y:S01]  /*678b0*/  IADD3 R5, P1, PT, R48, R50, RZ ;  /* 0x0000003230057210 */ /* 0x000fe20007f3e0ff */
[----:B------:R-:W-:-:S04]  /*678c0*/  IMAD.WIDE.U32 R42, R35, R62, RZ ;  /* 0x0000003e232a7225 */ /* 0x000fc800078e00ff */
        /* <DEDUP_REMOVED lines=9> */
[----:B------:R-:W-:-:S04]  /*67960*/  IMAD.WIDE.U32 R42, P4, R63, R37, R42 ;  /* 0x000000253f2a7225 */ /* 0x000fc8000788002a */
[----:B------:R-:W-:Y:S01]  /*67970*/  IMAD.MOV.U32 R50, RZ, RZ, R45 ;  /* 0x000000ffff327224 */ /* 0x000fe200078e002d */
[----:B------:R-:W-:Y:S01]  /*67980*/  IADD3 RZ, P1, PT, R47, R42, RZ ;  /* 0x0000002a2fff7210 */ /* 0x000fe20007f3e0ff */
[----:B------:R-:W-:Y:S01]  /*67990*/  IMAD.WIDE.U32 R40, R35, R37, RZ ;  /* 0x0000002523287225 */ /* 0x000fe200078e00ff */
[----:B------:R-:W-:-:S03]  /*679a0*/  SEL R42, RZ, 0x1, P0 ;  /* 0x00000001ff2a7807 */ /* 0x000fc60000000000 */
[-C--:B------:R-:W-:Y:S02]  /*679b0*/  IMAD R36, R63, R37.reuse, RZ ;  /* 0x000000253f247224 */ /* 0x080fe400078e02ff */
[----:B------:R-:W-:-:S04]  /*679c0*/  IMAD.WIDE.U32 R46, R62, R37, RZ ;  /* 0x000000253e2e7225 */ /* 0x000fc800078e00ff */
[----:B------:R-:W-:-:S04]  /*679d0*/  IMAD.WIDE.U32.X R50, R38, R35, R50, P2 ;  /* 0x0000002326327225 */ /* 0x000fc800010e0432 */
[----:B------:R-:W-:Y:S01]  /*679e0*/  IMAD.WIDE.U32 R58, R65, R39, RZ ;  /* 0x00000027413a7225 */ /* 0x000fe200078e00ff */
[----:B------:R-:W-:-:S03]  /*679f0*/  IADD3 R50, P2, P5, R46, R50, R42 ;  /* 0x000000322e327210 */ /* 0x000fc60007d5e02a */
[----:B------:R-:W-:Y:S02]  /*67a00*/  IMAD R36, R62, R35, R36 ;  /* 0x000000233e247224 */ /* 0x000fe400078e0224 */
[----:B------:R-:W-:-:S04]  /*67a10*/  IMAD.WIDE.U32 R48, R37, R37, RZ ;  /* 0x0000002525307225 */ /* 0x000fc800078e00ff */
[----:B------:R-:W-:-:S04]  /*67a20*/  IMAD.WIDE.U32 R40, P3, R37, R35, R40 ;  /* 0x0000002325287225 */ /* 0x000fc80007860028 */
[----:B------:R-:W-:Y:S01]  /*67a30*/  IMAD R42, R65, R37, RZ ;  /* 0x00000025412a7224 */ /* 0x000fe200078e02ff */
[----:B------:R-:W-:Y:S01]  /*67a40*/  IADD3 RZ, P6, PT, R49, R40, RZ ;  /* 0x0000002831ff7210 */ /* 0x000fe20007fde0ff */
[----:B------:R-:W-:Y:S02]  /*67a50*/  IMAD.IADD R36, R47, 0x1, R36 ;  /* 0x000000012f247824 */ /* 0x000fe400078e0224 */
[----:B------:R-:W-:-:S03]  /*67a60*/  IMAD.WIDE.U32 R44, R66, R39, RZ ;  /* 0x00000027422c7225 */ /* 0x000fc600078e00ff */
[----:B------:R-:W-:Y:S01]  /*67a70*/  IADD3.X R51, PT, PT, R36, R51, RZ, P2, P5 ;  /* 0x0000003324337210 */ /* 0x000fe200017ea4ff */
[----:B------:R-:W-:-:S04]  /*67a80*/  IMAD.WIDE.U32 R58, P0, R38, R66, R58 ;  /* 0x00000042263a7225 */ /* 0x000fc8000780003a */
[----:B------:R-:W-:Y:S01]  /*67a90*/  IMAD.X R47, RZ, RZ, RZ, P3 ;  /* 0x000000ffff2f7224 */ /* 0x000fe200018e06ff */
[----:B------:R-:W-:Y:S01]  /*67aa0*/  ISETP.GE.U32.AND P3, PT, R50, R46, PT ;  /* 0x0000002e3200720c */ /* 0x000fe20003f66070 */
[C---:B------:R-:W-:Y:S01]  /*67ab0*/  IMAD.WIDE.U32 R48, R66.reuse, R37, RZ ;  /* 0x0000002542307225 */ /* 0x040fe200078e00ff */
[----:B------:R-:W-:Y:S02]  /*67ac0*/  IADD3 RZ, P5, PT, R45, R58, RZ ;  /* 0x0000003a2dff7210 */ /* 0x000fe40007fbe0ff */
[----:B------:R-:W-:Y:S01]  /*67ad0*/  ISETP.GE.U32.AND.EX P3, PT, R51, R36, PT, P3 ;  /* 0x000000243300720c */ /* 0x000fe20003f66130 */
[C---:B------:R-:W-:Y:S02]  /*67ae0*/  IMAD R42, R66.reuse, R35, R42 ;  /* 0x00000023422a7224 */ /* 0x040fe400078e022a */
[----:B------:R-:W-:Y:S02]  /*67af0*/  IMAD.MOV.U32 R46, RZ, RZ, R41 ;  /* 0x000000ffff2e7224 */ /* 0x000fe400078e0029 */
[----:B------:R-:W-:-:S04]  /*67b00*/  IMAD.WIDE.U32 R52, R66, R62, RZ ;  /* 0x0000003e42347225 */ /* 0x000fc800078e00ff */
[----:B------:R-:W-:Y:S02]  /*67b10*/  IMAD.IADD R52, R49, 0x1, R42 ;  /* 0x0000000131347824 */ /* 0x000fe400078e022a */
[----:B------:R-:W-:-:S04]  /*67b20*/  IMAD.WIDE.U32 R54, R65, R62, RZ ;  /* 0x0000003e41367225 */ /* 0x000fc800078e00ff */
[----:B------:R-:W-:Y:S02]  /*67b30*/  IMAD.X R45, RZ, RZ, RZ, P4 ;  /* 0x000000ffff2d7224 */ /* 0x000fe400020e06ff */
[----:B------:R-:W-:-:S04]  /*67b40*/  IMAD.WIDE.U32.X R46, R35, R35, R46, P6 ;  /* 0x00000023232e7225 */ /* 0x000fc800030e042e */
[C---:B------:R-:W-:Y:S01]  /*67b50*/  IMAD.SHL.U32 R49, R48.reuse, 0x2, RZ ;  /* 0x0000000230317824 */ /* 0x040fe200078e00ff */
[----:B------:R-:W-:Y:S01]  /*67b60*/  SHF.L.U64.HI R48, R48, 0x1, R52 ;  /* 0x0000000130307819 */ /* 0x000fe20000010234 */
[----:B------:R-:W-:Y:S01]  /*67b70*/  IMAD.MOV.U32 R44, RZ, RZ, R43 ;  /* 0x000000ffff2c7224 */ /* 0x000fe200078e002b */
[----:B------:R-:W-:Y:S01]  /*67b80*/  SHF.L.W.U32.HI R52, R52, 0x1, R5 ;  /* 0x0000000134347819 */ /* 0x000fe20000010e05 */
[----:B------:R-:W-:Y:S01]  /*67b90*/  IMAD.WIDE.U32 R54, P2, R63, R66, R54 ;  /* 0x000000423f367225 */ /* 0x000fe20007840036 */
[----:B------:R-:W-:-:S03]  /*67ba0*/  IADD3 R36, P6, PT, R49, R46, RZ ;  /* 0x0000002e31247210 */ /* 0x000fc60007fde0ff */
[----:B------:R-:W-:Y:S01]  /*67bb0*/  IMAD.WIDE.U32.X R42, R63, R35, R44, P1 ;  /* 0x000000233f2a7225 */ /* 0x000fe200008e042c */
[----:B------:R-:W-:Y:S02]  /*67bc0*/  SEL R44, RZ, 0x1, P3 ;  /* 0x00000001ff2c7807 */ /* 0x000fe40001800000 */
[----:B------:R-:W-:Y:S01]  /*67bd0*/  IADD3 RZ, P4, PT, R53, R54, RZ ;  /* 0x0000003635ff7210 */ /* 0x000fe20007f9e0ff */
[----:B------:R-:W-:Y:S01]  /*67be0*/  IMAD.WIDE.U32 R56, R65, R66, RZ ;  /* 0x0000004241387225 */ /* 0x000fe200078e00ff */
[----:B------:R-:W-:Y:S02]  /*67bf0*/  IADD3 R44, P1, PT, R44, R42, RZ ;  /* 0x0000002a2c2c7210 */ /* 0x000fe40007f3e0ff */
[----:B------:R-:W-:Y:S01]  /*67c00*/  ISETP.GE.U32.AND P3, PT, R36, R49, PT ;  /* 0x000000312400720c */ /* 0x000fe20003f66070 */
[----:B------:R-:W-:Y:S01]  /*67c10*/  IMAD.X R35, R48, 0x1, R47, P6 ;  /* 0x0000000130237824 */ /* 0x000fe200030e062f */
[----:B------:R-:W-:Y:S01]  /*67c20*/  SHF.L.W.U32.HI R53, R5, 0x1, R64 ;  /* 0x0000000105357819 */ /* 0x000fe20000010e40 */
[----:B------:R-:W-:-:S02]  /*67c30*/  IMAD.X R45, RZ, RZ, R43, P1 ;  /* 0x000000ffff2d7224 */ /* 0x000fc400008e062b */
[----:B------:R-:W-:Y:S01]  /*67c40*/  IMAD.WIDE.U32 R42, R66, R66, RZ ;  /* 0x00000042422a7225 */ /* 0x000fe200078e00ff */
[----:B------:R-:W-:-:S03]  /*67c50*/  ISETP.GE.U32.AND.EX P3, PT, R35, R48, PT, P3 ;  /* 0x000000302300720c */ /* 0x000fc60003f66130 */
[----:B------:R-:W-:Y:S01]  /*67c60*/  IMAD.WIDE.U32 R56, P1, R66, R65, R56 ;  /* 0x0000004142387225 */ /* 0x000fe20007820038 */
[----:B------:R-:W-:-:S03]  /*67c70*/  SEL R5, RZ, 0x1, P3 ;  /* 0x00000001ff057807 */ /* 0x000fc60001800000 */
[----:B------:R-:W-:Y:S01]  /*67c80*/  IMAD R48, R38, R66, RZ ;  /* 0x0000004226307224 */ /* 0x000fe200078e02ff */
[----:B------:R-:W-:Y:S01]  /*67c90*/  IADD3 RZ, P3, PT, R43, R56, RZ ;  /* 0x000000382bff7210 */ /* 0x000fe20007f7e0ff */
[----:B------:R-:W-:-:S04]  /*67ca0*/  IMAD.WIDE.U32 R60, R66, R66, R52 ;  /* 0x00000042423c7225 */ /* 0x000fc800078e0034 */
[----:B------:R-:W-:Y:S01]  /*67cb0*/  IMAD.WIDE.U32 R46, R39, R66, R50 ;  /* 0x00000042272e7225 */ /* 0x000fe200078e0032 */
[----:B------:R-:W-:-:S03]  /*67cc0*/  IADD3 R5, P6, PT, R5, R60, RZ ;  /* 0x0000003c05057210 */ /* 0x000fc60007fde0ff */
[----:B------:R-:W-:Y:S01]  /*67cd0*/  IMAD R54, R39, R65, R48 ;  /* 0x0000004127367224 */ /* 0x000fe200078e0230 */
[----:B------:R-:W-:Y:S01]  /*67ce0*/  SHF.L.W.U32.HI R64, R64, 0x1, R46 ;  /* 0x0000000140407819 */ /* 0x000fe20000010e2e */
[----:B------:R-:W-:Y:S01]  /*67cf0*/  IMAD.X R43, RZ, RZ, RZ, P0 ;  /* 0x000000ffff2b7224 */ /* 0x000fe200000e06ff */
[----:B------:R-:W-:Y:S01]  /*67d00*/  ISETP.LT.U32.AND P0, PT, R60, R52, PT ;  /* 0x000000343c00720c */ /* 0x000fe20003f01070 */
[----:B------:R-:W-:Y:S02]  /*67d10*/  IMAD.IADD R52, R56, 0x1, R61 ;  /* 0x0000000138347824 */ /* 0x000fe400078e023d */
[----:B------:R-:W-:Y:S01]  /*67d20*/  IMAD.X R61, RZ, RZ, RZ, P1 ;  /* 0x000000ffff3d7224 */ /* 0x000fe200008e06ff */
[----:B------:R-:W-:Y:S01]  /*67d30*/  ISETP.GE.U32.AND P1, PT, R46, R50, PT ;  /* 0x000000322e00720c */ /* 0x000fe20003f26070 */
[----:B------:R-:W-:Y:S02]  /*67d40*/  IMAD.IADD R54, R47, 0x1, R54 ;  /* 0x000000012f367824 */ /* 0x000fe400078e0236 */
[----:B------:R-:W-:Y:S01]  /*67d50*/  IMAD.X R49, RZ, RZ, RZ, P2 ;  /* 0x000000ffff317224 */ /* 0x000fe200010e06ff */
[----:B------:R-:W-:Y:S01]  /*67d60*/  ISETP.GE.U32.AND P2, PT, R5, R60, PT ;  /* 0x0000003c0500720c */ /* 0x000fe20003f46070 */
[----:B------:R-:W-:Y:S01]  /*67d70*/  IMAD.MOV.U32 R42, RZ, RZ, R59 ;  /* 0x000000ffff2a7224 */ /* 0x000fe200078e003b */
[----:B------:R-:W-:Y:S01]  /*67d80*/  ISETP.GE.U32.AND.EX P1, PT, R54, R51, PT, P1 ;  /* 0x000000333600720c */ /* 0x000fe20003f26110 */
[----:B------:R-:W-:Y:S01]  /*67d90*/  IMAD.X R58, RZ, RZ, R52, P6 ;  /* 0x000000ffff3a7224 */ /* 0x000fe200030e0634 */
[----:B------:R-:W-:Y:S01]  /*67da0*/  SHF.L.W.U32.HI R56, R46, 0x1, R54 ;  /* 0x000000012e387819 */ /* 0x000fe20000010e36 */
[----:B------:R-:W-:-:S02]  /*67db0*/  IMAD R47, R63, R66, RZ ;  /* 0x000000423f2f7224 */ /* 0x000fc400078e02ff */
[----:B------:R-:W-:Y:S01]  /*67dc0*/  IMAD.MOV.U32 R48, RZ, RZ, R55 ;  /* 0x000000ffff307224 */ /* 0x000fe200078e0037 */
[----:B------:R-:W-:Y:S01]  /*67dd0*/  ISETP.GE.U32.AND.EX P2, PT, R58, R52, PT, P2 ;  /* 0x000000343a00720c */ /* 0x000fe20003f46120 */
[----:B------:R-:W-:Y:S01]  /*67de0*/  IMAD.MOV.U32 R60, RZ, RZ, R57 ;  /* 0x000000ffff3c7224 */ /* 0x000fe200078e0039 */
[----:B------:R-:W-:Y:S01]  /*67df0*/  SEL R55, RZ, 0x1, P1 ;  /* 0x00000001ff377807 */ /* 0x000fe20000800000 */
[----:B------:R-:W-:Y:S01]  /*67e00*/  IMAD.WIDE.U32 R50, R62, R66, R44 ;  /* 0x000000423e327225 */ /* 0x000fe200078e002c */
[----:B------:R-:W-:-:S03]  /*67e10*/  ISETP.LT.U32.OR.EX P0, PT, R52, R53, !P2, P0 ;  /* 0x000000353400720c */ /* 0x000fc60005701500 */
[----:B------:R-:W-:Y:S01]  /*67e20*/  IMAD.WIDE.U32.X R42, R38, R65, R42, P5 ;  /* 0x00000041262a7225 */ /* 0x000fe200028e042a */
[----:B------:R-:W-:-:S03]  /*67e30*/  ISETP.GE.U32.AND P2, PT, R50, R44, PT ;  /* 0x0000002c3200720c */ /* 0x000fc60003f46070 */
[-C--:B------:R-:W-:Y:S02]  /*67e40*/  IMAD R47, R62, R65.reuse, R47 ;  /* 0x000000413e2f7224 */ /* 0x080fe400078e022f */
[----:B------:R-:W-:Y:S01]  /*67e50*/  IMAD.WIDE.U32.X R60, R65, R65, R60, P3 ;  /* 0x00000041413c7225 */ /* 0x000fe200018e043c */
[----:B------:R-:W-:-:S03]  /*67e60*/  IADD3 R55, P3, P6, R50, R42, R55 ;  /* 0x0000002a32377210 */ /* 0x000fc60007e7e037 */
[----:B------:R-:W-:Y:S01]  /*67e70*/  IMAD.WIDE.U32 R52, R38, R62, RZ ;  /* 0x0000003e26347225 */ /* 0x000fe200078e00ff */
[----:B------:R-:W-:-:S03]  /*67e80*/  ISETP.GE.U32.AND P1, PT, R55, R50, PT ;  /* 0x000000323700720c */ /* 0x000fc60003f26070 */
[----:B------:R-:W-:Y:S02]  /*67e90*/  IMAD.IADD R44, R51, 0x1, R47 ;  /* 0x00000001332c7824 */ /* 0x000fe400078e022f */
[----:B------:R-:W-:Y:S01]  /*67ea0*/  IMAD.WIDE.U32 R50, R39, R62, RZ ;  /* 0x0000003e27327225 */ /* 0x000fe200078e00ff */
[----:B------:R-:W-:Y:S02]  /*67eb0*/  IADD3 R50, P5, PT, R64, R60, RZ ;  /* 0x0000003c40327210 */ /* 0x000fe40007fbe0ff */
[C---:B------:R-:W-:Y:S01]  /*67ec0*/  IADD3.X R60, PT, PT, R44.reuse, R43, RZ, P3, P6 ;  /* 0x0000002b2c3c7210 */ /* 0x040fe20001fec4ff */
[C---:B------:R-:W-:Y:S01]  /*67ed0*/  IMAD.WIDE.U32.X R48, R63.reuse, R65, R48, P4 ;  /* 0x000000413f307225 */ /* 0x040fe200020e0430 */
[----:B------:R-:W-:Y:S02]  /*67ee0*/  ISETP.GE.U32.AND.EX P2, PT, R44, R45, PT, P2 ;  /* 0x0000002d2c00720c */ /* 0x000fe40003f46120 */
[----:B------:R-:W-:Y:S01]  /*67ef0*/  ISETP.GE.U32.AND.EX P1, PT, R60, R44, PT, P1 ;  /* 0x0000002c3c00720c */ /* 0x000fe20003f26110 */
[----:B------:R-:W-:-:S03]  /*67f00*/  IMAD.WIDE.U32 R52, P4, R63, R39, R52 ;  /* 0x000000273f347225 */ /* 0x000fc60007880034 */
[----:B------:R-:W-:Y:S01]  /*67f10*/  SEL R46, RZ, 0x1, P1 ;  /* 0x00000001ff2e7807 */ /* 0x000fe20000800000 */
[-C--:B------:R-:W-:Y:S01]  /*67f20*/  IMAD.WIDE.U32 R42, R38, R39.reuse, RZ ;  /* 0x00000027262a7225 */ /* 0x080fe200078e00ff */
[----:B------:R-:W-:Y:S02]  /*67f30*/  IADD3 RZ, P3, PT, R51, R52, RZ ;  /* 0x0000003433ff7210 */ /* 0x000fe40007f7e0ff */
[----:B------:R-:W-:Y:S01]  /*67f40*/  SEL R52, RZ, 0x1, !P0 ;  /* 0x00000001ff347807 */ /* 0x000fe20004000000 */
[C---:B------:R-:W-:Y:S01]  /*67f50*/  IMAD.WIDE.U32 R44, R39.reuse, R39, RZ ;  /* 0x00000027272c7225 */ /* 0x040fe200078e00ff */
[----:B------:R-:W-:Y:S02]  /*67f60*/  SEL R44, RZ, 0x1, P2 ;  /* 0x00000001ff2c7807 */ /* 0x000fe40001000000 */
[----:B------:R-:W-:Y:S01]  /*67f70*/  IADD3 R52, P0, PT, R50, R52, RZ ;  /* 0x0000003432347210 */ /* 0x000fe20007f1e0ff */
[----:B------:R-:W-:Y:S01]  /*67f80*/  IMAD.X R61, R56, 0x1, R61, P5 ;  /* 0x00000001383d7824 */ /* 0x000fe200028e063d */
[----:B------:R-:W-:Y:S01]  /*67f90*/  IADD3 R44, P1, P2, R46, R48, R44 ;  /* 0x000000302e2c7210 */ /* 0x000fe20007a3e02c */
[----:B------:R-:W-:Y:S01]  /*67fa0*/  IMAD.WIDE.U32 R42, P5, R39, R38, R42 ;  /* 0x00000026272a7225 */ /* 0x000fe200078a002a */
[----:B------:R-:W-:-:S03]  /*67fb0*/  SHF.L.W.U32.HI R48, R54, 0x1, R55 ;  /* 0x0000000136307819 */ /* 0x000fc60000010e37 */
[----:B------:R-:W-:Y:S01]  /*67fc0*/  IMAD.X R59, RZ, RZ, R61, P0 ;  /* 0x000000ffff3b7224 */ /* 0x000fe200000e063d */
[----:B------:R-:W-:Y:S01]  /*67fd0*/  IADD3 RZ, P6, PT, R45, R42, RZ ;  /* 0x0000002a2dff7210 */ /* 0x000fe20007fde0ff */
[----:B------:R-:W-:Y:S01]  /*67fe0*/  IMAD.WIDE.U32 R46, R63, R62, RZ ;  /* 0x0000003e3f2e7225 */ /* 0x000fe200078e00ff */
[----:B------:R-:W-:Y:S02]  /*67ff0*/  IADD3.X R45, PT, PT, RZ, R49, RZ, P1, P2 ;  /* 0x00000031ff2d7210 */ /* 0x000fe40000fe44ff */
[----:B------:R-:W-:Y:S01]  /*68000*/  ISETP.GE.U32.AND P2, PT, R52, R50, PT ;  /* 0x000000323400720c */ /* 0x000fe20003f46070 */
[----:B------:R-:W-:Y:S01]  /*68010*/  IMAD.X R57, RZ, RZ, RZ, P5 ;  /* 0x000000ffff397224 */ /* 0x000fe200028e06ff */
[----:B------:R-:W-:Y:S01]  /*68020*/  ISETP.LT.U32.AND P0, PT, R50, R64, PT ;  /* 0x000000403200720c */ /* 0x000fe20003f01070 */
[C---:B------:R-:W-:Y:S01]  /*68030*/  IMAD.WIDE.U32 R50, R62.reuse, R62, RZ ;  /* 0x0000003e3e327225 */ /* 0x040fe200078e00ff */
[----:B------:R-:W-:Y:S02]  /*68040*/  ISETP.GE.U32.AND.EX P2, PT, R59, R61, PT, P2 ;  /* 0x0000003d3b00720c */ /* 0x000fe40003f46120 */
[----:B------:R-:W-:Y:S01]  /*68050*/  SHF.L.W.U32.HI R49, R55, 0x1, R60 ;  /* 0x0000000137317819 */ /* 0x000fe20000010e3c */
[----:B------:R-:W-:Y:S01]  /*68060*/  IMAD.WIDE.U32 R46, P1, R62, R63, R46 ;  /* 0x0000003f3e2e7225 */ /* 0x000fe2000782002e */
[----:B------:R-:W-:-:S03]  /*68070*/  ISETP.LT.U32.OR.EX P0, PT, R61, R56, !P2, P0 ;  /* 0x000000383d00720c */ /* 0x000fc60005701500 */
[-C--:B------:R-:W-:Y:S01]  /*68080*/  IMAD.WIDE.U32 R54, R39, R39.reuse, R48 ;  /* 0x0000002727367225 */ /* 0x080fe200078e0030 */
[----:B------:R-:W-:Y:S02]  /*68090*/  SEL R56, RZ, 0x1, !P0 ;  /* 0x00000001ff387807 */ /* 0x000fe40004000000 */
[----:B------:R-:W-:Y:S01]  /*680a0*/  IADD3 RZ, P2, PT, R51, R46, RZ ;  /* 0x0000002e33ff7210 */ /* 0x000fe20007f5e0ff */
[----:B------:R-:W-:Y:S01]  /*680b0*/  IMAD.MOV.U32 R50, RZ, RZ, R53 ;  /* 0x000000ffff327224 */ /* 0x000fe200078e0035 */
[----:B------:R-:W-:Y:S01]  /*680c0*/  IADD3 R53, P5, PT, R56, R54, RZ ;  /* 0x0000003638357210 */ /* 0x000fe20007fbe0ff */
[----:B------:R-:W-:Y:S01]  /*680d0*/  IMAD.IADD R55, R42, 0x1, R55 ;  /* 0x000000012a377824 */ /* 0x000fe200078e0237 */
[----:B------:R-:W-:Y:S01]  /*680e0*/  ISETP.LT.U32.AND P0, PT, R54, R48, PT ;  /* 0x000000303600720c */ /* 0x000fe20003f01070 */
[----:B------:R-:W-:Y:S01]  /*680f0*/  IMAD.X R51, RZ, RZ, RZ, P4 ;  /* 0x000000ffff337224 */ /* 0x000fe200020e06ff */
[----:B------:R-:W-:Y:S01]  /*68100*/  ISETP.GE.U32.AND P4, PT, R53, R54, PT ;  /* 0x000000363500720c */ /* 0x000fe20003f86070 */
[----:B------:R-:W-:-:S02]  /*68110*/  IMAD R48, R63, R39, RZ ;  /* 0x000000273f307224 */ /* 0x000fc400078e02ff */
[----:B------:R-:W-:Y:S02]  /*68120*/  IMAD.X R54, RZ, RZ, R55, P5 ;  /* 0x000000ffff367224 */ /* 0x000fe400028e0637 */
[----:B------:R-:W-:Y:S02]  /*68130*/  IMAD.MOV.U32 R56, RZ, RZ, R43 ;  /* 0x000000ffff387224 */ /* 0x000fe400078e002b */
[----:B------:R-:W-:-:S04]  /*68140*/  IMAD.WIDE.U32 R42, R62, R39, R44 ;  /* 0x000000273e2a7225 */ /* 0x000fc800078e002c */
[-C--:B------:R-:W-:Y:S02]  /*68150*/  IMAD R48, R62, R38.reuse, R48 ;  /* 0x000000263e307224 */ /* 0x080fe400078e0230 */
[----:B------:R-:W-:Y:S01]  /*68160*/  IMAD.WIDE.U32.X R50, R63, R38, R50, P3 ;  /* 0x000000263f327225 */ /* 0x000fe200018e0432 */
[----:B------:R-:W-:Y:S02]  /*68170*/  ISETP.GE.U32.AND.EX P3, PT, R54, R55, PT, P4 ;  /* 0x000000373600720c */ /* 0x000fe40003f66140 */
[----:B------:R-:W-:Y:S01]  /*68180*/  ISETP.GE.U32.AND P4, PT, R42, R44, PT ;  /* 0x0000002c2a00720c */ /* 0x000fe20003f86070 */
[----:B------:R-:W-:Y:S01]  /*68190*/  IMAD.WIDE.U32.X R38, R38, R38, R56, P6 ;  /* 0x0000002626267225 */ /* 0x000fe200030e0438 */
[----:B------:R-:W-:-:S03]  /*681a0*/  ISETP.LT.U32.OR.EX P3, PT, R55, R49, !P3, P0 ;  /* 0x000000313700720c */ /* 0x000fc60005f61500 */
[----:B------:R-:W-:Y:S01]  /*681b0*/  IMAD.IADD R57, R43, 0x1, R48 ;  /* 0x000000012b397824 */ /* 0x000fe200078e0230 */
[----:B------:R-:W-:Y:S01]  /*681c0*/  SHF.L.W.U32.HI R43, R60, 0x1, R42 ;  /* 0x000000013c2b7819 */ /* 0x000fe20000010e2a */
[----:B------:R-:W-:Y:S01]  /*681d0*/  IMAD.WIDE.U32 R48, R54, 0x3d1, RZ ;  /* 0x000003d136307825 */ /* 0x000fe200078e00ff */
[----:B------:R-:W-:Y:S02]  /*681e0*/  SEL R60, RZ, 0x1, !P3 ;  /* 0x00000001ff3c7807 */ /* 0x000fe40005800000 */
[----:B------:R-:W-:Y:S01]  /*681f0*/  ISETP.GE.U32.AND.EX P0, PT, R57, R45, PT, P4 ;  /* 0x0000002d3900720c */ /* 0x000fe20003f06140 */
[----:B------:R-:W-:Y:S01]  /*68200*/  IMAD.WIDE.U32 R44, R53, 0x3d1, RZ ;  /* 0x000003d1352c7825 */ /* 0x000fe200078e00ff */
[----:B------:R-:W-:Y:S02]  /*68210*/  SHF.L.W.U32.HI R42, R42, 0x1, R57 ;  /* 0x000000012a2a7819 */ /* 0x000fe40000010e39 */
[----:B------:R-:W-:Y:S01]  /*68220*/  IADD3 R38, P4, PT, R43, R38, RZ ;  /* 0x000000262b267210 */ /* 0x000fe20007f9e0ff */
[----:B------:R-:W-:Y:S01]  /*68230*/  IMAD.WIDE.U32 R48, P5, RZ, R53, R48 ;  /* 0x00000035ff307225 */ /* 0x000fe200078a0030 */
[----:B------:R-:W-:-:S02]  /*68240*/  SEL R61, RZ, 0x1, P0 ;  /* 0x00000001ff3d7807 */ /* 0x000fc40000000000 */
[----:B------:R-:W-:Y:S01]  /*68250*/  IADD3 R60, P3, PT, R38, R60, RZ ;  /* 0x0000003c263c7210 */ /* 0x000fe20007f7e0ff */
[----:B------:R-:W-:Y:S01]  /*68260*/  IMAD.X R65, R42, 0x1, R39, P4 ;  /* 0x000000012a417824 */ /* 0x000fe200020e0627 */
[----:B------:R-:W-:Y:S01]  /*68270*/  IADD3 R55, P6, PT, RZ, R44, RZ ;  /* 0x0000002cff377210 */ /* 0x000fe20007fde0ff */
[----:B------:R-:W-:Y:S01]  /*68280*/  IMAD.X R39, RZ, RZ, RZ, P1 ;  /* 0x000000ffff277224 */ /* 0x000fe200008e06ff */
[----:B------:R-:W-:Y:S01]  /*68290*/  ISETP.GE.U32.AND P1, PT, R60, R38, PT ;  /* 0x000000263c00720c */ /* 0x000fe20003f26070 */
[----:B------:R-:W-:Y:S01]  /*682a0*/  IMAD.X R56, RZ, RZ, R65, P3 ;  /* 0x000000ffff387224 */ /* 0x000fe200018e0641 */
[----:B------:R-:W-:Y:S01]  /*682b0*/  ISETP.LT.U32.AND P3, PT, R38, R43, PT ;  /* 0x0000002b2600720c */ /* 0x000fe20003f61070 */
[----:B------:R-:W-:Y:S01]  /*682c0*/  IMAD.MOV.U32 R38, RZ, RZ, R47 ;  /* 0x000000ffff267224 */ /* 0x000fe200078e002f */
[----:B------:R-:W-:Y:S01]  /*682d0*/  ISETP.GE.U32.AND P0, PT, R55, R44, PT ;  /* 0x0000002c3700720c */ /* 0x000fe20003f06070 */
[----:B------:R-:W-:Y:S01]  /*682e0*/  IMAD.MOV.U32 R44, RZ, RZ, R49 ;  /* 0x000000ffff2c7224 */ /* 0x000fe200078e0031 */
[----:B------:R-:W-:Y:S01]  /*682f0*/  ISETP.GE.U32.AND.EX P1, PT, R56, R65, PT, P1 ;  /* 0x000000413800720c */ /* 0x000fe20003f26110 */
[----:B------:R-:W-:Y:S01]  /*68300*/  IMAD.WIDE.U32.X R38, R63, R63, R38, P2 ;  /* 0x0000003f3f267225 */ /* 0x000fe200010e0426 */
[----:B------:R-:W-:-:S02]  /*68310*/  IADD3 R47, P2, PT, R61, R50, RZ ;  /* 0x000000323d2f7210 */ /* 0x000fc40007f5e0ff */
[----:B------:R-:W-:Y:S01]  /*68320*/  IADD3 R64, P4, PT, R45, R48, RZ ;  /* 0x000000302d407210 */ /* 0x000fe20007f9e0ff */
[----:B------:R-:W-:Y:S01]  /*68330*/  IMAD.X R45, RZ, RZ, RZ, P5 ;  /* 0x000000ffff2d7224 */ /* 0x000fe200028e06ff */
[----:B------:R-:W-:Y:S01]  /*68340*/  ISETP.LT.U32.OR.EX P3, PT, R65, R42, !P1, P3 ;  /* 0x0000002a4100720c */ /* 0x000fe20004f61530 */
[----:B------:R-:W-:Y:S01]  /*68350*/  IMAD.X R61, RZ, RZ, R51, P2 ;  /* 0x000000ffff3d7224 */ /* 0x000fe200010e0633 */
[----:B------:R-:W-:Y:S01]  /*68360*/  SHF.L.W.U32.HI R48, R57, 0x1, R47 ;  /* 0x0000000139307819 */ /* 0x000fe20000010e2f */
[----:B------:R-:W-:-:S03]  /*68370*/  IMAD.WIDE.U32 R42, R56, 0x3d1, RZ ;  /* 0x000003d1382a7825 */ /* 0x000fc600078e00ff */
[----:B------:R-:W-:Y:S01]  /*68380*/  SHF.L.W.U32.HI R49, R47, 0x1, R61 ;  /* 0x000000012f317819 */ /* 0x000fe20000010e3d */
[----:B------:R-:W-:Y:S01]  /*68390*/  IMAD.WIDE.U32.X R50, RZ, R54, R44, P4 ;  /* 0x00000036ff327225 */ /* 0x000fe200020e042c */
[----:B------:R-:W-:-:S03]  /*683a0*/  SHF.R.U32.HI R61, RZ, 0x1f, R61 ;  /* 0x0000001fff3d7819 */ /* 0x000fc6000001163d */
[----:B------:R-:W-:-:S04]  /*683b0*/  IMAD.WIDE.U32 R44, R60, 0x3d1, RZ ;  /* 0x000003d13c2c7825 */ /* 0x000fc800078e00ff */
[----:B------:R-:W-:Y:S01]  /*683c0*/  IMAD.WIDE.U32 R42, P1, RZ, R60, R42 ;  /* 0x0000003cff2a7225 */ /* 0x000fe2000782002a */
[----:B------:R-:W-:-:S03]  /*683d0*/  IADD3 R50, P4, PT, R50, R44, RZ ;  /* 0x0000002c32327210 */ /* 0x000fc60007f9e0ff */
[----:B------:R-:W-:Y:S01]  /*683e0*/  IMAD.X R53, R64, 0x1, R53, P6 ;  /* 0x0000000140357824 */ /* 0x000fe200030e0635 */
[----:B------:R-:W-:Y:S01]  /*683f0*/  ISETP.GE.U32.AND P2, PT, R50, R44, PT ;  /* 0x0000002c3200720c */ /* 0x000fe20003f46070 */
[----:B------:R-:W-:Y:S01]  /*68400*/  IMAD.WIDE.U32 R62, R62, R62, R48 ;  /* 0x0000003e3e3e7225 */ /* 0x000fe200078e0030 */
[----:B------:R-:W-:Y:S02]  /*68410*/  IADD3 R42, P5, PT, R45, R42, RZ ;  /* 0x0000002a2d2a7210 */ /* 0x000fe40007fbe0ff */
[----:B------:R-:W-:Y:S01]  /*68420*/  SEL R44, RZ, 0x1, !P3 ;  /* 0x00000001ff2c7807 */ /* 0x000fe20005800000 */
[----:B------:R-:W-:Y:S01]  /*68430*/  IMAD.X R45, RZ, RZ, RZ, P1 ;  /* 0x000000ffff2d7224 */ /* 0x000fe200008e06ff */
[----:B------:R-:W-:Y:S01]  /*68440*/  IADD3 R47, P3, PT, R50, R54, RZ ;  /* 0x00000036322f7210 */ /* 0x000fe20007f7e0ff */
[----:B------:R-:W-:Y:S01]  /*68450*/  IMAD.X R57, R42, 0x1, R51, P4 ;  /* 0x000000012a397824 */ /* 0x000fe200020e0633 */
[----:B------:R-:W-:Y:S01]  /*68460*/  ISETP.GE.U32.AND.EX P6, PT, R53, R64, PT, P0 ;  /* 0x000000403500720c */ /* 0x000fe20003fc6100 */
[----:B------:R-:W-:Y:S01]  /*68470*/  IMAD.IADD R46, R46, 0x1, R63 ;  /* 0x000000012e2e7824 */ /* 0x000fe200078e023f */
[----:B------:R-:W-:Y:S01]  /*68480*/  ISETP.LT.U32.AND P0, PT, R47, R50, PT ;  /* 0x000000322f00720c */ /* 0x000fe20003f01070 */
[----:B------:R-:W-:Y:S01]  /*68490*/  IMAD.X R60, R57, 0x1, R60, P3 ;  /* 0x00000001393c7824 */ /* 0x000fe200018e063c */
[----:B------:R-:W-:Y:S01]  /*684a0*/  IADD3 R51, P1, PT, R44, R62, RZ ;  /* 0x0000003e2c337210 */ /* 0x000fe20007f3e0ff */
[----:B------:R-:W-:Y:S01]  /*684b0*/  IMAD.MOV.U32 R44, RZ, RZ, R43 ;  /* 0x000000ffff2c7224 */ /* 0x000fe200078e002b */
[----:B------:R-:W-:-:S02]  /*684c0*/  SEL R50, RZ, 0x1, P6 ;  /* 0x00000001ff327807 */ /* 0x000fc40003000000 */
[----:B------:R-:W-:Y:S01]  /*684d0*/  ISETP.GE.U32.AND P4, PT, R51, R62, PT ;  /* 0x0000003e3300720c */ /* 0x000fe20003f86070 */
[----:B------:R-:W-:Y:S01]  /*684e0*/  IMAD.X R54, RZ, RZ, R46, P1 ;  /* 0x000000ffff367224 */ /* 0x000fe200008e062e */
[----:B------:R-:W-:Y:S01]  /*684f0*/  IADD3 R50, P6, PT, R47, R50, RZ ;  /* 0x000000322f327210 */ /* 0x000fe20007fde0ff */
[----:B------:R-:W-:Y:S01]  /*68500*/  IMAD.WIDE.U32.X R44, RZ, R56, R44, P5 ;  /* 0x00000038ff2c7225 */ /* 0x000fe200028e042c */
[----:B------:R-:W-:Y:S02]  /*68510*/  ISETP.LT.U32.AND P3, PT, R62, R48, PT ;  /* 0x000000303e00720c */ /* 0x000fe40003f61070 */
[C---:B------:R-:W-:Y:S01]  /*68520*/  ISETP.GE.U32.AND.EX P4, PT, R54.reuse, R46, PT, P4 ;  /* 0x0000002e3600720c */ /* 0x040fe20003f86140 */
[----:B------:R-:W-:Y:S01]  /*68530*/  IMAD.X R48, RZ, RZ, R60, P6 ;  /* 0x000000ffff307224 */ /* 0x000fe200030e063c */
[----:B------:R-:W-:Y:S01]  /*68540*/  ISETP.GE.U32.AND.EX P2, PT, R57, R42, PT, P2 ;  /* 0x0000002a3900720c */ /* 0x000fe20003f46120 */
[----:B------:R-:W-:Y:S01]  /*68550*/  IMAD.WIDE.U32 R42, R54, 0x3d1, RZ ;  /* 0x000003d1362a7825 */ /* 0x000fe200078e00ff */
[----:B------:R-:W-:-:S02]  /*68560*/  ISETP.GE.U32.AND P1, PT, R50, R47, PT ;  /* 0x0000002f3200720c */ /* 0x000fc40003f26070 */
[----:B------:R-:W-:Y:S01]  /*68570*/  ISETP.LT.U32.OR.EX P3, PT, R46, R49, !P4, P3 ;  /* 0x000000312e00720c */ /* 0x000fe20006761530 */
[----:B------:R-:W-:Y:S01]  /*68580*/  IMAD.WIDE.U32 R46, R51, 0x3d1, RZ ;  /* 0x000003d1332e7825 */ /* 0x000fe200078e00ff */
[----:B------:R-:W-:Y:S02]  /*68590*/  ISETP.GE.U32.AND.EX P4, PT, R48, R60, PT, P1 ;  /* 0x0000003c3000720c */ /* 0x000fe40003f86110 */
[----:B------:R-:W-:Y:S01]  /*685a0*/  SEL R49, RZ, 0x1, P2 ;  /* 0x00000001ff317807 */ /* 0x000fe20001000000 */
[----:B------:R-:W-:Y:S01]  /*685b0*/  IMAD.WIDE.U32 R42, P1, RZ, R51, R42 ;  /* 0x00000033ff2a7225 */ /* 0x000fe2000782002a */
[----:B------:R-:W-:Y:S02]  /*685c0*/  ISETP.LT.U32.OR.EX P0, PT, R60, R57, !P4, P0 ;  /* 0x000000393c00720c */ /* 0x000fe40006701500 */
[----:B------:R-:W-:Y:S02]  /*685d0*/  IADD3 R44, P4, P2, R46, R44, R49 ;  /* 0x0000002c2e2c7210 */ /* 0x000fe40007a9e031 */
[----:B------:R-:W-:-:S02]  /*685e0*/  SEL R49, RZ, 0x1, !P3 ;  /* 0x00000001ff317807 */ /* 0x000fc40005800000 */
[----:B------:R-:W-:Y:S02]  /*685f0*/  IADD3 R42, P3, PT, R47, R42, RZ ;  /* 0x0000002a2f2a7210 */ /* 0x000fe40007f7e0ff */
        /* <DEDUP_REMOVED lines=10> */
[----:B------:R-:W-:Y:S01]  /*686a0*/  IMAD.WIDE.U32 R38, R46, 0x3d1, RZ ;  /* 0x000003d12e267825 */ /* 0x000fe200078e00ff */
[----:B------:R-:W-:Y:S02]  /*686b0*/  ISETP.GE.U32.AND.EX P1, PT, R57, R42, PT, P1 ;  /* 0x0000002a3900720c */ /* 0x000fe40003f26110 */
[----:B------:R-:W-:Y:S01]  /*686c0*/  ISETP.GE.U32.AND P2, PT, R49, R56, PT ;  /* 0x000000383100720c */ /* 0x000fe20003f46070 */
[----:B------:R-:W-:Y:S01]  /*686d0*/  IMAD.MOV.U32 R44, RZ, RZ, R43 ;  /* 0x000000ffff2c7224 */ /* 0x000fe200078e002b */
        /* <DEDUP_REMOVED lines=8> */
[----:B------:R-:W-:Y:S01]  /*68760*/  IADD3 R38, P3, PT, R43, R38, RZ ;  /* 0x000000262b267210 */ /* 0x000fe20007f7e0ff */
[----:B------:R-:W-:Y:S01]  /*68770*/  IMAD.X R43, RZ, RZ, RZ, P4 ;  /* 0x000000ffff2b7224 */ /* 0x000fe200020e06ff */
        /* <DEDUP_REMOVED lines=74> */
.L_x_416:
[----:B------:R-:W-:Y:S05]  /*68c20*/  BSYNC.RECONVERGENT B0 ;  /* 0x0000000000007941 */ /* 0x000fea0003800200 */
.L_x_415:
        /* <DEDUP_REMOVED lines=56> */
.L_x_418:
        /* <DEDUP_REMOVED lines=30> */
[----:B------:R-:W-:Y:S02]  /*69190*/  IADD3 R37, P1, PT, R38, 0x3d1, RZ ;  /* 0x000003d126257810 */ /* 0x000fe40007f3e0ff */
[----:B------:R-:W-:-:S04]  /*691a0*/  SEL R43, RZ, 0xffffffff, !P3 ;  /* 0xffffffffff2b7807 */ /* 0x000fc80005800000 */
[----:B------:R-:W-:-:S04]  /*691b0*/  IADD3 R41, P3, PT, R43, R41, RZ ;  /* 0x000000292b297210 */ /* 0x000fc80007f7e0ff */
[----:B------:R-:W-:Y:S01]  /*691c0*/  ISETP.NE.U32.AND P0, PT, R41, RZ, PT ;  /* 0x000000ff2900720c */ /* 0x000fe20003f05070 */
[----:B------:R-:W-:Y:S01]  /*691d0*/  IMAD.X R44, R43, 0x1, R44, P3 ;  /* 0x000000012b2c7824 */ /* 0x000fe200018e062c */
[----:B------:R-:W-:Y:S01]  /*691e0*/  IADD3 R43, P3, PT, R46, R42, RZ ;  /* 0x0000002a2e2b7210 */ /* 0x000fe20007f7e0ff */
[----:B------:R-:W-:Y:S01]  /*691f0*/  IMAD.X R42, R47, 0x1, R35, P2 ;  /* 0x000000012f2a7824 */ /* 0x000fe200010e0623 */
        /* <DEDUP_REMOVED lines=17> */
.L_x_421:
[----:B------:R-:W-:Y:S05]  /*69310*/  BSYNC.RELIABLE B1 ;  /* 0x0000000000017941 */ /* 0x000fea0003800100 */
.L_x_420:
        /* <DEDUP_REMOVED lines=56> */
.L_x_423:
[----:B------:R-:W-:Y:S05]  /*696a0*/  BSYNC.RELIABLE B1 ;  /* 0x0000000000017941 */ /* 0x000fea0003800100 */
.L_x_422:
        /* <DEDUP_REMOVED lines=18> */
[----:B------:R-:W-:Y:S01]  /*697d0*/  SEL R42, RZ, 0xffffffff, P0 ;  /* 0xffffffffff2a7807 */ /* 0x000fe20000000000 */
[----:B------:R-:W-:Y:S01]  /*697e0*/  IMAD.X R39, R44, 0x1, R39, P1 ;  /* 0x000000012c277824 */ /* 0x000fe200008e0627 */
[----:B------:R-:W-:-:S02]  /*697f0*/  SEL R45, RZ, 0xffffffff, !P2 ;  /* 0xffffffffff2d7807 */ /* 0x000fc40005000000 */
[----:B------:R-:W-:Y:S02]  /*69800*/  IADD3 R66, P0, PT, R42, R37, RZ ;  /* 0x000000252a427210 */ /* 0x000fe40007f1e0ff */
[----:B------:R-:W-:Y:S02]  /*69810*/  IADD3 R43, P2, P3, R43, 0x1, R45 ;  /* 0x000000012b2b7810 */ /* 0x000fe40007b5e02d */
[----:B------:R-:W-:Y:S01]  /*69820*/  IADD3 R37, P4, PT, R38, 0xb73, RZ ;  /* 0x00000b7326257810 */ /* 0x000fe20007f9e0ff */
[----:B------:R-:W-:Y:S01]  /*69830*/  IMAD.X R42, R42, 0x1, R35, P0 ;  /* 0x000000012a2a7824 */ /* 0x000fe200000e0623 */
[----:B------:R-:W-:Y:S02]  /*69840*/  IADD3.X R63, PT, PT, R63, RZ, R45, P2, P3 ;  /* 0x000000ff3f3f7210 */ /* 0x000fe400017e642d */
[----:B------:R-:W-:Y:S01]  /*69850*/  IADD3.X R35, PT, PT, R40, 0x3, RZ, P4, !PT ;  /* 0x0000000328237810 */ /* 0x000fe200027fe4ff */
[----:B------:R-:W-:Y:S02]  /*69860*/  IMAD.MOV.U32 R65, RZ, RZ, R42 ;  /* 0x000000ffff417224 */ /* 0x000fe400078e002a */
[----:B------:R-:W-:-:S07]  /*69870*/  IMAD.MOV.U32 R42, RZ, RZ, R39 ;  /* 0x000000ffff2a7224 */ /* 0x000fce00078e0027 */
.L_x_419:
[----:B------:R-:W-:Y:S05]  /*69880*/  BSYNC.RECONVERGENT B0 ;  /* 0x0000000000007941 */ /* 0x000fea0003800200 */
.L_x_417:
[----:B------:R-:W-:Y:S05]  /*69890*/  WARPSYNC.ALL ;  /* 0x0000000000007948 */ /* 0x000fea0003800000 */
[----:B------:R-:W-:Y:S05]  /*698a0*/  BRA.U UP0, `(.L_x_424) ;  /* 0xffffffdd00ac7547 */ /* 0x000fea000b83ffff */
        /* <DEDUP_REMOVED lines=21> */
[----:B------:R-:W-:Y:S01]  /*69a00*/  IMAD.X R39, R44, 0x1, R39, P0 ;  /* 0x000000012c277824 */ /* 0x000fe200000e0627 */
[----:B------:R-:W-:Y:S01]  /*69a10*/  ISETP.GE.U32.AND P0, PT, R38, R40, PT ;  /* 0x000000282600720c */ /* 0x000fe20003f06070 */
[----:B------:R-:W-:Y:S01]  /*69a20*/  IMAD.X R41, RZ, RZ, RZ, P3 ;  /* 0x000000ffff297224 */ /* 0x000fe200018e06ff */
[----:B------:R-:W-:Y:S01]  /*69a30*/  IADD3 RZ, P3, PT, R49, R54, RZ ;  /* 0x0000003631ff7210 */ /* 0x000fe20007f7e0ff */
[----:B------:R-:W-:Y:S01]  /*69a40*/  IMAD.WIDE.U32 R46, R35, R32, RZ ;  /* 0x00000020232e7225 */ /* 0x000fe200078e00ff */
[----:B------:R-:W-:-:S03]  /*69a50*/  ISETP.GE.U32.AND.EX P0, PT, R39, R44, PT, P0 ;  /* 0x0000002c2700720c */ /* 0x000fc60003f06100 */
[----:B------:R-:W-:Y:S01]  /*69a60*/  IMAD.MOV.U32 R40, RZ, RZ, R45 ;  /* 0x000000ffff287224 */ /* 0x000fe200078e002d */
[----:B------:R-:W-:Y:S01]  /*69a70*/  SEL R48, RZ, 0x1, P0 ;  /* 0x00000001ff307807 */ /* 0x000fe20000000000 */
[-C--:B------:R-:W-:Y:S02]  /*69a80*/  IMAD R54, R33, R37.reuse, RZ ;  /* 0x0000002521367224 */ /* 0x080fe400078e02ff */
[----:B------:R-:W-:-:S04]  /*69a90*/  IMAD.WIDE.U32 R44, R32, R37, RZ ;  /* 0x00000025202c7225 */ /* 0x000fc800078e00ff */
[-C--:B------:R-:W-:Y:S02]  /*69aa0*/  IMAD R54, R32, R35.reuse, R54 ;  /* 0x0000002320367224 */ /* 0x080fe400078e0236 */
[----:B------:R-:W-:-:S04]  /*69ab0*/  IMAD.WIDE.U32.X R40, R31, R35, R40, P2 ;  /* 0x000000231f287225 */ /* 0x000fc800010e0428 */
[----:B------:R-:W-:Y:S01]  /*69ac0*/  IMAD.WIDE.U32 R50, R37, R32, RZ ;  /* 0x0000002025327225 */ /* 0x000fe200078e00ff */
[----:B------:R-:W-:-:S03]  /*69ad0*/  IADD3 R40, P0, P2, R44, R40, R48 ;  /* 0x000000282c287210 */ /* 0x000fc60007a1e030 */
[----:B------:R-:W-:-:S04]  /*69ae0*/  IMAD.WIDE.U32 R46, P4, R33, R37, R46 ;  /* 0x00000025212e7225 */ /* 0x000fc8000788002e */
[----:B------:R-:W-:Y:S01]  /*69af0*/  IMAD.IADD R54, R45, 0x1, R54 ;  /* 0x000000012d367824 */ /* 0x000fe200078e0236 */
[----:B------:R-:W-:Y:S01]  /*69b00*/  IADD3 RZ, P5, PT, R51, R46, RZ ;  /* 0x0000002e33ff7210 */ /* 0x000fe20007fbe0ff */
[-C--:B------:R-:W-:Y:S02]  /*69b10*/  IMAD R46, R69, R66.reuse, RZ ;  /* 0x00000042452e7224 */ /* 0x080fe400078e02ff */
[----:B------:R-:W-:Y:S01]  /*69b20*/  IMAD.WIDE.U32 R80, R68, R66, R38 ;  /* 0x0000004244507225 */ /* 0x000fe200078e0026 */
[----:B------:R-:W-:Y:S02]  /*69b30*/  IADD3.X R41, PT, PT, R54, R41, RZ, P0, P2 ;  /* 0x0000002936297210 */ /* 0x000fe400007e44ff */
[----:B------:R-:W-:Y:S01]  /*69b40*/  ISETP.GE.U32.AND P2, PT, R40, R44, PT ;  /* 0x0000002c2800720c */ /* 0x000fe20003f46070 */
[----:B------:R-:W-:Y:S01]  /*69b50*/  IMAD R46, R68, R65, R46 ;  /* 0x00000041442e7224 */ /* 0x000fe200078e022e */
[----:B------:R-:W-:Y:S01]  /*69b60*/  ISETP.GE.U32.AND P0, PT, R80, R38, PT ;  /* 0x000000265000720c */ /* 0x000fe20003f06070 */
[----:B------:R-:W-:Y:S01]  /*69b70*/  IMAD.WIDE.U32 R52, R65, R6, RZ ;  /* 0x0000000641347225 */ /* 0x000fe200078e00ff */
[----:B------:R-:W-:-:S03]  /*69b80*/  ISETP.GE.U32.AND.EX P2, PT, R41, R54, PT, P2 ;  /* 0x000000362900720c */ /* 0x000fc60003f46120 */
[----:B------:R-:W-:-:S04]  /*69b90*/  IMAD.WIDE.U32 R44, R6, R66, R40 ;  /* 0x00000042062c7225 */ /* 0x000fc800078e0028 */
[----:B------:R-:W-:Y:S02]  /*69ba0*/  IMAD.IADD R64, R81, 0x1, R46 ;  /* 0x0000000151407824 */ /* 0x000fe400078e022e */
[----:B------:R-:W-:Y:S02]  /*69bb0*/  IMAD.MOV.U32 R48, RZ, RZ, R47 ;  /* 0x000000ffff307224 */ /* 0x000fe400078e002f */
[----:B------:R-:W-:Y:S01]  /*69bc0*/  IMAD.X R47, RZ, RZ, RZ, P1 ;  /* 0x000000ffff2f7224 */ /* 0x000fe200008e06ff */
[----:B------:R-:W-:Y:S01]  /*69bd0*/  ISETP.GE.U32.AND P1, PT, R44, R40, PT ;  /* 0x000000282c00720c */ /* 0x000fe20003f26070 */
[----:B------:R-:W-:Y:S01]  /*69be0*/  IMAD.WIDE.U32 R52, P6, R31, R66, R52 ;  /* 0x000000421f347225 */ /* 0x000fe200078c0034 */
[----:B------:R-:W-:-:S03]  /*69bf0*/  ISETP.GE.U32.AND.EX P0, PT, R64, R39, PT, P0 ;  /* 0x000000274000720c */ /* 0x000fc60003f06100 */
[----:B------:R-:W-:Y:S02]  /*69c00*/  IMAD.MOV.U32 R46, RZ, RZ, R55 ;  /* 0x000000ffff2e7224 */ /* 0x000fe400078e0037 */
[----:B------:R-:W-:Y:S02]  /*69c10*/  IMAD R40, R31, R66, RZ ;  /* 0x000000421f287224 */ /* 0x000fe400078e02ff */
[----:B------:R-:W-:-:S04]  /*69c20*/  IMAD.WIDE.U32 R50, R66, R6, RZ ;  /* 0x0000000642327225 */ /* 0x000fc800078e00ff */
[----:B------:R-:W-:Y:S01]  /*69c30*/  IMAD.MOV.U32 R50, RZ, RZ, R53 ;  /* 0x000000ffff327224 */ /* 0x000fe200078e0035 */
[----:B------:R-:W-:Y:S01]  /*69c40*/  SEL R53, RZ, 0x1, P0 ;  /* 0x00000001ff357807 */ /* 0x000fe20000000000 */
[----:B------:R-:W-:-:S04]  /*69c50*/  IMAD.WIDE.U32.X R38, R69, R65, R46, P3 ;  /* 0x0000004145267225 */ /* 0x000fc800018e042e */
[----:B------:R-:W-:Y:S01]  /*69c60*/  IMAD.X R49, RZ, RZ, RZ, P4 ;  /* 0x000000ffff317224 */ /* 0x000fe200020e06ff */
[----:B------:R-:W-:Y:S01]  /*69c70*/  IADD3 RZ, P4, PT, R51, R52, RZ ;  /* 0x0000003433ff7210 */ /* 0x000fe20007f9e0ff */
[----:B------:R-:W-:Y:S02]  /*69c80*/  IMAD R40, R6, R65, R40 ;  /* 0x0000004106287224 */ /* 0x000fe400078e0228 */
[----:B------:R-:W-:Y:S01]  /*69c90*/  IMAD.X R51, RZ, RZ, RZ, P6 ;  /* 0x000000ffff337224 */ /* 0x000fe200030e06ff */
[----:B------:R-:W-:Y:S01]  /*69ca0*/  IADD3 R38, P0, P6, R44, R38, R53 ;  /* 0x000000262c267210 */ /* 0x000fe20007e1e035 */
[----:B------:R-:W-:Y:S01]  /*69cb0*/  IMAD.WIDE.U32 R46, R34, R37, RZ ;  /* 0x00000025222e7225 */ /* 0x000fe200078e00ff */
[----:B------:R-:W-:Y:S02]  /*69cc0*/  SEL R53, RZ, 0x1, P2 ;  /* 0x00000001ff357807 */ /* 0x000fe40001000000 */
[----:B------:R-:W-:Y:S01]  /*69cd0*/  ISETP.GE.U32.AND P2, PT, R38, R44, PT ;  /* 0x0000002c2600720c */ /* 0x000fe20003f46070 */
[----:B------:R-:W-:-:S04]  /*69ce0*/  IMAD.WIDE.U32.X R48, R33, R35, R48, P5 ;  /* 0x0000002321307225 */ /* 0x000fc800028e0430 */
[----:B------:R-:W-:Y:S01]  /*69cf0*/  IMAD.IADD R40, R45, 0x1, R40 ;  /* 0x000000012d287824 */ /* 0x000fe200078e0228 */
[----:B------:R-:W-:Y:S01]  /*69d00*/  IADD3 R44, P3, P5, R46, R48, R53 ;  /* 0x000000302e2c7210 */ /* 0x000fe20007d7e035 */
[----:B------:R-:W-:Y:S02]  /*69d10*/  IMAD R52, R67, R37, RZ ;  /* 0x0000002543347224 */ /* 0x000fe400078e02ff */
[----:B------:R-:W-:Y:S01]  /*69d20*/  IMAD.WIDE.U32 R56, R37, R34, RZ ;  /* 0x0000002225387225 */ /* 0x000fe200078e00ff */
[C---:B------:R-:W-:Y:S02]  /*69d30*/  IADD3.X R39, PT, PT, R40.reuse, R39, RZ, P0, P6 ;  /* 0x0000002728277210 */ /* 0x040fe400007ec4ff */
[----:B------:R-:W-:Y:S01]  /*69d40*/  ISETP.GE.U32.AND.EX P1, PT, R40, R41, PT, P1 ;  /* 0x000000292800720c */ /* 0x000fe20003f26110 */
[----:B------:R-:W-:Y:S01]  /*69d50*/  IMAD R58, R34, R35, R52 ;  /* 0x00000023223a7224 */ /* 0x000fe200078e0234 */
[----:B------:R-:W-:Y:S01]  /*69d60*/  ISETP.GE.U32.AND.EX P6, PT, R39, R40, PT, P2 ;  /* 0x000000282700720c */ /* 0x000fe20003fc6120 */
[----:B------:R-:W-:Y:S01]  /*69d70*/  IMAD.WIDE.U32 R52, R35, R34, RZ ;  /* 0x0000002223347225 */ /* 0x000fe200078e00ff */
[----:B------:R-:W-:-:S02]  /*69d80*/  ISETP.GE.U32.AND P0, PT, R44, R46, PT ;  /* 0x0000002e2c00720c */ /* 0x000fc40003f06070 */
[----:B------:R-:W-:Y:S01]  /*69d90*/  SEL R48, RZ, 0x1, P1 ;  /* 0x00000001ff307807 */ /* 0x000fe20000800000 */
[----:B------:R-:W-:Y:S02]  /*69da0*/  IMAD.IADD R58, R47, 0x1, R58 ;  /* 0x000000012f3a7824 */ /* 0x000fe400078e023a */
[----:B------:R-:W-:-:S03]  /*69db0*/  IMAD.WIDE.U32 R40, R65, R32, RZ ;  /* 0x0000002041287225 */ /* 0x000fc600078e00ff */
[----:B------:R-:W-:Y:S01]  /*69dc0*/  IADD3.X R45, PT, PT, R58, R49, RZ, P3, P5 ;  /* 0x000000313a2d7210 */ /* 0x000fe20001fea4ff */
[----:B------:R-:W-:Y:S01]  /*69dd0*/  IMAD.WIDE.U32 R46, P2, R67, R37, R52 ;  /* 0x00000025432e7225 */ /* 0x000fe20007840034 */
[----:B------:R-:W-:Y:S02]  /*69de0*/  SEL R52, RZ, 0x1, P6 ;  /* 0x00000001ff347807 */ /* 0x000fe40003000000 */
[----:B------:R-:W-:Y:S01]  /*69df0*/  ISETP.GE.U32.AND.EX P0, PT, R45, R58, PT, P0 ;  /* 0x0000003a2d00720c */ /* 0x000fe20003f06100 */
[----:B------:R-:W-:Y:S01]  /*69e00*/  IMAD.WIDE.U32.X R50, R31, R65, R50, P4 ;  /* 0x000000411f327225 */ /* 0x000fe200020e0432 */
[----:B------:R-:W-:-:S03]  /*69e10*/  IADD3 RZ, P4, PT, R57, R46, RZ ;  /* 0x0000002e39ff7210 */ /* 0x000fc60007f9e0ff */
[----:B------:R-:W-:Y:S01]  /*69e20*/  IMAD.WIDE.U32 R54, R42, R68, RZ ;  /* 0x000000442a367225 */ /* 0x000fe200078e00ff */
[----:B------:R-:W-:-:S03]  /*69e30*/  IADD3 R50, P3, P6, R52, R50, R48 ;  /* 0x0000003234327210 */ /* 0x000fc60007e7e030 */
[----:B------:R-:W-:Y:S01]  /*69e40*/  IMAD.WIDE.U32 R56, R66, R32, RZ ;  /* 0x0000002042387225 */ /* 0x000fe200078e00ff */
[----:B------:R-:W-:-:S03]  /*69e50*/  IADD3.X R56, PT, PT, RZ, R51, RZ, P3, P6 ;  /* 0x00000033ff387210 */ /* 0x000fc60001fec4ff */
[----:B------:R-:W-:-:S04]  /*69e60*/  IMAD.WIDE.U32 R48, P1, R33, R66, R40 ;  /* 0x0000004221307225 */ /* 0x000fc80007820028 */
[----:B------:R-:W-:Y:S02]  /*69e70*/  IMAD.MOV.U32 R40, RZ, RZ, R47 ;  /* 0x000000ffff287224 */ /* 0x000fe400078e002f */
[----:B------:R-:W-:-:S04]  /*69e80*/  IMAD.WIDE.U32 R54, P5, R69, R36, R54 ;  /* 0x0000002445367225 */ /* 0x000fc800078a0036 */
[----:B------:R-:W-:-:S04]  /*69e90*/  IMAD.WIDE.U32 R52, R36, R68, RZ ;  /* 0x0000004424347225 */ /* 0x000fc800078e00ff */
[----:B------:R-:W-:Y:S01]  /*69ea0*/  IMAD.X R41, RZ, RZ, RZ, P2 ;  /* 0x000000ffff297224 */ /* 0x000fe200010e06ff */
[----:B------:R-:W-:Y:S01]  /*69eb0*/  IADD3 RZ, P2, PT, R57, R48, RZ ;  /* 0x0000003039ff7210 */ /* 0x000fe20007f5e0ff */
[----:B------:R-:W-:Y:S01]  /*69ec0*/  IMAD.WIDE.U32 R46, R32, R66, R44 ;  /* 0x00000042202e7225 */ /* 0x000fe200078e002c */
[----:B------:R-:W-:-:S03]  /*69ed0*/  IADD3 RZ, P3, PT, R53, R54, RZ ;  /* 0x0000003635ff7210 */ /* 0x000fc60007f7e0ff */
[----:B------:R-:W-:Y:S01]  /*69ee0*/  IMAD.WIDE.U32 R60, R68, R36, R38 ;  /* 0x00000024443c7225 */ /* 0x000fe200078e0026 */
[----:B------:R-:W-:-:S03]  /*69ef0*/  ISETP.GE.U32.AND P6, PT, R46, R44, PT ;  /* 0x0000002c2e00720c */ /* 0x000fc60003fc6070 */
[----:B------:R-:W-:Y:S02]  /*69f00*/  IMAD R48, R33, R66, RZ ;  /* 0x0000004221307224 */ /* 0x000fe400078e02ff */
[----:B------:R-:W-:Y:S01]  /*69f10*/  IMAD.X R53, RZ, RZ, RZ, P1 ;  /* 0x000000ffff357224 */ /* 0x000fe200008e06ff */
[----:B------:R-:W-:Y:S01]  /*69f20*/  ISETP.GE.U32.AND P1, PT, R60, R38, PT ;  /* 0x000000263c00720c */ /* 0x000fe20003f26070 */
[----:B------:R-:W-:Y:S02]  /*69f30*/  IMAD.MOV.U32 R52, RZ, RZ, R49 ;  /* 0x000000ffff347224 */ /* 0x000fe400078e0031 */
[----:B------:R-:W-:Y:S02]  /*69f40*/  IMAD R44, R32, R65, R48 ;  /* 0x00000041202c7224 */ /* 0x000fe400078e0230 */
[----:B------:R-:W-:Y:S01]  /*69f50*/  IMAD.WIDE.U32.X R48, R67, R35, R40, P4 ;  /* 0x0000002343307225 */ /* 0x000fe200020e0428 */
[----:B------:R-:W-:Y:S02]  /*69f60*/  SEL R41, RZ, 0x1, P0 ;  /* 0x00000001ff297807 */ /* 0x000fe40000000000 */
[----:B------:R-:W-:Y:S01]  /*69f70*/  IADD3 R40, P4, PT, R50, R46, RZ ;  /* 0x0000002e32287210 */ /* 0x000fe20007f9e0ff */
[----:B------:R-:W-:Y:S01]  /*69f80*/  IMAD R38, R69, R36, RZ ;  /* 0x0000002445267224 */ /* 0x000fe200078e02ff */
[----:B------:R-:W-:Y:S01]  /*69f90*/  IADD3 R48, P0, PT, R41, R48, RZ ;  /* 0x0000003029307210 */ /* 0x000fe20007f1e0ff */
[----:B------:R-:W-:-:S02]  /*69fa0*/  IMAD.IADD R44, R47, 0x1, R44 ;  /* 0x000000012f2c7824 */ /* 0x000fc400078e022c */
[----:B------:R-:W-:Y:S02]  /*69fb0*/  IMAD R38, R68, R42, R38 ;  /* 0x0000002a44267224 */ /* 0x000fe400078e0226 */
[C---:B------:R-:W-:Y:S01]  /*69fc0*/  IMAD.X R41, R44.reuse, 0x1, R56, P4 ;  /* 0x000000012c297824 */ /* 0x040fe200020e0638 */
[----:B------:R-:W-:Y:S01]  /*69fd0*/  ISETP.GE.U32.AND.EX P6, PT, R44, R45, PT, P6 ;  /* 0x0000002d2c00720c */ /* 0x000fe20003fc6160 */
[----:B------:R-:W-:Y:S02]  /*69fe0*/  IMAD.IADD R62, R61, 0x1, R38 ;  /* 0x000000013d3e7824 */ /* 0x000fe400078e0226 */
[----:B------:R-:W-:Y:S01]  /*69ff0*/  IMAD.X R49, RZ, RZ, R49, P0 ;  /* 0x000000ffff317224 */ /* 0x000fe200000e0631 */
[----:B------:R-:W-:Y:S01]  /*6a000*/  ISETP.GE.U32.AND P0, PT, R40, R46, PT ;  /* 0x0000002e2800720c */ /* 0x000fe20003f06070 */
[----:B------:R-:W-:Y:S01]  /*6a010*/  IMAD.X R51, RZ, RZ, RZ, P5 ;  /* 0x000000ffff337224 */ /* 0x000fe200028e06ff */
[----:B------:R-:W-:Y:S01]  /*6a020*/  ISETP.GE.U32.AND.EX P1, PT, R62, R39, PT, P1 ;  /* 0x000000273e00720c */ /* 0x000fe20003f26110 */
[----:B------:R-:W-:Y:S01]  /*6a030*/  IMAD.MOV.U32 R50, RZ, RZ, R55 ;  /* 0x000000ffff327224 */ /* 0x000fe200078e0037 */
[----:B------:R-:W-:Y:S01]  /*6a040*/  ISETP.GE.U32.AND.EX P0, PT, R41, R44, PT, P0 ;  /* 0x0000002c2900720c */ /* 0x000fe20003f06100 */
[----:B------:R-:W-:-:S03]  /*6a050*/  IMAD.WIDE.U32 R46, R6, R36, R40 ;  /* 0x00000024062e7225 */ /* 0x000fc600078e0028 */
[----:B------:R-:W-:Y:S01]  /*6a060*/  SEL R44, RZ, 0x1, P0 ;  /* 0x00000001ff2c7807 */ /* 0x000fe20000000000 */
[----:B------:R-:W-:Y:S01]  /*6a070*/  IMAD R38, R31, R36, RZ ;  /* 0x000000241f267224 */ /* 0x000fe200078e02ff */
[----:B------:R-:W-:Y:S01]  /*6a080*/  ISETP.GE.U32.AND P5, PT, R46, R40, PT ;  /* 0x000000282e00720c */ /* 0x000fe20003fa6070 */
[----:B------:R-:W-:Y:S01]  /*6a090*/  IMAD.WIDE.U32.X R50, R69, R42, R50, P3 ;  /* 0x0000002a45327225 */ /* 0x000fe200018e0432 */
[----:B------:R-:W-:-:S03]  /*6a0a0*/  SEL R40, RZ, 0x1, P6 ;  /* 0x00000001ff287807 */ /* 0x000fc60003000000 */
[----:B------:R-:W-:Y:S01]  /*6a0b0*/  IMAD R39, R6, R42, R38 ;  /* 0x0000002a06277224 */ /* 0x000fe200078e0226 */
[----:B------:R-:W-:Y:S01]  /*6a0c0*/  SEL R38, RZ, 0x1, P1 ;  /* 0x00000001ff267807 */ /* 0x000fe20000800000 */
[----:B------:R-:W-:-:S03]  /*6a0d0*/  IMAD.WIDE.U32.X R52, R33, R65, R52, P2 ;  /* 0x0000004121347225 */ /* 0x000fc600010e0434 */
[----:B------:R-:W-:Y:S01]  /*6a0e0*/  IADD3 R38, P4, P2, R46, R50, R38 ;  /* 0x000000322e267210 */ /* 0x000fe20007a9e026 */
[----:B------:R-:W-:Y:S01]  /*6a0f0*/  IMAD.WIDE.U32 R54, R65, R34, RZ ;  /* 0x0000002241367225 */ /* 0x000fe200078e00ff */
[----:B------:R-:W-:Y:S02]  /*6a100*/  IADD3 R40, P1, P3, R44, R52, R40 ;  /* 0x000000342c287210 */ /* 0x000fe40007b3e028 */
[----:B------:R-:W-:Y:S01]  /*6a110*/  ISETP.GE.U32.AND P0, PT, R38, R46, PT ;  /* 0x0000002e2600720c */ /* 0x000fe20003f06070 */
[----:B------:R-:W-:-:S04]  /*6a120*/  IMAD.WIDE.U32 R44, R34, R66, R48 ;  /* 0x00000042222c7225 */ /* 0x000fc800078e0030 */
[----:B------:R-:W-:Y:S02]  /*6a130*/  IMAD.IADD R52, R47, 0x1, R39 ;  /* 0x000000012f347824 */ /* 0x000fe400078e0227 */
[C---:B------:R-:W-:Y:S02]  /*6a140*/  IMAD R39, R67.reuse, R66, RZ ;  /* 0x0000004243277224 */ /* 0x040fe400078e02ff */
[----:B------:R-:W-:Y:S01]  /*6a150*/  IMAD.WIDE.U32 R46, R66, R34, RZ ;  /* 0x00000022422e7225 */ /* 0x000fe200078e00ff */
[----:B------:R-:W-:Y:S02]  /*6a160*/  IADD3.X R46, PT, PT, RZ, R53, RZ, P1, P3 ;  /* 0x00000035ff2e7210 */ /* 0x000fe40000fe64ff */
[----:B------:R-:W-:Y:S01]  /*6a170*/  ISETP.GE.U32.AND P1, PT, R44, R48, PT ;  /* 0x000000302c00720c */ /* 0x000fe20003f26070 */
[----:B------:R-:W-:Y:S01]  /*6a180*/  IMAD R48, R34, R65, R39 ;  /* 0x0000004122307224 */ /* 0x000fe200078e0227 */
[----:B------:R-:W-:Y:S01]  /*6a190*/  IADD3.X R39, PT, PT, R52, R51, RZ, P4, P2 ;  /* 0x0000003334277210 */ /* 0x000fe200027e44ff */
[----:B------:R-:W-:Y:S01]  /*6a1a0*/  IMAD.WIDE.U32 R54, P6, R67, R66, R54 ;  /* 0x0000004243367225 */ /* 0x000fe200078c0036 */
[----:B------:R-:W-:-:S02]  /*6a1b0*/  IADD3 R40, P4, PT, R40, R44, RZ ;  /* 0x0000002c28287210 */ /* 0x000fc40007f9e0ff */
[----:B------:R-:W-:Y:S01]  /*6a1c0*/  ISETP.GE.U32.AND.EX P5, PT, R52, R41, PT, P5 ;  /* 0x000000293400720c */ /* 0x000fe20003fa6150 */
[----:B------:R-:W-:Y:S01]  /*6a1d0*/  IMAD.WIDE.U32 R50, R42, R6, RZ ;  /* 0x000000062a327225 */ /* 0x000fe200078e00ff */
[----:B------:R-:W-:Y:S02]  /*6a1e0*/  IADD3 RZ, P3, PT, R47, R54, RZ ;  /* 0x000000362fff7210 */ /* 0x000fe40007f7e0ff */
[----:B------:R-:W-:Y:S01]  /*6a1f0*/  ISETP.GE.U32.AND P2, PT, R40, R44, PT ;  /* 0x0000002c2800720c */ /* 0x000fe20003f46070 */
[----:B------:R-:W-:Y:S01]  /*6a200*/  IMAD.IADD R48, R45, 0x1, R48 ;  /* 0x000000012d307824 */ /* 0x000fe200078e0230 */
[----:B------:R-:W-:Y:S01]  /*6a210*/  SEL R54, RZ, 0x1, P5 ;  /* 0x00000001ff367807 */ /* 0x000fe20002800000 */
[----:B------:R-:W-:Y:S01]  /*6a220*/  IMAD.X R47, RZ, RZ, RZ, P6 ;  /* 0x000000ffff2f7224 */ /* 0x000fe200030e06ff */
[----:B------:R-:W-:Y:S01]  /*6a230*/  ISETP.GE.U32.AND.EX P0, PT, R39, R52, PT, P0 ;  /* 0x000000342700720c */ /* 0x000fe20003f06100 */
[----:B------:R-:W-:Y:S01]  /*6a240*/  IMAD.WIDE.U32 R44, R36, R6, RZ ;  /* 0x00000006242c7225 */ /* 0x000fe200078e00ff */
[----:B------:R-:W-:-:S03]  /*6a250*/  ISETP.GE.U32.AND.EX P1, PT, R48, R49, PT, P1 ;  /* 0x000000313000720c */ /* 0x000fc60003f26110 */
[----:B------:R-:W-:-:S04]  /*6a260*/  IMAD.WIDE.U32 R50, P6, R31, R36, R50 ;  /* 0x000000241f327225 */ /* 0x000fc800078c0032 */
[----:B------:R-:W-:Y:S01]  /*6a270*/  IMAD.MOV.U32 R44, RZ, RZ, R51 ;  /* 0x000000ffff2c7224 */ /* 0x000fe200078e0033 */
[----:B------:R-:W-:Y:S01]  /*6a280*/  IADD3 RZ, P5, PT, R45, R50, RZ ;  /* 0x000000322dff7210 */ /* 0x000fe20007fbe0ff */
[----:B------:R-:W-:Y:S01]  /*6a290*/  IMAD.X R45, RZ, RZ, RZ, P6 ;  /* 0x000000ffff2d7224 */ /* 0x000fe200030e06ff */
[----:B------:R-:W-:Y:S01]  /*6a2a0*/  SEL R50, RZ, 0x1, P0 ;  /* 0x00000001ff327807 */ /* 0x000fe20000000000 */
[----:B------:R-:W-:Y:S02]  /*6a2b0*/  IMAD.X R41, R48, 0x1, R46, P4 ;  /* 0x0000000130297824 */ /* 0x000fe400020e062e */
[----:B------:R-:W-:-:S03]  /*6a2c0*/  IMAD.WIDE.U32.X R44, R31, R42, R44, P5 ;  /* 0x0000002a1f2c7225 */ /* 0x000fc600028e042c */
[----:B------:R-:W-:Y:S01]  /*6a2d0*/  ISETP.GE.U32.AND.EX P2, PT, R41, R48, PT, P2 ;  /* 0x000000302900720c */ /* 0x000fe20003f46120 */
[----:B------:R-:W-:Y:S01]  /*6a2e0*/  IMAD.MOV.U32 R46, RZ, RZ, R55 ;  /* 0x000000ffff2e7224 */ /* 0x000fe200078e0037 */
[----:B------:R-:W-:Y:S01]  /*6a2f0*/  IADD3 R54, P5, P4, R50, R44, R54 ;  /* 0x0000002c32367210 */ /* 0x000fe20007cbe036 */
[-C--:B------:R-:W-:Y:S01]  /*6a300*/  IMAD R49, R33, R36.reuse, RZ ;  /* 0x0000002421317224 */ /* 0x080fe200078e02ff */
[----:B------:R-:W-:Y:S01]  /*6a310*/  SEL R48, RZ, 0x1, P1 ;  /* 0x00000001ff307807 */ /* 0x000fe20000800000 */
[----:B------:R-:W-:Y:S01]  /*6a320*/  IMAD.WIDE.U32.X R46, R67, R65, R46, P3 ;  /* 0x00000041432e7225 */ /* 0x000fe200018e042e */
[----:B------:R-:W-:Y:S02]  /*6a330*/  IADD3.X R50, PT, PT, RZ, R45, RZ, P5, P4 ;  /* 0x0000002dff327210 */ /* 0x000fe40002fe84ff */
[----:B------:R-:W-:Y:S01]  /*6a340*/  SEL R51, RZ, 0x1, P2 ;  /* 0x00000001ff337807 */ /* 0x000fe20001000000 */
[----:B------:R-:W-:-:S03]  /*6a350*/  IMAD.WIDE.U32 R44, R32, R36, R40 ;  /* 0x00000024202c7225 */ /* 0x000fc600078e0028 */
[----:B------:R-:W-:Y:S01]  /*6a360*/  IADD3 R48, P2, P4, R51, R46, R48 ;  /* 0x0000002e33307210 */ /* 0x000fe20007c5e030 */
[----:B------:R-:W-:Y:S01]  /*6a370*/  IMAD.WIDE.U32 R56, R42, R32, RZ ;  /* 0x000000202a387225 */ /* 0x000fe200078e00ff */
[----:B------:R-:W-:Y:S02]  /*6a380*/  IADD3 R46, P3, PT, R54, R44, RZ ;  /* 0x0000002c362e7210 */ /* 0x000fe40007f7e0ff */
[----:B------:R-:W-:Y:S01]  /*6a390*/  ISETP.GE.U32.AND P1, PT, R44, R40, PT ;  /* 0x000000282c00720c */ /* 0x000fe20003f26070 */
[----:B------:R-:W-:-:S04]  /*6a3a0*/  IMAD.WIDE.U32 R54, R63, R6, RZ ;  /* 0x000000063f367225 */ /* 0x000fc800078e00ff */
[----:B------:R-:W-:Y:S01]  /*6a3b0*/  IMAD R40, R32, R42, R49 ;  /* 0x0000002a20287224 */ /* 0x000fe200078e0231 */
[----:B------:R-:W-:Y:S01]  /*6a3c0*/  IADD3.X R49, PT, PT, RZ, R47, RZ, P2, P4 ;  /* 0x0000002fff317210 */ /* 0x000fe200017e84ff */
[----:B------:R-:W-:Y:S01]  /*6a3d0*/  IMAD.WIDE.U32 R56, P0, R33, R36, R56 ;  /* 0x0000002421387225 */ /* 0x000fe20007800038 */
[----:B------:R-:W-:-:S03]  /*6a3e0*/  ISETP.GE.U32.AND P2, PT, R46, R44, PT ;  /* 0x0000002c2e00720c */ /* 0x000fc60003f46070 */
[----:B------:R-:W-:-:S04]  /*6a3f0*/  IMAD.WIDE.U32 R52, R36, R32, RZ ;  /* 0x0000002024347225 */ /* 0x000fc800078e00ff */
[----:B------:R-:W-:Y:S01]  /*6a400*/  IMAD.IADD R40, R45, 0x1, R40 ;  /* 0x000000012d287824 */ /* 0x000fe200078e0228 */
[----:B------:R-:W-:Y:S01]  /*6a410*/  IADD3 RZ, P6, PT, R53, R56, RZ ;  /* 0x0000003835ff7210 */ /* 0x000fe20007fde0ff */
[----:B------:R-:W-:-:S03]  /*6a420*/  IMAD.WIDE.U32 R44, R43, R6, RZ ;  /* 0x000000062b2c7225 */ /* 0x000fc600078e00ff */
[----:B------:R-:W-:Y:S01]  /*6a430*/  ISETP.GE.U32.AND.EX P1, PT, R40, R41, PT, P1 ;  /* 0x000000292800720c */ /* 0x000fe20003f26110 */
[----:B------:R-:W-:-:S04]  /*6a440*/  IMAD.WIDE.U32 R54, P5, R31, R43, R54 ;  /* 0x0000002b1f367225 */ /* 0x000fc800078a0036 */
[----:B------:R-:W-:Y:S01]  /*6a450*/  IMAD.WIDE.U32 R52, R63, R68, RZ ;  /* 0x000000443f347225 */ /* 0x000fe200078e00ff */
[----:B------:R-:W-:-:S03]  /*6a460*/  IADD3 RZ, P4, PT, R45, R54, RZ ;  /* 0x000000362dff7210 */ /* 0x000fc60007f9e0ff */
[----:B------:R-:W-:-:S04]  /*6a470*/  IMAD.WIDE.U32 R44, R43, R68, RZ ;  /* 0x000000442b2c7225 */ /* 0x000fc800078e00ff */
[CC--:B------:R-:W-:Y:S02]  /*6a480*/  IMAD R44, R69.reuse, R43.reuse, RZ ;  /* 0x0000002b452c7224 */ /* 0x0c0fe400078e02ff */
[----:B------:R-:W-:Y:S02]  /*6a490*/  IMAD.X R47, R40, 0x1, R50, P3 ;  /* 0x00000001282f7824 */ /* 0x000fe400018e0632 */
[----:B------:R-:W-:-:S03]  /*6a4a0*/  IMAD.WIDE.U32 R52, P3, R69, R43, R52 ;  /* 0x0000002b45347225 */ /* 0x000fc60007860034 */
[----:B------:R-:W-:Y:S01]  /*6a4b0*/  ISETP.GE.U32.AND.EX P2, PT, R47, R40, PT, P2 ;  /* 0x000000282f00720c */ /* 0x000fe20003f46120 */
[----:B------:R-:W-:Y:S01]  /*6a4c0*/  IMAD.WIDE.U32 R58, R68, R43, R38 ;  /* 0x0000002b443a7225 */ /* 0x000fe200078e0026 */
[----:B------:R-:W-:-:S03]  /*6a4d0*/  SEL R40, RZ, 0x1, P1 ;  /* 0x00000001ff287807 */ /* 0x000fc60000800000 */
[----:B------:R-:W-:Y:S02]  /*6a4e0*/  IMAD R44, R68, R63, R44 ;  /* 0x0000003f442c7224 */ /* 0x000fe400078e022c */
[----:B------:R-:W-:Y:S01]  /*6a4f0*/  IMAD.X R51, RZ, RZ, RZ, P0 ;  /* 0x000000ffff337224 */ /* 0x000fe200000e06ff */
[----:B------:R-:W-:Y:S01]  /*6a500*/  IADD3 RZ, P0, PT, R45, R52, RZ ;  /* 0x000000342dff7210 */ /* 0x000fe20007f1e0ff */
[----:B------:R-:W-:Y:S01]  /*6a510*/  IMAD.X R45, RZ, RZ, RZ, P3 ;  /* 0x000000ffff2d7224 */ /* 0x000fe200018e06ff */
[----:B------:R-:W-:Y:S01]  /*6a520*/  ISETP.GE.U32.AND P3, PT, R58, R38, PT ;  /* 0x000000263a00720c */ /* 0x000fe20003f66070 */
[----:B------:R-:W-:Y:S02]  /*6a530*/  IMAD.IADD R56, R59, 0x1, R44 ;  /* 0x000000013b387824 */ /* 0x000fe400078e022c */
[----:B------:R-:W-:Y:S02]  /*6a540*/  IMAD.MOV.U32 R44, RZ, RZ, R53 ;  /* 0x000000ffff2c7224 */ /* 0x000fe400078e0035 */
[----:B------:R-:W-:Y:S01]  /*6a550*/  IMAD.MOV.U32 R50, RZ, RZ, R57 ;  /* 0x000000ffff327224 */ /* 0x000fe200078e0039 */
[----:B------:R-:W-:Y:S01]  /*6a560*/  ISETP.GE.U32.AND.EX P3, PT, R56, R39, PT, P3 ;  /* 0x000000273800720c */ /* 0x000fe20003f66130 */
[----:B------:R-:W-:-:S04]  /*6a570*/  IMAD.WIDE.U32 R38, R6, R43, R46 ;  /* 0x0000002b06267225 */ /* 0x000fc800078e002e */
[----:B------:R-:W-:Y:S01]  /*6a580*/  IMAD.WIDE.U32.X R52, R69, R63, R44, P0 ;  /* 0x0000003f45347225 */ /* 0x000fe200000e042c */
[----:B------:R-:W-:-:S03]  /*6a590*/  ISETP.GE.U32.AND P0, PT, R38, R46, PT ;  /* 0x0000002e2600720c */ /* 0x000fc60003f06070 */
[----:B------:R-:W-:Y:S02]  /*6a5a0*/  IMAD R46, R31, R43, RZ ;  /* 0x0000002b1f2e7224 */ /* 0x000fe400078e02ff */
[----:B------:R-:W-:Y:S02]  /*6a5b0*/  IMAD.X R45, RZ, RZ, RZ, P5 ;  /* 0x000000ffff2d7224 */ /* 0x000fe400028e06ff */
[----:B------:R-:W-:Y:S01]  /*6a5c0*/  IMAD R46, R6, R63, R46 ;  /* 0x0000003f062e7224 */ /* 0x000fe200078e022e */
[----:B------:R-:W-:Y:S01]  /*6a5d0*/  SEL R6, RZ, 0x1, P3 ;  /* 0x00000001ff067807 */ /* 0x000fe20001800000 */
[----:B------:R-:W-:Y:S02]  /*6a5e0*/  IMAD.MOV.U32 R44, RZ, RZ, R55 ;  /* 0x000000ffff2c7224 */ /* 0x000fe400078e0037 */
[----:B------:R-:W-:Y:S01]  /*6a5f0*/  IMAD.WIDE.U32.X R50, R33, R42, R50, P6 ;  /* 0x0000002a21327225 */ /* 0x000fe200030e0432 */
[----:B------:R-:W-:-:S03]  /*6a600*/  IADD3 R6, P6, P3, R38, R52, R6 ;  /* 0x0000003426067210 */ /* 0x000fc60007bde006 */
[----:B------:R-:W-:Y:S01]  /*6a610*/  IMAD.WIDE.U32.X R44, R31, R63, R44, P4 ;  /* 0x0000003f1f2c7225 */ /* 0x000fe200020e042c */
[----:B------:R-:W-:Y:S02]  /*6a620*/  SEL R31, RZ, 0x1, P2 ;  /* 0x00000001ff1f7807 */ /* 0x000fe40001000000 */
[----:B------:R-:W-:Y:S01]  /*6a630*/  ISETP.GE.U32.AND P5, PT, R6, R38, PT ;  /* 0x000000260600720c */ /* 0x000fe20003fa6070 */
[----:B------:R-:W-:Y:S01]  /*6a640*/  IMAD.IADD R46, R39, 0x1, R46 ;  /* 0x00000001272e7824 */ /* 0x000fe200078e022e */
[----:B------:R-:W-:Y:S01]  /*6a650*/  IADD3 R40, P2, P4, R31, R50, R40 ;  /* 0x000000321f287210 */ /* 0x000fe20007c5e028 */
[----:B------:R-:W-:-:S03]  /*6a660*/  IMAD.WIDE.U32 R38, R34, R36, R48 ;  /* 0x0000002422267225 */ /* 0x000fc600078e0030 */
[----:B------:R-:W-:Y:S01]  /*6a670*/  IADD3.X R52, PT, PT, R46, R53, RZ, P6, P3 ;  /* 0x000000352e347210 */ /* 0x000fe200037e64ff */
[----:B------:R-:W-:Y:S01]  /*6a680*/  IMAD R31, R67, R36, RZ ;  /* 0x00000024431f7224 */ /* 0x000fe200078e02ff */
[----:B------:R-:W-:Y:S01]  /*6a690*/  IADD3 R40, P3, PT, R40, R38, RZ ;  /* 0x0000002628287210 */ /* 0x000fe20007f7e0ff */
[----:B------:R-:W-:Y:S01]  /*6a6a0*/  IMAD.WIDE.U32 R54, R43, R34, RZ ;  /* 0x000000222b367225 */ /* 0x000fe200078e00ff */
[----:B------:R-:W-:Y:S02]  /*6a6b0*/  ISETP.GE.U32.AND.EX P6, PT, R46, R47, PT, P0 ;  /* 0x0000002f2e00720c */ /* 0x000fe40003fc6100 */
[----:B------:R-:W-:Y:S01]  /*6a6c0*/  ISETP.GE.U32.AND.EX P5, PT, R52, R46, PT, P5 ;  /* 0x0000002e3400720c */ /* 0x000fe20003fa6150 */
[----:B------:R-:W-:Y:S01]  /*6a6d0*/  IMAD R31, R34, R42, R31 ;  /* 0x0000002a221f7224 */ /* 0x000fe200078e021f */
[----:B------:R-:W-:Y:S01]  /*6a6e0*/  ISETP.GE.U32.AND P1, PT, R38, R48, PT ;  /* 0x000000302600720c */ /* 0x000fe20003f26070 */
[----:B------:R-:W-:Y:S01]  /*6a6f0*/  IMAD R69, R69, R37, RZ ;  /* 0x0000002545457224 */ /* 0x000fe200078e02ff */
[----:B------:R-:W-:Y:S01]  /*6a700*/  ISETP.GE.U32.AND P0, PT, R40, R38, PT ;  /* 0x000000262800720c */ /* 0x000fe20003f06070 */
[----:B------:R-:W-:Y:S01]  /*6a710*/  IMAD.IADD R31, R39, 0x1, R31 ;  /* 0x00000001271f7824 */ /* 0x000fe200078e021f */
[----:B------:R-:W-:Y:S01]  /*6a720*/  SEL R53, RZ, 0x1, P6 ;  /* 0x00000001ff357807 */ /* 0x000fe20003000000 */
[----:B------:R-:W-:Y:S01]  /*6a730*/  IMAD.WIDE.U32 R38, R42, R34, RZ ;  /* 0x000000222a267225 */ /* 0x000fe200078e00ff */
[----:B------:R-:W-:-:S02]  /*6a740*/  SEL R46, RZ, 0x1, P5 ;  /* 0x00000001ff2e7807 */ /* 0x000fc40002800000 */
[----:B------:R-:W-:Y:S02]  /*6a750*/  IADD3.X R41, PT, PT, RZ, R51, RZ, P2, P4 ;  /* 0x00000033ff297210 */ /* 0x000fe400017e84ff */
[----:B------:R-:W-:Y:S01]  /*6a760*/  IADD3 R53, P5, P6, R46, R44, R53 ;  /* 0x0000002c2e357210 */ /* 0x000fe20007ebe035 */
[----:B------:R-:W-:Y:S01]  /*6a770*/  IMAD.WIDE.U32 R46, R36, R34, RZ ;  /* 0x00000022242e7225 */ /* 0x000fe200078e00ff */
[----:B------:R-:W-:-:S03]  /*6a780*/  ISETP.GE.U32.AND.EX P1, PT, R31, R49, PT, P1 ;  /* 0x000000311f00720c */ /* 0x000fc60003f26110 */
[----:B------:R-:W-:-:S04]  /*6a790*/  IMAD.WIDE.U32 R50, P4, R67, R36, R38 ;  /* 0x0000002443327225 */ /* 0x000fc80007880026 */
[----:B------:R-:W-:Y:S01]  /*6a7a0*/  IMAD.WIDE.U32 R38, R63, R32, RZ ;  /* 0x000000203f267225 */ /* 0x000fe200078e00ff */
[----:B------:R-:W-:Y:S02]  /*6a7b0*/  IADD3 RZ, P2, PT, R47, R50, RZ ;  /* 0x000000322fff7210 */ /* 0x000fe40007f5e0ff */
[----:B------:R-:W-:Y:S01]  /*6a7c0*/  IADD3.X R50, PT, PT, RZ, R45, RZ, P5, P6 ;  /* 0x0000002dff327210 */ /* 0x000fe20002fec4ff */
[----:B------:R-:W-:-:S04]  /*6a7d0*/  IMAD.WIDE.U32 R46, R63, R34, RZ ;  /* 0x000000223f2e7225 */ /* 0x000fc800078e00ff */
[----:B------:R-:W-:-:S04]  /*6a7e0*/  IMAD.WIDE.U32 R44, P6, R33, R43, R38 ;  /* 0x0000002b212c7225 */ /* 0x000fc800078c0026 */
[----:B------:R-:W-:-:S04]  /*6a7f0*/  IMAD.WIDE.U32 R38, R43, R32, RZ ;  /* 0x000000202b267225 */ /* 0x000fc800078e00ff */
[----:B------:R-:W-:Y:S01]  /*6a800*/  IMAD.X R41, R31, 0x1, R41, P3 ;  /* 0x000000011f297824 */ /* 0x000fe200018e0629 */
[----:B------:R-:W-:Y:S01]  /*6a810*/  IADD3 RZ, P5, PT, R39, R44, RZ ;  /* 0x0000002c27ff7210 */ /* 0x000fe20007fbe0ff */
[----:B------:R-:W-:Y:S02]  /*6a820*/  IMAD.X R39, RZ, RZ, RZ, P6 ;  /* 0x000000ffff277224 */ /* 0x000fe400030e06ff */
[----:B------:R-:W-:Y:S02]  /*6a830*/  IMAD.MOV.U32 R38, RZ, RZ, R45 ;  /* 0x000000ffff267224 */ /* 0x000fe400078e002d */
[C---:B------:R-:W-:Y:S02]  /*6a840*/  IMAD R44, R33.reuse, R43, RZ ;  /* 0x0000002b212c7224 */ /* 0x040fe400078e02ff */
[----:B------:R-:W-:Y:S01]  /*6a850*/  IMAD.WIDE.U32.X R48, R33, R63, R38, P5 ;  /* 0x0000003f21307225 */ /* 0x000fe200028e0426 */
[----:B------:R-:W-:-:S03]  /*6a860*/  ISETP.GE.U32.AND.EX P5, PT, R41, R31, PT, P0 ;  /* 0x0000001f2900720c */ /* 0x000fc60003fa6100 */
[----:B------:R-:W-:-:S04]  /*6a870*/  IMAD.WIDE.U32 R46, P3, R67, R43, R46 ;  /* 0x0000002b432e7225 */ /* 0x000fc8000786002e */
[C---:B------:R-:W-:Y:S01]  /*6a880*/  IMAD R31, R32.reuse, R63, R44 ;  /* 0x0000003f201f7224 */ /* 0x040fe200078e022c */
[----:B------:R-:W-:Y:S01]  /*6a890*/  IADD3 RZ, P6, PT, R55, R46, RZ ;  /* 0x0000002e37ff7210 */ /* 0x000fe20007fde0ff */
[----:B------:R-:W-:Y:S01]  /*6a8a0*/  IMAD.WIDE.U32 R38, R32, R43, R40 ;  /* 0x0000002b20267225 */ /* 0x000fe200078e0028 */
[----:B------:R-:W-:-:S03]  /*6a8b0*/  SEL R46, RZ, 0x1, P5 ;  /* 0x00000001ff2e7807 */ /* 0x000fc60002800000 */
[----:B------:R-:W-:Y:S01]  /*6a8c0*/  IMAD.X R45, RZ, RZ, RZ, P4 ;  /* 0x000000ffff2d7224 */ /* 0x000fe200020e06ff */
[----:B------:R-:W-:Y:S01]  /*6a8d0*/  ISETP.GE.U32.AND P0, PT, R38, R40, PT ;  /* 0x000000282600720c */ /* 0x000fe20003f06070 */
[----:B------:R-:W-:Y:S01]  /*6a8e0*/  IMAD.MOV.U32 R44, RZ, RZ, R51 ;  /* 0x000000ffff2c7224 */ /* 0x000fe200078e0033 */
[----:B------:R-:W-:Y:S01]  /*6a8f0*/  SEL R40, RZ, 0x1, P1 ;  /* 0x00000001ff287807 */ /* 0x000fe20000800000 */
[----:B------:R-:W-:Y:S01]  /*6a900*/  IMAD.IADD R31, R39, 0x1, R31 ;  /* 0x00000001271f7824 */ /* 0x000fe200078e021f */
[----:B------:R-:W-:Y:S01]  /*6a910*/  IADD3 R51, P4, PT, R53, R38, RZ ;  /* 0x0000002635337210 */ /* 0x000fe20007f9e0ff */
[----:B------:R-:W-:-:S03]  /*6a920*/  IMAD.WIDE.U32.X R44, R67, R42, R44, P2 ;  /* 0x0000002a432c7225 */ /* 0x000fc600010e042c */
[----:B------:R-:W-:Y:S01]  /*6a930*/  ISETP.GE.U32.AND P1, PT, R51, R38, PT ;  /* 0x000000263300720c */ /* 0x000fe20003f26070 */
[----:B------:R-:W-:Y:S01]  /*6a940*/  IMAD.X R33, RZ, RZ, RZ, P3 ;  /* 0x000000ffff217224 */ /* 0x000fe200018e06ff */
[----:B------:R-:W-:Y:S01]  /*6a950*/  IADD3 R44, P2, P3, R46, R44, R40 ;  /* 0x0000002c2e2c7210 */ /* 0x000fe20007b5e028 */
[C---:B------:R-:W-:Y:S01]  /*6a960*/  IMAD.X R50, R31.reuse, 0x1, R50, P4 ;  /* 0x000000011f327824 */ /* 0x040fe200020e0632 */
[----:B------:R-:W-:Y:S01]  /*6a970*/  ISETP.GE.U32.AND.EX P0, PT, R31, R41, PT, P0 ;  /* 0x000000291f00720c */ /* 0x000fe20003f06100 */
[----:B------:R-:W-:Y:S01]  /*6a980*/  IMAD.MOV.U32 R32, RZ, RZ, R47 ;  /* 0x000000ffff207224 */ /* 0x000fe200078e002f */
[----:B------:R-:W-:Y:S01]  /*6a990*/  IADD3.X R45, PT, PT, RZ, R45, RZ, P2, P3 ;  /* 0x0000002dff2d7210 */ /* 0x000fe200017e64ff */
[C---:B------:R-:W-:Y:S01]  /*6a9a0*/  IMAD R53, R67.reuse, R43, RZ ;  /* 0x0000002b43357224 */ /* 0x040fe200078e02ff */
[----:B------:R-:W-:Y:S01]  /*6a9b0*/  ISETP.GE.U32.AND.EX P1, PT, R50, R31, PT, P1 ;  /* 0x0000001f3200720c */ /* 0x000fe20003f26110 */
[----:B------:R-:W-:-:S03]  /*6a9c0*/  IMAD.WIDE.U32.X R46, R67, R63, R32, P6 ;  /* 0x0000003f432e7225 */ /* 0x000fc600030e0420 */
[----:B------:R-:W-:Y:S01]  /*6a9d0*/  SEL R31, RZ, 0x1, P1 ;  /* 0x00000001ff1f7807 */ /* 0x000fe20000800000 */
[----:B------:R-:W-:-:S04]  /*6a9e0*/  IMAD.WIDE.U32 R38, R52, 0x3d1, RZ ;  /* 0x000003d134267825 */ /* 0x000fc800078e00ff */
[C---:B------:R-:W-:Y:S02]  /*6a9f0*/  IMAD R53, R34.reuse, R63, R53 ;  /* 0x0000003f22357224 */ /* 0x040fe400078e0235 */
[----:B------:R-:W-:Y:S01]  /*6aa00*/  IMAD.WIDE.U32 R32, R34, R43, R44 ;  /* 0x0000002b22207225 */ /* 0x000fe200078e002c */
[----:B------:R-:W-:-:S03]  /*6aa10*/  SEL R34, RZ, 0x1, P0 ;  /* 0x00000001ff227807 */ /* 0x000fc60000000000 */
[----:B------:R-:W-:Y:S01]  /*6aa20*/  IMAD.WIDE.U32 R38, P2, RZ, R6, R38 ;  /* 0x00000006ff267225 */ /* 0x000fe20007840026 */
[----:B------:R-:W-:Y:S02]  /*6aa30*/  IADD3 R34, P0, P1, R31, R48, R34 ;  /* 0x000000301f227210 */ /* 0x000fe4000791e022 */
[----:B------:R-:W-:Y:S01]  /*6aa40*/  ISETP.GE.U32.AND P3, PT, R32, R44, PT ;  /* 0x0000002c2000720c */ /* 0x000fe20003f66070 */
[----:B------:R-:W-:Y:S01]  /*6aa50*/  IMAD.WIDE.U32 R54, R6, 0x3d1, RZ ;  /* 0x000003d106367825 */ /* 0x000fe200078e00ff */
[----:B------:R-:W-:-:S03]  /*6aa60*/  IADD3.X R44, PT, PT, RZ, R49, RZ, P0, P1 ;  /* 0x00000031ff2c7210 */ /* 0x000fc600007e24ff */
[----:B------:R-:W-:Y:S01]  /*6aa70*/  IMAD.MOV.U32 R40, RZ, RZ, R39 ;  /* 0x000000ffff287224 */ /* 0x000fe200078e0027 */
[----:B------:R-:W-:Y:S01]  /*6aa80*/  IADD3 R55, P0, PT, R55, R38, RZ ;  /* 0x0000002637377210 */ /* 0x000fe20007f1e0ff */
[----:B------:R-:W-:Y:S01]  /*6aa90*/  IMAD.WIDE.U32 R38, R50, 0x3d1, RZ ;  /* 0x000003d132267825 */ /* 0x000fe200078e00ff */
[----:B------:R-:W-:-:S03]  /*6aaa0*/  IADD3 R31, P6, PT, RZ, R54, RZ ;  /* 0x00000036ff1f7210 */ /* 0x000fc60007fde0ff */
[----:B------:R-:W-:Y:S01]  /*6aab0*/  IMAD.X R41, RZ, RZ, RZ, P2 ;  /* 0x000000ffff297224 */ /* 0x000fe200010e06ff */
[----:B------:R-:W-:Y:S01]  /*6aac0*/  ISETP.GE.U32.AND P1, PT, R31, R54, PT ;  /* 0x000000361f00720c */ /* 0x000fe20003f26070 */
[----:B------:R-:W-:Y:S01]  /*6aad0*/  IMAD.X R6, R55, 0x1, R6, P6 ;  /* 0x0000000137067824 */ /* 0x000fe200030e0606 */
[----:B------:R-:W-:Y:S01]  /*6aae0*/  IADD3 R54, P6, PT, R34, R32, RZ ;  /* 0x0000002022367210 */ /* 0x000fe20007fde0ff */
[----:B------:R-:W-:-:S03]  /*6aaf0*/  IMAD.WIDE.U32.X R40, RZ, R52, R40, P0 ;  /* 0x00000034ff287225 */ /* 0x000fc600000e0428 */
[----:B------:R-:W-:Y:S01]  /*6ab00*/  ISETP.GE.U32.AND.EX P1, PT, R6, R55, PT, P1 ;  /* 0x000000370600720c */ /* 0x000fe20003f26110 */
[----:B------:R-:W-:-:S03]  /*6ab10*/  IMAD.WIDE.U32 R38, P4, RZ, R51, R38 ;  /* 0x00000033ff267225 */ /* 0x000fc60007880026 */
[----:B------:R-:W-:Y:S01]  /*6ab20*/  SEL R34, RZ, 0x1, P1 ;  /* 0x00000001ff227807 */ /* 0x000fe20000800000 */
[----:B------:R-:W-:-:S03]  /*6ab30*/  IMAD.WIDE.U32 R48, R51, 0x3d1, RZ ;  /* 0x000003d133307825 */ /* 0x000fc600078e00ff */
[----:B------:R-:W-:Y:S02]  /*6ab40*/  IADD3 R40, P0, PT, R40, R48, RZ ;  /* 0x0000003028287210 */ /* 0x000fe40007f1e0ff */
[----:B------:R-:W-:Y:S01]  /*6ab50*/  IADD3 R38, P5, PT, R49, R38, RZ ;  /* 0x0000002631267210 */ /* 0x000fe20007fbe0ff */
[----:B------:R-:W-:Y:S01]  /*6ab60*/  IMAD.IADD R49, R33, 0x1, R53 ;  /* 0x0000000121317824 */ /* 0x000fe200078e0235 */
[C---:B------:R-:W-:Y:S01]  /*6ab70*/  IADD3 R52, P1, PT, R40.reuse, R52, RZ ;  /* 0x0000003428347210 */ /* 0x040fe20007f3e0ff */
[----:B------:R-:W-:Y:S01]  /*6ab80*/  IMAD.X R33, RZ, RZ, RZ, P4 ;  /* 0x000000ffff217224 */ /* 0x000fe200020e06ff */
[----:B------:R-:W-:Y:S01]  /*6ab90*/  ISETP.GE.U32.AND P2, PT, R40, R48, PT ;  /* 0x000000302800720c */ /* 0x000fe20003f46070 */
[----:B------:R-:W-:Y:S01]  /*6aba0*/  IMAD.X R41, R38, 0x1, R41, P0 ;  /* 0x0000000126297824 */ /* 0x000fe200000e0629 */
[----:B------:R-:W-:Y:S01]  /*6abb0*/  ISETP.GE.U32.AND P0, PT, R54, R32, PT ;  /* 0x000000203600720c */ /* 0x000fe20003f06070 */
[----:B------:R-:W-:Y:S01]  /*6abc0*/  IMAD.X R53, R49, 0x1, R44, P6 ;  /* 0x0000000131357824 */ /* 0x000fe200030e062c */
[----:B------:R-:W-:Y:S01]  /*6abd0*/  IADD3 R34, P6, PT, R52, R34, RZ ;  /* 0x0000002234227210 */ /* 0x000fe20007fde0ff */
[C---:B------:R-:W-:Y:S01]  /*6abe0*/  IMAD.X R51, R41.reuse, 0x1, R51, P1 ;  /* 0x0000000129337824 */ /* 0x040fe200008e0633 */
[----:B------:R-:W-:Y:S01]  /*6abf0*/  ISETP.GE.U32.AND.EX P2, PT, R41, R38, PT, P2 ;  /* 0x000000262900720c */ /* 0x000fe20003f46120 */
[----:B------:R-:W-:Y:S01]  /*6ac00*/  IMAD.MOV.U32 R32, RZ, RZ, R39 ;  /* 0x000000ffff207224 */ /* 0x000fe200078e0027 */
[----:B------:R-:W-:Y:S01]  /*6ac10*/  ISETP.GE.U32.AND P4, PT, R34, R52, PT ;  /* 0x000000342200720c */ /* 0x000fe20003f86070 */
[----:B------:R-:W-:Y:S01]  /*6ac20*/  IMAD.X R48, RZ, RZ, R51, P6 ;  /* 0x000000ffff307224 */ /* 0x000fe200030e0633 */
[----:B------:R-:W-:Y:S01]  /*6ac30*/  ISETP.LT.U32.AND P1, PT, R52, R40, PT ;  /* 0x000000283400720c */ /* 0x000fe20003f21070 */
[----:B------:R-:W-:Y:S01]  /*6ac40*/  IMAD.WIDE.U32 R38, R53, 0x3d1, RZ ;  /* 0x000003d135267825 */ /* 0x000fe200078e00ff */
[----:B------:R-:W-:-:S02]  /*6ac50*/  ISETP.GE.U32.AND.EX P3, PT, R49, R45, PT, P3 ;  /* 0x0000002d3100720c */ /* 0x000fc40003f66130 */
[----:B------:R-:W-:Y:S01]  /*6ac60*/  ISETP.GE.U32.AND.EX P4, PT, R48, R51, PT, P4 ;  /* 0x000000333000720c */ /* 0x000fe20003f86140 */
[----:B------:R-:W-:Y:S01]  /*6ac70*/  IMAD.WIDE.U32.X R32, RZ, R50, R32, P5 ;  /* 0x00000032ff207225 */ /* 0x000fe200028e0420 */
[----:B------:R-:W-:Y:S02]  /*6ac80*/  ISETP.GE.U32.AND.EX P0, PT, R53, R49, PT, P0 ;  /* 0x000000313500720c */ /* 0x000fe40003f06100 */
[----:B------:R-:W-:Y:S01]  /*6ac90*/  ISETP.LT.U32.OR.EX P1, PT, R51, R41, !P4, P1 ;  /* 0x000000293300720c */ /* 0x000fe20006721510 */
[----:B------:R-:W-:Y:S01]  /*6aca0*/  IMAD.WIDE.U32 R44, R54, 0x3d1, RZ ;  /* 0x000003d1362c7825 */ /* 0x000fe200078e00ff */
[----:B------:R-:W-:Y:S02]  /*6acb0*/  SEL R40, RZ, 0x1, P3 ;  /* 0x00000001ff287807 */ /* 0x000fe40001800000 */
[----:B------:R-:W-:Y:S01]  /*6acc0*/  SEL R41, RZ, 0x1, P2 ;  /* 0x00000001ff297807 */ /* 0x000fe20001000000 */
[----:B------:R-:W-:Y:S01]  /*6acd0*/  IMAD.WIDE.U32 R38, P3, RZ, R54, R38 ;  /* 0x00000036ff267225 */ /* 0x000fe20007860026 */
[----:B------:R-:W-:-:S02]  /*6ace0*/  SEL R49, RZ, 0x1, P0 ;  /* 0x00000001ff317807 */ /* 0x000fc40000000000 */
[----:B------:R-:W-:Y:S01]  /*6acf0*/  IADD3 R32, P5, P6, R44, R32, R41 ;  /* 0x000000202c207210 */ /* 0x000fe20007ebe029 */
[----:B------:R-:W-:Y:S01]  /*6ad00*/  IMAD.X R41, RZ, RZ, RZ, P3 ;  /* 0x000000ffff297224 */ /* 0x000fe200018e06ff */
[----:B------:R-:W-:Y:S02]  /*6ad10*/  IADD3 R38, P3, PT, R45, R38, RZ ;  /* 0x000000262d267210 */ /* 0x000fe40007f7e0ff */
[----:B------:R-:W-:Y:S01]  /*6ad20*/  IADD3 R46, P2, P4, R49, R46, R40 ;  /* 0x0000002e312e7210 */ /* 0x000fe20007c5e028 */
[----:B------:R-:W-:Y:S01]  /*6ad30*/  IMAD.MOV.U32 R40, RZ, RZ, R39 ;  /* 0x000000ffff287224 */ /* 0x000fe200078e0027 */
[C---:B------:R-:W-:Y:S02]  /*6ad40*/  ISETP.GE.U32.AND P0, PT, R32.reuse, R44, PT ;  /* 0x0000002c2000720c */ /* 0x040fe40003f06070 */
[----:B------:R-:W-:Y:S01]  /*6ad50*/  SEL R49, RZ, 0x1, !P1 ;  /* 0x00000001ff317807 */ /* 0x000fe20004800000 */
[----:B------:R-:W-:Y:S01]  /*6ad60*/  IMAD.WIDE.U32.X R40, RZ, R53, R40, P3 ;  /* 0x00000035ff287225 */ /* 0x000fe200018e0428 */
[----:B------:R-:W-:-:S02]  /*6ad70*/  IADD3 R50, P1, PT, R32, R50, RZ ;  /* 0x0000003220327210 */ /* 0x000fc40007f3e0ff */
[----:B------:R-:W-:Y:S02]  /*6ad80*/  IADD3.X R44, PT, PT, R38, R33, RZ, P5, P6 ;  /* 0x00000021262c7210 */ /* 0x000fe40002fec4ff */
[----:B------:R-:W-:Y:S02]  /*6ad90*/  IADD3.X R47, PT, PT, RZ, R47, RZ, P2, P4 ;  /* 0x0000002fff2f7210 */ /* 0x000fe400017e84ff */
[----:B------:R-:W-:Y:S01]  /*6ada0*/  IADD3 R49, P4, PT, R50, R49, RZ ;  /* 0x0000003132317210 */ /* 0x000fe20007f9e0ff */
[----:B------:R-:W-:Y:S01]  /*6adb0*/  IMAD.X R54, R44, 0x1, R54, P1 ;  /* 0x000000012c367824 */ /* 0x000fe200008e0636 */
[----:B------:R-:W-:Y:S01]  /*6adc0*/  ISETP.LT.U32.AND P1, PT, R50, R32, PT ;  /* 0x000000203200720c */ /* 0x000fe20003f21070 */
[----:B------:R-:W-:Y:S01]  /*6add0*/  IMAD.WIDE.U32 R32, R47, 0x3d1, RZ ;  /* 0x000003d12f207825 */ /* 0x000fe200078e00ff */
[----:B------:R-:W-:Y:S02]  /*6ade0*/  ISETP.GE.U32.AND P2, PT, R49, R50, PT ;  /* 0x000000323100720c */ /* 0x000fe40003f46070 */
[----:B------:R-:W-:Y:S01]  /*6adf0*/  ISETP.GE.U32.AND.EX P0, PT, R44, R38, PT, P0 ;  /* 0x000000262c00720c */ /* 0x000fe20003f06100 */
[----:B------:R-:W-:-:S02]  /*6ae00*/  IMAD.X R50, RZ, RZ, R54, P4 ;  /* 0x000000ffff327224 */ /* 0x000fc400020e0636 */
        /* <DEDUP_REMOVED lines=81> */
.L_x_426:
[----:B------:R-:W-:Y:S05]  /*6b320*/  BSYNC.RECONVERGENT B0 ;  /* 0x0000000000007941 */ /* 0x000fea0003800200 */
.L_x_425:
        /* <DEDUP_REMOVED lines=55> */
.L_x_428:
        /* <DEDUP_REMOVED lines=58> */
.L_x_431:
[----:B------:R-:W-:Y:S05]  /*6ba40*/  BSYNC.RELIABLE B1 ;  /* 0x0000000000017941 */ /* 0x000fea0003800100 */
.L_x_430:
        /* <DEDUP_REMOVED lines=27> */
[----:B------:R-:W-:Y:S02]  /*6bc00*/  IADD3 R45, P3, PT, R48, R45, RZ ;  /* 0x0000002d302d7210 */ /* 0x000fe40007f7e0ff */
[----:B------:R-:W-:-:S03]  /*6bc10*/  SEL R49, RZ, 0x1, !P0 ;  /* 0x00000001ff317807 */ /* 0x000fc60004000000 */
[----:B------:R-:W-:Y:S01]  /*6bc20*/  IMAD.X R44, R48, 0x1, R44, P3 ;  /* 0x00000001302c7824 */ /* 0x000fe200018e062c */
[----:B------:R-:W-:Y:S02]  /*6bc30*/  ISETP.NE.U32.AND P0, PT, R6, R49, PT ;  /* 0x000000310600720c */ /* 0x000fe40003f05070 */
[----:B------:R-:W-:Y:S02]  /*6bc40*/  IADD3 R68, P3, PT, R46, R34, RZ ;  /* 0x000000222e447210 */ /* 0x000fe40007f7e0ff */
[----:B------:R-:W-:Y:S02]  /*6bc50*/  ISETP.NE.AND.EX P0, PT, R40, RZ, PT, P0 ;  /* 0x000000ff2800720c */ /* 0x000fe40003f05300 */
[----:B------:R-:W-:Y:S01]  /*6bc60*/  IADD3 R48, P2, PT, R47, R32, RZ ;  /* 0x000000202f307210 */ /* 0x000fe20007f5e0ff */
[----:B------:R-:W-:Y:S01]  /*6bc70*/  IMAD.X R46, R46, 0x1, R33, P3 ;  /* 0x000000012e2e7824 */ /* 0x000fe200018e0621 */
[----:B------:R-:W-:Y:S01]  /*6bc80*/  IADD3 R6, P1, PT, R38, 0x7a2, RZ ;  /* 0x000007a226067810 */ /* 0x000fe20007f3e0ff */
[----:B------:R-:W-:-:S02]  /*6bc90*/  IMAD.MOV.U32 R32, RZ, RZ, R44 ;  /* 0x000000ffff207224 */ /* 0x000fc400078e002c */
[----:B------:R-:W-:Y:S01]  /*6bca0*/  IMAD.X R34, R47, 0x1, R31, P2 ;  /* 0x000000012f227824 */ /* 0x000fe200010e061f */
[----:B------:R-:W-:Y:S01]  /*6bcb0*/  IADD3.X R40, PT, PT, R41, 0x2, RZ, P1, !PT ;  /* 0x0000000229287810 */ /* 0x000fe20000ffe4ff */
[----:B------:R-:W-:Y:S02]  /*6bcc0*/  IMAD.MOV.U32 R31, RZ, RZ, R45 ;  /* 0x000000ffff1f7224 */ /* 0x000fe400078e002d */
[----:B------:R-:W-:Y:S02]  /*6bcd0*/  IMAD.MOV.U32 R33, RZ, RZ, R48 ;  /* 0x000000ffff217224 */ /* 0x000fe400078e0030 */
[----:B------:R-:W-:Y:S01]  /*6bce0*/  IMAD.MOV.U32 R67, RZ, RZ, R46 ;  /* 0x000000ffff437224 */ /* 0x000fe200078e002e */
[----:B------:R-:W-:Y:S06]  /*6bcf0*/  @P0 BRA `(.L_x_433) ;  /* 0x0000000000400947 */ /* 0x000fec0003800000 */
        /* <DEDUP_REMOVED lines=16> */
.L_x_433:
[----:B------:R-:W-:Y:S05]  /*6be00*/  BSYNC.RELIABLE B1 ;  /* 0x0000000000017941 */ /* 0x000fea0003800100 */
.L_x_432:
        /* <DEDUP_REMOVED lines=29> */
.L_x_429:
[----:B------:R-:W-:Y:S05]  /*6bfe0*/  BSYNC.RECONVERGENT B0 ;  /* 0x0000000000007941 */ /* 0x000fea0003800200 */
.L_x_427:
[----:B------:R-:W-:Y:S05]  /*6bff0*/  WARPSYNC.ALL ;  /* 0x0000000000007948 */ /* 0x000fea0003800000 */
[----:B------:R-:W-:Y:S01]  /*6c000*/  UMOV UR4, URZ ;  /* 0x000000ff00047c82 */ /* 0x000fe20008000000 */
[----:B------:R-:W-:-:S05]  /*6c010*/  UMOV UR5, URZ ;  /* 0x000000ff00057c82 */ /* 0x000fca0008000000 */
.L_x_443:
        /* <DEDUP_REMOVED lines=332> */
.L_x_435:
[----:B------:R-:W-:Y:S05]  /*6d4e0*/  BSYNC.RECONVERGENT B0 ;  /* 0x0000000000007941 */ /* 0x000fea0003800200 */
.L_x_434:
        /* <DEDUP_REMOVED lines=56> */
.L_x_437:
        /* <DEDUP_REMOVED lines=54> */
.L_x_440:
[----:B------:R-:W-:Y:S05]  /*6dbd0*/  BSYNC.RELIABLE B1 ;  /* 0x0000000000017941 */ /* 0x000fea0003800100 */
.L_x_439:
        /* <DEDUP_REMOVED lines=56> */
.L_x_442:
[----:B------:R-:W-:Y:S05]  /*6df60*/  BSYNC.RELIABLE B1 ;  /* 0x0000000000017941 */ /* 0x000fea0003800100 */
.L_x_441:
        /* <DEDUP_REMOVED lines=29> */
.L_x_438:
[----:B------:R-:W-:Y:S05]  /*6e140*/  BSYNC.RECONVERGENT B0 ;  /* 0x0000000000007941 */ /* 0x000fea0003800200 */
.L_x_436:
        /* <DEDUP_REMOVED lines=19> */
[----:B------:R-:W-:-:S04]  /*6e280*/  IMAD.WIDE.U32 R48, R37, R23, RZ ;  /* 0x0000001725307225 */ /* 0x000fc800078e00ff */
[----:B------:R-:W-:Y:S01]  /*6e290*/  IMAD.X R33, RZ, RZ, RZ, P0 ;  /* 0x000000ffff217224 */ /* 0x000fe200000e06ff */
[----:B------:R-:W-:Y:S01]  /*6e2a0*/  ISETP.GE.U32.AND P0, PT, R38, R32, PT ;  /* 0x000000202600720c */ /* 0x000fe20003f06070 */
[----:B------:R-:W-:Y:S01]  /*6e2b0*/  IMAD.X R39, R31, 0x1, R39, P2 ;  /* 0x000000011f277824 */ /* 0x000fe200010e0627 */
[----:B------:R-:W-:Y:S01]  /*6e2c0*/  IADD3 RZ, P3, PT, R49, R40, RZ ;  /* 0x0000002831ff7210 */ /* 0x000fe20007f7e0ff */
[----:B------:R-:W-:-:S03]  /*6e2d0*/  IMAD.WIDE.U32 R46, R37, R28, RZ ;  /* 0x0000001c252e7225 */ /* 0x000fc600078e00ff */
[----:B------:R-:W-:Y:S01]  /*6e2e0*/  ISETP.GE.U32.AND.EX P0, PT, R39, R31, PT, P0 ;  /* 0x0000001f2700720c */ /* 0x000fe20003f06100 */
[----:B------:R-:W-:-:S03]  /*6e2f0*/  IMAD.WIDE.U32 R44, P1, R71, R37, R44 ;  /* 0x00000025472c7225 */ /* 0x000fc6000782002c */
[----:B------:R-:W-:Y:S01]  /*6e300*/  SEL R34, RZ, 0x1, P0 ;  /* 0x00000001ff227807 */ /* 0x000fe20000000000 */
[----:B------:R-:W-:Y:S01]  /*6e310*/  IMAD.MOV.U32 R32, RZ, RZ, R41 ;  /* 0x000000ffff207224 */ /* 0x000fe200078e0029 */
[----:B------:R-:W-:Y:S01]  /*6e320*/  IADD3 RZ, P2, PT, R47, R44, RZ ;  /* 0x0000002c2fff7210 */ /* 0x000fe20007f5e0ff */
[-C--:B------:R-:W-:Y:S02]  /*6e330*/  IMAD R31, R71, R37.reuse, RZ ;  /* 0x00000025471f7224 */ /* 0x080fe400078e02ff */
[----:B------:R-:W-:-:S04]  /*6e340*/  IMAD.WIDE.U32 R46, R28, R37, RZ ;  /* 0x000000251c2e7225 */ /* 0x000fc800078e00ff */
[-C--:B------:R-:W-:Y:S02]  /*6e350*/  IMAD R31, R28, R35.reuse, R31 ;  /* 0x000000231c1f7224 */ /* 0x080fe400078e021f */
[----:B------:R-:W-:-:S04]  /*6e360*/  IMAD.WIDE.U32.X R32, R72, R35, R32, P3 ;  /* 0x0000002348207225 */ /* 0x000fc800018e0420 */
[----:B------:R-:W-:Y:S01]  /*6e370*/  IMAD R75, R77, R66, RZ ;  /* 0x000000424d4b7224 */ /* 0x000fe200078e02ff */
[----:B------:R-:W-:Y:S01]  /*6e380*/  IADD3 R32, P5, P6, R46, R32, R34 ;  /* 0x000000202e207210 */ /* 0x000fe20007ebe022 */
[----:B------:R-:W-:Y:S02]  /*6e390*/  IMAD.IADD R31, R47, 0x1, R31 ;  /* 0x000000012f1f7824 */ /* 0x000fe400078e021f */
[----:B------:R-:W-:-:S03]  /*6e3a0*/  IMAD.WIDE.U32 R40, R65, R30, RZ ;  /* 0x0000001e41287225 */ /* 0x000fc600078e00ff */
[----:B------:R-:W-:Y:S01]  /*6e3b0*/  IADD3.X R33, PT, PT, R31, R33, RZ, P5, P6 ;  /* 0x000000211f217210 */ /* 0x000fe20002fec4ff */
[----:B------:R-:W-:-:S04]  /*6e3c0*/  IMAD.WIDE.U32 R82, R30, R66, R38 ;  /* 0x000000421e527225 */ /* 0x000fc800078e0026 */
[----:B------:R-:W-:Y:S01]  /*6e3d0*/  IMAD R75, R30, R65, R75 ;  /* 0x000000411e4b7224 */ /* 0x000fe200078e024b */
[----:B------:R-:W-:Y:S01]  /*6e3e0*/  ISETP.GE.U32.AND P0, PT, R82, R38, PT ;  /* 0x000000265200720c */ /* 0x000fe20003f06070 */
[----:B------:R-:W-:Y:S01]  /*6e3f0*/  IMAD.X R47, RZ, RZ, RZ, P1 ;  /* 0x000000ffff2f7224 */ /* 0x000fe200008e06ff */
[----:B------:R-:W-:Y:S01]  /*6e400*/  ISETP.GE.U32.AND P1, PT, R32, R46, PT ;  /* 0x0000002e2000720c */ /* 0x000fe20003f26070 */
[----:B------:R-:W-:-:S03]  /*6e410*/  IMAD.WIDE.U32 R48, R66, R30, RZ ;  /* 0x0000001e42307225 */ /* 0x000fc600078e00ff */
[----:B------:R-:W-:Y:S01]  /*6e420*/  ISETP.GE.U32.AND.EX P5, PT, R33, R31, PT, P1 ;  /* 0x0000001f2100720c */ /* 0x000fe20003fa6110 */
[----:B------:R-:W-:-:S04]  /*6e430*/  IMAD.WIDE.U32 R40, P4, R77, R66, R40 ;  /* 0x000000424d287225 */ /* 0x000fc80007880028 */
[----:B------:R-:W-:Y:S01]  /*6e440*/  IMAD.IADD R75, R75, 0x1, R83 ;  /* 0x000000014b4b7824 */ /* 0x000fe200078e0253 */
[----:B------:R-:W-:Y:S01]  /*6e450*/  IADD3 RZ, P3, PT, R49, R40, RZ ;  /* 0x0000002831ff7210 */ /* 0x000fe20007f7e0ff */
[----:B------:R-:W-:Y:S02]  /*6e460*/  IMAD.MOV.U32 R46, RZ, RZ, R45 ;  /* 0x000000ffff2e7224 */ /* 0x000fe400078e002d */
[----:B------:R-:W-:Y:S01]  /*6e470*/  IMAD R31, R74, R37, RZ ;  /* 0x000000254a1f7224 */ /* 0x000fe200078e02ff */
[----:B------:R-:W-:Y:S01]  /*6e480*/  ISETP.GE.U32.AND.EX P0, PT, R75, R39, PT, P0 ;  /* 0x000000274b00720c */ /* 0x000fe20003f06100 */
[----:B------:R-:W-:Y:S02]  /*6e490*/  IMAD.MOV.U32 R48, RZ, RZ, R41 ;  /* 0x000000ffff307224 */ /* 0x000fe400078e0029 */
[----:B------:R-:W-:-:S04]  /*6e4a0*/  IMAD.WIDE.U32 R40, R29, R37, RZ ;  /* 0x000000251d287225 */ /* 0x000fc800078e00ff */
[----:B------:R-:W-:Y:S02]  /*6e4b0*/  IMAD R31, R29, R35, R31 ;  /* 0x000000231d1f7224 */ /* 0x000fe400078e021f */
[----:B------:R-:W-:Y:S01]  /*6e4c0*/  IMAD.WIDE.U32 R38, R66, R23, RZ ;  /* 0x0000001742267225 */ /* 0x000fe200078e00ff */
[----:B------:R-:W-:-:S03]  /*6e4d0*/  SEL R38, RZ, 0x1, P5 ;  /* 0x00000001ff267807 */ /* 0x000fc60002800000 */
[----:B------:R-:W-:-:S04]  /*6e4e0*/  IMAD.WIDE.U32.X R46, R71, R35, R46, P2 ;  /* 0x00000023472e7225 */ /* 0x000fc800010e042e */
[----:B------:R-:W-:Y:S01]  /*6e4f0*/  IMAD.X R49, RZ, RZ, RZ, P4 ;  /* 0x000000ffff317224 */ /* 0x000fe200020e06ff */
[----:B------:R-:W-:Y:S01]  /*6e500*/  IADD3 R46, P2, P6, R40, R46, R38 ;  /* 0x0000002e282e7210 */ /* 0x000fe20007e5e026 */
[----:B------:R-:W-:Y:S01]  /*6e510*/  IMAD R34, R72, R66, RZ ;  /* 0x0000004248227224 */ /* 0x000fe200078e02ff */
[----:B------:R-:W-:Y:S01]  /*6e520*/  SEL R38, RZ, 0x1, P0 ;  /* 0x00000001ff267807 */ /* 0x000fe20000000000 */
[----:B------:R-:W-:-:S04]  /*6e530*/  IMAD.WIDE.U32 R50, R65, R23, RZ ;  /* 0x0000001741327225 */ /* 0x000fc800078e00ff */
[----:B------:R-:W-:Y:S02]  /*6e540*/  IMAD.IADD R31, R41, 0x1, R31 ;  /* 0x00000001291f7824 */ /* 0x000fe400078e021f */
[-C--:B------:R-:W-:Y:S02]  /*6e550*/  IMAD R34, R23, R65.reuse, R34 ;  /* 0x0000004117227224 */ /* 0x080fe400078e0222 */
[----:B------:R-:W-:Y:S01]  /*6e560*/  IMAD.WIDE.U32.X R48, R77, R65, R48, P3 ;  /* 0x000000414d307225 */ /* 0x000fe200018e0430 */
[----:B------:R-:W-:-:S03]  /*6e570*/  IADD3.X R47, PT, PT, R31, R47, RZ, P2, P6 ;  /* 0x0000002f1f2f7210 */ /* 0x000fc600017ec4ff */
[----:B------:R-:W-:-:S04]  /*6e580*/  IMAD.WIDE.U32 R44, R23, R66, R32 ;  /* 0x00000042172c7225 */ /* 0x000fc800078e0020 */
[----:B------:R-:W-:Y:S01]  /*6e590*/  IMAD.WIDE.U32 R50, P1, R72, R66, R50 ;  /* 0x0000004248327225 */ /* 0x000fe20007820032 */
[----:B------:R-:W-:-:S03]  /*6e5a0*/  IADD3 R38, P0, P6, R44, R48, R38 ;  /* 0x000000302c267210 */ /* 0x000fc60007e1e026 */
[----:B------:R-:W-:Y:S01]  /*6e5b0*/  IMAD.IADD R34, R45, 0x1, R34 ;  /* 0x000000012d227824 */ /* 0x000fe200078e0222 */
[----:B------:R-:W-:Y:S01]  /*6e5c0*/  IADD3 RZ, P5, PT, R39, R50, RZ ;  /* 0x0000003227ff7210 */ /* 0x000fe20007fbe0ff */
[----:B------:R-:W-:Y:S01]  /*6e5d0*/  IMAD.WIDE.U32 R52, R35, R29, RZ ;  /* 0x0000001d23347225 */ /* 0x000fe200078e00ff */
[----:B------:R-:W-:Y:S02]  /*6e5e0*/  ISETP.GE.U32.AND P2, PT, R38, R44, PT ;  /* 0x0000002c2600720c */ /* 0x000fe40003f46070 */
[----:B------:R-:W-:Y:S01]  /*6e5f0*/  IADD3.X R39, PT, PT, R34, R49, RZ, P0, P6 ;  /* 0x0000003122277210 */ /* 0x000fe200007ec4ff */
[----:B------:R-:W-:Y:S01]  /*6e600*/  IMAD.X R45, RZ, RZ, RZ, P1 ;  /* 0x000000ffff2d7224 */ /* 0x000fe200008e06ff */
[----:B------:R-:W-:Y:S01]  /*6e610*/  ISETP.GE.U32.AND P1, PT, R44, R32, PT ;  /* 0x000000202c00720c */ /* 0x000fe20003f26070 */
[----:B------:R-:W-:Y:S01]  /*6e620*/  IMAD.MOV.U32 R44, RZ, RZ, R51 ;  /* 0x000000ffff2c7224 */ /* 0x000fe200078e0033 */
[----:B------:R-:W-:Y:S01]  /*6e630*/  ISETP.GE.U32.AND.EX P6, PT, R39, R34, PT, P2 ;  /* 0x000000222700720c */ /* 0x000fe20003fc6120 */
[----:B------:R-:W-:Y:S01]  /*6e640*/  IMAD.WIDE.U32 R54, R37, R29, RZ ;  /* 0x0000001d25367225 */ /* 0x000fe200078e00ff */
[----:B------:R-:W-:-:S02]  /*6e650*/  ISETP.GE.U32.AND.EX P1, PT, R34, R33, PT, P1 ;  /* 0x000000212200720c */ /* 0x000fc40003f26110 */
[----:B------:R-:W-:Y:S01]  /*6e660*/  ISETP.GE.U32.AND P0, PT, R46, R40, PT ;  /* 0x000000282e00720c */ /* 0x000fe20003f06070 */
[----:B------:R-:W-:Y:S01]  /*6e670*/  IMAD.WIDE.U32 R52, P4, R74, R37, R52 ;  /* 0x000000254a347225 */ /* 0x000fe20007880034 */
[----:B------:R-:W-:-:S03]  /*6e680*/  SEL R34, RZ, 0x1, P1 ;  /* 0x00000001ff227807 */ /* 0x000fc60000800000 */
[----:B------:R-:W-:Y:S01]  /*6e690*/  IMAD.WIDE.U32.X R32, R72, R65, R44, P5 ;  /* 0x0000004148207225 */ /* 0x000fe200028e042c */
[----:B------:R-:W-:Y:S02]  /*6e6a0*/  SEL R44, RZ, 0x1, P6 ;  /* 0x00000001ff2c7807 */ /* 0x000fe40003000000 */
[----:B------:R-:W-:Y:S01]  /*6e6b0*/  IADD3 RZ, P3, PT, R55, R52, RZ ;  /* 0x0000003437ff7210 */ /* 0x000fe20007f7e0ff */
[----:B------:R-:W-:Y:S01]  /*6e6c0*/  IMAD.X R41, RZ, RZ, RZ, P4 ;  /* 0x000000ffff297224 */ /* 0x000fe200020e06ff */
[----:B------:R-:W-:Y:S01]  /*6e6d0*/  ISETP.GE.U32.AND.EX P5, PT, R47, R31, PT, P0 ;  /* 0x0000001f2f00720c */ /* 0x000fe20003fa6100 */
[----:B------:R-:W-:Y:S01]  /*6e6e0*/  IMAD.MOV.U32 R40, RZ, RZ, R53 ;  /* 0x000000ffff287224 */ /* 0x000fe200078e0035 */
[----:B------:R-:W-:Y:S01]  /*6e6f0*/  IADD3 R32, P4, P0, R44, R32, R34 ;  /* 0x000000202c207210 */ /* 0x000fe2000789e022 */
[----:B------:R-:W-:Y:S01]  /*6e700*/  IMAD R34, R71, R66, RZ ;  /* 0x0000004247227224 */ /* 0x000fe200078e02ff */
[----:B------:R-:W-:Y:S01]  /*6e710*/  SEL R31, RZ, 0x1, P5 ;  /* 0x00000001ff1f7807 */ /* 0x000fe20002800000 */
[----:B------:R-:W-:Y:S01]  /*6e720*/  IMAD.WIDE.U32.X R44, R74, R35, R40, P3 ;  /* 0x000000234a2c7225 */ /* 0x000fe200018e0428 */
[----:B------:R-:W-:-:S03]  /*6e730*/  IADD3.X R33, PT, PT, RZ, R33, RZ, P4, P0 ;  /* 0x00000021ff217210 */ /* 0x000fc600027e04ff */
[----:B------:R-:W-:Y:S01]  /*6e740*/  IMAD.WIDE.U32 R40, R28, R66, R46 ;  /* 0x000000421c287225 */ /* 0x000fe200078e002e */
[----:B------:R-:W-:-:S03]  /*6e750*/  IADD3 R44, P5, PT, R31, R44, RZ ;  /* 0x0000002c1f2c7210 */ /* 0x000fc60007fbe0ff */
[----:B------:R-:W-:Y:S01]  /*6e760*/  IMAD R34, R28, R65, R34 ;  /* 0x000000411c227224 */ /* 0x000fe200078e0222 */
[----:B------:R-:W-:Y:S01]  /*6e770*/  IADD3 R32, P4, PT, R32, R40, RZ ;  /* 0x0000002820207210 */ /* 0x000fe20007f9e0ff */
[----:B------:R-:W-:Y:S01]  /*6e780*/  IMAD.WIDE.U32 R48, R65, R28, RZ ;  /* 0x0000001c41307225 */ /* 0x000fe200078e00ff */
[----:B------:R-:W-:-:S03]  /*6e790*/  ISETP.GE.U32.AND P6, PT, R40, R46, PT ;  /* 0x0000002e2800720c */ /* 0x000fc60003fc6070 */
[----:B------:R-:W-:Y:S02]  /*6e7a0*/  IMAD.IADD R34, R41, 0x1, R34 ;  /* 0x0000000129227824 */ /* 0x000fe400078e0222 */
[----:B------:R-:W-:-:S03]  /*6e7b0*/  IMAD.WIDE.U32 R54, R66, R28, RZ ;  /* 0x0000001c42367225 */ /* 0x000fc600078e00ff */
[----:B------:R-:W-:Y:S01]  /*6e7c0*/  ISETP.GE.U32.AND.EX P0, PT, R34, R47, PT, P6 ;  /* 0x0000002f2200720c */ /* 0x000fe20003f06160 */
[----:B------:R-:W-:Y:S01]  /*6e7d0*/  IMAD.X R33, R33, 0x1, R34, P4 ;  /* 0x0000000121217824 */ /* 0x000fe200020e0622 */
[----:B------:R-:W-:Y:S01]  /*6e7e0*/  ISETP.GE.U32.AND P4, PT, R32, R40, PT ;  /* 0x000000282000720c */ /* 0x000fe20003f86070 */
[----:B------:R-:W-:Y:S01]  /*6e7f0*/  IMAD.WIDE.U32 R50, P2, R71, R66, R48 ;  /* 0x0000004247327225 */ /* 0x000fe20007840030 */
[----:B------:R-:W-:Y:S02]  /*6e800*/  SEL R31, RZ, 0x1, P0 ;  /* 0x00000001ff1f7807 */ /* 0x000fe40000000000 */
[----:B------:R-:W-:Y:S01]  /*6e810*/  ISETP.GE.U32.AND.EX P4, PT, R33, R34, PT, P4 ;  /* 0x000000222100720c */ /* 0x000fe20003f86140 */
[----:B------:R-:W-:Y:S01]  /*6e820*/  IMAD R34, R77, R36, RZ ;  /* 0x000000244d227224 */ /* 0x000fe200078e02ff */
[----:B------:R-:W-:Y:S01]  /*6e830*/  IADD3 RZ, P1, PT, R55, R50, RZ ;  /* 0x0000003237ff7210 */ /* 0x000fe20007f3e0ff */
[----:B------:R-:W-:-:S04]  /*6e840*/  IMAD.WIDE.U32 R48, R42, R30, RZ ;  /* 0x0000001e2a307225 */ /* 0x000fc800078e00ff */
[----:B------:R-:W-:-:S04]  /*6e850*/  IMAD.WIDE.U32 R58, R30, R36, R38 ;  /* 0x000000241e3a7225 */ /* 0x000fc800078e0026 */
[----:B------:R-:W-:Y:S01]  /*6e860*/  IMAD R34, R30, R42, R34 ;  /* 0x0000002a1e227224 */ /* 0x000fe200078e0222 */
[----:B------:R-:W-:Y:S01]  /*6e870*/  ISETP.GE.U32.AND P0, PT, R58, R38, PT ;  /* 0x000000263a00720c */ /* 0x000fe20003f06070 */
[----:B------:R-:W-:-:S04]  /*6e880*/  IMAD.WIDE.U32 R54, R65, R29, RZ ;  /* 0x0000001d41367225 */ /* 0x000fc800078e00ff */
[----:B------:R-:W-:-:S04]  /*6e890*/  IMAD.WIDE.U32 R46, R36, R30, RZ ;  /* 0x0000001e242e7225 */ /* 0x000fc800078e00ff */
[----:B------:R-:W-:-:S04]  /*6e8a0*/  IMAD.WIDE.U32 R48, P6, R77, R36, R48 ;  /* 0x000000244d307225 */ /* 0x000fc800078c0030 */
[----:B------:R-:W-:Y:S01]  /*6e8b0*/  IMAD.IADD R62, R34, 0x1, R59 ;  /* 0x00000001223e7824 */ /* 0x000fe200078e023b */
[----:B------:R-:W-:Y:S01]  /*6e8c0*/  SEL R34, RZ, 0x1, P4 ;  /* 0x00000001ff227807 */ /* 0x000fe20002000000 */
[----:B------:R-:W-:Y:S01]  /*6e8d0*/  IMAD.X R41, RZ, RZ, RZ, P2 ;  /* 0x000000ffff297224 */ /* 0x000fe200010e06ff */
[----:B------:R-:W-:Y:S01]  /*6e8e0*/  IADD3 RZ, P2, PT, R47, R48, RZ ;  /* 0x000000302fff7210 */ /* 0x000fe20007f5e0ff */
[----:B------:R-:W-:Y:S01]  /*6e8f0*/  IMAD.MOV.U32 R40, RZ, RZ, R51 ;  /* 0x000000ffff287224 */ /* 0x000fe200078e0033 */
[----:B------:R-:W-:Y:S01]  /*6e900*/  ISETP.GE.U32.AND.EX P0, PT, R62, R39, PT, P0 ;  /* 0x000000273e00720c */ /* 0x000fe20003f06100 */
[----:B------:R-:W-:-:S04]  /*6e910*/  IMAD.WIDE.U32 R52, R66, R29, RZ ;  /* 0x0000001d42347225 */ /* 0x000fc800078e00ff */
[----:B------:R-:W-:-:S04]  /*6e920*/  IMAD.WIDE.U32 R54, P3, R74, R66, R54 ;  /* 0x000000424a367225 */ /* 0x000fc80007860036 */
[----:B------:R-:W-:Y:S01]  /*6e930*/  IMAD.WIDE.U32.X R50, R71, R65, R40, P1 ;  /* 0x0000004147327225 */ /* 0x000fe200008e0428 */
[----:B------:R-:W-:-:S03]  /*6e940*/  SEL R40, RZ, 0x1, P0 ;  /* 0x00000001ff287807 */ /* 0x000fc60000000000 */
[----:B------:R-:W-:Y:S02]  /*6e950*/  IMAD.X R47, RZ, RZ, RZ, P6 ;  /* 0x000000ffff2f7224 */ /* 0x000fe400030e06ff */
[----:B------:R-:W-:Y:S02]  /*6e960*/  IMAD.MOV.U32 R46, RZ, RZ, R49 ;  /* 0x000000ffff2e7224 */ /* 0x000fe400078e0031 */
[----:B------:R-:W-:Y:S01]  /*6e970*/  IMAD.X R45, RZ, RZ, R45, P5 ;  /* 0x000000ffff2d7224 */ /* 0x000fe200028e062d */
[----:B------:R-:W-:Y:S01]  /*6e980*/  IADD3 RZ, P5, PT, R53, R54, RZ ;  /* 0x0000003635ff7210 */ /* 0x000fe20007fbe0ff */
[----:B------:R-:W-:Y:S02]  /*6e990*/  IMAD R49, R72, R36, RZ ;  /* 0x0000002448317224 */ /* 0x000fe400078e02ff */
[----:B------:R-:W-:-:S04]  /*6e9a0*/  IMAD.WIDE.U32 R52, R42, R23, RZ ;  /* 0x000000172a347225 */ /* 0x000fc800078e00ff */
[----:B------:R-:W-:Y:S01]  /*6e9b0*/  IMAD.WIDE.U32.X R38, R77, R42, R46, P2 ;  /* 0x0000002a4d267225 */ /* 0x000fe200010e042e */
[----:B------:R-:W-:-:S03]  /*6e9c0*/  IADD3 R34, P0, P2, R34, R50, R31 ;  /* 0x0000003222227210 */ /* 0x000fc60007a1e01f */
[C---:B------:R-:W-:Y:S01]  /*6e9d0*/  IMAD R31, R23.reuse, R42, R49 ;  /* 0x0000002a171f7224 */ /* 0x040fe200078e0231 */
[----:B------:R-:W-:Y:S01]  /*6e9e0*/  IADD3.X R50, PT, PT, RZ, R51, RZ, P0, P2 ;  /* 0x00000033ff327210 */ /* 0x000fe200007e44ff */
[----:B------:R-:W-:-:S04]  /*6e9f0*/  IMAD.WIDE.U32 R46, R23, R36, R32 ;  /* 0x00000024172e7225 */ /* 0x000fc800078e0020 */
[----:B------:R-:W-:Y:S01]  /*6ea00*/  IMAD R48, R74, R66, RZ ;  /* 0x000000424a307224 */ /* 0x000fe200078e02ff */
[----:B------:R-:W-:Y:S01]  /*6ea10*/  IADD3 R38, P0, P2, R46, R38, R40 ;  /* 0x000000262e267210 */ /* 0x000fe20007a1e028 */
[----:B------:R-:W-:-:S04]  /*6ea20*/  IMAD.WIDE.U32 R52, P1, R72, R36, R52 ;  /* 0x0000002448347225 */ /* 0x000fc80007820034 */
[----:B------:R-:W-:Y:S02]  /*6ea30*/  IMAD.IADD R31, R31, 0x1, R47 ;  /* 0x000000011f1f7824 */ /* 0x000fe400078e022f */
[----:B------:R-:W-:-:S03]  /*6ea40*/  IMAD.WIDE.U32 R66, R29, R66, R44 ;  /* 0x000000421d427225 */ /* 0x000fc600078e002c */
[----:B------:R-:W-:Y:S01]  /*6ea50*/  IADD3.X R39, PT, PT, R31, R39, RZ, P0, P2 ;  /* 0x000000271f277210 */ /* 0x000fe200007e44ff */
[----:B------:R-:W-:Y:S01]  /*6ea60*/  IMAD R48, R29, R65, R48 ;  /* 0x000000411d307224 */ /* 0x000fe200078e0230 */
[----:B------:R-:W-:Y:S01]  /*6ea70*/  ISETP.GE.U32.AND P2, PT, R66, R44, PT ;  /* 0x0000002c4200720c */ /* 0x000fe20003f46070 */
[----:B------:R-:W-:Y:S01]  /*6ea80*/  IMAD.X R49, RZ, RZ, RZ, P1 ;  /* 0x000000ffff317224 */ /* 0x000fe200008e06ff */
[----:B------:R-:W-:Y:S01]  /*6ea90*/  ISETP.GE.U32.AND P1, PT, R46, R32, PT ;  /* 0x000000202e00720c */ /* 0x000fe20003f26070 */
[----:B------:R-:W-:Y:S01]  /*6eaa0*/  IMAD.IADD R47, R67, 0x1, R48 ;  /* 0x00000001432f7824 */ /* 0x000fe200078e0230 */
[----:B------:R-:W-:Y:S01]  /*6eab0*/  IADD3 R32, P0, PT, R34, R66, RZ ;  /* 0x0000004222207210 */ /* 0x000fe20007f1e0ff */
[----:B------:R-:W-:Y:S01]  /*6eac0*/  IMAD.WIDE.U32 R68, R36, R23, RZ ;  /* 0x0000001724447225 */ /* 0x000fe200078e00ff */
[----:B------:R-:W-:Y:S02]  /*6ead0*/  ISETP.GE.U32.AND.EX P1, PT, R31, R33, PT, P1 ;  /* 0x000000211f00720c */ /* 0x000fe40003f26110 */
[----:B------:R-:W-:Y:S01]  /*6eae0*/  ISETP.GE.U32.AND.EX P2, PT, R47, R45, PT, P2 ;  /* 0x0000002d2f00720c */ /* 0x000fe20003f46120 */
[----:B------:R-:W-:Y:S01]  /*6eaf0*/  IMAD.X R33, R50, 0x1, R47, P0 ;  /* 0x0000000132217824 */ /* 0x000fe200000e062f */
[----:B------:R-:W-:Y:S01]  /*6eb00*/  ISETP.GE.U32.AND P0, PT, R38, R46, PT ;  /* 0x0000002e2600720c */ /* 0x000fe20003f06070 */
[----:B------:R-:W-:Y:S01]  /*6eb10*/  IMAD.MOV.U32 R48, RZ, RZ, R53 ;  /* 0x000000ffff307224 */ /* 0x000fe200078e0035 */
[----:B------:R-:W-:Y:S01]  /*6eb20*/  SEL R34, RZ, 0x1, P1 ;  /* 0x00000001ff227807 */ /* 0x000fe20000800000 */
[----:B------:R-:W-:Y:S01]  /*6eb30*/  IMAD.X R41, RZ, RZ, RZ, P3 ;  /* 0x000000ffff297224 */ /* 0x000fe200018e06ff */
[----:B------:R-:W-:Y:S01]  /*6eb40*/  IADD3 RZ, P4, PT, R69, R52, RZ ;  /* 0x0000003445ff7210 */ /* 0x000fe20007f9e0ff */
[----:B------:R-:W-:Y:S01]  /*6eb50*/  IMAD.MOV.U32 R40, RZ, RZ, R55 ;  /* 0x000000ffff287224 */ /* 0x000fe200078e0037 */
[----:B------:R-:W-:Y:S01]  /*6eb60*/  ISETP.GE.U32.AND P1, PT, R32, R66, PT ;  /* 0x000000422000720c */ /* 0x000fe20003f26070 */
[----:B------:R-:W-:Y:S01]  /*6eb70*/  IMAD.WIDE.U32 R60, R42, R28, RZ ;  /* 0x0000001c2a3c7225 */ /* 0x000fe200078e00ff */
[----:B------:R-:W-:-:S02]  /*6eb80*/  ISETP.GE.U32.AND.EX P0, PT, R39, R31, PT, P0 ;  /* 0x0000001f2700720c */ /* 0x000fc40003f06100 */
[----:B------:R-:W-:Y:S01]  /*6eb90*/  ISETP.GE.U32.AND.EX P1, PT, R33, R47, PT, P1 ;  /* 0x0000002f2100720c */ /* 0x000fe20003f26110 */
[----:B------:R-:W-:Y:S01]  /*6eba0*/  IMAD.WIDE.U32 R46, R36, R29, RZ ;  /* 0x0000001d242e7225 */ /* 0x000fe200078e00ff */
[----:B------:R-:W-:Y:S02]  /*6ebb0*/  SEL R46, RZ, 0x1, P0 ;  /* 0x00000001ff2e7807 */ /* 0x000fe40000000000 */
[----:B------:R-:W-:Y:S01]  /*6ebc0*/  SEL R31, RZ, 0x1, P2 ;  /* 0x00000001ff1f7807 */ /* 0x000fe20001000000 */
[----:B------:R-:W-:-:S04]  /*6ebd0*/  IMAD.WIDE.U32.X R48, R72, R42, R48, P4 ;  /* 0x0000002a48307225 */ /* 0x000fc800020e0430 */
[----:B------:R-:W-:-:S04]  /*6ebe0*/  IMAD.WIDE.U32 R44, R42, R29, RZ ;  /* 0x0000001d2a2c7225 */ /* 0x000fc800078e00ff */
[----:B------:R-:W-:Y:S01]  /*6ebf0*/  IMAD.WIDE.U32.X R40, R74, R65, R40, P5 ;  /* 0x000000414a287225 */ /* 0x000fe200028e0428 */
[----:B------:R-:W-:Y:S02]  /*6ec00*/  IADD3 R46, P4, P5, R46, R48, R34 ;  /* 0x000000302e2e7210 */ /* 0x000fe40007d9e022 */
[----:B------:R-:W-:Y:S01]  /*6ec10*/  SEL R48, RZ, 0x1, P1 ;  /* 0x00000001ff307807 */ /* 0x000fe20000800000 */
[----:B------:R-:W-:Y:S01]  /*6ec20*/  IMAD.WIDE.U32 R56, R36, R28, RZ ;  /* 0x0000001c24387225 */ /* 0x000fe200078e00ff */
[----:B------:R-:W-:Y:S02]  /*6ec30*/  IADD3.X R34, PT, PT, RZ, R49, RZ, P4, P5 ;  /* 0x00000031ff227210 */ /* 0x000fe400027ea4ff */
[----:B------:R-:W-:Y:S01]  /*6ec40*/  IADD3 R48, P1, P4, R48, R40, R31 ;  /* 0x0000002830307210 */ /* 0x000fe20007c3e01f */
[----:B------:R-:W-:-:S03]  /*6ec50*/  IMAD.WIDE.U32 R60, P3, R71, R36, R60 ;  /* 0x00000024473c7225 */ /* 0x000fc6000786003c */
[----:B------:R-:W-:Y:S01]  /*6ec60*/  IADD3.X R49, PT, PT, RZ, R41, RZ, P1, P4 ;  /* 0x00000029ff317210 */ /* 0x000fe20000fe84ff */
[----:B------:R-:W-:Y:S01]  /*6ec70*/  IMAD.WIDE.U32 R44, P0, R74, R36, R44 ;  /* 0x000000244a2c7225 */ /* 0x000fe2000780002c */
[----:B------:R-:W-:-:S03]  /*6ec80*/  IADD3 RZ, P6, PT, R57, R60, RZ ;  /* 0x0000003c39ff7210 */ /* 0x000fc60007fde0ff */
[----:B------:R-:W-:Y:S01]  /*6ec90*/  IMAD.X R41, RZ, RZ, RZ, P3 ;  /* 0x000000ffff297224 */ /* 0x000fe200018e06ff */
[----:B------:R-:W-:Y:S01]  /*6eca0*/  IADD3 RZ, P2, PT, R47, R44, RZ ;  /* 0x0000002c2fff7210 */ /* 0x000fe20007f5e0ff */
[----:B------:R-:W-:Y:S02]  /*6ecb0*/  IMAD R44, R71, R36, RZ ;  /* 0x00000024472c7224 */ /* 0x000fe400078e02ff */
[----:B------:R-:W-:Y:S02]  /*6ecc0*/  IMAD.MOV.U32 R40, RZ, RZ, R61 ;  /* 0x000000ffff287224 */ /* 0x000fe400078e003d */
[----:B------:R-:W-:-:S04]  /*6ecd0*/  IMAD.WIDE.U32 R56, R63, R23, RZ ;  /* 0x000000173f387225 */ /* 0x000fc800078e00ff */
[----:B------:R-:W-:-:S04]  /*6ece0*/  IMAD.WIDE.U32 R54, R28, R36, R32 ;  /* 0x000000241c367225 */ /* 0x000fc800078e0020 */
[----:B------:R-:W-:Y:S01]  /*6ecf0*/  IMAD.WIDE.U32 R68, R63, R30, RZ ;  /* 0x0000001e3f447225 */ /* 0x000fe200078e00ff */
[----:B------:R-:W-:-:S03]  /*6ed00*/  IADD3 R46, P5, PT, R46, R54, RZ ;  /* 0x000000362e2e7210 */ /* 0x000fc60007fbe0ff */
[-C--:B------:R-:W-:Y:S02]  /*6ed10*/  IMAD R31, R28, R42.reuse, R44 ;  /* 0x0000002a1c1f7224 */ /* 0x080fe400078e022c */
[----:B------:R-:W-:-:S04]  /*6ed20*/  IMAD.WIDE.U32.X R80, R71, R42, R40, P6 ;  /* 0x0000002a47507225 */ /* 0x000fc800030e0428 */
[----:B------:R-:W-:-:S04]  /*6ed30*/  IMAD.WIDE.U32 R60, R63, R29, RZ ;  /* 0x0000001d3f3c7225 */ /* 0x000fc800078e00ff */
[----:B------:R-:W-:Y:S02]  /*6ed40*/  IMAD.X R41, RZ, RZ, RZ, P0 ;  /* 0x000000ffff297224 */ /* 0x000fe400000e06ff */
[----:B------:R-:W-:Y:S02]  /*6ed50*/  IMAD.MOV.U32 R40, RZ, RZ, R45 ;  /* 0x000000ffff287224 */ /* 0x000fe400078e002d */
[----:B------:R-:W-:-:S04]  /*6ed60*/  IMAD.WIDE.U32 R50, R43, R23, RZ ;  /* 0x000000172b327225 */ /* 0x000fc800078e00ff */
[----:B------:R-:W-:-:S04]  /*6ed70*/  IMAD.WIDE.U32 R56, P1, R72, R43, R56 ;  /* 0x0000002b48387225 */ /* 0x000fc80007820038 */
[----:B------:R-:W-:Y:S01]  /*6ed80*/  IMAD.WIDE.U32 R66, R63, R28, RZ ;  /* 0x0000001c3f427225 */ /* 0x000fe200078e00ff */
[----:B------:R-:W-:-:S03]  /*6ed90*/  IADD3 RZ, P3, PT, R51, R56, RZ ;  /* 0x0000003833ff7210 */ /* 0x000fc60007f7e0ff */
[----:B------:R-:W-:Y:S02]  /*6eda0*/  IMAD.IADD R31, R31, 0x1, R55 ;  /* 0x000000011f1f7824 */ /* 0x000fe400078e0237 */
[----:B------:R-:W-:-:S04]  /*6edb0*/  IMAD.WIDE.U32 R52, R43, R30, RZ ;  /* 0x0000001e2b347225 */ /* 0x000fc800078e00ff */
[----:B------:R-:W-:-:S04]  /*6edc0*/  IMAD.WIDE.U32 R68, P4, R77, R43, R68 ;  /* 0x0000002b4d447225 */ /* 0x000fc80007880044 */
[----:B------:R-:W-:-:S04]  /*6edd0*/  IMAD.WIDE.U32.X R64, R74, R42, R40, P2 ;  /* 0x0000002a4a407225 */ /* 0x000fc800010e0428 */
[----:B------:R-:W-:-:S04]  /*6ede0*/  IMAD.WIDE.U32 R60, P2, R74, R43, R60 ;  /* 0x0000002b4a3c7225 */ /* 0x000fc8000784003c */
[----:B------:R-:W-:-:S04]  /*6edf0*/  IMAD.WIDE.U32 R40, R43, R29, RZ ;  /* 0x0000001d2b287225 */ /* 0x000fc800078e00ff */
[----:B------:R-:W-:Y:S01]  /*6ee00*/  IMAD.X R47, R31, 0x1, R34, P5 ;  /* 0x000000011f2f7824 */ /* 0x000fe200028e0622 */
[----:B------:R-:W-:Y:S01]  /*6ee10*/  IADD3 RZ, P5, PT, R53, R68, RZ ;  /* 0x0000004435ff7210 */ /* 0x000fe20007fbe0ff */
[----:B------:R-:W-:Y:S02]  /*6ee20*/  IMAD R55, R77, R43, RZ ;  /* 0x0000002b4d377224 */ /* 0x000fe400078e02ff */
[----:B------:R-:W-:-:S04]  /*6ee30*/  IMAD.WIDE.U32 R50, R43, R28, RZ ;  /* 0x0000001c2b327225 */ /* 0x000fc800078e00ff */
[----:B------:R-:W-:-:S04]  /*6ee40*/  IMAD.WIDE.U32 R66, P6, R71, R43, R66 ;  /* 0x0000002b47427225 */ /* 0x000fc800078c0042 */
[----:B------:R-:W-:Y:S01]  /*6ee50*/  IMAD.X R53, RZ, RZ, RZ, P1 ;  /* 0x000000ffff357224 */ /* 0x000fe200008e06ff */
[----:B------:R-:W-:Y:S01]  /*6ee60*/  IADD3 RZ, P1, PT, R41, R60, RZ ;  /* 0x0000003c29ff7210 */ /* 0x000fe20007f3e0ff */
[----:B------:R-:W-:Y:S01]  /*6ee70*/  IMAD.WIDE.U32 R40, R30, R43, R38 ;  /* 0x0000002b1e287225 */ /* 0x000fe200078e0026 */
[----:B------:R-:W-:-:S03]  /*6ee80*/  IADD3 RZ, P0, PT, R51, R66, RZ ;  /* 0x0000004233ff7210 */ /* 0x000fc60007f1e0ff */
[----:B------:R-:W-:Y:S02]  /*6ee90*/  IMAD R55, R30, R63, R55 ;  /* 0x0000003f1e377224 */ /* 0x000fe400078e0237 */
[----:B------:R-:W-:Y:S02]  /*6eea0*/  IMAD.MOV.U32 R52, RZ, RZ, R57 ;  /* 0x000000ffff347224 */ /* 0x000fe400078e0039 */
[----:B------:R-:W-:Y:S01]  /*6eeb0*/  IMAD.X R51, RZ, RZ, RZ, P6 ;  /* 0x000000ffff337224 */ /* 0x000fe200030e06ff */
[----:B------:R-:W-:Y:S01]  /*6eec0*/  ISETP.GE.U32.AND P6, PT, R54, R32, PT ;  /* 0x000000203600720c */ /* 0x000fe20003fc6070 */
[----:B------:R-:W-:Y:S01]  /*6eed0*/  IMAD.X R57, RZ, RZ, RZ, P2 ;  /* 0x000000ffff397224 */ /* 0x000fe200010e06ff */
[----:B------:R-:W-:Y:S01]  /*6eee0*/  ISETP.GE.U32.AND P2, PT, R46, R54, PT ;  /* 0x000000362e00720c */ /* 0x000fe20003f46070 */
[----:B------:R-:W-:Y:S01]  /*6eef0*/  IMAD.X R45, RZ, RZ, RZ, P4 ;  /* 0x000000ffff2d7224 */ /* 0x000fe200020e06ff */
[----:B------:R-:W-:Y:S01]  /*6ef00*/  ISETP.GE.U32.AND P4, PT, R40, R38, PT ;  /* 0x000000262800720c */ /* 0x000fe20003f86070 */
[----:B------:R-:W-:Y:S01]  /*6ef10*/  IMAD.IADD R55, R55, 0x1, R41 ;  /* 0x0000000137377824 */ /* 0x000fe200078e0229 */
[----:B------:R-:W-:Y:S01]  /*6ef20*/  ISETP.GE.U32.AND.EX P6, PT, R31, R33, PT, P6 ;  /* 0x000000211f00720c */ /* 0x000fe20003fc6160 */
[----:B------:R-:W-:Y:S01]  /*6ef30*/  IMAD R32, R74, R36, RZ ;  /* 0x000000244a207224 */ /* 0x000fe200078e02ff */
[----:B------:R-:W-:Y:S01]  /*6ef40*/  ISETP.GE.U32.AND.EX P2, PT, R47, R31, PT, P2 ;  /* 0x0000001f2f00720c */ /* 0x000fe20003f46120 */
[----:B------:R-:W-:Y:S01]  /*6ef50*/  IMAD.WIDE.U32.X R52, R72, R63, R52, P3 ;  /* 0x0000003f48347225 */ /* 0x000fe200018e0434 */
[----:B------:R-:W-:-:S03]  /*6ef60*/  ISETP.GE.U32.AND.EX P4, PT, R55, R39, PT, P4 ;  /* 0x000000273700720c */ /* 0x000fc60003f86140 */
[----:B------:R-:W-:Y:S01]  /*6ef70*/  IMAD R72, R72, R43, RZ ;  /* 0x0000002b48487224 */ /* 0x000fe200078e02ff */
[----:B------:R-:W-:Y:S01]  /*6ef80*/  SEL R54, RZ, 0x1, P4 ;  /* 0x00000001ff367807 */ /* 0x000fe20002000000 */
[----:B------:R-:W-:Y:S02]  /*6ef90*/  IMAD.MOV.U32 R44, RZ, RZ, R69 ;  /* 0x000000ffff2c7224 */ /* 0x000fe400078e0045 */
[C---:B------:R-:W-:Y:S02]  /*6efa0*/  IMAD R42, R29.reuse, R42, R32 ;  /* 0x0000002a1d2a7224 */ /* 0x040fe400078e0220 */
[----:B------:R-:W-:Y:S01]  /*6efb0*/  IMAD.WIDE.U32 R32, R29, R36, R48 ;  /* 0x000000241d207225 */ /* 0x000fe200078e0030 */
[----:B------:R-:W-:-:S03]  /*6efc0*/  SEL R36, RZ, 0x1, P2 ;  /* 0x00000001ff247807 */ /* 0x000fc60001000000 */
[C---:B------:R-:W-:Y:S02]  /*6efd0*/  IMAD R31, R23.reuse, R63, R72 ;  /* 0x0000003f171f7224 */ /* 0x040fe400078e0248 */
[----:B------:R-:W-:Y:S01]  /*6efe0*/  IMAD.WIDE.U32 R38, R23, R43, R46 ;  /* 0x0000002b17267225 */ /* 0x000fe200078e002e */
[----:B------:R-:W-:-:S03]  /*6eff0*/  SEL R23, RZ, 0x1, P6 ;  /* 0x00000001ff177807 */ /* 0x000fc60003000000 */
[----:B------:R-:W-:Y:S01]  /*6f000*/  IMAD.WIDE.U32.X R44, R77, R63, R44, P5 ;  /* 0x0000003f4d2c7225 */ /* 0x000fe200028e042c */
[----:B------:R-:W-:Y:S02]  /*6f010*/  IADD3 R60, P3, P4, R36, R80, R23 ;  /* 0x00000050243c7210 */ /* 0x000fe40007c7e017 */
[C---:B------:R-:W-:Y:S01]  /*6f020*/  ISETP.GE.U32.AND P2, PT, R38.reuse, R46, PT ;  /* 0x0000002e2600720c */ /* 0x040fe20003f46070 */
[----:B------:R-:W-:Y:S01]  /*6f030*/  IMAD.MOV.U32 R56, RZ, RZ, R61 ;  /* 0x000000ffff387224 */ /* 0x000fe200078e003d */
[----:B------:R-:W-:Y:S01]  /*6f040*/  IADD3 R36, P5, P6, R38, R44, R54 ;  /* 0x0000002c26247210 */ /* 0x000fe20007ebe036 */
[----:B------:R-:W-:Y:S01]  /*6f050*/  IMAD.IADD R31, R31, 0x1, R39 ;  /* 0x000000011f1f7824 */ /* 0x000fe200078e0227 */
[----:B------:R-:W-:Y:S01]  /*6f060*/  IADD3.X R80, PT, PT, RZ, R81, RZ, P3, P4 ;  /* 0x00000051ff507210 */ /* 0x000fe20001fe84ff */
[----:B------:R-:W-:Y:S01]  /*6f070*/  IMAD.WIDE.U32.X R56, R74, R63, R56, P1 ;  /* 0x0000003f4a387225 */ /* 0x000fe200008e0438 */
[----:B------:R-:W-:Y:S02]  /*6f080*/  ISETP.GE.U32.AND P1, PT, R36, R38, PT ;  /* 0x000000262400720c */ /* 0x000fe40003f26070 */
[C---:B------:R-:W-:Y:S01]  /*6f090*/  IADD3.X R23, PT, PT, R31.reuse, R45, RZ, P5, P6 ;  /* 0x0000002d1f177210 */ /* 0x040fe20002fec4ff */
[----:B------:R-:W-:Y:S01]  /*6f0a0*/  IMAD.MOV.U32 R50, RZ, RZ, R67 ;  /* 0x000000ffff327224 */ /* 0x000fe200078e0043 */
[----:B------:R-:W-:Y:S01]  /*6f0b0*/  IADD3 R38, P4, PT, R60, R32, RZ ;  /* 0x000000203c267210 */ /* 0x000fe20007f9e0ff */
[----:B------:R-:W-:Y:S01]  /*6f0c0*/  IMAD.IADD R42, R42, 0x1, R33 ;  /* 0x000000012a2a7824 */ /* 0x000fe200078e0221 */
[----:B------:R-:W-:Y:S01]  /*6f0d0*/  ISETP.GE.U32.AND.EX P2, PT, R31, R47, PT, P2 ;  /* 0x0000002f1f00720c */ /* 0x000fe20003f46120 */
[----:B------:R-:W-:Y:S01]  /*6f0e0*/  IMAD.WIDE.U32.X R50, R71, R63, R50, P0 ;  /* 0x0000003f47327225 */ /* 0x000fe200000e0432 */
[----:B------:R-:W-:-:S02]  /*6f0f0*/  ISETP.GE.U32.AND.EX P1, PT, R23, R31, PT, P1 ;  /* 0x0000001f1700720c */ /* 0x000fc40003f26110 */
[----:B------:R-:W-:Y:S01]  /*6f100*/  ISETP.GE.U32.AND P0, PT, R32, R48, PT ;  /* 0x000000302000720c */ /* 0x000fe20003f06070 */
[----:B------:R-:W-:Y:S01]  /*6f110*/  IMAD.X R39, R42, 0x1, R80, P4 ;  /* 0x000000012a277824 */ /* 0x000fe200020e0650 */
[----:B------:R-:W-:Y:S01]  /*6f120*/  ISETP.GE.U32.AND P3, PT, R38, R32, PT ;  /* 0x000000202600720c */ /* 0x000fe20003f66070 */
[----:B------:R-:W-:Y:S01]  /*6f130*/  IMAD.WIDE.U32 R32, R36, 0x3d1, RZ ;  /* 0x000003d124207825 */ /* 0x000fe200078e00ff */
[----:B------:R-:W-:Y:S02]  /*6f140*/  SEL R48, RZ, 0x1, P2 ;  /* 0x00000001ff307807 */ /* 0x000fe40001000000 */
[----:B------:R-:W-:Y:S01]  /*6f150*/  SEL R31, RZ, 0x1, P1 ;  /* 0x00000001ff1f7807 */ /* 0x000fe20000800000 */
[----:B------:R-:W-:Y:S01]  /*6f160*/  IMAD R34, R71, R43, RZ ;  /* 0x0000002b47227224 */ /* 0x000fe200078e02ff */
[----:B------:R-:W-:Y:S01]  /*6f170*/  ISETP.GE.U32.AND.EX P0, PT, R42, R49, PT, P0 ;  /* 0x000000312a00720c */ /* 0x000fe20003f06100 */
[----:B------:R-:W-:Y:S01]  /*6f180*/  IMAD.WIDE.U32 R44, R23, 0x3d1, RZ ;  /* 0x000003d1172c7825 */ /* 0x000fe200078e00ff */
[----:B------:R-:W-:-:S02]  /*6f190*/  ISETP.GE.U32.AND.EX P1, PT, R39, R42, PT, P3 ;  /* 0x0000002a2700720c */ /* 0x000fc40003f26130 */
[----:B------:R-:W-:Y:S01]  /*6f1a0*/  IADD3 R48, P2, P4, R31, R52, R48 ;  /* 0x000000341f307210 */ /* 0x000fe20007c5e030 */
[C---:B------:R-:W-:Y:S01]  /*6f1b0*/  IMAD.WIDE.U32 R46, R28.reuse, R43, R38 ;  /* 0x0000002b1c2e7225 */ /* 0x040fe200078e0026 */
[----:B------:R-:W-:Y:S02]  /*6f1c0*/  IADD3 R31, P3, PT, RZ, R32, RZ ;  /* 0x00000020ff1f7210 */ /* 0x000fe40007f7e0ff */
[----:B------:R-:W-:Y:S01]  /*6f1d0*/  IADD3.X R52, PT, PT, RZ, R53, RZ, P2, P4 ;  /* 0x00000035ff347210 */ /* 0x000fe200017e84ff */
[----:B------:R-:W-:Y:S01]  /*6f1e0*/  IMAD R34, R28, R63, R34 ;  /* 0x0000003f1c227224 */ /* 0x000fe200078e0222 */
[----:B------:R-:W-:Y:S01]  /*6f1f0*/  SEL R28, RZ, 0x1, P0 ;  /* 0x00000001ff1c7807 */ /* 0x000fe20000000000 */
[----:B------:R-:W-:Y:S01]  /*6f200*/  IMAD.WIDE.U32 R44, P2, RZ, R36, R44 ;  /* 0x00000024ff2c7225 */ /* 0x000fe2000784002c */
[----:B------:R-:W-:Y:S02]  /*6f210*/  ISETP.GE.U32.AND P0, PT, R31, R32, PT ;  /* 0x000000201f00720c */ /* 0x000fe40003f06070 */
[----:B------:R-:W-:Y:S01]  /*6f220*/  SEL R32, RZ, 0x1, P1 ;  /* 0x00000001ff207807 */ /* 0x000fe20000800000 */
[----:B------:R-:W-:Y:S01]  /*6f230*/  IMAD.IADD R42, R34, 0x1, R47 ;  /* 0x00000001222a7824 */ /* 0x000fe200078e022f */
[----:B------:R-:W-:Y:S01]  /*6f240*/  IADD3 R48, P1, PT, R48, R46, RZ ;  /* 0x0000002e30307210 */ /* 0x000fe20007f3e0ff */
[----:B------:R-:W-:Y:S01]  /*6f250*/  IMAD R74, R74, R43, RZ ;  /* 0x0000002b4a4a7224 */ /* 0x000fe200078e02ff */
[----:B------:R-:W-:Y:S01]  /*6f260*/  IADD3 R47, P4, PT, R33, R44, RZ ;  /* 0x0000002c212f7210 */ /* 0x000fe20007f9e0ff */
[----:B------:R-:W-:Y:S01]  /*6f270*/  IMAD.X R33, RZ, RZ, RZ, P2 ;  /* 0x000000ffff217224 */ /* 0x000fe200010e06ff */
[----:B------:R-:W-:Y:S01]  /*6f280*/  ISETP.GE.U32.AND P2, PT, R46, R38, PT ;  /* 0x000000262e00720c */ /* 0x000fe20003f46070 */
[----:B------:R-:W-:Y:S01]  /*6f290*/  IMAD.X R34, R42, 0x1, R52, P1 ;  /* 0x000000012a227824 */ /* 0x000fe200008e0634 */
[----:B------:R-:W-:Y:S01]  /*6f2a0*/  ISETP.GE.U32.AND P1, PT, R48, R46, PT ;  /* 0x0000002e3000720c */ /* 0x000fe20003f26070 */
[----:B------:R-:W-:Y:S01]  /*6f2b0*/  IMAD R63, R29, R63, R74 ;  /* 0x0000003f1d3f7224 */ /* 0x000fe200078e024a */
[----:B------:R-:W-:Y:S01]  /*6f2c0*/  IADD3 R44, P5, P6, R32, R64, R28 ;  /* 0x00000040202c7210 */ /* 0x000fe20007ebe01c */
[----:B------:R-:W-:Y:S01]  /*6f2d0*/  IMAD.MOV.U32 R32, RZ, RZ, R45 ;  /* 0x000000ffff207224 */ /* 0x000fe200078e002d */
[----:B------:R-:W-:Y:S01]  /*6f2e0*/  ISETP.GE.U32.AND.EX P2, PT, R42, R39, PT, P2 ;  /* 0x000000272a00720c */ /* 0x000fe20003f46120 */
[----:B------:R-:W-:Y:S01]  /*6f2f0*/  IMAD.X R36, R47, 0x1, R36, P3 ;  /* 0x000000012f247824 */ /* 0x000fe200018e0624 */
[----:B------:R-:W-:Y:S01]  /*6f300*/  ISETP.GE.U32.AND.EX P1, PT, R34, R42, PT, P1 ;  /* 0x0000002a2200720c */ /* 0x000fe20003f26110 */
[----:B------:R-:W-:Y:S01]  /*6f310*/  IMAD.WIDE.U32.X R38, RZ, R23, R32, P4 ;  /* 0x00000017ff267225 */ /* 0x000fe200020e0420 */
[----:B------:R-:W-:-:S02]  /*6f320*/  IADD3.X R45, PT, PT, RZ, R65, RZ, P5, P6 ;  /* 0x00000041ff2d7210 */ /* 0x000fc40002fec4ff */
[----:B------:R-:W-:Y:S01]  /*6f330*/  SEL R46, RZ, 0x1, P2 ;  /* 0x00000001ff2e7807 */ /* 0x000fe20001000000 */
[----:B------:R-:W-:Y:S01]  /*6f340*/  IMAD.WIDE.U32 R32, R48, 0x3d1, RZ ;  /* 0x000003d130207825 */ /* 0x000fe200078e00ff */
[----:B------:R-:W-:Y:S02]  /*6f350*/  SEL R49, RZ, 0x1, P1 ;  /* 0x00000001ff317807 */ /* 0x000fe40000800000 */
[----:B------:R-:W-:Y:S01]  /*6f360*/  ISETP.GE.U32.AND.EX P0, PT, R36, R47, PT, P0 ;  /* 0x0000002f2400720c */ /* 0x000fe20003f06100 */
[----:B------:R-:W-:Y:S01]  /*6f370*/  IMAD.WIDE.U32 R28, R29, R43, R44 ;  /* 0x0000002b1d1c7225 */ /* 0x000fe200078e002c */
[----:B------:R-:W-:Y:S02]  /*6f380*/  IADD3 R46, P3, P4, R49, R50, R46 ;  /* 0x00000032312e7210 */ /* 0x000fe40007c7e02e */
[----:B------:R-:W-:Y:S01]  /*6f390*/  IADD3 R38, P2, PT, R38, R32, RZ ;  /* 0x0000002026267210 */ /* 0x000fe20007f5e0ff */
[----:B------:R-:W-:Y:S01]  /*6f3a0*/  IMAD.WIDE.U32 R42, R34, 0x3d1, RZ ;  /* 0x000003d1222a7825 */ /* 0x000fe200078e00ff */
[----:B------:R-:W-:-:S02]  /*6f3b0*/  IADD3.X R50, PT, PT, RZ, R51, RZ, P3, P4 ;  /* 0x00000033ff327210 */ /* 0x000fc40001fe84ff */
[C---:B------:R-:W-:Y:S01]  /*6f3c0*/  ISETP.GE.U32.AND P4, PT, R38.reuse, R32, PT ;  /* 0x000000202600720c */ /* 0x040fe20003f86070 */
[----:B------:R-:W-:Y:S01]  /*6f3d0*/  IMAD.IADD R63, R63, 0x1, R29 ;  /* 0x000000013f3f7824 */ /* 0x000fe200078e021d */
[----:B------:R-:W-:Y:S01]  /*6f3e0*/  IADD3 R32, P5, PT, R38, R23, RZ ;  /* 0x0000001726207210 */ /* 0x000fe20007fbe0ff */
[----:B------:R-:W-:Y:S01]  /*6f3f0*/  IMAD.WIDE.U32 R42, P3, RZ, R48, R42 ;  /* 0x00000030ff2a7225 */ /* 0x000fe2000786002a */
[----:B------:R-:W-:Y:S02]  /*6f400*/  ISETP.GE.U32.AND P1, PT, R28, R44, PT ;  /* 0x0000002c1c00720c */ /* 0x000fe40003f26070 */
[----:B------:R-:W-:Y:S01]  /*6f410*/  IADD3 R44, P6, PT, R46, R28, RZ ;  /* 0x0000001c2e2c7210 */ /* 0x000fe20007fde0ff */
[----:B------:R-:W-:Y:S01]  /*6f420*/  IMAD.X R47, RZ, RZ, RZ, P3 ;  /* 0x000000ffff2f7224 */ /* 0x000fe200018e06ff */
[----:B------:R-:W-:Y:S01]  /*6f430*/  IADD3 R33, P3, PT, R33, R42, RZ ;  /* 0x0000002a21217210 */ /* 0x000fe20007f7e0ff */
[----:B------:R-:W-:Y:S01]  /*6f440*/  IMAD.MOV.U32 R46, RZ, RZ, R43 ;  /* 0x000000ffff2e7224 */ /* 0x000fe200078e002b */
[----:B------:R-:W-:Y:S01]  /*6f450*/  SEL R42, RZ, 0x1, P0 ;  /* 0x00000001ff2a7807 */ /* 0x000fe20000000000 */
[----:B------:R-:W-:Y:S01]  /*6f460*/  IMAD.X R23, R63, 0x1, R50, P6 ;  /* 0x000000013f177824 */ /* 0x000fe200030e0632 */
[C---:B------:R-:W-:Y:S01]  /*6f470*/  ISETP.LT.U32.AND P0, PT, R32.reuse, R38, PT ;  /* 0x000000262000720c */ /* 0x040fe20003f01070 */
[----:B------:R-:W-:Y:S01]  /*6f480*/  IMAD.X R38, R33, 0x1, R39, P2 ;  /* 0x0000000121267824 */ /* 0x000fe200010e0627 */
[----:B------:R-:W-:Y:S01]  /*6f490*/  IADD3 R42, P6, PT, R32, R42, RZ ;  /* 0x0000002a202a7210 */ /* 0x000fe20007fde0ff */
[----:B------:R-:W-:Y:S01]  /*6f4a0*/  IMAD.WIDE.U32.X R46, RZ, R34, R46, P3 ;  /* 0x00000022ff2e7225 */ /* 0x000fe200018e042e */
[----:B------:R-:W-:-:S02]  /*6f4b0*/  ISETP.GE.U32.AND P3, PT, R44, R28, PT ;  /* 0x0000001c2c00720c */ /* 0x000fc40003f66070 */
[----:B------:R-:W-:Y:S01]  /*6f4c0*/  ISETP.GE.U32.AND P2, PT, R42, R32, PT ;  /* 0x000000202a00720c */ /* 0x000fe20003f46070 */
[C---:B------:R-:W-:Y:S01]  /*6f4d0*/  IMAD.X R39, R38.reuse, 0x1, R48, P5 ;  /* 0x0000000126277824 */ /* 0x040fe200028e0630 */
[----:B------:R-:W-:Y:S01]  /*6f4e0*/  ISETP.GE.U32.AND.EX P4, PT, R38, R33, PT, P4 ;  /* 0x000000212600720c */ /* 0x000fe20003f86140 */
[----:B------:R-:W-:Y:S01]  /*6f4f0*/  IMAD.WIDE.U32 R32, R23, 0x3d1, RZ ;  /* 0x000003d117207825 */ /* 0x000fe200078e00ff */
        /* <DEDUP_REMOVED lines=10> */
[----:B------:R-:W-:Y:S01]  /*6f5a0*/  IMAD R77, R77, R37, RZ ;  /* 0x000000254d4d7224 */ /* 0x000fe200078e02ff */
[----:B------:R-:W-:Y:S01]  /*6f5b0*/  ISETP.LT.U32.OR.EX P0, PT, R39, R38, !P4, P0 ;  /* 0x000000262700720c */ /* 0x000fe20006701500 */
[----:B------:R-:W-:Y:S01]  /*6f5c0*/  IMAD.X R39, RZ, RZ, RZ, P1 ;  /* 0x000000ffff277224 */ /* 0x000fe200008e06ff */
[----:B------:R-:W-:Y:S01]  /*6f5d0*/  IADD3 R45, P4, P5, R49, R56, R45 ;  /* 0x00000038312d7210 */ /* 0x000fe20007d9e02d */
[----:B------:R-:W-:Y:S01]  /*6f5e0*/  IMAD.MOV.U32 R38, RZ, RZ, R33 ;  /* 0x000000ffff267224 */ /* 0x000fe200078e0021 */
        /* <DEDUP_REMOVED lines=45> */
[----:B------:R-:W-:Y:S01]  /*6f8c0*/  ISETP.NE.AND.EX P0, PT, R23, RZ, PT, P0 ;  /* 0x000000ff1700720c */ /* 0x000fe20003f05300 */
[----:B------:R-:W-:-:S12]  /*6f8d0*/  IMAD R30, R30, R35, R77 ;  /* 0x000000231e1e7224 */ /* 0x000fd800078e024d */
        /* <DEDUP_REMOVED lines=50> */
.L_x_445:
[----:B------:R-:W-:Y:S05]  /*6fc00*/  BSYNC.RECONVERGENT B0 ;  /* 0x0000000000007941 */ /* 0x000fea0003800200 */
.L_x_444:
        /* <DEDUP_REMOVED lines=53> */
.L_x_447:
        /* <DEDUP_REMOVED lines=29> */
[----:B------:R-:W-:Y:S02]  /*70130*/  ISETP.NE.OR.EX P3, PT, R56, -0x1, !P3, P4 ;  /* 0xffffffff3800780c */ /* 0x000fe40005f65740 */
[----:B------:R-:W-:Y:S02]  /*70140*/  IADD3 R31, P1, PT, R32, 0x3d1, RZ ;  /* 0x000003d1201f7810 */ /* 0x000fe40007f3e0ff */
[----:B------:R-:W-:Y:S02]  /*70150*/  SEL R40, RZ, 0xffffffff, !P3 ;  /* 0xffffffffff287807 */ /* 0x000fe40005800000 */
[----:B------:R-:W-:-:S02]  /*70160*/  IADD3.X R48, PT, PT, R33, 0x1, RZ, P1, !PT ;  /* 0x0000000121307810 */ /* 0x000fc40000ffe4ff */
        /* <DEDUP_REMOVED lines=8> */
[----:B------:R-:W-:Y:S02]  /*701f0*/  IMAD.MOV.U32 R28, RZ, RZ, R38 ;  /* 0x000000ffff1c7224 */ /* 0x000fe400078e0026 */
[----:B------:R-:W-:-:S02]  /*70200*/  IMAD.MOV.U32 R30, RZ, RZ, R36 ;  /* 0x000000ffff1e7224 */ /* 0x000fc400078e0024 */
[----:B------:R-:W-:Y:S02]  /*70210*/  IMAD.MOV.U32 R29, RZ, RZ, R40 ;  /* 0x000000ffff1d7224 */ /* 0x000fe400078e0028 */
[----:B------:R-:W-:Y:S02]  /*70220*/  IMAD.MOV.U32 R58, RZ, RZ, R37 ;  /* 0x000000ffff3a7224 */ /* 0x000fe400078e0025 */
[----:B------:R-:W-:Y:S02]  /*70230*/  IMAD.MOV.U32 R56, RZ, RZ, R39 ;  /* 0x000000ffff387224 */ /* 0x000fe400078e0027 */
        /* <DEDUP_REMOVED lines=12> */
.L_x_450:
[----:B------:R-:W-:Y:S05]  /*70300*/  BSYNC.RELIABLE B1 ;  /* 0x0000000000017941 */ /* 0x000fea0003800100 */
.L_x_449:
        /* <DEDUP_REMOVED lines=54> */
.L_x_452:
[----:B------:R-:W-:Y:S05]  /*70670*/  BSYNC.RELIABLE B1 ;  /* 0x0000000000017941 */ /* 0x000fea0003800100 */
.L_x_451:
        /* <DEDUP_REMOVED lines=30> */
.L_x_448:
[----:B------:R-:W-:Y:S05]  /*70860*/  BSYNC.RECONVERGENT B0 ;  /* 0x0000000000007941 */ /* 0x000fea0003800200 */
.L_x_446:
        /* <DEDUP_REMOVED lines=12> */
[----:B------:R-:W-:-:S04]  /*70930*/  IMAD.WIDE.U32 R38, R31, R30, RZ ;  /* 0x0000001e1f267225 */ /* 0x000fc800078e00ff */
[----:B------:R-:W-:-:S04]  /*70940*/  IMAD.WIDE.U32.X R40, R28, R48, R40, P0 ;  /* 0x000000301c287225 */ /* 0x000fc800000e0428 */
[----:B------:R-:W-:Y:S01]  /*70950*/  IMAD.WIDE.U32 R32, R48, R58, RZ ;  /* 0x0000003a30207225 */ /* 0x000fe200078e00ff */
[----:B------:R-:W-:-:S03]  /*70960*/  IADD3 R59, P2, PT, R40, R36, RZ ;  /* 0x00000024283b7210 */ /* 0x000fc60007f5e0ff */
[----:B------:R-:W-:Y:S02]  /*70970*/  IMAD R38, R30, R48, R42 ;  /* 0x000000301e267224 */ /* 0x000fe400078e022a */
        /* <DEDUP_REMOVED lines=40> */
[----:B------:R-:W-:-:S04]  /*70c00*/  IMAD.WIDE.U32.X R38, R48, R48, R38, P6 ;  /* 0x0000003030267225 */ /* 0x000fc800030e0426 */
[----:B------:R-:W-:-:S04]  /*70c10*/  IMAD.WIDE.U32 R48, R29, R58, RZ ;  /* 0x0000003a1d307225 */ /* 0x000fc800078e00ff */
[----:B------:R-:W-:-:S04]  /*70c20*/  IMAD.WIDE.U32 R36, R23, R31, RZ ;  /* 0x0000001f17247225 */ /* 0x000fc800078e00ff */
[----:B------:R-:W-:-:S04]  /*70c30*/  IMAD.WIDE.U32 R54, R28, R23, RZ ;  /* 0x000000171c367225 */ /* 0x000fc800078e00ff */
[----:B------:R-:W-:-:S04]  /*70c40*/  IMAD.WIDE.U32 R42, R30, R58, RZ ;  /* 0x0000003a1e2a7225 */ /* 0x000fc800078e00ff */
[----:B------:R-:W-:-:S04]  /*70c50*/  IMAD.WIDE.U32 R48, P4, R30, R56, R48 ;  /* 0x000000381e307225 */ /* 0x000fc80007880030 */
[----:B------:R-:W-:Y:S02]  /*70c60*/  IMAD.IADD R40, R37, 0x1, R40 ;  /* 0x0000000125287824 */ /* 0x000fe400078e0228 */
[C---:B------:R-:W-:Y:S02]  /*70c70*/  IMAD.SHL.U32 R42, R36.reuse, 0x2, RZ ;  /* 0x00000002242a7824 */ /* 0x040fe400078e00ff */
[----:B------:R-:W-:Y:S01]  /*70c80*/  IMAD.WIDE.U32 R52, R23, R23, RZ ;  /* 0x0000001717347225 */ /* 0x000fe200078e00ff */
[----:B------:R-:W-:Y:S02]  /*70c90*/  SEL R52, RZ, 0x1, P3 ;  /* 0x00000001ff347807 */ /* 0x000fe40001800000 */
[----:B------:R-:W-:Y:S01]  /*70ca0*/  IADD3 RZ, P3, PT, R43, R48, RZ ;  /* 0x000000302bff7210 */ /* 0x000fe20007f7e0ff */
[----:B------:R-:W-:Y:S01]  /*70cb0*/  IMAD.X R33, RZ, RZ, RZ, P2 ;  /* 0x000000ffff217224 */ /* 0x000fe200010e06ff */
[----:B------:R-:W-:Y:S01]  /*70cc0*/  SHF.L.U64.HI R48, R36, 0x1, R40 ;  /* 0x0000000124307819 */ /* 0x000fe20000010228 */
[----:B------:R-:W-:Y:S01]  /*70cd0*/  IMAD.WIDE.U32 R54, P2, R23, R28, R54 ;  /* 0x0000001c17367225 */ /* 0x000fe20007840036 */
[----:B------:R-:W-:-:S02]  /*70ce0*/  IADD3 R60, P6, PT, R42, R38, RZ ;  /* 0x000000262a3c7210 */ /* 0x000fc40007fde0ff */
[----:B------:R-:W-:Y:S01]  /*70cf0*/  SHF.L.W.U32.HI R38, R40, 0x1, R59 ;  /* 0x0000000128267819 */ /* 0x000fe20000010e3b */
[----:B------:R-:W-:Y:S01]  /*70d00*/  IMAD.X R37, RZ, RZ, RZ, P1 ;  /* 0x000000ffff257224 */ /* 0x000fe200008e06ff */
[----:B------:R-:W-:Y:S01]  /*70d10*/  IADD3 RZ, P1, PT, R53, R54, RZ ;  /* 0x0000003635ff7210 */ /* 0x000fe20007f3e0ff */
[----:B------:R-:W-:Y:S01]  /*70d20*/  IMAD.X R53, R48, 0x1, R39, P6 ;  /* 0x0000000130357824 */ /* 0x000fe200030e0627 */
[----:B------:R-:W-:Y:S01]  /*70d30*/  SHF.L.W.U32.HI R39, R59, 0x1, R57 ;  /* 0x000000013b277819 */ /* 0x000fe20000010e39 */
[----:B------:R-:W-:Y:S01]  /*70d40*/  IMAD.MOV.U32 R36, RZ, RZ, R51 ;  /* 0x000000ffff247224 */ /* 0x000fe200078e0033 */
[----:B------:R-:W-:Y:S01]  /*70d50*/  ISETP.GE.U32.AND P6, PT, R60, R42, PT ;  /* 0x0000002a3c00720c */ /* 0x000fe20003fc6070 */
[----:B------:R-:W-:Y:S02]  /*70d60*/  IMAD.X R43, RZ, RZ, RZ, P2 ;  /* 0x000000ffff2b7224 */ /* 0x000fe400010e06ff */
[----:B------:R-:W-:Y:S01]  /*70d70*/  IMAD.WIDE.U32 R50, R23, R23, R38 ;  /* 0x0000001717327225 */ /* 0x000fe200078e0026 */
[----:B------:R-:W-:-:S02]  /*70d80*/  ISETP.GE.U32.AND.EX P2, PT, R53, R48, PT, P6 ;  /* 0x000000303500720c */ /* 0x000fc40003f46160 */
[----:B------:R-:W-:Y:S01]  /*70d90*/  IADD3 R44, P6, PT, R52, R44, RZ ;  /* 0x0000002c342c7210 */ /* 0x000fe20007fde0ff */
[----:B------:R-:W-:Y:S02]  /*70da0*/  IMAD R48, R29, R23, RZ ;  /* 0x000000171d307224 */ /* 0x000fe400078e02ff */
[----:B------:R-:W-:Y:S02]  /*70db0*/  IMAD.IADD R54, R54, 0x1, R51 ;  /* 0x0000000136367824 */ /* 0x000fe400078e0233 */
[-C--:B------:R-:W-:Y:S01]  /*70dc0*/  IMAD R51, R28, R30.reuse, R48 ;  /* 0x0000001e1c337224 */ /* 0x080fe200078e0230 */
[----:B------:R-:W-:Y:S01]  /*70dd0*/  SEL R48, RZ, 0x1, P2 ;  /* 0x00000001ff307807 */ /* 0x000fe20001000000 */
[----:B------:R-:W-:Y:S02]  /*70de0*/  IMAD.MOV.U32 R32, RZ, RZ, R41 ;  /* 0x000000ffff207224 */ /* 0x000fe400078e0029 */
[----:B------:R-:W-:-:S04]  /*70df0*/  IMAD.WIDE.U32 R40, R23, R30, R46 ;  /* 0x0000001e17287225 */ /* 0x000fc800078e002e */
[----:B------:R-:W-:Y:S01]  /*70e00*/  IMAD.MOV.U32 R42, RZ, RZ, R55 ;  /* 0x000000ffff2a7224 */ /* 0x000fe200078e0037 */
[----:B------:R-:W-:Y:S01]  /*70e10*/  ISETP.GE.U32.AND P2, PT, R40, R46, PT ;  /* 0x0000002e2800720c */ /* 0x000fe20003f46070 */
[----:B------:R-:W-:Y:S01]  /*70e20*/  IMAD.X R45, RZ, RZ, R45, P6 ;  /* 0x000000ffff2d7224 */ /* 0x000fe200030e062d */
[----:B------:R-:W-:Y:S01]  /*70e30*/  IADD3 R48, P6, PT, R48, R50, RZ ;  /* 0x0000003230307210 */ /* 0x000fe20007fde0ff */
[----:B------:R-:W-:Y:S01]  /*70e40*/  IMAD.WIDE.U32.X R32, R28, R29, R32, P0 ;  /* 0x0000001d1c207225 */ /* 0x000fe200000e0420 */
[----:B------:R-:W-:Y:S02]  /*70e50*/  ISETP.LT.U32.AND P0, PT, R50, R38, PT ;  /* 0x000000263200720c */ /* 0x000fe40003f01070 */
[----:B------:R-:W-:Y:S01]  /*70e60*/  SHF.L.W.U32.HI R57, R57, 0x1, R40 ;  /* 0x0000000139397819 */ /* 0x000fe20000010e28 */
[----:B------:R-:W-:Y:S01]  /*70e70*/  IMAD.WIDE.U32.X R42, R28, R28, R42, P1 ;  /* 0x0000001c1c2a7225 */ /* 0x000fe200008e042a */
[----:B------:R-:W-:-:S03]  /*70e80*/  ISETP.GE.U32.AND P1, PT, R48, R50, PT ;  /* 0x000000323000720c */ /* 0x000fc60003f26070 */
[----:B------:R-:W-:Y:S02]  /*70e90*/  IMAD.IADD R46, R41, 0x1, R51 ;  /* 0x00000001292e7824 */ /* 0x000fe400078e0233 */
[----:B------:R-:W-:Y:S02]  /*70ea0*/  IMAD.X R50, RZ, RZ, R54, P6 ;  /* 0x000000ffff327224 */ /* 0x000fe400030e0636 */
[----:B------:R-:W-:Y:S01]  /*70eb0*/  IMAD R38, R56, R23, RZ ;  /* 0x0000001738267224 */ /* 0x000fe200078e02ff */
[----:B------:R-:W-:Y:S01]  /*70ec0*/  ISETP.GE.U32.AND.EX P2, PT, R46, R47, PT, P2 ;  /* 0x0000002f2e00720c */ /* 0x000fe20003f46120 */
[----:B------:R-:W-:Y:S01]  /*70ed0*/  IMAD.WIDE.U32.X R36, R28, R56, R36, P5 ;  /* 0x000000381c247225 */ /* 0x000fe200028e0424 */
[----:B------:R-:W-:Y:S02]  /*70ee0*/  SHF.L.W.U32.HI R47, R40, 0x1, R46 ;  /* 0x00000001282f7819 */ /* 0x000fe40000010e2e */
[----:B------:R-:W-:Y:S01]  /*70ef0*/  ISETP.GE.U32.AND.EX P6, PT, R50, R54, PT, P1 ;  /* 0x000000363200720c */ /* 0x000fe20003fc6110 */
[----:B------:R-:W-:Y:S01]  /*70f00*/  IMAD.WIDE.U32 R40, R23, R58, R44 ;  /* 0x0000003a17287225 */ /* 0x000fe200078e002c */
[----:B------:R-:W-:-:S02]  /*70f10*/  IADD3 R42, P1, PT, R57, R42, RZ ;  /* 0x0000002a392a7210 */ /* 0x000fc40007f3e0ff */
[----:B------:R-:W-:Y:S01]  /*70f20*/  ISETP.LT.U32.OR.EX P0, PT, R54, R39, !P6, P0 ;  /* 0x000000273600720c */ /* 0x000fe20007701500 */
[----:B------:R-:W-:Y:S01]  /*70f30*/  IMAD R23, R28, R58, R38 ;  /* 0x0000003a1c177224 */ /* 0x000fe200078e0226 */
[----:B------:R-:W-:Y:S01]  /*70f40*/  SEL R38, RZ, 0x1, P2 ;  /* 0x00000001ff267807 */ /* 0x000fe20001000000 */
[----:B------:R-:W-:Y:S01]  /*70f50*/  IMAD.X R54, R47, 0x1, R43, P1 ;  /* 0x000000012f367824 */ /* 0x000fe200008e062b */
[----:B------:R-:W-:Y:S01]  /*70f60*/  ISETP.GE.U32.AND P2, PT, R40, R44, PT ;  /* 0x0000002c2800720c */ /* 0x000fe20003f46070 */
[----:B------:R-:W-:Y:S01]  /*70f70*/  IMAD R55, R56, R30, RZ ;  /* 0x0000001e38377224 */ /* 0x000fe200078e02ff */
[----:B------:R-:W-:Y:S01]  /*70f80*/  IADD3 R28, P1, P5, R40, R32, R38 ;  /* 0x00000020281c7210 */ /* 0x000fe20007d3e026 */
[----:B------:R-:W-:Y:S01]  /*70f90*/  IMAD.IADD R38, R41, 0x1, R23 ;  /* 0x0000000129267824 */ /* 0x000fe200078e0217 */
[----:B------:R-:W-:Y:S01]  /*70fa0*/  SEL R23, RZ, 0x1, !P0 ;  /* 0x00000001ff177807 */ /* 0x000fe20004000000 */
[----:B------:R-:W-:Y:S01]  /*70fb0*/  IMAD R55, R29, R58, R55 ;  /* 0x0000003a1d377224 */ /* 0x000fe200078e0237 */
[----:B------:R-:W-:-:S02]  /*70fc0*/  ISETP.GE.U32.AND P0, PT, R28, R40, PT ;  /* 0x000000281c00720c */ /* 0x000fc40003f06070 */
[----:B------:R-:W-:Y:S01]  /*70fd0*/  IADD3.X R52, PT, PT, R38, R33, RZ, P1, P5 ;  /* 0x0000002126347210 */ /* 0x000fe20000fea4ff */
        /* <DEDUP_REMOVED lines=12> */
[----:B------:R-:W-:Y:S01]  /*710a0*/  IMAD.WIDE.U32 R42, R56, R58, RZ ;  /* 0x0000003a382a7225 */ /* 0x000fe200078e00ff */
[----:B------:R-:W-:Y:S02]  /*710b0*/  IADD3 RZ, P0, PT, R39, R32, RZ ;  /* 0x0000002027ff7210 */ /* 0x000fe40007f1e0ff */
[----:B------:R-:W-:Y:S01]  /*710c0*/  ISETP.LT.U32.OR.EX P2, PT, R54, R47, !P1, P2 ;  /* 0x0000002f3600720c */ /* 0x000fe20004f41520 */
[----:B------:R-:W-:Y:S01]  /*710d0*/  IMAD.X R39, RZ, RZ, RZ, P4 ;  /* 0x000000ffff277224 */ /* 0x000fe200020e06ff */
[----:B------:R-:W-:Y:S01]  /*710e0*/  IADD3 R36, P4, P6, R40, R36, R38 ;  /* 0x0000002428247210 */ /* 0x000fe20007e9e026 */
[----:B------:R-:W-:Y:S01]  /*710f0*/  IMAD.WIDE.U32 R40, R58, R58, RZ ;  /* 0x0000003a3a287225 */ /* 0x000fe200078e00ff */
[----:B------:R-:W-:-:S02]  /*71100*/  SHF.L.W.U32.HI R46, R46, 0x1, R28 ;  /* 0x000000012e2e7819 */ /* 0x000fc40000010e1c */
[----:B------:R-:W-:Y:S01]  /*71110*/  SHF.L.W.U32.HI R47, R28, 0x1, R52 ;  /* 0x000000011c2f7819 */ /* 0x000fe20000010e34 */
[----:B------:R-:W-:Y:S01]  /*71120*/  IMAD.WIDE.U32 R42, P1, R58, R56, R42 ;  /* 0x000000383a2a7225 */ /* 0x000fe2000782002a */
[----:B------:R-:W-:Y:S02]  /*71130*/  SEL R54, RZ, 0x1, !P2 ;  /* 0x00000001ff367807 */ /* 0x000fe40005000000 */
[----:B------:R-:W-:Y:S01]  /*71140*/  IADD3.X R37, PT, PT, RZ, R37, RZ, P4, P6 ;  /* 0x00000025ff257210 */ /* 0x000fe200027ec4ff */
[----:B------:R-:W-:Y:S01]  /*71150*/  IMAD.X R45, RZ, RZ, RZ, P5 ;  /* 0x000000ffff2d7224 */ /* 0x000fe200028e06ff */
[----:B------:R-:W-:Y:S01]  /*71160*/  IADD3 RZ, P5, PT, R41, R42, RZ ;  /* 0x0000002a29ff7210 */ /* 0x000fe20007fbe0ff */
[----:B------:R-:W-:-:S04]  /*71170*/  IMAD.WIDE.U32 R40, R30, R30, R46 ;  /* 0x0000001e1e287225 */ /* 0x000fc800078e002e */
        /* <DEDUP_REMOVED lines=14> */
[----:B------:R-:W-:Y:S01]  /*71260*/  IMAD.IADD R40, R29, 0x1, R55 ;  /* 0x000000011d287824 */ /* 0x000fe200078e0237 */
[----:B------:R-:W-:Y:S01]  /*71270*/  SHF.L.W.U32.HI R52, R52, 0x1, R28 ;  /* 0x0000000134347819 */ /* 0x000fe20000010e1c */
[----:B------:R-:W-:-:S03]  /*71280*/  IMAD.MOV.U32 R32, RZ, RZ, R43 ;  /* 0x000000ffff207224 */ /* 0x000fc600078e002b */
[----:B------:R-:W-:Y:S01]  /*71290*/  ISETP.GE.U32.AND.EX P1, PT, R40, R37, PT, P1 ;  /* 0x000000252800720c */ /* 0x000fe20003f26110 */
[----:B------:R-:W-:Y:S01]  /*712a0*/  IMAD.WIDE.U32.X R32, R56, R56, R32, P5 ;  /* 0x0000003838207225 */ /* 0x000fe200028e0420 */
[----:B------:R-:W-:Y:S02]  /*712b0*/  IADD3 R30, P2, PT, R52, R44, RZ ;  /* 0x0000002c341e7210 */ /* 0x000fe40007f5e0ff */
[----:B------:R-:W-:Y:S01]  /*712c0*/  SHF.L.W.U32.HI R43, R28, 0x1, R40 ;  /* 0x000000011c2b7819 */ /* 0x000fe20000010e28 */
        /* <DEDUP_REMOVED lines=10> */
[----:B------:R-:W-:Y:S01]  /*71370*/  IMAD.WIDE.U32 R36, R54, 0x3d1, RZ ;  /* 0x000003d136247825 */ /* 0x000fe200078e00ff */
[----:B------:R-:W-:Y:S02]  /*71380*/  SHF.L.W.U32.HI R40, R40, 0x1, R38 ;  /* 0x0000000128287819 */ /* 0x000fe40000010e26 */
[----:B------:R-:W-:Y:S01]  /*71390*/  ISETP.GE.U32.AND.EX P1, PT, R45, R47, PT, P1 ;  /* 0x0000002f2d00720c */ /* 0x000fe20003f26110 */
[----:B------:R-:W-:Y:S01]  /*713a0*/  IMAD.X R52, RZ, RZ, R39, P2 ;  /* 0x000000ffff347224 */ /* 0x000fe200010e0627 */
[----:B------:R-:W-:Y:S01]  /*713b0*/  IADD3 R30, P3, PT, RZ, R36, RZ ;  /* 0x00000024ff1e7210 */ /* 0x000fe20007f7e0ff */
[----:B------:R-:W-:Y:S01]  /*713c0*/  IMAD.X R39, RZ, RZ, RZ, P4 ;  /* 0x000000ffff277224 */ /* 0x000fe200020e06ff */
[----:B------:R-:W-:-:S02]  /*713d0*/  IADD3 R46, P4, PT, R37, R28, RZ ;  /* 0x0000001c252e7210 */ /* 0x000fc40007f9e0ff */
[----:B------:R-:W-:Y:S01]  /*713e0*/  SHF.L.W.U32.HI R41, R38, 0x1, R52 ;  /* 0x0000000126297819 */ /* 0x000fe20000010e34 */
[----:B------:R-:W-:Y:S01]  /*713f0*/  IMAD.MOV.U32 R38, RZ, RZ, R29 ;  /* 0x000000ffff267224 */ /* 0x000fe200078e001d */
[----:B------:R-:W-:Y:S01]  /*71400*/  ISETP.LT.U32.OR.EX P0, PT, R47, R43, !P1, P0 ;  /* 0x0000002b2f00720c */ /* 0x000fe20004f01500 */
[----:B------:R-:W-:Y:S01]  /*71410*/  IMAD.X R43, R46, 0x1, R54, P3 ;  /* 0x000000012e2b7824 */ /* 0x000fe200018e0636 */
[----:B------:R-:W-:Y:S01]  /*71420*/  ISETP.GE.U32.AND P2, PT, R30, R36, PT ;  /* 0x000000241e00720c */ /* 0x000fe20003f46070 */
[----:B------:R-:W-:Y:S01]  /*71430*/  IMAD.WIDE.U32 R58, R58, R58, R40 ;  /* 0x0000003a3a3a7225 */ /* 0x000fe200078e0028 */
[----:B------:R-:W-:Y:S02]  /*71440*/  SEL R47, RZ, 0x1, !P0 ;  /* 0x00000001ff2f7807 */ /* 0x000fe40004000000 */
[----:B------:R-:W-:Y:S01]  /*71450*/  ISETP.GE.U32.AND.EX P2, PT, R43, R46, PT, P2 ;  /* 0x0000002e2b00720c */ /* 0x000fe20003f46120 */
[----:B------:R-:W-:Y:S01]  /*71460*/  IMAD.WIDE.U32 R36, R45, 0x3d1, RZ ;  /* 0x000003d12d247825 */ /* 0x000fe200078e00ff */
[----:B------:R-:W-:-:S02]  /*71470*/  ISETP.LT.U32.AND P0, PT, R58, R40, PT ;  /* 0x000000283a00720c */ /* 0x000fc40003f01070 */
[----:B------:R-:W-:Y:S01]  /*71480*/  SHF.R.U32.HI R52, RZ, 0x1f, R52 ;  /* 0x0000001fff347819 */ /* 0x000fe20000011634 */
[----:B------:R-:W-:Y:S01]  /*71490*/  IMAD.WIDE.U32.X R38, RZ, R49, R38, P4 ;  /* 0x00000031ff267225 */ /* 0x000fe200020e0426 */
[----:B------:R-:W-:-:S03]  /*714a0*/  IADD3 R46, P4, PT, R47, R58, RZ ;  /* 0x0000003a2f2e7210 */ /* 0x000fc60007f9e0ff */
[----:B------:R-:W-:Y:S01]  /*714b0*/  IMAD.WIDE.U32 R28, R44, 0x3d1, RZ ;  /* 0x000003d12c1c7825 */ /* 0x000fe200078e00ff */
[----:B------:R-:W-:-:S03]  /*714c0*/  ISETP.GE.U32.AND P1, PT, R46, R58, PT ;  /* 0x0000003a2e00720c */ /* 0x000fc60003f26070 */
[----:B------:R-:W-:Y:S01]  /*714d0*/  IMAD.IADD R54, R42, 0x1, R59 ;  /* 0x000000012a367824 */ /* 0x000fe200078e023b */
[----:B------:R-:W-:Y:S01]  /*714e0*/  IADD3 R38, P3, PT, R38, R28, RZ ;  /* 0x0000001c26267210 */ /* 0x000fe20007f7e0ff */
        /* <DEDUP_REMOVED lines=10> */
[----:B------:R-:W-:-:S02]  /*71590*/  IADD3 R42, P6, PT, R49, R42, RZ ;  /* 0x0000002a312a7210 */ /* 0x000fc40007fde0ff */
[----:B------:R-:W-:Y:S01]  /*715a0*/  ISETP.LT.U32.OR.EX P0, PT, R54, R41, !P1, P0 ;  /* 0x000000293600720c */ /* 0x000fe20004f01500 */
[C---:B------:R-:W-:Y:S01]  /*715b0*/  IMAD.X R41, R40.reuse, 0x1, R44, P4 ;  /* 0x0000000128297824 */ /* 0x040fe200020e062c */
[----:B------:R-:W-:Y:S01]  /*715c0*/  ISETP.GE.U32.AND.EX P2, PT, R40, R36, PT, P2 ;  /* 0x000000242800720c */ /* 0x000fe20003f46120 */
[----:B------:R-:W-:Y:S01]  /*715d0*/  IMAD.WIDE.U32 R36, R47, 0x3d1, RZ ;  /* 0x000003d12f247825 */ /* 0x000fe200078e00ff */
[----:B------:R-:W-:Y:S02]  /*715e0*/  ISETP.GE.U32.AND P3, PT, R42, R49, PT ;  /* 0x000000312a00720c */ /* 0x000fe40003f66070 */
[----:B------:R-:W-:Y:S01]  /*715f0*/  ISETP.LT.U32.AND P1, PT, R49, R38, PT ;  /* 0x000000263100720c */ /* 0x000fe20003f21070 */
[----:B------:R-:W-:Y:S01]  /*71600*/  IMAD.X R44, RZ, RZ, R41, P6 ;  /* 0x000000ffff2c7224 */ /* 0x000fe200030e0629 */
[----:B------:R-:W-:Y:S01]  /*71610*/  SEL R49, RZ, 0x1, P2 ;  /* 0x00000001ff317807 */ /* 0x000fe20001000000 */
[----:B------:R-:W-:Y:S01]  /*71620*/  IMAD.WIDE.U32.X R38, RZ, R45, R28, P5 ;  /* 0x0000002dff267225 */ /* 0x000fe200028e041c */
[----:B------:R-:W-:-:S02]  /*71630*/  SEL R54, RZ, 0x1, !P0 ;  /* 0x00000001ff367807 */ /* 0x000fc40004000000 */
[----:B------:R-:W-:Y:S01]  /*71640*/  ISETP.GE.U32.AND.EX P3, PT, R44, R41, PT, P3 ;  /* 0x000000292c00720c */ /* 0x000fe20003f66130 */
[----:B------:R-:W-:-:S03]  /*71650*/  IMAD.WIDE.U32 R28, R46, 0x3d1, RZ ;  /* 0x000003d12e1c7825 */ /* 0x000fc600078e00ff */
[----:B------:R-:W-:Y:S01]  /*71660*/  ISETP.LT.U32.OR.EX P0, PT, R41, R40, !P3, P1 ;  /* 0x000000282900720c */ /* 0x000fe20005f01510 */
[----:B------:R-:W-:Y:S01]  /*71670*/  IMAD.WIDE.U32 R36, P2, RZ, R46, R36 ;  /* 0x0000002eff247225 */ /* 0x000fe20007840024 */
[----:B------:R-:W-:Y:S02]  /*71680*/  IADD3 R40, P5, P3, R28, R38, R49 ;  /* 0x000000261c287210 */ /* 0x000fe40007bbe031 */
[----:B------:R-:W-:Y:S01]  /*71690*/  IADD3 R38, P4, P1, R54, R52, R32 ;  /* 0x0000003436267210 */ /* 0x000fe2000799e020 */
[----:B------:R-:W-:Y:S01]  /*716a0*/  IMAD.X R41, RZ, RZ, RZ, P2 ;  /* 0x000000ffff297224 */ /* 0x000fe200010e06ff */
[----:B------:R-:W-:Y:S02]  /*716b0*/  IADD3 R29, P6, PT, R29, R36, RZ ;  /* 0x000000241d1d7210 */ /* 0x000fe40007fde0ff */
[----:B------:R-:W-:Y:S02]  /*716c0*/  IADD3 R32, P2, PT, R40, R45, RZ ;  /* 0x0000002d28207210 */ /* 0x000fe40007f5e0ff */
[----:B------:R-:W-:-:S02]  /*716d0*/  SEL R45, RZ, 0x1, !P0 ;  /* 0x00000001ff2d7807 */ /* 0x000fc40004000000 */
[----:B------:R-:W-:Y:S02]  /*716e0*/  IADD3.X R39, PT, PT, R29, R39, RZ, P5, P3 ;  /* 0x000000271d277210 */ /* 0x000fe40002fe64ff */
[----:B------:R-:W-:Y:S02]  /*716f0*/  ISETP.GE.U32.AND P0, PT, R40, R28, PT ;  /* 0x0000001c2800720c */ /* 0x000fe40003f06070 */
[C---:B------:R-:W-:Y:S01]  /*71700*/  ISETP.LT.U32.AND P3, PT, R32.reuse, R40, PT ;  /* 0x000000282000720c */ /* 0x040fe20003f61070 */
[----:B------:R-:W-:Y:S01]  /*71710*/  IMAD.MOV.U32 R40, RZ, RZ, R37 ;  /* 0x000000ffff287224 */ /* 0x000fe200078e0025 */
[----:B------:R-:W-:Y:S01]  /*71720*/  IADD3.X R36, PT, PT, RZ, RZ, R33, P4, P1 ;  /* 0x000000ffff247210 */ /* 0x000fe200027e2421 */
[C---:B------:R-:W-:Y:S01]  /*71730*/  IMAD.X R37, R39.reuse, 0x1, R46, P2 ;  /* 0x0000000127257824 */ /* 0x040fe200010e062e */
[----:B------:R-:W-:Y:S01]  /*71740*/  IADD3 R45, P4, PT, R32, R45, RZ ;  /* 0x0000002d202d7210 */ /* 0x000fe20007f9e0ff */
[----:B------:R-:W-:Y:S01]  /*71750*/  IMAD.WIDE.U32.X R40, RZ, R47, R40, P6 ;  /* 0x0000002fff287225 */ /* 0x000fe200030e0428 */
[----:B------:R-:W-:-:S02]  /*71760*/  ISETP.GE.U32.AND.EX P0, PT, R39, R29, PT, P0 ;  /* 0x0000001d2700720c */ /* 0x000fc40003f06100 */
[----:B------:R-:W-:Y:S01]  /*71770*/  ISETP.GE.U32.AND P1, PT, R45, R32, PT ;  /* 0x000000202d00720c */ /* 0x000fe20003f26070 */
[----:B------:R-:W-:Y:S01]  /*71780*/  IMAD.WIDE.U32 R28, R36, 0x3d1, RZ ;  /* 0x000003d1241c7825 */ /* 0x000fe200078e00ff */
[----:B------:R-:W-:-:S03]  /*71790*/  SEL R49, RZ, 0x1, P0 ;  /* 0x00000001ff317807 */ /* 0x000fc60000000000 */
[----:B------:R-:W-:Y:S02]  /*717a0*/  IMAD.X R46, RZ, RZ, R37, P4 ;  /* 0x000000ffff2e7224 */ /* 0x000fe400020e0625 */
        /* <DEDUP_REMOVED lines=80> */
.L_x_454:
[----:B------:R-:W-:Y:S05]  /*71cb0*/  BSYNC.RECONVERGENT B0 ;  /* 0x0000000000007941 */ /* 0x000fea0003800200 */
.L_x_453:
        /* <DEDUP_REMOVED lines=54> */
.L_x_456:
        /* <DEDUP_REMOVED lines=29> */
[----:B------:R-:W-:Y:S02]  /*721f0*/  IADD3 R29, P3, PT, R31, R36, RZ ;  /* 0x000000241f1d7210 */ /* 0x000fe40007f7e0ff */
[----:B------:R-:W-:Y:S02]  /*72200*/  SEL R36, RZ, 0xffffffff, !P2 ;  /* 0xffffffffff247807 */ /* 0x000fe40005000000 */
[----:B------:R-:W-:Y:S01]  /*72210*/  ISETP.NE.U32.AND P0, PT, R29, RZ, PT ;  /* 0x000000ff1d00720c */ /* 0x000fe20003f05070 */
[----:B------:R-:W-:Y:S01]  /*72220*/  IMAD.X R35, R31, 0x1, R35, P3 ;  /* 0x000000011f237824 */ /* 0x000fe200018e0623 */
[----:B------:R-:W-:Y:S02]  /*72230*/  IADD3 R37, P2, PT, R40, R37, RZ ;  /* 0x0000002528257210 */ /* 0x000fe40007f5e0ff */
[----:B------:R-:W-:Y:S02]  /*72240*/  IADD3 R31, P3, PT, R36, R39, RZ ;  /* 0x00000027241f7210 */ /* 0x000fe40007f7e0ff */
[----:B------:R-:W-:Y:S01]  /*72250*/  ISETP.NE.AND.EX P0, PT, R35, RZ, PT, P0 ;  /* 0x000000ff2300720c */ /* 0x000fe20003f05300 */
[----:B------:R-:W-:Y:S01]  /*72260*/  IMAD.X R40, R40, 0x1, R30, P2 ;  /* 0x0000000128287824 */ /* 0x000fe200010e061e */
[----:B------:R-:W-:Y:S01]  /*72270*/  IADD3 R23, P1, PT, R32, 0x3d1, RZ ;  /* 0x000003d120177810 */ /* 0x000fe20007f3e0ff */
[----:B------:R-:W-:-:S02]  /*72280*/  IMAD.X R36, R36, 0x1, R38, P3 ;  /* 0x0000000124247824 */ /* 0x000fc400018e0626 */
[----:B------:R-:W-:Y:S01]  /*72290*/  IMAD.MOV.U32 R30, RZ, RZ, R28 ;  /* 0x000000ffff1e7224 */ /* 0x000fe200078e001c */
[----:B------:R-:W-:Y:S01]  /*722a0*/  IADD3.X R48, PT, PT, R34, 0x1, RZ, P1, !PT ;  /* 0x0000000122307810 */ /* 0x000fe20000ffe4ff */
        /* <DEDUP_REMOVED lines=15> */
.L_x_459:
[----:B------:R-:W-:Y:S05]  /*723a0*/  BSYNC.RELIABLE B1 ;  /* 0x0000000000017941 */ /* 0x000fea0003800100 */
.L_x_458:
        /* <DEDUP_REMOVED lines=39> */
[----:B------:R-:W-:Y:S02]  /*72620*/  IMAD.MOV.U32 R57, RZ, RZ, R36 ;  /* 0x000000ffff397224 */ /* 0x000fe400078e0024 */
[----:B------:R-:W-:-:S02]  /*72630*/  IMAD.MOV.U32 R56, RZ, RZ, R40 ;  /* 0x000000ffff387224 */ /* 0x000fc400078e0028 */
[----:B------:R-:W-:Y:S01]  /*72640*/  IMAD.MOV.U32 R28, RZ, RZ, R37 ;  /* 0x000000ffff1c7224 */ /* 0x000fe200078e0025 */
[----:B------:R-:W-:Y:S06]  /*72650*/  @P0 BRA `(.L_x_461) ;  /* 0x0000000000380947 */ /* 0x000fec0003800000 */
[----:B------:R-:W-:Y:S01]  /*72660*/  LOP3.LUT R35, R31, R57, RZ, 0xc0, !PT ;  /* 0x000000391f237212 */ /* 0x000fe200078ec0ff */
[----:B------:R-:W-:Y:S01]  /*72670*/  IMAD.MOV.U32 R48, RZ, RZ, R29 ;  /* 0x000000ffff307224 */ /* 0x000fe200078e001d */
[----:B------:R-:W-:Y:S02]  /*72680*/  LOP3.LUT R36, R28, R56, RZ, 0xc0, !PT ;  /* 0x000000381c247212 */ /* 0x000fe400078ec0ff */
[----:B------:R-:W-:-:S04]  /*72690*/  ISETP.NE.U32.AND P0, PT, R35, -0x1, PT ;  /* 0xffffffff2300780c */ /* 0x000fc80003f05070 */
        /* <DEDUP_REMOVED lines=10> */
.L_x_461:
[----:B------:R-:W-:Y:S05]  /*72740*/  BSYNC.RELIABLE B1 ;  /* 0x0000000000017941 */ /* 0x000fea0003800100 */
.L_x_460:
        /* <DEDUP_REMOVED lines=22> */
[----:B------:R-:W-:Y:S01]  /*728b0*/  IADD3 R23, P4, PT, R32, 0xb73, RZ ;  /* 0x00000b7320177810 */ /* 0x000fe20007f9e0ff */
[----:B------:R-:W-:Y:S01]  /*728c0*/  IMAD.X R58, R58, 0x1, R29, P0 ;  /* 0x000000013a3a7824 */ /* 0x000fe200000e061d */
[----:B------:R-:W-:Y:S01]  /*728d0*/  IADD3 R31, P2, P3, R31, 0x1, R33 ;  /* 0x000000011f1f7810 */ /* 0x000fe20007b5e021 */
[----:B------:R-:W-:Y:S01]  /*728e0*/  IMAD.MOV.U32 R30, RZ, RZ, R35 ;  /* 0x000000ffff1e7224 */ /* 0x000fe200078e0023 */
[----:B------:R-:W-:-:S02]  /*728f0*/  IADD3.X R48, PT, PT, R34, 0x3, RZ, P4, !PT ;  /* 0x0000000322307810 */ /* 0x000fc400027fe4ff */
[----:B------:R-:W-:-:S09]  /*72900*/  IADD3.X R28, PT, PT, R28, RZ, R33, P2, P3 ;  /* 0x000000ff1c1c7210 */ /* 0x000fd200017e6421 */
.L_x_457:
[----:B------:R-:W-:Y:S05]  /*72910*/  BSYNC.RECONVERGENT B0 ;  /* 0x0000000000007941 */ /* 0x000fea0003800200 */
.L_x_455:
        /* <DEDUP_REMOVED lines=13> */
[----:B------:R-:W-:Y:S01]  /*729f0*/  IMAD.WIDE.U32 R32, R48, R31, RZ ;  /* 0x0000001f30207225 */ /* 0x000fe200078e00ff */
[----:B------:R-:W-:-:S03]  /*72a00*/  IADD3 R59, P2, PT, R40, R36, RZ ;  /* 0x00000024283b7210 */ /* 0x000fc60007f5e0ff */
[----:B------:R-:W-:Y:S02]  /*72a10*/  IMAD R29, R57, R48, R29 ;  /* 0x00000030391d7224 */ /* 0x000fe400078e021d */
[----:B------:R-:W-:-:S04]  /*72a20*/  IMAD.WIDE.U32 R38, R23, R57, RZ ;  /* 0x0000003917267225 */ /* 0x000fc800078e00ff */
        /* <DEDUP_REMOVED lines=49> */
[----:B------:R-:W-:Y:S01]  /*72d40*/  IMAD.WIDE.U32 R54, R58, R30, RZ ;  /* 0x0000001e3a367225 */ /* 0x000fe200078e00ff */
[----:B------:R-:W-:Y:S02]  /*72d50*/  SHF.L.U64.HI R48, R36, 0x1, R40 ;  /* 0x0000000124307819 */ /* 0x000fe40000010228 */
[----:B------:R-:W-:Y:S01]  /*72d60*/  IADD3 R60, P6, PT, R42, R38, RZ ;  /* 0x000000262a3c7210 */ /* 0x000fe20007fde0ff */
[----:B------:R-:W-:Y:S01]  /*72d70*/  IMAD.WIDE.U32 R52, R30, R30, RZ ;  /* 0x0000001e1e347225 */ /* 0x000fe200078e00ff */
[----:B------:R-:W-:-:S03]  /*72d80*/  SHF.L.W.U32.HI R38, R40, 0x1, R59 ;  /* 0x0000000128267819 */ /* 0x000fc60000010e3b */
[----:B------:R-:W-:Y:S02]  /*72d90*/  IMAD.X R33, RZ, RZ, RZ, P2 ;  /* 0x000000ffff217224 */ /* 0x000fe400010e06ff */
[----:B------:R-:W-:Y:S01]  /*72da0*/  IMAD.X R52, R48, 0x1, R39, P6 ;  /* 0x0000000130347824 */ /* 0x000fe200030e0627 */
[----:B------:R-:W-:Y:S01]  /*72db0*/  SHF.L.W.U32.HI R39, R59, 0x1, R29 ;  /* 0x000000013b277819 */ /* 0x000fe20000010e1d */
[----:B------:R-:W-:Y:S01]  /*72dc0*/  IMAD.WIDE.U32 R54, P2, R30, R58, R54 ;  /* 0x0000003a1e367225 */ /* 0x000fe20007840036 */
[----:B------:R-:W-:-:S03]  /*72dd0*/  ISETP.GE.U32.AND P6, PT, R60, R42, PT ;  /* 0x0000002a3c00720c */ /* 0x000fc60003fc6070 */
[----:B------:R-:W-:Y:S02]  /*72de0*/  IMAD.MOV.U32 R36, RZ, RZ, R51 ;  /* 0x000000ffff247224 */ /* 0x000fe400078e0033 */
[----:B------:R-:W-:Y:S01]  /*72df0*/  IMAD.X R43, RZ, RZ, RZ, P2 ;  /* 0x000000ffff2b7224 */ /* 0x000fe200010e06ff */
[----:B------:R-:W-:Y:S01]  /*72e00*/  ISETP.GE.U32.AND.EX P2, PT, R52, R48, PT, P6 ;  /* 0x000000303400720c */ /* 0x000fe20003f46160 */
[----:B------:R-:W-:Y:S01]  /*72e10*/  IMAD.WIDE.U32 R50, R30, R30, R38 ;  /* 0x0000001e1e327225 */ /* 0x000fe200078e0026 */
[----:B------:R-:W-:-:S03]  /*72e20*/  IADD3 R44, P6, PT, R61, R44, RZ ;  /* 0x0000002c3d2c7210 */ /* 0x000fc60007fde0ff */
[----:B------:R-:W-:Y:S02]  /*72e30*/  IMAD R48, R56, R30, RZ ;  /* 0x0000001e38307224 */ /* 0x000fe400078e02ff */
[----:B------:R-:W-:Y:S01]  /*72e40*/  IMAD.X R37, RZ, RZ, RZ, P1 ;  /* 0x000000ffff257224 */ /* 0x000fe200008e06ff */
[----:B------:R-:W-:Y:S01]  /*72e50*/  IADD3 RZ, P1, PT, R53, R54, RZ ;  /* 0x0000003635ff7210 */ /* 0x000fe20007f3e0ff */
[----:B------:R-:W-:Y:S02]  /*72e60*/  IMAD.IADD R54, R54, 0x1, R51 ;  /* 0x0000000136367824 */ /* 0x000fe400078e0233 */
[-C--:B------:R-:W-:Y:S01]  /*72e70*/  IMAD R51, R58, R57.reuse, R48 ;  /* 0x000000393a337224 */ /* 0x080fe200078e0230 */
[----:B------:R-:W-:Y:S01]  /*72e80*/  SEL R48, RZ, 0x1, P2 ;  /* 0x00000001ff307807 */ /* 0x000fe20001000000 */
[----:B------:R-:W-:Y:S02]  /*72e90*/  IMAD.MOV.U32 R32, RZ, RZ, R41 ;  /* 0x000000ffff207224 */ /* 0x000fe400078e0029 */
[----:B------:R-:W-:-:S04]  /*72ea0*/  IMAD.WIDE.U32 R40, R30, R57, R46 ;  /* 0x000000391e287225 */ /* 0x000fc800078e002e */
[----:B------:R-:W-:Y:S01]  /*72eb0*/  IMAD.X R45, RZ, RZ, R45, P6 ;  /* 0x000000ffff2d7224 */ /* 0x000fe200030e062d */
[----:B------:R-:W-:Y:S01]  /*72ec0*/  IADD3 R48, P6, PT, R48, R50, RZ ;  /* 0x0000003230307210 */ /* 0x000fe20007fde0ff */
[----:B------:R-:W-:Y:S01]  /*72ed0*/  IMAD.MOV.U32 R42, RZ, RZ, R55 ;  /* 0x000000ffff2a7224 */ /* 0x000fe200078e0037 */
[----:B------:R-:W-:Y:S01]  /*72ee0*/  ISETP.GE.U32.AND P2, PT, R40, R46, PT ;  /* 0x0000002e2800720c */ /* 0x000fe20003f46070 */
[----:B------:R-:W-:Y:S01]  /*72ef0*/  IMAD.IADD R46, R41, 0x1, R51 ;  /* 0x00000001292e7824 */ /* 0x000fe200078e0233 */
[----:B------:R-:W-:Y:S01]  /*72f00*/  SHF.L.W.U32.HI R53, R29, 0x1, R40 ;  /* 0x000000011d357819 */ /* 0x000fe20000010e28 */
[----:B------:R-:W-:Y:S01]  /*72f10*/  IMAD.WIDE.U32.X R42, R58, R58, R42, P1 ;  /* 0x0000003a3a2a7225 */ /* 0x000fe200008e042a */
[----:B------:R-:W-:Y:S02]  /*72f20*/  ISETP.GE.U32.AND P1, PT, R48, R50, PT ;  /* 0x000000323000720c */ /* 0x000fe40003f26070 */
[----:B------:R-:W-:Y:S01]  /*72f30*/  ISETP.GE.U32.AND.EX P2, PT, R46, R47, PT, P2 ;  /* 0x0000002f2e00720c */ /* 0x000fe20003f46120 */
[----:B------:R-:W-:Y:S01]  /*72f40*/  IMAD.X R29, RZ, RZ, R54, P6 ;  /* 0x000000ffff1d7224 */ /* 0x000fe200030e0636 */
[----:B------:R-:W-:Y:S01]  /*72f50*/  SHF.L.W.U32.HI R55, R40, 0x1, R46 ;  /* 0x0000000128377819 */ /* 0x000fe20000010e2e */
[----:B------:R-:W-:Y:S01]  /*72f60*/  IMAD.WIDE.U32.X R32, R58, R56, R32, P0 ;  /* 0x000000383a207225 */ /* 0x000fe200000e0420 */
[----:B------:R-:W-:-:S02]  /*72f70*/  ISETP.LT.U32.AND P0, PT, R50, R38, PT ;  /* 0x000000263200720c */ /* 0x000fc40003f01070 */
[----:B------:R-:W-:Y:S01]  /*72f80*/  ISETP.GE.U32.AND.EX P6, PT, R29, R54, PT, P1 ;  /* 0x000000361d00720c */ /* 0x000fe20003fc6110 */
[----:B------:R-:W-:Y:S01]  /*72f90*/  IMAD R38, R28, R30, RZ ;  /* 0x0000001e1c267224 */ /* 0x000fe200078e02ff */
[----:B------:R-:W-:Y:S01]  /*72fa0*/  IADD3 R42, P1, PT, R53, R42, RZ ;  /* 0x0000002a352a7210 */ /* 0x000fe20007f3e0ff */
[----:B------:R-:W-:Y:S01]  /*72fb0*/  IMAD.WIDE.U32 R40, R30, R31, R44 ;  /* 0x0000001f1e287225 */ /* 0x000fe200078e002c */
[----:B------:R-:W-:Y:S02]  /*72fc0*/  SEL R47, RZ, 0x1, P2 ;  /* 0x00000001ff2f7807 */ /* 0x000fe40001000000 */
[----:B------:R-:W-:Y:S01]  /*72fd0*/  ISETP.LT.U32.OR.EX P0, PT, R54, R39, !P6, P0 ;  /* 0x000000273600720c */ /* 0x000fe20007701500 */
[----:B------:R-:W-:Y:S01]  /*72fe0*/  IMAD R30, R58, R31, R38 ;  /* 0x0000001f3a1e7224 */ /* 0x000fe200078e0226 */
[----:B------:R-:W-:Y:S01]  /*72ff0*/  ISETP.GE.U32.AND P2, PT, R40, R44, PT ;  /* 0x0000002c2800720c */ /* 0x000fe20003f46070 */
[----:B------:R-:W-:Y:S01]  /*73000*/  IMAD.WIDE.U32.X R36, R58, R28, R36, P5 ;  /* 0x0000001c3a247225 */ /* 0x000fe200028e0424 */
[----:B------:R-:W-:-:S03]  /*73010*/  SEL R50, RZ, 0x1, !P0 ;  /* 0x00000001ff327807 */ /* 0x000fc60004000000 */
[----:B------:R-:W-:Y:S01]  /*73020*/  IMAD.X R54, R55, 0x1, R43, P1 ;  /* 0x0000000137367824 */ /* 0x000fe200008e062b */
[----:B------:R-:W-:Y:S01]  /*73030*/  IADD3 R47, P1, P5, R40, R32, R47 ;  /* 0x00000020282f7210 */ /* 0x000fe20007d3e02f */
[----:B------:R-:W-:-:S03]  /*73040*/  IMAD.IADD R38, R41, 0x1, R30 ;  /* 0x0000000129267824 */ /* 0x000fc600078e021e */
[----:B------:R-:W-:Y:S02]  /*73050*/  ISETP.GE.U32.AND P0, PT, R47, R40, PT ;  /* 0x000000282f00720c */ /* 0x000fe40003f06070 */
        /* <DEDUP_REMOVED lines=28> */
[----:B------:R-:W-:Y:S01]  /*73220*/  IADD3 R53, P2, PT, R53, R40, RZ ;  /* 0x0000002835357210 */ /* 0x000fe20007f5e0ff */
[----:B------:R-:W-:Y:S02]  /*73230*/  IMAD.IADD R55, R32, 0x1, R41 ;  /* 0x0000000120377824 */ /* 0x000fe400078e0229 */
[----:B------:R-:W-:Y:S02]  /*73240*/  IMAD R54, R28, R57, RZ ;  /* 0x000000391c367224 */ /* 0x000fe400078e02ff */
[----:B------:R-:W-:Y:S02]  /*73250*/  IMAD.MOV.U32 R38, RZ, RZ, R49 ;  /* 0x000000ffff267224 */ /* 0x000fe400078e0031 */
[----:B------:R-:W-:Y:S01]  /*73260*/  IMAD.WIDE.U32.X R44, R56, R56, R44, P0 ;  /* 0x00000038382c7225 */ /* 0x000fe200000e042c */
[----:B------:R-:W-:-:S03]  /*73270*/  ISETP.GE.U32.AND P0, PT, R53, R40, PT ;  /* 0x000000283500720c */ /* 0x000fc60003f06070 */
[----:B------:R-:W-:Y:S01]  /*73280*/  IMAD.X R49, RZ, RZ, R55, P2 ;  /* 0x000000ffff317224 */ /* 0x000fe200010e0637 */
[----:B------:R-:W-:Y:S01]  /*73290*/  ISETP.LT.U32.AND P2, PT, R40, R46, PT ;  /* 0x0000002e2800720c */ /* 0x000fe20003f41070 */
[-C--:B------:R-:W-:Y:S02]  /*732a0*/  IMAD R54, R56, R31.reuse, R54 ;  /* 0x0000001f38367224 */ /* 0x080fe400078e0236 */
[----:B------:R-:W-:Y:S01]  /*732b0*/  IMAD.WIDE.U32 R32, R57, R31, R36 ;  /* 0x0000001f39207225 */ /* 0x000fe200078e0024 */
[----:B------:R-:W-:-:S03]  /*732c0*/  ISETP.GE.U32.AND.EX P0, PT, R49, R55, PT, P0 ;  /* 0x000000373100720c */ /* 0x000fc60003f06100 */
[----:B------:R-:W-:Y:S01]  /*732d0*/  IMAD.X R41, RZ, RZ, RZ, P1 ;  /* 0x000000ffff297224 */ /* 0x000fe200008e06ff */
[----:B------:R-:W-:Y:S01]  /*732e0*/  ISETP.GE.U32.AND P1, PT, R32, R36, PT ;  /* 0x000000242000720c */ /* 0x000fe20003f26070 */
[----:B------:R-:W-:Y:S01]  /*732f0*/  IMAD.MOV.U32 R40, RZ, RZ, R43 ;  /* 0x000000ffff287224 */ /* 0x000fe200078e002b */
[----:B------:R-:W-:Y:S01]  /*73300*/  ISETP.LT.U32.OR.EX P0, PT, R55, R47, !P0, P2 ;  /* 0x0000002f3700720c */ /* 0x000fe20004701520 */
[----:B------:R-:W-:Y:S02]  /*73310*/  IMAD.IADD R43, R33, 0x1, R54 ;  /* 0x00000001212b7824 */ /* 0x000fe400078e0236 */
[-C--:B------:R-:W-:Y:S01]  /*73320*/  IMAD.WIDE.U32.X R38, R56, R28.reuse, R38, P3 ;  /* 0x0000001c38267225 */ /* 0x080fe200018e0426 */
[----:B------:R-:W-:Y:S02]  /*73330*/  SEL R54, RZ, 0x1, !P0 ;  /* 0x00000001ff367807 */ /* 0x000fe40004000000 */
[----:B------:R-:W-:Y:S01]  /*73340*/  ISETP.GE.U32.AND.EX P1, PT, R43, R37, PT, P1 ;  /* 0x000000252b00720c */ /* 0x000fe20003f26110 */
[----:B------:R-:W-:Y:S01]  /*73350*/  IMAD.WIDE.U32.X R40, R28, R28, R40, P5 ;  /* 0x0000001c1c287225 */ /* 0x000fe200028e0428 */
[----:B------:R-:W-:-:S02]  /*73360*/  SHF.L.W.U32.HI R28, R30, 0x1, R32 ;  /* 0x000000011e1c7819 */ /* 0x000fc40000010e20 */
[----:B------:R-:W-:Y:S01]  /*73370*/  SHF.L.W.U32.HI R30, R32, 0x1, R43 ;  /* 0x00000001201e7819 */ /* 0x000fe20000010e2b */
[----:B------:R-:W-:Y:S01]  /*73380*/  IMAD.WIDE.U32 R32, R49, 0x3d1, RZ ;  /* 0x000003d131207825 */ /* 0x000fe200078e00ff */
[----:B------:R-:W-:Y:S02]  /*73390*/  IADD3 R44, P2, PT, R28, R44, RZ ;  /* 0x0000002c1c2c7210 */ /* 0x000fe40007f5e0ff */
[----:B------:R-:W-:Y:S02]  /*733a0*/  SEL R36, RZ, 0x1, P1 ;  /* 0x00000001ff247807 */ /* 0x000fe40000800000 */
[----:B------:R-:W-:Y:S01]  /*733b0*/  IADD3 R54, P3, PT, R44, R54, RZ ;  /* 0x000000362c367210 */ /* 0x000fe20007f7e0ff */
[----:B------:R-:W-:Y:S01]  /*733c0*/  IMAD.X R56, R30, 0x1, R45, P2 ;  /* 0x000000011e387824 */ /* 0x000fe200010e062d */
[----:B------:R-:W-:Y:S01]  /*733d0*/  IADD3 R38, P2, PT, R36, R38, RZ ;  /* 0x0000002624267210 */ /* 0x000fe20007f5e0ff */
[----:B------:R-:W-:Y:S01]  /*733e0*/  IMAD.WIDE.U32 R36, R53, 0x3d1, RZ ;  /* 0x000003d135247825 */ /* 0x000fe200078e00ff */
[----:B------:R-:W-:-:S02]  /*733f0*/  ISETP.GE.U32.AND P1, PT, R54, R44, PT ;  /* 0x0000002c3600720c */ /* 0x000fc40003f26070 */
[----:B------:R-:W-:Y:S01]  /*73400*/  ISETP.LT.U32.AND P0, PT, R44, R28, PT ;  /* 0x0000001c2c00720c */ /* 0x000fe20003f01070 */
[----:B------:R-:W-:Y:S01]  /*73410*/  IMAD.X R46, RZ, RZ, R56, P3 ;  /* 0x000000ffff2e7224 */ /* 0x000fe200018e0638 */
[----:B------:R-:W-:Y:S01]  /*73420*/  IADD3 R28, P3, PT, RZ, R36, RZ ;  /* 0x00000024ff1c7210 */ /* 0x000fe20007f7e0ff */
[----:B------:R-:W-:Y:S01]  /*73430*/  IMAD.WIDE.U32 R32, P4, RZ, R53, R32 ;  /* 0x00000035ff207225 */ /* 0x000fe20007880020 */
[----:B------:R-:W-:Y:S02]  /*73440*/  SHF.L.W.U32.HI R44, R43, 0x1, R38 ;  /* 0x000000012b2c7819 */ /* 0x000fe40000010e26 */
[----:B------:R-:W-:Y:S01]  /*73450*/  ISETP.GE.U32.AND.EX P1, PT, R46, R56, PT, P1 ;  /* 0x000000382e00720c */ /* 0x000fe20003f26110 */
[----:B------:R-:W-:Y:S01]  /*73460*/  IMAD.X R55, RZ, RZ, R39, P2 ;  /* 0x000000ffff377224 */ /* 0x000fe200010e0627 */
[----:B------:R-:W-:Y:S01]  /*73470*/  ISETP.GE.U32.AND P2, PT, R28, R36, PT ;  /* 0x000000241c00720c */ /* 0x000fe20003f46070 */
[----:B------:R-:W-:Y:S01]  /*73480*/  IMAD.X R39, RZ, RZ, RZ, P4 ;  /* 0x000000ffff277224 */ /* 0x000fe200020e06ff */
[----:B------:R-:W-:Y:S01]  /*73490*/  IADD3 R47, P4, PT, R37, R32, RZ ;  /* 0x00000020252f7210 */ /* 0x000fe20007f9e0ff */
[----:B------:R-:W-:Y:S01]  /*734a0*/  IMAD.WIDE.U32 R36, R46, 0x3d1, RZ ;  /* 0x000003d12e247825 */ /* 0x000fe200078e00ff */
[----:B------:R-:W-:-:S02]  /*734b0*/  SHF.L.W.U32.HI R45, R38, 0x1, R55 ;  /* 0x00000001262d7819 */ /* 0x000fc40000010e37 */
[----:B------:R-:W-:Y:S01]  /*734c0*/  ISETP.LT.U32.OR.EX P0, PT, R56, R30, !P1, P0 ;  /* 0x0000001e3800720c */ /* 0x000fe20004f01500 */
[----:B------:R-:W-:Y:S01]  /*734d0*/  IMAD.MOV.U32 R38, RZ, RZ, R33 ;  /* 0x000000ffff267224 */ /* 0x000fe200078e0021 */
[----:B------:R-:W-:Y:S01]  /*734e0*/  SHF.R.U32.HI R55, RZ, 0x1f, R55 ;  /* 0x0000001fff377819 */ /* 0x000fe20000011637 */
[----:B------:R-:W-:-:S04]  /*734f0*/  IMAD.WIDE.U32 R30, R31, R31, R44 ;  /* 0x0000001f1f1e7225 */ /* 0x000fc800078e002c */
[----:B------:R-:W-:Y:S01]  /*73500*/  IMAD.X R43, R47, 0x1, R53, P3 ;  /* 0x000000012f2b7824 */ /* 0x000fe200018e0635 */
[----:B------:R-:W-:Y:S01]  /*73510*/  SEL R53, RZ, 0x1, !P0 ;  /* 0x00000001ff357807 */ /* 0x000fe20004000000 */
[----:B------:R-:W-:Y:S01]  /*73520*/  IMAD.WIDE.U32.X R38, RZ, R49, R38, P4 ;  /* 0x00000031ff267225 */ /* 0x000fe200020e0426 */
[----:B------:R-:W-:Y:S02]  /*73530*/  ISETP.LT.U32.AND P0, PT, R30, R44, PT ;  /* 0x0000002c1e00720c */ /* 0x000fe40003f01070 */
[-C--:B------:R-:W-:Y:S01]  /*73540*/  IADD3 R53, P4, PT, R53, R30.reuse, RZ ;  /* 0x0000001e35357210 */ /* 0x080fe20007f9e0ff */
[----:B------:R-:W-:Y:S01]  /*73550*/  IMAD.WIDE.U32 R32, R54, 0x3d1, RZ ;  /* 0x000003d136207825 */ /* 0x000fe200078e00ff */
[----:B------:R-:W-:Y:S02]  /*73560*/  ISETP.GE.U32.AND.EX P2, PT, R43, R47, PT, P2 ;  /* 0x0000002f2b00720c */ /* 0x000fe40003f46120 */
[----:B------:R-:W-:Y:S01]  /*73570*/  ISETP.GE.U32.AND P1, PT, R53, R30, PT ;  /* 0x0000001e3500720c */ /* 0x000fe20003f26070 */
[----:B------:R-:W-:Y:S01]  /*73580*/  IMAD.WIDE.U32 R36, P6, RZ, R54, R36 ;  /* 0x00000036ff247225 */ /* 0x000fe200078c0024 */
[----:B------:R-:W-:-:S03]  /*73590*/  IADD3 R38, P3, PT, R38, R32, RZ ;  /* 0x0000002026267210 */ /* 0x000fc60007f7e0ff */
[----:B------:R-:W-:Y:S01]  /*735a0*/  IMAD.IADD R56, R42, 0x1, R31 ;  /* 0x000000012a387824 */ /* 0x000fe200078e021f */
[----:B------:R-:W-:Y:S01]  /*735b0*/  IADD3 R33, P5, PT, R33, R36, RZ ;  /* 0x0000002421217210 */ /* 0x000fe20007fbe0ff */
[----:B------:R-:W-:Y:S01]  /*735c0*/  IMAD.X R31, RZ, RZ, RZ, P6 ;  /* 0x000000ffff1f7224 */ /* 0x000fe200030e06ff */
[----:B------:R-:W-:Y:S01]  /*735d0*/  SEL R42, RZ, 0x1, P2 ;  /* 0x00000001ff2a7807 */ /* 0x000fe20001000000 */
[----:B------:R-:W-:Y:S01]  /*735e0*/  IMAD.X R47, RZ, RZ, R56, P4 ;  /* 0x000000ffff2f7224 */ /* 0x000fe200020e0638 */
[C---:B------:R-:W-:Y:S01]  /*735f0*/  IADD3 R49, P4, PT, R38.reuse, R49, RZ ;  /* 0x0000003126317210 */ /* 0x040fe20007f9e0ff */
[----:B------:R-:W-:Y:S01]  /*73600*/  IMAD.X R39, R33, 0x1, R39, P3 ;  /* 0x0000000121277824 */ /* 0x000fe200018e0627 */
[----:B------:R-:W-:Y:S01]  /*73610*/  ISETP.GE.U32.AND P2, PT, R38, R32, PT ;  /* 0x000000202600720c */ /* 0x000fe20003f46070 */
[----:B------:R-:W-:Y:S01]  /*73620*/  IMAD.MOV.U32 R30, RZ, RZ, R37 ;  /* 0x000000ffff1e7224 */ /* 0x000fe200078e0025 */
[----:B------:R-:W-:Y:S01]  /*73630*/  IADD3 R42, P6, PT, R49, R42, RZ ;  /* 0x0000002a312a7210 */ /* 0x000fe20007fde0ff */
[----:B------:R-:W-:Y:S01]  /*73640*/  IMAD.X R54, R39, 0x1, R54, P4 ;  /* 0x0000000127367824 */ /* 0x000fe200020e0636 */
[----:B------:R-:W-:Y:S01]  /*73650*/  ISETP.GE.U32.AND.EX P1, PT, R47, R56, PT, P1 ;  /* 0x000000382f00720c */ /* 0x000fe20003f26110 */
[----:B------:R-:W-:Y:S01]  /*73660*/  IMAD.WIDE.U32.X R36, RZ, R46, R30, P5 ;  /* 0x0000002eff247225 */ /* 0x000fe200028e041e */
[----:B------:R-:W-:-:S02]  /*73670*/  ISETP.GE.U32.AND.EX P2, PT, R39, R33, PT, P2 ;  /* 0x000000212700720c */ /* 0x000fc40003f46120 */
[----:B------:R-:W-:Y:S01]  /*73680*/  ISETP.GE.U32.AND P3, PT, R42, R49, PT ;  /* 0x000000312a00720c */ /* 0x000fe20003f66070 */
[----:B------:R-:W-:Y:S01]  /*73690*/  IMAD.WIDE.U32 R32, R47, 0x3d1, RZ ;  /* 0x000003d12f207825 */ /* 0x000fe200078e00ff */
[----:B------:R-:W-:Y:S02]  /*736a0*/  ISETP.LT.U32.OR.EX P0, PT, R56, R45, !P1, P0 ;  /* 0x0000002d3800720c */ /* 0x000fe40004f01500 */
[----:B------:R-:W-:Y:S01]  /*736b0*/  ISETP.LT.U32.AND P1, PT, R49, R38, PT ;  /* 0x000000263100720c */ /* 0x000fe20003f21070 */
[----:B------:R-:W-:Y:S01]  /*736c0*/  IMAD.X R44, RZ, RZ, R54, P6 ;  /* 0x000000ffff2c7224 */ /* 0x000fe200030e0636 */
[----:B------:R-:W-:Y:S01]  /*736d0*/  SEL R38, RZ, 0x1, P2 ;  /* 0x00000001ff267807 */ /* 0x000fe20001000000 */
[----:B------:R-:W-:Y:S01]  /*736e0*/  IMAD.WIDE.U32 R30, R53, 0x3d1, RZ ;  /* 0x000003d1351e7825 */ /* 0x000fe200078e00ff */
[----:B------:R-:W-:Y:S02]  /*736f0*/  SEL R45, RZ, 0x1, !P0 ;  /* 0x00000001ff2d7807 */ /* 0x000fe40004000000 */
[----:B------:R-:W-:Y:S01]  /*73700*/  ISETP.GE.U32.AND.EX P3, PT, R44, R54, PT, P3 ;  /* 0x000000362c00720c */ /* 0x000fe20003f66130 */
[----:B------:R-:W-:-:S03]  /*73710*/  IMAD.WIDE.U32 R32, P2, RZ, R53, R32 ;  /* 0x00000035ff207225 */ /* 0x000fc60007840020 */
[----:B------:R-:W-:Y:S01]  /*73720*/  ISETP.LT.U32.OR.EX P0, PT, R54, R39, !P3, P1 ;  /* 0x000000273600720c */ /* 0x000fe20005f01510 */
[----:B------:R-:W-:Y:S01]  /*73730*/  IMAD.X R39, RZ, RZ, RZ, P2 ;  /* 0x000000ffff277224 */ /* 0x000fe200010e06ff */
[----:B------:R-:W-:Y:S02]  /*73740*/  IADD3 R38, P5, P3, R30, R36, R38 ;  /* 0x000000241e267210 */ /* 0x000fe40007bbe026 */
[----:B------:R-:W-:Y:S02]  /*73750*/  IADD3 R31, P6, PT, R31, R32, RZ ;  /* 0x000000201f1f7210 */ /* 0x000fe40007fde0ff */
[----:B------:R-:W-:Y:S02]  /*73760*/  IADD3 R36, P4, P1, R45, R55, R40 ;  /* 0x000000372d247210 */ /* 0x000fe4000799e028 */
[----:B------:R-:W-:Y:S02]  /*73770*/  IADD3 R46, P2, PT, R38, R46, RZ ;  /* 0x0000002e262e7210 */ /* 0x000fe40007f5e0ff */
[----:B------:R-:W-:-:S02]  /*73780*/  SEL R45, RZ, 0x1, !P0 ;  /* 0x00000001ff2d7807 */ /* 0x000fc40004000000 */
[----:B------:R-:W-:Y:S02]  /*73790*/  IADD3.X R37, PT, PT, R31, R37, RZ, P5, P3 ;  /* 0x000000251f257210 */ /* 0x000fe40002fe64ff */
[----:B------:R-:W-:Y:S02]  /*737a0*/  IADD3.X R40, PT, PT, RZ, RZ, R41, P4, P1 ;  /* 0x000000ffff287210 */ /* 0x000fe400027e2429 */
[----:B------:R-:W-:Y:S01]  /*737b0*/  ISETP.GE.U32.AND P0, PT, R38, R30, PT ;  /* 0x0000001e2600720c */ /* 0x000fe20003f06070 */
[C---:B------:R-:W-:Y:S01]  /*737c0*/  IMAD.X R53, R37.reuse, 0x1, R53, P2 ;  /* 0x0000000125357824 */ /* 0x040fe200010e0635 */
        /* <DEDUP_REMOVED lines=30> */
[----:B------:R-:W-:Y:S01]  /*739b0*/  ISETP.LT.U32.OR.EX P0, PT, R36, R39, !P1, P2 ;  /* 0x000000272400720c */ /* 0x000fe20004f01520 */
[----:B------:R-:W-:Y:S01]  /*739c0*/  IMAD.MOV.U32 R36, RZ, RZ, RZ ;  /* 0x000000ffff247224 */ /* 0x000fe200078e00ff */
        /* <DEDUP_REMOVED lines=57> */
.L_x_463:
[----:B------:R-:W-:Y:S05]  /*73d60*/  BSYNC.RECONVERGENT B0 ;  /* 0x0000000000007941 */ /* 0x000fea0003800200 */
.L_x_462:
        /* <DEDUP_REMOVED lines=54> */
.L_x_465:
        /* <DEDUP_REMOVED lines=56> */
.L_x_468:
[----:B------:R-:W-:Y:S05]  /*74450*/  BSYNC.RELIABLE B1 ;  /* 0x0000000000017941 */ /* 0x000fea0003800100 */
.L_x_467:
        /* <DEDUP_REMOVED lines=57> */
.L_x_470:
[----:B------:R-:W-:Y:S05]  /*747f0*/  BSYNC.RELIABLE B1 ;  /* 0x0000000000017941 */ /* 0x000fea0003800100 */
.L_x_469:
        /* <DEDUP_REMOVED lines=14> */
[----:B------:R-:W-:-:S03]  /*748e0*/  SEL R30, RZ, 0x1, !P1 ;  /* 0x00000001ff1e7807 */ /* 0x000fc60004800000 */
[----:B------:R-:W-:Y:S01]  /*748f0*/  IMAD.X R37, RZ, RZ, R56, P2 ;  /* 0x000000ffff257224 */ /* 0x000fe200010e0638 */
[----:B------:R-:W-:Y:S02]  /*74900*/  ISETP.GE.U32.AND P2, PT, R23, R30, PT ;  /* 0x0000001e1700720c */ /* 0x000fe40003f46070 */
[----:B------:R-:W-:Y:S02]  /*74910*/  SEL R30, RZ, 0xffffffff, !P1 ;  /* 0xffffffffff1e7807 */ /* 0x000fe40004800000 */
[----:B------:R-:W-:Y:S02]  /*74920*/  ISETP.GE.U32.AND.EX P2, PT, R37, RZ, PT, P2 ;  /* 0x000000ff2500720c */ /* 0x000fe40003f46120 */
[----:B------:R-:W-:Y:S02]  /*74930*/  IADD3 R57, P1, PT, R30, R23, RZ ;  /* 0x000000171e397210 */ /* 0x000fe40007f3e0ff */
[----:B------:R-:W-:Y:S02]  /*74940*/  ISETP.NE.OR.EX P2, PT, R56, -0x1, !P2, P3 ;  /* 0xffffffff3800780c */ /* 0x000fe40005745730 */
[----:B------:R-:W-:Y:S01]  /*74950*/  IADD3 R23, P4, PT, R32, 0xb73, RZ ;  /* 0x00000b7320177810 */ /* 0x000fe20007f9e0ff */
[----:B------:R-:W-:Y:S01]  /*74960*/  IMAD.X R56, R30, 0x1, R37, P1 ;  /* 0x000000011e387824 */ /* 0x000fe200008e0625 */
[----:B------:R-:W-:Y:S01]  /*74970*/  SEL R33, RZ, 0xffffffff, !P2 ;  /* 0xffffffffff217807 */ /* 0x000fe20005000000 */
[----:B------:R-:W-:Y:S01]  /*74980*/  IMAD.MOV.U32 R30, RZ, RZ, R36 ;  /* 0x000000ffff1e7224 */ /* 0x000fe200078e0024 */
[----:B------:R-:W-:-:S02]  /*74990*/  IADD3.X R48, PT, PT, R34, 0x3, RZ, P4, !PT ;  /* 0x0000000322307810 */ /* 0x000fc400027fe4ff */
[----:B------:R-:W-:-:S04]  /*749a0*/  IADD3 R31, P2, P3, R31, 0x1, R33 ;  /* 0x000000011f1f7810 */ /* 0x000fc80007b5e021 */
[----:B------:R-:W-:-:S09]  /*749b0*/  IADD3.X R28, PT, PT, R28, RZ, R33, P2, P3 ;  /* 0x000000ff1c1c7210 */ /* 0x000fd200017e6421 */
.L_x_466:
[----:B------:R-:W-:Y:S05]  /*749c0*/  BSYNC.RECONVERGENT B0 ;  /* 0x0000000000007941 */ /* 0x000fea0003800200 */
.L_x_464:
        /* <DEDUP_REMOVED lines=64> */
[----:B------:R-:W-:Y:S02]  /*74dd0*/  IMAD.SHL.U32 R42, R36, 0x2, RZ ;  /* 0x00000002242a7824 */ /* 0x000fe400078e00ff */
        /* <DEDUP_REMOVED lines=19> */
[----:B------:R-:W-:Y:S02]  /*74f10*/  IMAD.MOV.U32 R32, RZ, RZ, R41 ;  /* 0x000000ffff207224 */ /* 0x000fe400078e0029 */
[----:B------:R-:W-:Y:S02]  /*74f20*/  IMAD.IADD R54, R54, 0x1, R51 ;  /* 0x0000000136367824 */ /* 0x000fe400078e0233 */
[----:B------:R-:W-:-:S04]  /*74f30*/  IMAD.WIDE.U32 R40, R30, R57, R46 ;  /* 0x000000391e287225 */ /* 0x000fc800078e002e */
[----:B------:R-:W-:Y:S01]  /*74f40*/  IMAD R51, R58, R57, R48 ;  /* 0x000000393a337224 */ /* 0x000fe200078e0230 */
[----:B------:R-:W-:Y:S01]  /*74f50*/  SEL R48, RZ, 0x1, P2 ;  /* 0x00000001ff307807 */ /* 0x000fe20001000000 */
[----:B------:R-:W-:Y:S01]  /*74f60*/  IMAD.MOV.U32 R42, RZ, RZ, R55 ;  /* 0x000000ffff2a7224 */ /* 0x000fe200078e0037 */
[----:B------:R-:W-:Y:S01]  /*74f70*/  ISETP.GE.U32.AND P2, PT, R40, R46, PT ;  /* 0x0000002e2800720c */ /* 0x000fe20003f46070 */
[----:B------:R-:W-:Y:S01]  /*74f80*/  IMAD.X R45, RZ, RZ, R45, P6 ;  /* 0x000000ffff2d7224 */ /* 0x000fe200030e062d */
[----:B------:R-:W-:Y:S01]  /*74f90*/  IADD3 R48, P6, PT, R48, R50, RZ ;  /* 0x0000003230307210 */ /* 0x000fe20007fde0ff */
[----:B------:R-:W-:Y:S02]  /*74fa0*/  IMAD.IADD R46, R41, 0x1, R51 ;  /* 0x00000001292e7824 */ /* 0x000fe400078e0233 */
[----:B------:R-:W-:Y:S01]  /*74fb0*/  IMAD.WIDE.U32.X R32, R58, R56, R32, P0 ;  /* 0x000000383a207225 */ /* 0x000fe200000e0420 */
[----:B------:R-:W-:Y:S02]  /*74fc0*/  ISETP.LT.U32.AND P0, PT, R50, R38, PT ;  /* 0x000000263200720c */ /* 0x000fe40003f01070 */
[----:B------:R-:W-:Y:S01]  /*74fd0*/  ISETP.GE.U32.AND.EX P2, PT, R46, R47, PT, P2 ;  /* 0x0000002f2e00720c */ /* 0x000fe20003f46120 */
[----:B------:R-:W-:Y:S01]  /*74fe0*/  IMAD.WIDE.U32.X R42, R58, R58, R42, P1 ;  /* 0x0000003a3a2a7225 */ /* 0x000fe200008e042a */
[----:B------:R-:W-:-:S02]  /*74ff0*/  ISETP.GE.U32.AND P1, PT, R48, R50, PT ;  /* 0x000000323000720c */ /* 0x000fc40003f26070 */
[----:B------:R-:W-:Y:S01]  /*75000*/  SHF.L.W.U32.HI R47, R29, 0x1, R40 ;  /* 0x000000011d2f7819 */ /* 0x000fe20000010e28 */
[----:B------:R-:W-:Y:S01]  /*75010*/  IMAD.X R50, RZ, RZ, R54, P6 ;  /* 0x000000ffff327224 */ /* 0x000fe200030e0636 */
[----:B------:R-:W-:Y:S01]  /*75020*/  SHF.L.W.U32.HI R55, R40, 0x1, R46 ;  /* 0x0000000128377819 */ /* 0x000fe20000010e2e */
[----:B------:R-:W-:Y:S02]  /*75030*/  IMAD R29, R28, R30, RZ ;  /* 0x0000001e1c1d7224 */ /* 0x000fe400078e02ff */
[-C--:B------:R-:W-:Y:S01]  /*75040*/  IMAD.WIDE.U32 R40, R30, R31.reuse, R44 ;  /* 0x0000001f1e287225 */ /* 0x080fe200078e002c */
[----:B------:R-:W-:Y:S02]  /*75050*/  ISETP.GE.U32.AND.EX P6, PT, R50, R54, PT, P1 ;  /* 0x000000363200720c */ /* 0x000fe40003fc6110 */
[----:B------:R-:W-:Y:S01]  /*75060*/  IADD3 R42, P1, PT, R47, R42, RZ ;  /* 0x0000002a2f2a7210 */ /* 0x000fe20007f3e0ff */
[C---:B------:R-:W-:Y:S01]  /*75070*/  IMAD R30, R58.reuse, R31, R29 ;  /* 0x0000001f3a1e7224 */ /* 0x040fe200078e021d */
[----:B------:R-:W-:Y:S01]  /*75080*/  SEL R29, RZ, 0x1, P2 ;  /* 0x00000001ff1d7807 */ /* 0x000fe20001000000 */
[----:B------:R-:W-:Y:S01]  /*75090*/  IMAD.WIDE.U32.X R36, R58, R28, R36, P5 ;  /* 0x0000001c3a247225 */ /* 0x000fe200028e0424 */
[----:B------:R-:W-:-:S02]  /*750a0*/  ISETP.LT.U32.OR.EX P0, PT, R54, R39, !P6, P0 ;  /* 0x000000273600720c */ /* 0x000fc40007701500 */
[C---:B------:R-:W-:Y:S01]  /*750b0*/  ISETP.GE.U32.AND P2, PT, R40.reuse, R44, PT ;  /* 0x0000002c2800720c */ /* 0x040fe20003f46070 */
[----:B------:R-:W-:Y:S01]  /*750c0*/  IMAD.X R54, R55, 0x1, R43, P1 ;  /* 0x0000000137367824 */ /* 0x000fe200008e062b */
[----:B------:R-:W-:Y:S01]  /*750d0*/  IADD3 R29, P1, P5, R40, R32, R29 ;  /* 0x00000020281d7210 */ /* 0x000fe20007d3e01d */
[----:B------:R-:W-:Y:S01]  /*750e0*/  IMAD.IADD R38, R41, 0x1, R30 ;  /* 0x0000000129267824 */ /* 0x000fe200078e021e */
[----:B------:R-:W-:Y:S02]  /*750f0*/  SEL R51, RZ, 0x1, !P0 ;  /* 0x00000001ff337807 */ /* 0x000fe40004000000 */
[----:B------:R-:W-:Y:S02]  /*75100*/  ISETP.GE.U32.AND P0, PT, R29, R40, PT ;  /* 0x000000281d00720c */ /* 0x000fe40003f06070 */
[----:B------:R-:W-:Y:S01]  /*75110*/  IADD3.X R30, PT, PT, R38, R33, RZ, P1, P5 ;  /* 0x00000021261e7210 */ /* 0x000fe20000fea4ff */
[----:B------:R-:W-:Y:S01]  /*75120*/  IMAD.WIDE.U32 R32, R56, R57, RZ ;  /* 0x0000003938207225 */ /* 0x000fe200078e00ff */
[----:B------:R-:W-:-:S02]  /*75130*/  IADD3 R51, P5, PT, R42, R51, RZ ;  /* 0x000000332a337210 */ /* 0x000fc40007fbe0ff */
[----:B------:R-:W-:Y:S02]  /*75140*/  ISETP.GE.U32.AND.EX P2, PT, R38, R45, PT, P2 ;  /* 0x0000002d2600720c */ /* 0x000fe40003f46120 */
[----:B------:R-:W-:Y:S01]  /*75150*/  ISETP.GE.U32.AND.EX P0, PT, R30, R38, PT, P0 ;  /* 0x000000261e00720c */ /* 0x000fe20003f06100 */
[----:B------:R-:W-:Y:S01]  /*75160*/  IMAD.X R52, RZ, RZ, R54, P5 ;  /* 0x000000ffff347224 */ /* 0x000fe200028e0636 */
[----:B------:R-:W-:Y:S01]  /*75170*/  ISETP.GE.U32.AND P1, PT, R51, R42, PT ;  /* 0x0000002a3300720c */ /* 0x000fe20003f26070 */
[C---:B------:R-:W-:Y:S01]  /*75180*/  IMAD.WIDE.U32 R38, R57.reuse, R57, RZ ;  /* 0x0000003939267225 */ /* 0x040fe200078e00ff */
[----:B------:R-:W-:Y:S02]  /*75190*/  SEL R38, RZ, 0x1, P2 ;  /* 0x00000001ff267807 */ /* 0x000fe40001000000 */
[----:B------:R-:W-:Y:S01]  /*751a0*/  ISETP.LT.U32.AND P2, PT, R42, R47, PT ;  /* 0x0000002f2a00720c */ /* 0x000fe20003f41070 */
[----:B------:R-:W-:Y:S01]  /*751b0*/  IMAD.WIDE.U32 R32, P5, R57, R56, R32 ;  /* 0x0000003839207225 */ /* 0x000fe200078a0020 */
[----:B------:R-:W-:-:S02]  /*751c0*/  SEL R40, RZ, 0x1, P0 ;  /* 0x00000001ff287807 */ /* 0x000fc40000000000 */
[----:B------:R-:W-:Y:S01]  /*751d0*/  ISETP.GE.U32.AND.EX P1, PT, R52, R54, PT, P1 ;  /* 0x000000363400720c */ /* 0x000fe20003f26110 */
[----:B------:R-:W-:Y:S01]  /*751e0*/  IMAD.WIDE.U32 R42, R28, R31, RZ ;  /* 0x0000001f1c2a7225 */ /* 0x000fe200078e00ff */
[----:B------:R-:W-:Y:S02]  /*751f0*/  IADD3 RZ, P0, PT, R39, R32, RZ ;  /* 0x0000002027ff7210 */ /* 0x000fe40007f1e0ff */
[----:B------:R-:W-:Y:S01]  /*75200*/  ISETP.LT.U32.OR.EX P2, PT, R54, R55, !P1, P2 ;  /* 0x000000373600720c */ /* 0x000fe20004f41520 */
[----:B------:R-:W-:Y:S01]  /*75210*/  IMAD.X R39, RZ, RZ, RZ, P4 ;  /* 0x000000ffff277224 */ /* 0x000fe200020e06ff */
[----:B------:R-:W-:Y:S01]  /*75220*/  IADD3 R36, P4, P6, R40, R36, R38 ;  /* 0x0000002428247210 */ /* 0x000fe20007e9e026 */
[----:B------:R-:W-:Y:S01]  /*75230*/  IMAD.WIDE.U32 R40, R31, R31, RZ ;  /* 0x0000001f1f287225 */ /* 0x000fe200078e00ff */
[----:B------:R-:W-:Y:S02]  /*75240*/  SHF.L.W.U32.HI R46, R46, 0x1, R29 ;  /* 0x000000012e2e7819 */ /* 0x000fe40000010e1d */
[----:B------:R-:W-:Y:S01]  /*75250*/  SHF.L.W.U32.HI R47, R29, 0x1, R30 ;  /* 0x000000011d2f7819 */ /* 0x000fe20000010e1e */
[----:B------:R-:W-:Y:S01]  /*75260*/  IMAD.WIDE.U32 R42, P1, R31, R28, R42 ;  /* 0x0000001c1f2a7225 */ /* 0x000fe2000782002a */
[----:B------:R-:W-:-:S02]  /*75270*/  SEL R54, RZ, 0x1, !P2 ;  /* 0x00000001ff367807 */ /* 0x000fc40005000000 */
[----:B------:R-:W-:Y:S01]  /*75280*/  IADD3.X R37, PT, PT, RZ, R37, RZ, P4, P6 ;  /* 0x00000025ff257210 */ /* 0x000fe200027ec4ff */
[----:B------:R-:W-:Y:S02]  /*75290*/  IMAD R40, R28, R57, RZ ;  /* 0x000000391c287224 */ /* 0x000fe400078e02ff */
[----:B------:R-:W-:Y:S01]  /*752a0*/  IMAD.X R45, RZ, RZ, RZ, P5 ;  /* 0x000000ffff2d7224 */ /* 0x000fe200028e06ff */
[----:B------:R-:W-:Y:S01]  /*752b0*/  IADD3 RZ, P5, PT, R41, R42, RZ ;  /* 0x0000002a29ff7210 */ /* 0x000fe20007fbe0ff */
[----:B------:R-:W-:Y:S02]  /*752c0*/  IMAD R29, R56, R31, R40 ;  /* 0x0000001f381d7224 */ /* 0x000fe400078e0228 */
[----:B------:R-:W-:-:S04]  /*752d0*/  IMAD.WIDE.U32 R40, R57, R57, R46 ;  /* 0x0000003939287225 */ /* 0x000fc800078e002e */
[----:B------:R-:W-:Y:S01]  /*752e0*/  IMAD.MOV.U32 R44, RZ, RZ, R33 ;  /* 0x000000ffff2c7224 */ /* 0x000fe200078e0021 */
[----:B------:R-:W-:Y:S01]  /*752f0*/  IADD3 R54, P2, PT, R54, R40, RZ ;  /* 0x0000002836367210 */ /* 0x000fe20007f5e0ff */
[----:B------:R-:W-:Y:S02]  /*75300*/  IMAD.IADD R55, R32, 0x1, R41 ;  /* 0x0000000120377824 */ /* 0x000fe400078e0229 */
[----:B------:R-:W-:Y:S02]  /*75310*/  IMAD.MOV.U32 R38, RZ, RZ, R49 ;  /* 0x000000ffff267224 */ /* 0x000fe400078e0031 */
        /* <DEDUP_REMOVED lines=8> */
[----:B------:R-:W-:Y:S01]  /*753a0*/  IMAD.IADD R46, R33, 0x1, R29 ;  /* 0x00000001212e7824 */ /* 0x000fe200078e021d */
[----:B------:R-:W-:Y:S01]  /*753b0*/  SHF.L.W.U32.HI R36, R30, 0x1, R32 ;  /* 0x000000011e247819 */ /* 0x000fe20000010e20 */
[----:B------:R-:W-:Y:S01]  /*753c0*/  IMAD.MOV.U32 R40, RZ, RZ, R43 ;  /* 0x000000ffff287224 */ /* 0x000fe200078e002b */
[----:B------:R-:W-:Y:S01]  /*753d0*/  ISETP.LT.U32.OR.EX P0, PT, R55, R47, !P0, P2 ;  /* 0x0000002f3700720c */ /* 0x000fe20004701520 */
[-C--:B------:R-:W-:Y:S01]  /*753e0*/  IMAD.WIDE.U32.X R38, R56, R28.reuse, R38, P3 ;  /* 0x0000001c38267225 */ /* 0x080fe200018e0426 */
[----:B------:R-:W-:Y:S02]  /*753f0*/  ISETP.GE.U32.AND.EX P1, PT, R46, R37, PT, P1 ;  /* 0x000000252e00720c */ /* 0x000fe40003f26110 */
[----:B------:R-:W-:Y:S01]  /*75400*/  SHF.L.W.U32.HI R30, R32, 0x1, R46 ;  /* 0x00000001201e7819 */ /* 0x000fe20000010e2e */
[----:B------:R-:W-:Y:S01]  /*75410*/  IMAD.WIDE.U32.X R28, R28, R28, R40, P5 ;  /* 0x0000001c1c1c7225 */ /* 0x000fe200028e0428 */
[----:B------:R-:W-:-:S02]  /*75420*/  IADD3 R40, P2, PT, R36, R44, RZ ;  /* 0x0000002c24287210 */ /* 0x000fc40007f5e0ff */
[----:B------:R-:W-:Y:S01]  /*75430*/  SEL R47, RZ, 0x1, !P0 ;  /* 0x00000001ff2f7807 */ /* 0x000fe20004000000 */
[----:B------:R-:W-:Y:S01]  /*75440*/  IMAD.WIDE.U32 R32, R49, 0x3d1, RZ ;  /* 0x000003d131207825 */ /* 0x000fe200078e00ff */
[----:B------:R-:W-:Y:S02]  /*75450*/  SEL R37, RZ, 0x1, P1 ;  /* 0x00000001ff257807 */ /* 0x000fe40000800000 */
[----:B------:R-:W-:Y:S01]  /*75460*/  IADD3 R47, P3, PT, R40, R47, RZ ;  /* 0x0000002f282f7210 */ /* 0x000fe20007f7e0ff */
[----:B------:R-:W-:Y:S01]  /*75470*/  IMAD.X R44, R30, 0x1, R45, P2 ;  /* 0x000000011e2c7824 */ /* 0x000fe200010e062d */
[----:B------:R-:W-:Y:S01]  /*75480*/  ISETP.LT.U32.AND P0, PT, R40, R36, PT ;  /* 0x000000242800720c */ /* 0x000fe20003f01070 */
[----:B------:R-:W-:Y:S01]  /*75490*/  IMAD.WIDE.U32 R32, P4, RZ, R54, R32 ;  /* 0x00000036ff207225 */ /* 0x000fe20007880020 */
[----:B------:R-:W-:Y:S02]  /*754a0*/  IADD3 R38, P2, PT, R37, R38, RZ ;  /* 0x0000002625267210 */ /* 0x000fe40007f5e0ff */
[----:B------:R-:W-:Y:S01]  /*754b0*/  ISETP.GE.U32.AND P1, PT, R47, R40, PT ;  /* 0x000000282f00720c */ /* 0x000fe20003f26070 */
[----:B------:R-:W-:Y:S01]  /*754c0*/  IMAD.WIDE.U32 R36, R54, 0x3d1, RZ ;  /* 0x000003d136247825 */ /* 0x000fe200078e00ff */
[----:B------:R-:W-:-:S03]  /*754d0*/  SHF.L.W.U32.HI R40, R46, 0x1, R38 ;  /* 0x000000012e287819 */ /* 0x000fc60000010e26 */
[----:B------:R-:W-:Y:S01]  /*754e0*/  IMAD.X R45, RZ, RZ, R44, P3 ;  /* 0x000000ffff2d7224 */ /* 0x000fe200018e062c */
[----:B------:R-:W-:Y:S01]  /*754f0*/  IADD3 R43, P3, PT, RZ, R36, RZ ;  /* 0x00000024ff2b7210 */ /* 0x000fe20007f7e0ff */
[----:B------:R-:W-:Y:S02]  /*75500*/  IMAD.X R55, RZ, RZ, R39, P2 ;  /* 0x000000ffff377224 */ /* 0x000fe400010e0627 */
[----:B------:R-:W-:Y:S01]  /*75510*/  IMAD.X R39, RZ, RZ, RZ, P4 ;  /* 0x000000ffff277224 */ /* 0x000fe200020e06ff */
[----:B------:R-:W-:Y:S02]  /*75520*/  ISETP.GE.U32.AND.EX P1, PT, R45, R44, PT, P1 ;  /* 0x0000002c2d00720c */ /* 0x000fe40003f26110 */
[----:B------:R-:W-:Y:S01]  /*75530*/  SHF.L.W.U32.HI R41, R38, 0x1, R55 ;  /* 0x0000000126297819 */ /* 0x000fe20000010e37 */
[----:B------:R-:W-:Y:S01]  /*75540*/  IMAD.MOV.U32 R38, RZ, RZ, R33 ;  /* 0x000000ffff267224 */ /* 0x000fe200078e0021 */
[----:B------:R-:W-:Y:S02]  /*75550*/  ISETP.GE.U32.AND P2, PT, R43, R36, PT ;  /* 0x000000242b00720c */ /* 0x000fe40003f46070 */
[----:B------:R-:W-:Y:S01]  /*75560*/  IADD3 R46, P4, PT, R37, R32, RZ ;  /* 0x00000020252e7210 */ /* 0x000fe20007f9e0ff */
[----:B------:R-:W-:Y:S01]  /*75570*/  IMAD.WIDE.U32 R36, R45, 0x3d1, RZ ;  /* 0x000003d12d247825 */ /* 0x000fe200078e00ff */
[----:B------:R-:W-:-:S02]  /*75580*/  ISETP.LT.U32.OR.EX P0, PT, R44, R30, !P1, P0 ;  /* 0x0000001e2c00720c */ /* 0x000fc40004f01500 */
[----:B------:R-:W-:Y:S01]  /*75590*/  SHF.R.U32.HI R55, RZ, 0x1f, R55 ;  /* 0x0000001fff377819 */ /* 0x000fe20000011637 */
[----:B------:R-:W-:-:S04]  /*755a0*/  IMAD.WIDE.U32 R30, R31, R31, R40 ;  /* 0x0000001f1f1e7225 */ /* 0x000fc800078e0028 */
[----:B------:R-:W-:Y:S01]  /*755b0*/  IMAD.X R44, R46, 0x1, R54, P3 ;  /* 0x000000012e2c7824 */ /* 0x000fe200018e0636 */
[----:B------:R-:W-:Y:S01]  /*755c0*/  SEL R54, RZ, 0x1, !P0 ;  /* 0x00000001ff367807 */ /* 0x000fe20004000000 */
[----:B------:R-:W-:Y:S01]  /*755d0*/  IMAD.WIDE.U32.X R38, RZ, R49, R38, P4 ;  /* 0x00000031ff267225 */ /* 0x000fe200020e0426 */
[----:B------:R-:W-:Y:S02]  /*755e0*/  ISETP.LT.U32.AND P0, PT, R30, R40, PT ;  /* 0x000000281e00720c */ /* 0x000fe40003f01070 */
[----:B------:R-:W-:Y:S01]  /*755f0*/  IADD3 R54, P4, PT, R54, R30, RZ ;  /* 0x0000001e36367210 */ /* 0x000fe20007f9e0ff */
[----:B------:R-:W-:Y:S01]  /*75600*/  IMAD.WIDE.U32 R32, R47, 0x3d1, RZ ;  /* 0x000003d12f207825 */ /* 0x000fe200078e00ff */
[----:B------:R-:W-:Y:S02]  /*75610*/  ISETP.GE.U32.AND.EX P2, PT, R44, R46, PT, P2 ;  /* 0x0000002e2c00720c */ /* 0x000fe40003f46120 */
[----:B------:R-:W-:Y:S01]  /*75620*/  ISETP.GE.U32.AND P1, PT, R54, R30, PT ;  /* 0x0000001e3600720c */ /* 0x000fe20003f26070 */
[----:B------:R-:W-:Y:S01]  /*75630*/  IMAD.WIDE.U32 R36, P6, RZ, R47, R36 ;  /* 0x0000002fff247225 */ /* 0x000fe200078c0024 */
[----:B------:R-:W-:-:S02]  /*75640*/  IADD3 R38, P3, PT, R38, R32, RZ ;  /* 0x0000002026267210 */ /* 0x000fc40007f7e0ff */
[----:B------:R-:W-:Y:S01]  /*75650*/  SEL R40, RZ, 0x1, P2 ;  /* 0x00000001ff287807 */ /* 0x000fe20001000000 */
        /* <DEDUP_REMOVED lines=10> */
[----:B------:R-:W-:Y:S01]  /*75700*/  IADD3 R40, P6, PT, R49, R40, RZ ;  /* 0x0000002831287210 */ /* 0x000fe20007fde0ff */
[----:B------:R-:W-:Y:S01]  /*75710*/  IMAD.WIDE.U32.X R36, RZ, R45, R30, P5 ;  /* 0x0000002dff247225 */ /* 0x000fe200028e041e */
[----:B------:R-:W-:-:S02]  /*75720*/  ISETP.LT.U32.OR.EX P0, PT, R42, R41, !P1, P0 ;  /* 0x000000292a00720c */ /* 0x000fc40004f01500 */
[----:B------:R-:W-:Y:S01]  /*75730*/  ISETP.GE.U32.AND.EX P2, PT, R39, R33, PT, P2 ;  /* 0x000000212700720c */ /* 0x000fe20003f46120 */
[----:B------:R-:W-:Y:S01]  /*75740*/  IMAD.X R41, RZ, RZ, R47, P6 ;  /* 0x000000ffff297224 */ /* 0x000fe200030e062f */
[----:B------:R-:W-:Y:S01]  /*75750*/  ISETP.GE.U32.AND P3, PT, R40, R49, PT ;  /* 0x000000312800720c */ /* 0x000fe20003f66070 */
[----:B------:R-:W-:Y:S01]  /*75760*/  IMAD.WIDE.U32 R32, R46, 0x3d1, RZ ;  /* 0x000003d12e207825 */ /* 0x000fe200078e00ff */
[----:B------:R-:W-:Y:S02]  /*75770*/  ISETP.LT.U32.AND P1, PT, R49, R38, PT ;  /* 0x000000263100720c */ /* 0x000fe40003f21070 */
[----:B------:R-:W-:Y:S01]  /*75780*/  ISETP.GE.U32.AND.EX P3, PT, R41, R47, PT, P3 ;  /* 0x0000002f2900720c */ /* 0x000fe20003f66130 */
[----:B------:R-:W-:Y:S01]  /*75790*/  IMAD.WIDE.U32 R30, R54, 0x3d1, RZ ;  /* 0x000003d1361e7825 */ /* 0x000fe200078e00ff */
[----:B------:R-:W-:Y:S02]  /*757a0*/  SEL R38, RZ, 0x1, P2 ;  /* 0x00000001ff267807 */ /* 0x000fe40001000000 */
[----:B------:R-:W-:Y:S01]  /*757b0*/  SEL R42, RZ, 0x1, !P0 ;  /* 0x00000001ff2a7807 */ /* 0x000fe20004000000 */
[----:B------:R-:W-:Y:S01]  /*757c0*/  IMAD.WIDE.U32 R32, P2, RZ, R54, R32 ;  /* 0x00000036ff207225 */ /* 0x000fe20007840020 */
[----:B------:R-:W-:-:S02]  /*757d0*/  ISETP.LT.U32.OR.EX P0, PT, R47, R39, !P3, P1 ;  /* 0x000000272f00720c */ /* 0x000fc40005f01510 */
[----:B------:R-:W-:Y:S01]  /*757e0*/  IADD3 R38, P5, P3, R30, R36, R38 ;  /* 0x000000241e267210 */ /* 0x000fe20007bbe026 */
[----:B------:R-:W-:Y:S01]  /*757f0*/  IMAD.X R39, RZ, RZ, RZ, P2 ;  /* 0x000000ffff277224 */ /* 0x000fe200010e06ff */
[----:B------:R-:W-:Y:S02]  /*75800*/  IADD3 R36, P4, P1, R42, R55, R28 ;  /* 0x000000372a247210 */ /* 0x000fe4000799e01c */
[----:B------:R-:W-:Y:S02]  /*75810*/  IADD3 R28, P6, PT, R31, R32, RZ ;  /* 0x000000201f1c7210 */ /* 0x000fe40007fde0ff */
[----:B------:R-:W-:Y:S02]  /*75820*/  IADD3 R45, P2, PT, R38, R45, RZ ;  /* 0x0000002d262d7210 */ /* 0x000fe40007f5e0ff */
[----:B------:R-:W-:Y:S02]  /*75830*/  SEL R42, RZ, 0x1, !P0 ;  /* 0x00000001ff2a7807 */ /* 0x000fe40004000000 */
[----:B------:R-:W-:-:S02]  /*75840*/  IADD3.X R37, PT, PT, R28, R37, RZ, P5, P3 ;  /* 0x000000251c257210 */ /* 0x000fc40002fe64ff */
[----:B------:R-:W-:Y:S02]  /*75850*/  IADD3.X R32, PT, PT, RZ, RZ, R29, P4, P1 ;  /* 0x000000ffff207210 */ /* 0x000fe400027e241d */
[----:B------:R-:W-:Y:S01]  /*75860*/  ISETP.GE.U32.AND P0, PT, R38, R30, PT ;  /* 0x0000001e2600720c */ /* 0x000fe20003f06070 */
[----:B------:R-:W-:Y:S01]  /*75870*/  IMAD.X R54, R37, 0x1, R54, P2 ;  /* 0x0000000125367824 */ /* 0x000fe200010e0636 */
[C---:B------:R-:W-:Y:S01]  /*75880*/  IADD3 R42, P4, PT, R45.reuse, R42, RZ ;  /* 0x0000002a2d2a7210 */ /* 0x040fe20007f9e0ff */
[----:B------:R-:W-:Y:S01]  /*75890*/  IMAD.WIDE.U32 R30, R36, 0x3d1, RZ ;  /* 0x000003d1241e7825 */ /* 0x000fe200078e00ff */
[----:B------:R-:W-:Y:S02]  /*758a0*/  ISETP.LT.U32.AND P3, PT, R45, R38, PT ;  /* 0x000000262d00720c */ /* 0x000fe40003f61070 */
[----:B------:R-:W-:Y:S01]  /*758b0*/  ISETP.GE.U32.AND.EX P0, PT, R37, R28, PT, P0 ;  /* 0x0000001c2500720c */ /* 0x000fe20003f06100 */
[----:B------:R-:W-:Y:S01]  /*758c0*/  IMAD.WIDE.U32 R28, R32, 0x3d1, RZ ;  /* 0x000003d1201c7825 */ /* 0x000fe200078e00ff */
[----:B------:R-:W-:-:S03]  /*758d0*/  ISETP.GE.U32.AND P1, PT, R42, R45, PT ;  /* 0x0000002d2a00720c */ /* 0x000fc60003f26070 */
[----:B------:R-:W-:Y:S02]  /*758e0*/  IMAD.X R45, RZ, RZ, R54, P4 ;  /* 0x000000ffff2d7224 */ /* 0x000fe400020e0636 */
[----:B------:R-:W-:Y:S01]  /*758f0*/  IMAD.MOV.U32 R38, RZ, RZ, R33 ;  /* 0x000000ffff267224 */ /* 0x000fe200078e0021 */
[----:B------:R-:W-:Y:S02]  /*75900*/  SEL R33, RZ, 0x1, P0 ;  /* 0x00000001ff217807 */ /* 0x000fe40000000000 */
[----:B------:R-:W-:Y:S01]  /*75910*/  ISETP.GE.U32.AND.EX P0, PT, R45, R54, PT, P1 ;  /* 0x000000362d00720c */ /* 0x000fe20003f06110 */
[----:B------:R-:W-:-:S03]  /*75920*/  IMAD.WIDE.U32.X R38, RZ, R46, R38, P6 ;  /* 0x0000002eff267225 */ /* 0x000fc600030e0426 */
        /* <DEDUP_REMOVED lines=78> */
.L_x_472:
[----:B------:R-:W-:Y:S05]  /*75e10*/  BSYNC.RECONVERGENT B0 ;  /* 0x0000000000007941 */ /* 0x000fea0003800200 */
.L_x_471:
        /* <DEDUP_REMOVED lines=54> */
.L_x_474:
        /* <DEDUP_REMOVED lines=35> */
[C---:B------:R-:W-:Y:S01]  /*763b0*/  IADD3 R32, P2, PT, R41.reuse, R28, RZ ;  /* 0x0000001c29207210 */ /* 0x040fe20007f5e0ff */
[----:B------:R-:W-:Y:S01]  /*763c0*/  IMAD.MOV.U32 R28, RZ, RZ, R31 ;  /* 0x000000ffff1c7224 */ /* 0x000fe200078e001f */
[----:B------:R-:W-:Y:S02]  /*763d0*/  IADD3 R39, P3, PT, R40, R39, RZ ;  /* 0x0000002728277210 */ /* 0x000fe40007f7e0ff */
[----:B------:R-:W-:Y:S01]  /*763e0*/  ISETP.NE.AND.EX P0, PT, R38, RZ, PT, P0 ;  /* 0x000000ff2600720c */ /* 0x000fe20003f05300 */
[----:B------:R-:W-:Y:S02]  /*763f0*/  IMAD.X R41, R41, 0x1, R23, P2 ;  /* 0x0000000129297824 */ /* 0x000fe400010e0617 */
[----:B------:R-:W-:Y:S02]  /*76400*/  IMAD.X R40, R40, 0x1, R29, P3 ;  /* 0x0000000128287824 */ /* 0x000fe400018e061d */
[----:B------:R-:W-:-:S02]  /*76410*/  IMAD.MOV.U32 R23, RZ, RZ, R30 ;  /* 0x000000ffff177224 */ /* 0x000fc400078e001e */
        /* <DEDUP_REMOVED lines=16> */
.L_x_477:
[----:B------:R-:W-:Y:S05]  /*76520*/  BSYNC.RELIABLE B1 ;  /* 0x0000000000017941 */ /* 0x000fea0003800100 */
.L_x_476:
        /* <DEDUP_REMOVED lines=57> */
.L_x_479:
[----:B------:R-:W-:Y:S05]  /*768c0*/  BSYNC.RELIABLE B1 ;  /* 0x0000000000017941 */ /* 0x000fea0003800100 */
.L_x_478:
        /* <DEDUP_REMOVED lines=21> */
[--C-:B------:R-:W-:Y:S02]  /*76a20*/  IADD3 R31, P2, P3, R31, 0x1, R38.reuse ;  /* 0x000000011f1f7810 */ /* 0x100fe40007b5e026 */
[----:B------:R-:W-:Y:S01]  /*76a30*/  IADD3 R33, P4, PT, R36, 0xb73, RZ ;  /* 0x00000b7324217810 */ /* 0x000fe20007f9e0ff */
[----:B------:R-:W-:Y:S01]  /*76a40*/  IMAD.X R28, R30, 0x1, R35, P0 ;  /* 0x000000011e1c7824 */ /* 0x000fe200000e0623 */
[----:B------:R-:W-:Y:S01]  /*76a50*/  IADD3.X R32, PT, PT, R32, RZ, R38, P2, P3 ;  /* 0x000000ff20207210 */ /* 0x000fe200017e6426 */
[----:B------:R-:W-:Y:S01]  /*76a60*/  IMAD.X R30, R37, 0x1, R23, P1 ;  /* 0x00000001251e7824 */ /* 0x000fe200008e0617 */
[----:B------:R-:W-:Y:S01]  /*76a70*/  IADD3.X R62, PT, PT, R34, 0x3, RZ, P4, !PT ;  /* 0x00000003223e7810 */ /* 0x000fe200027fe4ff */
[----:B------:R-:W-:-:S08]  /*76a80*/  IMAD.MOV.U32 R23, RZ, RZ, R39 ;  /* 0x000000ffff177224 */ /* 0x000fd000078e0027 */
.L_x_475:
[----:B------:R-:W-:Y:S05]  /*76a90*/  BSYNC.RECONVERGENT B0 ;  /* 0x0000000000007941 */ /* 0x000fea0003800200 */
.L_x_473:
        /* <DEDUP_REMOVED lines=18> */
[----:B------:R-:W-:Y:S01]  /*76bc0*/  IMAD.WIDE.U32 R36, R33, R13, RZ ;  /* 0x0000000d21247225 */ /* 0x000fe200078e00ff */
[----:B------:R-:W-:-:S03]  /*76bd0*/  IADD3 RZ, P1, PT, R39, R34, RZ ;  /* 0x0000002227ff7210 */ /* 0x000fc60007f3e0ff */
[----:B------:R-:W-:Y:S02]  /*76be0*/  IMAD.IADD R36, R43, 0x1, R46 ;  /* 0x000000012b247824 */ /* 0x000fe400078e022e */
        /* <DEDUP_REMOVED lines=88> */
[-C--:B------:R-:W-:Y:S01]  /*77170*/  IMAD R36, R14, R23.reuse, RZ ;  /* 0x000000170e247224 */ /* 0x080fe200078e02ff */
[----:B------:R-:W-:Y:S01]  /*77180*/  IADD3 R54, P1, P2, R37, R56, R54 ;  /* 0x0000003825367210 */ /* 0x000fe20007a3e036 */
[----:B------:R-:W-:Y:S02]  /*77190*/  IMAD.MOV.U32 R42, RZ, RZ, R53 ;  /* 0x000000ffff2a7224 */ /* 0x000fe400078e0035 */
[----:B------:R-:W-:Y:S01]  /*771a0*/  IMAD.WIDE.U32 R52, R13, R23, R38 ;  /* 0x000000170d347225 */ /* 0x000fe200078e0026 */
[----:B------:R-:W-:-:S03]  /*771b0*/  IADD3.X R56, PT, PT, RZ, R57, RZ, P1, P2 ;  /* 0x00000039ff387210 */ /* 0x000fc60000fe44ff */
[----:B------:R-:W-:Y:S01]  /*771c0*/  IMAD.MOV.U32 R46, RZ, RZ, R55 ;  /* 0x000000ffff2e7224 */ /* 0x000fe200078e0037 */
[----:B------:R-:W-:Y:S01]  /*771d0*/  IADD3 R54, P2, PT, R54, R52, RZ ;  /* 0x0000003436367210 */ /* 0x000fe20007f5e0ff */
[----:B------:R-:W-:Y:S02]  /*771e0*/  IMAD R55, R13, R28, R36 ;  /* 0x0000001c0d377224 */ /* 0x000fe400078e0224 */
[----:B------:R-:W-:Y:S02]  /*771f0*/  IMAD.MOV.U32 R44, RZ, RZ, R51 ;  /* 0x000000ffff2c7224 */ /* 0x000fe400078e0033 */
[----:B------:R-:W-:Y:S01]  /*77200*/  IMAD.X R51, RZ, RZ, R61, P0 ;  /* 0x000000ffff337224 */ /* 0x000fe200000e063d */
[----:B------:R-:W-:Y:S01]  /*77210*/  ISETP.GE.U32.AND P0, PT, R52, R38, PT ;  /* 0x000000263400720c */ /* 0x000fe20003f06070 */
[----:B------:R-:W-:Y:S02]  /*77220*/  IMAD R71, R88, R29, RZ ;  /* 0x0000001d58477224 */ /* 0x000fe400078e02ff */
[----:B------:R-:W-:-:S02]  /*77230*/  IMAD.IADD R38, R53, 0x1, R55 ;  /* 0x0000000135267824 */ /* 0x000fc400078e0237 */
        /* <DEDUP_REMOVED lines=12> */
[----:B------:R-:W-:Y:S01]  /*77300*/  SEL R56, RZ, 0x1, P2 ;  /* 0x00000001ff387807 */ /* 0x000fe20001000000 */
[----:B------:R-:W-:Y:S01]  /*77310*/  IMAD.X R47, RZ, RZ, RZ, P3 ;  /* 0x000000ffff2f7224 */ /* 0x000fe200018e06ff */
[----:B------:R-:W-:Y:S01]  /*77320*/  ISETP.GE.U32.AND P0, PT, R52, R50, PT ;  /* 0x000000323400720c */ /* 0x000fe20003f06070 */
[----:B------:R-:W-:Y:S01]  /*77330*/  IMAD.WIDE.U32.X R44, R14, R28, R44, P5 ;  /* 0x0000001c0e2c7225 */ /* 0x000fe200028e042c */
[----:B------:R-:W-:-:S03]  /*77340*/  SEL R50, RZ, 0x1, P1 ;  /* 0x00000001ff327807 */ /* 0x000fc60000800000 */
[C---:B------:R-:W-:Y:S02]  /*77350*/  IMAD R38, R8.reuse, R30, R40 ;  /* 0x0000001e08267224 */ /* 0x040fe400078e0228 */
[----:B------:R-:W-:-:S04]  /*77360*/  IMAD.WIDE.U32 R40, R8, R29, R54 ;  /* 0x0000001d08287225 */ /* 0x000fc800078e0036 */
[----:B------:R-:W-:Y:S01]  /*77370*/  IMAD.WIDE.U32.X R46, R88, R30, R46, P6 ;  /* 0x0000001e582e7225 */ /* 0x000fe200030e042e */
[----:B------:R-:W-:-:S03]  /*77380*/  IADD3 R44, P5, P6, R56, R44, R39 ;  /* 0x0000002c382c7210 */ /* 0x000fc60007ebe027 */
[----:B------:R-:W-:Y:S01]  /*77390*/  IMAD R39, R21, R23, RZ ;  /* 0x0000001715277224 */ /* 0x000fe200078e02ff */
[----:B------:R-:W-:Y:S01]  /*773a0*/  IADD3.X R45, PT, PT, RZ, R45, RZ, P5, P6 ;  /* 0x0000002dff2d7210 */ /* 0x000fe20002fec4ff */
[----:B------:R-:W-:Y:S01]  /*773b0*/  IMAD.IADD R41, R41, 0x1, R38 ;  /* 0x0000000129297824 */ /* 0x000fe200078e0226 */
[C---:B------:R-:W-:Y:S01]  /*773c0*/  IADD3 R38, P1, P2, R40.reuse, R46, R50 ;  /* 0x0000002e28267210 */ /* 0x040fe20007a3e032 */
[----:B------:R-:W-:Y:S01]  /*773d0*/  IMAD.WIDE.U32 R64, R29, R8, RZ ;  /* 0x000000081d407225 */ /* 0x000fe200078e00ff */
[----:B------:R-:W-:Y:S02]  /*773e0*/  ISETP.GE.U32.AND P5, PT, R40, R54, PT ;  /* 0x000000362800720c */ /* 0x000fe40003fa6070 */
[----:B------:R-:W-:Y:S01]  /*773f0*/  IADD3 R44, P6, PT, R44, R52, RZ ;  /* 0x000000342c2c7210 */ /* 0x000fe20007fde0ff */
[----:B------:R-:W-:Y:S01]  /*77400*/  IMAD R46, R20, R28, R39 ;  /* 0x0000001c142e7224 */ /* 0x000fe200078e0227 */
[----:B------:R-:W-:Y:S01]  /*77410*/  IADD3.X R39, PT, PT, R41, R47, RZ, P1, P2 ;  /* 0x0000002f29277210 */ /* 0x000fe20000fe44ff */
[----:B------:R-:W-:Y:S01]  /*77420*/  IMAD.MOV.U32 R48, RZ, RZ, R59 ;  /* 0x000000ffff307224 */ /* 0x000fe200078e003b */
[----:B------:R-:W-:Y:S01]  /*77430*/  ISETP.GE.U32.AND P1, PT, R38, R40, PT ;  /* 0x000000282600720c */ /* 0x000fe20003f26070 */
[----:B------:R-:W-:Y:S01]  /*77440*/  IMAD.IADD R46, R53, 0x1, R46 ;  /* 0x00000001352e7824 */ /* 0x000fe200078e022e */
[----:B------:R-:W-:Y:S01]  /*77450*/  IADD3 RZ, P3, PT, R65, R58, RZ ;  /* 0x0000003a41ff7210 */ /* 0x000fe20007f7e0ff */
[----:B------:R-:W-:Y:S01]  /*77460*/  IMAD.WIDE.U32.X R42, R21, R28, R42, P4 ;  /* 0x0000001c152a7225 */ /* 0x000fe200020e042a */
[----:B------:R-:W-:-:S02]  /*77470*/  ISETP.GE.U32.AND.EX P5, PT, R41, R55, PT, P5 ;  /* 0x000000372900720c */ /* 0x000fc40003fa6150 */
[----:B------:R-:W-:Y:S01]  /*77480*/  ISETP.GE.U32.AND.EX P1, PT, R39, R41, PT, P1 ;  /* 0x000000292700720c */ /* 0x000fe20003f26110 */
[----:B------:R-:W-:Y:S01]  /*77490*/  IMAD.X R45, R46, 0x1, R45, P6 ;  /* 0x000000012e2d7824 */ /* 0x000fe200030e062d */
[----:B------:R-:W-:Y:S01]  /*774a0*/  ISETP.GE.U32.AND P2, PT, R44, R52, PT ;  /* 0x000000342c00720c */ /* 0x000fe20003f46070 */
[----:B------:R-:W-:Y:S01]  /*774b0*/  IMAD.WIDE.U32.X R48, R12, R30, R48, P3 ;  /* 0x0000001e0c307225 */ /* 0x000fe200018e0430 */
[----:B------:R-:W-:Y:S02]  /*774c0*/  SEL R52, RZ, 0x1, P5 ;  /* 0x00000001ff347807 */ /* 0x000fe40002800000 */
[----:B------:R-:W-:Y:S01]  /*774d0*/  SEL R47, RZ, 0x1, P1 ;  /* 0x00000001ff2f7807 */ /* 0x000fe20000800000 */
[----:B------:R-:W-:Y:S01]  /*774e0*/  IMAD.WIDE.U32 R40, R30, R13, RZ ;  /* 0x0000000d1e287225 */ /* 0x000fe200078e00ff */
[----:B------:R-:W-:Y:S02]  /*774f0*/  ISETP.GE.U32.AND.EX P1, PT, R46, R51, PT, P0 ;  /* 0x000000332e00720c */ /* 0x000fe40003f26100 */
[----:B------:R-:W-:Y:S01]  /*77500*/  ISETP.GE.U32.AND.EX P2, PT, R45, R46, PT, P2 ;  /* 0x0000002e2d00720c */ /* 0x000fe20003f46120 */
[----:B------:R-:W-:Y:S01]  /*77510*/  IMAD.WIDE.U32 R50, R13, R29, R44 ;  /* 0x0000001d0d327225 */ /* 0x000fe200078e002c */
[----:B------:R-:W-:-:S02]  /*77520*/  IADD3 R52, P5, P6, R47, R48, R52 ;  /* 0x000000302f347210 */ /* 0x000fc40007ebe034 */
[----:B------:R-:W-:Y:S01]  /*77530*/  SEL R53, RZ, 0x1, P2 ;  /* 0x00000001ff357807 */ /* 0x000fe20001000000 */
[----:B------:R-:W-:Y:S01]  /*77540*/  IMAD.WIDE.U32 R46, R29, R13, RZ ;  /* 0x0000000d1d2e7225 */ /* 0x000fe200078e00ff */
[----:B------:R-:W-:Y:S02]  /*77550*/  SEL R46, RZ, 0x1, P1 ;  /* 0x00000001ff2e7807 */ /* 0x000fe40000800000 */
[----:B------:R-:W-:Y:S01]  /*77560*/  ISETP.GE.U32.AND P1, PT, R50, R44, PT ;  /* 0x0000002c3200720c */ /* 0x000fe20003f26070 */
[CC--:B------:R-:W-:Y:S01]  /*77570*/  IMAD R48, R14.reuse, R29.reuse, RZ ;  /* 0x0000001d0e307224 */ /* 0x0c0fe200078e02ff */
[----:B------:R-:W-:Y:S01]  /*77580*/  IADD3 R42, P2, P4, R53, R42, R46 ;  /* 0x0000002a352a7210 */ /* 0x000fe20007c5e02e */
[----:B------:R-:W-:Y:S01]  /*77590*/  IMAD.WIDE.U32 R40, P0, R14, R29, R40 ;  /* 0x0000001d0e287225 */ /* 0x000fe20007800028 */
[----:B------:R-:W-:Y:S02]  /*775a0*/  IADD3.X R56, PT, PT, RZ, R49, RZ, P5, P6 ;  /* 0x00000031ff387210 */ /* 0x000fe40002fec4ff */
[----:B------:R-:W-:Y:S01]  /*775b0*/  IADD3.X R43, PT, PT, RZ, R43, RZ, P2, P4 ;  /* 0x0000002bff2b7210 */ /* 0x000fe200017e84ff */
[----:B------:R-:W-:Y:S01]  /*775c0*/  IMAD R48, R13, R30, R48 ;  /* 0x0000001e0d307224 */ /* 0x000fe200078e0230 */
[----:B------:R-:W-:Y:S01]  /*775d0*/  IADD3 RZ, P3, PT, R47, R40, RZ ;  /* 0x000000282fff7210 */ /* 0x000fe20007f7e0ff */
[----:B------:R-:W-:Y:S01]  /*775e0*/  IMAD.WIDE.U32 R46, R30, R20, RZ ;  /* 0x000000141e2e7225 */ /* 0x000fe200078e00ff */
[----:B------:R-:W-:-:S03]  /*775f0*/  IADD3 R44, P4, PT, R52, R50, RZ ;  /* 0x00000032342c7210 */ /* 0x000fc60007f9e0ff */
[----:B------:R-:W-:Y:S01]  /*77600*/  IMAD.IADD R40, R51, 0x1, R48 ;  /* 0x0000000133287824 */ /* 0x000fe200078e0230 */
[----:B------:R-:W-:Y:S01]  /*77610*/  ISETP.GE.U32.AND P5, PT, R44, R50, PT ;  /* 0x000000322c00720c */ /* 0x000fe20003fa6070 */
[----:B------:R-:W-:-:S03]  /*77620*/  IMAD.WIDE.U32 R48, R32, R8, RZ ;  /* 0x0000000820307225 */ /* 0x000fc600078e00ff */
[C---:B------:R-:W-:Y:S01]  /*77630*/  ISETP.GE.U32.AND.EX P1, PT, R40.reuse, R45, PT, P1 ;  /* 0x0000002d2800720c */ /* 0x040fe20003f26110 */
[----:B------:R-:W-:Y:S02]  /*77640*/  IMAD.X R45, R40, 0x1, R56, P4 ;  /* 0x00000001282d7824 */ /* 0x000fe400020e0638 */
[----:B------:R-:W-:Y:S01]  /*77650*/  IMAD.WIDE.U32 R54, R29, R20, RZ ;  /* 0x000000141d367225 */ /* 0x000fe200078e00ff */
[----:B------:R-:W-:Y:S02]  /*77660*/  SEL R63, RZ, 0x1, P1 ;  /* 0x00000001ff3f7807 */ /* 0x000fe40000800000 */
[----:B------:R-:W-:Y:S01]  /*77670*/  ISETP.GE.U32.AND.EX P5, PT, R45, R40, PT, P5 ;  /* 0x000000282d00720c */ /* 0x000fe20003fa6150 */
[----:B------:R-:W-:-:S04]  /*77680*/  IMAD.WIDE.U32 R46, P6, R21, R29, R46 ;  /* 0x0000001d152e7225 */ /* 0x000fc800078c002e */
[----:B------:R-:W-:Y:S01]  /*77690*/  IMAD.WIDE.U32 R52, R31, R8, RZ ;  /* 0x000000081f347225 */ /* 0x000fe200078e00ff */
[----:B------:R-:W-:-:S03]  /*776a0*/  IADD3 RZ, P1, PT, R55, R46, RZ ;  /* 0x0000002e37ff7210 */ /* 0x000fc60007f3e0ff */
[----:B------:R-:W-:-:S04]  /*776b0*/  IMAD.WIDE.U32 R48, P2, R12, R31, R48 ;  /* 0x0000001f0c307225 */ /* 0x000fc80007840030 */
[C---:B------:R-:W-:Y:S01]  /*776c0*/  IMAD.WIDE.U32 R66, R32.reuse, R22, RZ ;  /* 0x0000001620427225 */ /* 0x040fe200078e00ff */
[----:B------:R-:W-:Y:S02]  /*776d0*/  IADD3 RZ, P4, PT, R53, R48, RZ ;  /* 0x0000003035ff7210 */ /* 0x000fe40007f9e0ff */
[----:B------:R-:W-:Y:S01]  /*776e0*/  SEL R48, RZ, 0x1, P5 ;  /* 0x00000001ff307807 */ /* 0x000fe20002800000 */
[----:B------:R-:W-:-:S04]  /*776f0*/  IMAD.WIDE.U32 R64, R32, R13, RZ ;  /* 0x0000000d20407225 */ /* 0x000fc800078e00ff */
[----:B------:R-:W-:-:S04]  /*77700*/  IMAD.WIDE.U32 R54, R32, R20, RZ ;  /* 0x0000001420367225 */ /* 0x000fc800078e00ff */
[----:B------:R-:W-:-:S04]  /*77710*/  IMAD.WIDE.U32 R58, R31, R22, RZ ;  /* 0x000000161f3a7225 */ /* 0x000fc800078e00ff */
[----:B------:R-:W-:-:S04]  /*77720*/  IMAD.WIDE.U32 R66, P5, R88, R31, R66 ;  /* 0x0000001f58427225 */ /* 0x000fc800078a0042 */
[----:B------:R-:W-:Y:S02]  /*77730*/  IMAD.X R51, RZ, RZ, RZ, P0 ;  /* 0x000000ffff337224 */ /* 0x000fe400000e06ff */
[----:B------:R-:W-:-:S04]  /*77740*/  IMAD.WIDE.U32 R60, R31, R13, RZ ;  /* 0x0000000d1f3c7225 */ /* 0x000fc800078e00ff */
[----:B------:R-:W-:-:S04]  /*77750*/  IMAD.WIDE.U32 R64, P0, R14, R31, R64 ;  /* 0x0000001f0e407225 */ /* 0x000fc80007800040 */
[----:B------:R-:W-:Y:S02]  /*77760*/  IMAD R46, R88, R31, RZ ;  /* 0x0000001f582e7224 */ /* 0x000fe400078e02ff */
        /* <DEDUP_REMOVED lines=8> */
[----:B------:R-:W-:-:S04]  /*777f0*/  IMAD.WIDE.U32 R40, R22, R31, R38 ;  /* 0x0000001f16287225 */ /* 0x000fc800078e0026 */
[----:B------:R-:W-:Y:S02]  /*77800*/  IMAD R46, R22, R32, R46 ;  /* 0x00000020162e7224 */ /* 0x000fe400078e022e */
[----:B------:R-:W-:Y:S01]  /*77810*/  IMAD.X R61, RZ, RZ, RZ, P0 ;  /* 0x000000ffff3d7224 */ /* 0x000fe200000e06ff */
[----:B------:R-:W-:Y:S01]  /*77820*/  IADD3 RZ, P0, PT, R69, R54, RZ ;  /* 0x0000003645ff7210 */ /* 0x000fe20007f1e0ff */
[----:B------:R-:W-:Y:S02]  /*77830*/  IMAD.MOV.U32 R52, RZ, RZ, R47 ;  /* 0x000000ffff347224 */ /* 0x000fe400078e002f */
[----:B------:R-:W-:Y:S01]  /*77840*/  IMAD.X R47, RZ, RZ, RZ, P6 ;  /* 0x000000ffff2f7224 */ /* 0x000fe200030e06ff */
[----:B------:R-:W-:Y:S01]  /*77850*/  ISETP.GE.U32.AND P6, PT, R40, R38, PT ;  /* 0x000000262800720c */ /* 0x000fe20003fc6070 */
[----:B------:R-:W-:Y:S02]  /*77860*/  IMAD.IADD R54, R41, 0x1, R46 ;  /* 0x0000000129367824 */ /* 0x000fe400078e022e */
[----:B------:R-:W-:-:S02]  /*77870*/  IMAD.MOV.U32 R46, RZ, RZ, R55 ;  /* 0x000000ffff2e7224 */ /* 0x000fc400078e0037 */
[----:B------:R-:W-:Y:S01]  /*77880*/  IMAD.MOV.U32 R58, RZ, RZ, R67 ;  /* 0x000000ffff3a7224 */ /* 0x000fe200078e0043 */
[----:B------:R-:W-:Y:S01]  /*77890*/  ISETP.GE.U32.AND.EX P6, PT, R54, R39, PT, P6 ;  /* 0x000000273600720c */ /* 0x000fe20003fc6160 */
[----:B------:R-:W-:Y:S02]  /*778a0*/  IMAD R55, R12, R31, RZ ;  /* 0x0000001f0c377224 */ /* 0x000fe400078e02ff */
[----:B------:R-:W-:-:S04]  /*778b0*/  IMAD.WIDE.U32.X R50, R14, R30, R50, P3 ;  /* 0x0000001e0e327225 */ /* 0x000fc800018e0432 */
[----:B------:R-:W-:Y:S02]  /*778c0*/  IMAD.MOV.U32 R56, RZ, RZ, R49 ;  /* 0x000000ffff387224 */ /* 0x000fe400078e0031 */
[----:B------:R-:W-:Y:S02]  /*778d0*/  IMAD R49, R21, R29, RZ ;  /* 0x0000001d15317224 */ /* 0x000fe400078e02ff */
[C---:B------:R-:W-:Y:S02]  /*778e0*/  IMAD R55, R8.reuse, R32, R55 ;  /* 0x0000002008377224 */ /* 0x040fe400078e0237 */
[----:B------:R-:W-:Y:S01]  /*778f0*/  IMAD.WIDE.U32 R38, R8, R31, R44 ;  /* 0x0000001f08267225 */ /* 0x000fe200078e002c */
[----:B------:R-:W-:-:S03]  /*77900*/  SEL R8, RZ, 0x1, P6 ;  /* 0x00000001ff087807 */ /* 0x000fc60003000000 */
[----:B------:R-:W-:Y:S01]  /*77910*/  IMAD.WIDE.U32.X R58, R88, R32, R58, P2 ;  /* 0x00000020583a7225 */ /* 0x000fe200010e043a */
[----:B------:R-:W-:-:S03]  /*77920*/  IADD3 R63, P2, P3, R48, R50, R63 ;  /* 0x00000032303f7210 */ /* 0x000fc60007b5e03f */
[----:B------:R-:W-:Y:S01]  /*77930*/  IMAD R50, R20, R30, R49 ;  /* 0x0000001e14327224 */ /* 0x000fe200078e0231 */
[----:B------:R-:W-:Y:S01]  /*77940*/  IADD3.X R51, PT, PT, RZ, R51, RZ, P2, P3 ;  /* 0x00000033ff337210 */ /* 0x000fe200017e64ff */
[----:B------:R-:W-:Y:S01]  /*77950*/  IMAD.WIDE.U32.X R56, R12, R32, R56, P4 ;  /* 0x000000200c387225 */ /* 0x000fe200020e0438 */
[C---:B------:R-:W-:Y:S02]  /*77960*/  IADD3 R8, P4, P6, R38.reuse, R58, R8 ;  /* 0x0000003a26087210 */ /* 0x040fe40007e9e008 */
[----:B------:R-:W-:Y:S01]  /*77970*/  ISETP.GE.U32.AND P3, PT, R38, R44, PT ;  /* 0x0000002c2600720c */ /* 0x000fe20003f66070 */
[----:B------:R-:W-:Y:S02]  /*77980*/  IMAD.IADD R55, R39, 0x1, R55 ;  /* 0x0000000127377824 */ /* 0x000fe400078e0237 */
[----:B------:R-:W-:-:S03]  /*77990*/  IMAD.WIDE.U32 R48, R20, R29, R42 ;  /* 0x0000001d14307225 */ /* 0x000fc600078e002a */
[----:B------:R-:W-:Y:S01]  /*779a0*/  IADD3.X R58, PT, PT, R55, R59, RZ, P4, P6 ;  /* 0x0000003b373a7210 */ /* 0x000fe200027ec4ff */
[----:B------:R-:W-:Y:S01]  /*779b0*/  IMAD.IADD R12, R49, 0x1, R50 ;  /* 0x00000001310c7824 */ /* 0x000fe200078e0232 */
[----:B------:R-:W-:Y:S01]  /*779c0*/  IADD3 R50, P2, PT, R63, R48, RZ ;  /* 0x000000303f327210 */ /* 0x000fe20007f5e0ff */
[----:B------:R-:W-:Y:S01]  /*779d0*/  IMAD.MOV.U32 R60, RZ, RZ, R65 ;  /* 0x000000ffff3c7224 */ /* 0x000fe200078e0041 */
[----:B------:R-:W-:Y:S01]  /*779e0*/  ISETP.GE.U32.AND P4, PT, R8, R38, PT ;  /* 0x000000260800720c */ /* 0x000fe20003f86070 */
[----:B------:R-:W-:Y:S01]  /*779f0*/  IMAD.WIDE.U32.X R52, R21, R30, R52, P1 ;  /* 0x0000001e15347225 */ /* 0x000fe200008e0434 */
[----:B------:R-:W-:Y:S02]  /*77a00*/  ISETP.GE.U32.AND.EX P3, PT, R55, R45, PT, P3 ;  /* 0x0000002d3700720c */ /* 0x000fe40003f66130 */
[----:B------:R-:W-:Y:S01]  /*77a10*/  ISETP.GE.U32.AND.EX P6, PT, R58, R55, PT, P4 ;  /* 0x000000373a00720c */ /* 0x000fe20003fc6140 */
[----:B------:R-:W-:Y:S01]  /*77a20*/  IMAD.X R51, R12, 0x1, R51, P2 ;  /* 0x000000010c337824 */ /* 0x000fe200010e0633 */
[----:B------:R-:W-:Y:S01]  /*77a30*/  ISETP.GE.U32.AND P2, PT, R48, R42, PT ;  /* 0x0000002a3000720c */ /* 0x000fe20003f46070 */
[----:B------:R-:W-:Y:S01]  /*77a40*/  IMAD R45, R14, R31, RZ ;  /* 0x0000001f0e2d7224 */ /* 0x000fe200078e02ff */
[----:B------:R-:W-:Y:S01]  /*77a50*/  ISETP.GE.U32.AND P4, PT, R50, R48, PT ;  /* 0x000000303200720c */ /* 0x000fe20003f86070 */
[----:B------:R-:W-:Y:S01]  /*77a60*/  IMAD.WIDE.U32.X R60, R14, R32, R60, P5 ;  /* 0x000000200e3c7225 */ /* 0x000fe200028e043c */
[----:B------:R-:W-:-:S02]  /*77a70*/  SEL R38, RZ, 0x1, P3 ;  /* 0x00000001ff267807 */ /* 0x000fc40001800000 */
[----:B------:R-:W-:Y:S01]  /*77a80*/  SEL R39, RZ, 0x1, P6 ;  /* 0x00000001ff277807 */ /* 0x000fe20003000000 */
[----:B------:R-:W-:Y:S01]  /*77a90*/  IMAD R45, R13, R32, R45 ;  /* 0x000000200d2d7224 */ /* 0x000fe200078e022d */
[----:B------:R-:W-:Y:S01]  /*77aa0*/  ISETP.GE.U32.AND.EX P2, PT, R12, R43, PT, P2 ;  /* 0x0000002b0c00720c */ /* 0x000fe20003f46120 */
[----:B------:R-:W-:Y:S01]  /*77ab0*/  IMAD.WIDE.U32 R42, R58, 0x3d1, RZ ;  /* 0x000003d13a2a7825 */ /* 0x000fe200078e00ff */
[----:B------:R-:W-:Y:S02]  /*77ac0*/  ISETP.GE.U32.AND.EX P4, PT, R51, R12, PT, P4 ;  /* 0x0000000c3300720c */ /* 0x000fe40003f86140 */
[----:B------:R-:W-:Y:S01]  /*77ad0*/  IADD3 R56, P3, P5, R39, R56, R38 ;  /* 0x0000003827387210 */ /* 0x000fe20007d7e026 */
[----:B------:R-:W-:Y:S01]  /*77ae0*/  IMAD.WIDE.U32 R12, R13, R31, R50 ;  /* 0x0000001f0d0c7225 */ /* 0x000fe200078e0032 */
[----:B------:R-:W-:Y:S02]  /*77af0*/  SEL R44, RZ, 0x1, P2 ;  /* 0x00000001ff2c7807 */ /* 0x000fe40001000000 */
[----:B------:R-:W-:Y:S01]  /*77b00*/  IADD3.X R55, PT, PT, RZ, R57, RZ, P3, P5 ;  /* 0x00000039ff377210 */ /* 0x000fe20001fea4ff */
[----:B------:R-:W-:Y:S01]  /*77b10*/  IMAD.WIDE.U32 R38, R8, 0x3d1, RZ ;  /* 0x000003d108267825 */ /* 0x000fe200078e00ff */
[----:B------:R-:W-:-:S03]  /*77b20*/  IADD3 R56, P2, PT, R56, R12, RZ ;  /* 0x0000000c38387210 */ /* 0x000fc60007f5e0ff */
[----:B------:R-:W-:Y:S01]  /*77b30*/  IMAD.IADD R13, R13, 0x1, R45 ;  /* 0x000000010d0d7824 */ /* 0x000fe200078e022d */
[----:B------:R-:W-:Y:S01]  /*77b40*/  IADD3 R14, P3, PT, RZ, R38, RZ ;  /* 0x00000026ff0e7210 */ /* 0x000fe20007f7e0ff */
[----:B------:R-:W-:-:S03]  /*77b50*/  IMAD.WIDE.U32 R42, P5, RZ, R8, R42 ;  /* 0x00000008ff2a7225 */ /* 0x000fc600078a002a */
[----:B------:R-:W-:Y:S01]  /*77b60*/  ISETP.GE.U32.AND P1, PT, R14, R38, PT ;  /* 0x000000260e00720c */ /* 0x000fe20003f26070 */
[----:B------:R-:W-:Y:S01]  /*77b70*/  IMAD.X R55, R13, 0x1, R55, P2 ;  /* 0x000000010d377824 */ /* 0x000fe200010e0637 */
[----:B------:R-:W-:Y:S01]  /*77b80*/  ISETP.GE.U32.AND P2, PT, R12, R50, PT ;  /* 0x000000320c00720c */ /* 0x000fe20003f46070 */
[----:B------:R-:W-:Y:S01]  /*77b90*/  IMAD.WIDE.U32.X R46, R21, R32, R46, P0 ;  /* 0x00000020152e7225 */ /* 0x000fe200000e042e */
[----:B------:R-:W-:Y:S02]  /*77ba0*/  ISETP.GE.U32.AND P0, PT, R56, R12, PT ;  /* 0x0000000c3800720c */ /* 0x000fe40003f06070 */
[----:B------:R-:W-:Y:S01]  /*77bb0*/  SEL R38, RZ, 0x1, P4 ;  /* 0x00000001ff267807 */ /* 0x000fe20002000000 */
[----:B------:R-:W-:Y:S01]  /*77bc0*/  IMAD.X R45, RZ, RZ, RZ, P5 ;  /* 0x000000ffff2d7224 */ /* 0x000fe200028e06ff */
[----:B------:R-:W-:Y:S01]  /*77bd0*/  IADD3 R48, P4, PT, R39, R42, RZ ;  /* 0x0000002a27307210 */ /* 0x000fe20007f9e0ff */
[----:B------:R-:W-:Y:S01]  /*77be0*/  IMAD R49, R21, R31, RZ ;  /* 0x0000001f15317224 */ /* 0x000fe200078e02ff */
[----:B------:R-:W-:Y:S01]  /*77bf0*/  ISETP.GE.U32.AND.EX P2, PT, R13, R51, PT, P2 ;  /* 0x000000330d00720c */ /* 0x000fe20003f46120 */
[----:B------:R-:W-:Y:S01]  /*77c00*/  IMAD R88, R88, R33, RZ ;  /* 0x0000002158587224 */ /* 0x000fe200078e02ff */
[----:B------:R-:W-:Y:S01]  /*77c10*/  ISETP.GE.U32.AND.EX P0, PT, R55, R13, PT, P0 ;  /* 0x0000000d3700720c */ /* 0x000fe20003f06100 */
[----:B------:R-:W-:Y:S01]  /*77c20*/  IMAD.X R8, R48, 0x1, R8, P3 ;  /* 0x0000000130087824 */ /* 0x000fe200018e0608 */
[----:B------:R-:W-:Y:S01]  /*77c30*/  IADD3 R38, P5, P6, R38, R52, R44 ;  /* 0x0000003426267210 */ /* 0x000fe20007ebe02c */
[----:B------:R-:W-:Y:S01]  /*77c40*/  IMAD.MOV.U32 R44, RZ, RZ, R43 ;  /* 0x000000ffff2c7224 */ /* 0x000fe200078e002b */
[----:B------:R-:W-:Y:S01]  /*77c50*/  SEL R50, RZ, 0x1, P2 ;  /* 0x00000001ff327807 */ /* 0x000fe20001000000 */
[----:B------:R-:W-:Y:S01]  /*77c60*/  IMAD.WIDE.U32 R12, R56, 0x3d1, RZ ;  /* 0x000003d1380c7825 */ /* 0x000fe200078e00ff */
[----:B------:R-:W-:-:S02]  /*77c70*/  SEL R51, RZ, 0x1, P0 ;  /* 0x00000001ff337807 */ /* 0x000fc40000000000 */
[----:B------:R-:W-:Y:S01]  /*77c80*/  IADD3.X R39, PT, PT, RZ, R53, RZ, P5, P6 ;  /* 0x00000035ff277210 */ /* 0x000fe20002fec4ff */
[----:B------:R-:W-:Y:S01]  /*77c90*/  IMAD.WIDE.U32.X R44, RZ, R58, R44, P4 ;  /* 0x0000003aff2c7225 */ /* 0x000fe200020e042c */
[----:B------:R-:W-:Y:S02]  /*77ca0*/  IADD3 R50, P3, P4, R51, R60, R50 ;  /* 0x0000003c33327210 */ /* 0x000fe40007c7e032 */
[----:B------:R-:W-:Y:S01]  /*77cb0*/  ISETP.GE.U32.AND.EX P0, PT, R8, R48, PT, P1 ;  /* 0x000000300800720c */ /* 0x000fe20003f06110 */
[----:B------:R-:W-:Y:S01]  /*77cc0*/  IMAD.WIDE.U32 R42, R55, 0x3d1, RZ ;  /* 0x000003d1372a7825 */ /* 0x000fe200078e00ff */
[----:B------:R-:W-:Y:S02]  /*77cd0*/  IADD3 R48, P2, PT, R44, R12, RZ ;  /* 0x0000000c2c307210 */ /* 0x000fe40007f5e0ff */
[----:B------:R-:W-:Y:S01]  /*77ce0*/  IADD3.X R60, PT, PT, RZ, R61, RZ, P3, P4 ;  /* 0x0000003dff3c7210 */ /* 0x000fe20001fe84ff */
[----:B------:R-:W-:Y:S01]  /*77cf0*/  IMAD R49, R20, R32, R49 ;  /* 0x0000002014317224 */ /* 0x000fe200078e0231 */
[----:B------:R-:W-:Y:S01]  /*77d00*/  ISETP.GE.U32.AND P4, PT, R48, R12, PT ;  /* 0x0000000c3000720c */ /* 0x000fe20003f86070 */
[----:B------:R-:W-:Y:S01]  /*77d10*/  IMAD.WIDE.U32 R20, R20, R31, R38 ;  /* 0x0000001f14147225 */ /* 0x000fe200078e0026 */
[----:B------:R-:W-:-:S03]  /*77d20*/  IADD3 R58, P5, PT, R48, R58, RZ ;  /* 0x0000003a303a7210 */ /* 0x000fc60007fbe0ff */
[----:B------:R-:W-:Y:S01]  /*77d30*/  IMAD.WIDE.U32 R42, P3, RZ, R56, R42 ;  /* 0x00000038ff2a7225 */ /* 0x000fe2000786002a */
[----:B------:R-:W-:Y:S02]  /*77d40*/  IADD3 R44, P6, PT, R50, R20, RZ ;  /* 0x00000014322c7210 */ /* 0x000fe40007fde0ff */
[----:B------:R-:W-:Y:S01]  /*77d50*/  SEL R50, RZ, 0x1, P0 ;  /* 0x00000001ff327807 */ /* 0x000fe20000000000 */
[----:B------:R-:W-:Y:S01]  /*77d60*/  IMAD.IADD R12, R21, 0x1, R49 ;  /* 0x00000001150c7824 */ /* 0x000fe200078e0231 */
[----:B------:R-:W-:Y:S01]  /*77d70*/  ISETP.LT.U32.AND P0, PT, R58, R48, PT ;  /* 0x000000303a00720c */ /* 0x000fe20003f01070 */
[----:B------:R-:W-:Y:S01]  /*77d80*/  IMAD.X R49, RZ, RZ, RZ, P3 ;  /* 0x000000ffff317224 */ /* 0x000fe200018e06ff */
[----:B------:R-:W-:Y:S01]  /*77d90*/  IADD3 R13, P3, PT, R13, R42, RZ ;  /* 0x0000002a0d0d7210 */ /* 0x000fe20007f7e0ff */
[----:B------:R-:W-:Y:S01]  /*77da0*/  IMAD.MOV.U32 R48, RZ, RZ, R43 ;  /* 0x000000ffff307224 */ /* 0x000fe200078e002b */
[----:B------:R-:W-:Y:S01]  /*77db0*/  ISETP.GE.U32.AND P1, PT, R20, R38, PT ;  /* 0x000000261400720c */ /* 0x000fe20003f26070 */
[----:B------:R-:W-:Y:S01]  /*77dc0*/  IMAD.X R42, R12, 0x1, R60, P6 ;  /* 0x000000010c2a7824 */ /* 0x000fe200030e063c */
[----:B------:R-:W-:Y:S01]  /*77dd0*/  IADD3 R50, P6, PT, R58, R50, RZ ;  /* 0x000000323a327210 */ /* 0x000fe20007fde0ff */
[----:B------:R-:W-:Y:S01]  /*77de0*/  IMAD.X R45, R13, 0x1, R45, P2 ;  /* 0x000000010d2d7824 */ /* 0x000fe200010e062d */
[----:B------:R-:W-:Y:S01]  /*77df0*/  ISETP.GE.U32.AND.EX P1, PT, R12, R39, PT, P1 ;  /* 0x000000270c00720c */ /* 0x000fe20003f26110 */
[----:B------:R-:W-:Y:S01]  /*77e00*/  IMAD.WIDE.U32.X R48, RZ, R55, R48, P3 ;  /* 0x00000037ff307225 */ /* 0x000fe200018e0430 */
[----:B------:R-:W-:-:S02]  /*77e10*/  ISETP.GE.U32.AND P3, PT, R44, R20, PT ;  /* 0x000000142c00720c */ /* 0x000fc40003f66070 */
[C---:B------:R-:W-:Y:S01]  /*77e20*/  ISETP.GE.U32.AND.EX P4, PT, R45.reuse, R13, PT, P4 ;  /* 0x0000000d2d00720c */ /* 0x040fe20003f86140 */
        /* <DEDUP_REMOVED lines=12> */
[----:B------:R-:W-:Y:S02]  /*77ef0*/  ISETP.LT.U32.OR.EX P0, PT, R56, R45, !P4, P0 ;  /* 0x0000002d3800720c */ /* 0x000fe40006701500 */
[----:B------:R-:W-:Y:S01]  /*77f00*/  IADD3 R45, P4, P5, R39, R46, R38 ;  /* 0x0000002e272d7210 */ /* 0x000fe20007d9e026 */
[----:B------:R-:W-:Y:S01]  /*77f10*/  IMAD.X R39, RZ, RZ, RZ, P1 ;  /* 0x000000ffff277224 */ /* 0x000fe200008e06ff */
[----:B------:R-:W-:Y:S01]  /*77f20*/  ISETP.GE.U32.AND P1, PT, R52, R12, PT ;  /* 0x0000000c3400720c */ /* 0x000fe20003f26070 */
[----:B------:R-:W-:Y:S01]  /*77f30*/  IMAD.MOV.U32 R38, RZ, RZ, R21 ;  /* 0x000000ffff267224 */ /* 0x000fe200078e0015 */
[----:B------:R-:W-:-:S02]  /*77f40*/  IADD3 R12, P6, PT, R13, R20, RZ ;  /* 0x000000140d0c7210 */ /* 0x000fc40007fde0ff */
[----:B------:R-:W-:Y:S02]  /*77f50*/  IADD3.X R43, PT, PT, RZ, R47, RZ, P4, P5 ;  /* 0x0000002fff2b7210 */ /* 0x000fe400027ea4ff */
[----:B------:R-:W-:Y:S01]  /*77f60*/  IADD3 R55, P4, PT, R52, R55, RZ ;  /* 0x0000003734377210 */ /* 0x000fe20007f9e0ff */
[----:B------:R-:W-:Y:S01]  /*77f70*/  IMAD.WIDE.U32.X R38, RZ, R42, R38, P6 ;  /* 0x0000002aff267225 */ /* 0x000fe200030e0426 */
[----:B------:R-:W-:Y:S02]  /*77f80*/  SEL R46, RZ, 0x1, !P0 ;  /* 0x00000001ff2e7807 */ /* 0x000fe40004000000 */
[----:B------:R-:W-:Y:S01]  /*77f90*/  IADD3.X R48, PT, PT, R12, R49, RZ, P2, P3 ;  /* 0x000000310c307210 */ /* 0x000fe200017e64ff */
[----:B------:R-:W-:Y:S01]  /*77fa0*/  IMAD.WIDE.U32 R20, R43, 0x3d1, RZ ;  /* 0x000003d12b147825 */ /* 0x000fe200078e00ff */
[----:B------:R-:W-:Y:S02]  /*77fb0*/  IADD3 R46, P3, PT, R55, R46, RZ ;  /* 0x0000002e372e7210 */ /* 0x000fe40007f7e0ff */
[C---:B------:R-:W-:Y:S01]  /*77fc0*/  ISETP.GE.U32.AND.EX P1, PT, R48.reuse, R12, PT, P1 ;  /* 0x0000000c3000720c */ /* 0x040fe20003f26110 */
[----:B------:R-:W-:Y:S01]  /*77fd0*/  IMAD.X R44, R48, 0x1, R44, P4 ;  /* 0x00000001302c7824 */ /* 0x000fe200020e062c */
[----:B------:R-:W-:Y:S01]  /*77fe0*/  ISETP.GE.U32.AND P2, PT, R46, R55, PT ;  /* 0x000000372e00720c */ /* 0x000fe20003f46070 */
[----:B------:R-:W-:Y:S01]  /*77ff0*/  IMAD.WIDE.U32 R12, R45, 0x3d1, RZ ;  /* 0x000003d12d0c7825 */ /* 0x000fe200078e00ff */
[----:B------:R-:W-:-:S02]  /*78000*/  SEL R49, RZ, 0x1, P1 ;  /* 0x00000001ff317807 */ /* 0x000fc40000800000 */
        /* <DEDUP_REMOVED lines=81> */
.L_x_481:
[----:B------:R-:W-:Y:S05]  /*78520*/  BSYNC.RECONVERGENT B0 ;  /* 0x0000000000007941 */ /* 0x000fea0003800200 */
.L_x_480:
        /* <DEDUP_REMOVED lines=55> */
.L_x_483:
        /* <DEDUP_REMOVED lines=26> */
[----:B------:R-:W-:Y:S02]  /*78a40*/  SEL R34, RZ, 0xffffffff, P0 ;  /* 0xffffffffff227807 */ /* 0x000fe40000000000 */
[----:B------:R-:W-:Y:S02]  /*78a50*/  SEL R35, RZ, 0xffffffff, !P3 ;  /* 0xffffffffff237807 */ /* 0x000fe40005800000 */
[----:B------:R-:W-:Y:S02]  /*78a60*/  IADD3 R20, P0, PT, R34, R40, RZ ;  /* 0x0000002822147210 */ /* 0x000fe40007f1e0ff */
[C---:B------:R-:W-:Y:S02]  /*78a70*/  IADD3 R8, P3, PT, R35.reuse, R8, RZ ;  /* 0x0000000823087210 */ /* 0x040fe40007f7e0ff */
[----:B------:R-:W-:Y:S01]  /*78a80*/  IADD3 R40, P2, PT, R42, R13, RZ ;  /* 0x0000000d2a287210 */ /* 0x000fe20007f5e0ff */
[----:B------:R-:W-:Y:S01]  /*78a90*/  IMAD.X R34, R34, 0x1, R21, P0 ;  /* 0x0000000122227824 */ /* 0x000fe200000e0615 */
[----:B------:R-:W-:Y:S01]  /*78aa0*/  ISETP.NE.U32.AND P0, PT, R8, RZ, PT ;  /* 0x000000ff0800720c */ /* 0x000fe20003f05070 */
[----:B------:R-:W-:Y:S01]  /*78ab0*/  IMAD.X R36, R35, 0x1, R36, P3 ;  /* 0x0000000123247824 */ /* 0x000fe200018e0624 */
[C---:B------:R-:W-:Y:S01]  /*78ac0*/  IADD3 R35, P3, PT, R41.reuse, R22, RZ ;  /* 0x0000001629237210 */ /* 0x040fe20007f7e0ff */
[----:B------:R-:W-:Y:S01]  /*78ad0*/  IMAD.X R42, R42, 0x1, R12, P2 ;  /* 0x000000012a2a7824 */ /* 0x000fe200010e060c */
[----:B------:R-:W-:Y:S01]  /*78ae0*/  IADD3 R22, P1, PT, R38, 0x3d1, RZ ;  /* 0x000003d126167810 */ /* 0x000fe20007f3e0ff */
[----:B------:R-:W-:Y:S01]  /*78af0*/  IMAD.MOV.U32 R12, RZ, RZ, R20 ;  /* 0x000000ffff0c7224 */ /* 0x000fe200078e0014 */
[----:B------:R-:W-:Y:S01]  /*78b00*/  ISETP.NE.AND.EX P0, PT, R36, RZ, PT, P0 ;  /* 0x000000ff2400720c */ /* 0x000fe20003f05300 */
[----:B------:R-:W-:Y:S01]  /*78b10*/  IMAD.X R41, R41, 0x1, R14, P3 ;  /* 0x0000000129297824 */ /* 0x000fe200018e060e */
[----:B------:R-:W-:Y:S01]  /*78b20*/  IADD3.X R21, PT, PT, R37, 0x1, RZ, P1, !PT ;  /* 0x0000000125157810 */ /* 0x000fe20000ffe4ff */
[----:B------:R-:W-:-:S02]  /*78b30*/  IMAD.MOV.U32 R13, RZ, RZ, R34 ;  /* 0x000000ffff0d7224 */ /* 0x000fc400078e0022 */
[----:B------:R-:W-:Y:S02]  /*78b40*/  IMAD.MOV.U32 R14, RZ, RZ, R40 ;  /* 0x000000ffff0e7224 */ /* 0x000fe400078e0028 */
        /* <DEDUP_REMOVED lines=14> */
.L_x_486:
[----:B------:R-:W-:Y:S05]  /*78c30*/  BSYNC.RELIABLE B1 ;  /* 0x0000000000017941 */ /* 0x000fea0003800100 */
.L_x_485:
        /* <DEDUP_REMOVED lines=58> */
.L_x_488:
[----:B------:R-:W-:Y:S05]  /*78fe0*/  BSYNC.RELIABLE B1 ;  /* 0x0000000000017941 */ /* 0x000fea0003800100 */
.L_x_487:
        /* <DEDUP_REMOVED lines=17> */
[----:B------:R-:W-:Y:S02]  /*79100*/  IADD3 R22, P4, PT, R38, 0xb73, RZ ;  /* 0x00000b7326167810 */ /* 0x000fe40007f9e0ff */
[----:B------:R-:W-:Y:S02]  /*79110*/  ISETP.NE.OR.EX P2, PT, R20, -0x1, !P2, P3 ;  /* 0xffffffff1400780c */ /* 0x000fe40005745730 */
[----:B------:R-:W-:Y:S02]  /*79120*/  SEL R20, RZ, 0xffffffff, P0 ;  /* 0xffffffffff147807 */ /* 0x000fe40000000000 */
[----:B------:R-:W-:Y:S02]  /*79130*/  SEL R39, RZ, 0xffffffff, !P2 ;  /* 0xffffffffff277807 */ /* 0x000fe40005000000 */
[----:B------:R-:W-:-:S02]  /*79140*/  IADD3 R40, P0, PT, R20, R21, RZ ;  /* 0x0000001514287210 */ /* 0x000fc40007f1e0ff */
[--C-:B------:R-:W-:Y:S02]  /*79150*/  IADD3 R35, P2, P3, R35, 0x1, R39.reuse ;  /* 0x0000000123237810 */ /* 0x100fe40007b5e027 */
[----:B------:R-:W-:Y:S01]  /*79160*/  IADD3.X R21, PT, PT, R37, 0x3, RZ, P4, !PT ;  /* 0x0000000325157810 */ /* 0x000fe200027fe4ff */
[----:B------:R-:W-:Y:S01]  /*79170*/  IMAD.X R8, R20, 0x1, R8, P0 ;  /* 0x0000000114087824 */ /* 0x000fe200000e0608 */
[----:B------:R-:W-:Y:S01]  /*79180*/  IADD3.X R34, PT, PT, R34, RZ, R39, P2, P3 ;  /* 0x000000ff22227210 */ /* 0x000fe200017e6427 */
[----:B------:R-:W-:Y:S02]  /*79190*/  IMAD.X R20, R36, 0x1, R12, P1 ;  /* 0x0000000124147824 */ /* 0x000fe400008e060c */
[----:B------:R-:W-:Y:S02]  /*791a0*/  IMAD.MOV.U32 R12, RZ, RZ, R40 ;  /* 0x000000ffff0c7224 */ /* 0x000fe400078e0028 */
[----:B------:R-:W-:-:S07]  /*791b0*/  IMAD.MOV.U32 R13, RZ, RZ, R8 ;  /* 0x000000ffff0d7224 */ /* 0x000fce00078e0008 */
.L_x_484:
[----:B------:R-:W-:Y:S05]  /*791c0*/  BSYNC.RECONVERGENT B0 ;  /* 0x0000000000007941 */ /* 0x000fea0003800200 */
.L_x_482:
[----:B------:R-:W-:Y:S05]  /*791d0*/  WARPSYNC.ALL ;  /* 0x0000000000007948 */ /* 0x000fea0003800000 */
[----:B------:R-:W-:Y:S01]  /*791e0*/  UMOV UR4, URZ ;  /* 0x000000ff00047c82 */ /* 0x000fe20008000000 */
[----:B------:R-:W-:-:S05]  /*791f0*/  UMOV UR5, URZ ;  /* 0x000000ff00057c82 */ /* 0x000fca0008000000 */
.L_x_498:
        /* <DEDUP_REMOVED lines=68> */
[----:B------:R-:W-:Y:S01]  /*79640*/  IMAD.WIDE.U32 R52, R28, R31, RZ ;  /* 0x0000001f1c347225 */ /* 0x000fe200078e00ff */
        /* <DEDUP_REMOVED lines=18> */
[----:B------:R-:W-:-:S04]  /*79770*/  IMAD.WIDE.U32 R42, P4, R32, R29, R42 ;  /* 0x0000001d202a7225 */ /* 0x000fc8000788002a */
[----:B------:R-:W-:Y:S01]  /*79780*/  IMAD.X R41, RZ, RZ, RZ, P6 ;  /* 0x000000ffff297224 */ /* 0x000fe200030e06ff */
[----:B------:R-:W-:Y:S01]  /*79790*/  IADD3 R58, P6, PT, R58, R46, RZ ;  /* 0x0000002e3a3a7210 */ /* 0x000fe20007fde0ff */
[----:B------:R-:W-:Y:S01]  /*797a0*/  IMAD.IADD R52, R56, 0x1, R47 ;  /* 0x0000000138347824 */ /* 0x000fe200078e022f */
[----:B------:R-:W-:Y:S01]  /*797b0*/  IADD3 RZ, P5, PT, R59, R42, RZ ;  /* 0x0000002a3bff7210 */ /* 0x000fe20007fbe0ff */
[-C--:B------:R-:W-:Y:S02]  /*797c0*/  IMAD R36, R30, R23.reuse, RZ ;  /* 0x000000171e247224 */ /* 0x080fe400078e02ff */
[----:B------:R-:W-:Y:S02]  /*797d0*/  IMAD.MOV.U32 R40, RZ, RZ, R57 ;  /* 0x000000ffff287224 */ /* 0x000fe400078e0039 */
[----:B------:R-:W-:Y:S01]  /*797e0*/  IMAD.X R47, RZ, RZ, RZ, P0 ;  /* 0x000000ffff2f7224 */ /* 0x000fe200000e06ff */
[----:B------:R-:W-:Y:S01]  /*797f0*/  ISETP.GE.U32.AND P0, PT, R58, R46, PT ;  /* 0x0000002e3a00720c */ /* 0x000fe20003f06070 */
[----:B------:R-:W-:-:S04]  /*79800*/  IMAD.WIDE.U32 R56, R29, R23, R50 ;  /* 0x000000171d387225 */ /* 0x000fc800078e0032 */
[----:B------:R-:W-:Y:S01]  /*79810*/  IMAD.X R42, RZ, RZ, R52, P6 ;  /* 0x000000ffff2a7224 */ /* 0x000fe200030e0634 */
[----:B------:R-:W-:Y:S01]  /*79820*/  ISETP.LT.U32.AND P6, PT, R46, R44, PT ;  /* 0x0000002c2e00720c */ /* 0x000fe20003fc1070 */
[-C--:B------:R-:W-:Y:S01]  /*79830*/  IMAD R36, R29, R28.reuse, R36 ;  /* 0x0000001c1d247224 */ /* 0x080fe200078e0224 */
[----:B------:R-:W-:Y:S01]  /*79840*/  SHF.L.W.U32.HI R60, R60, 0x1, R56 ;  /* 0x000000013c3c7819 */ /* 0x000fe20000010e38 */
[----:B------:R-:W-:Y:S01]  /*79850*/  IMAD.WIDE.U32.X R40, R28, R28, R40, P3 ;  /* 0x0000001c1c287225 */ /* 0x000fe200018e0428 */
[----:B------:R-:W-:Y:S02]  /*79860*/  ISETP.GE.U32.AND P3, PT, R56, R50, PT ;  /* 0x000000323800720c */ /* 0x000fe40003f66070 */
[----:B------:R-:W-:Y:S01]  /*79870*/  ISETP.GE.U32.AND.EX P0, PT, R42, R52, PT, P0 ;  /* 0x000000342a00720c */ /* 0x000fe20003f06100 */
[----:B------:R-:W-:Y:S02]  /*79880*/  IMAD.IADD R50, R57, 0x1, R36 ;  /* 0x0000000139327824 */ /* 0x000fe400078e0224 */
[----:B------:R-:W-:Y:S01]  /*79890*/  IMAD.MOV.U32 R36, RZ, RZ, R55 ;  /* 0x000000ffff247224 */ /* 0x000fe200078e0037 */
[----:B------:R-:W-:Y:S01]  /*798a0*/  ISETP.LT.U32.OR.EX P6, PT, R52, R45, !P0, P6 ;  /* 0x0000002d3400720c */ /* 0x000fe200047c1560 */
[----:B------:R-:W-:Y:S01]  /*798b0*/  IMAD R52, R32, R23, RZ ;  /* 0x0000001720347224 */ /* 0x000fe200078e02ff */
[----:B------:R-:W-:Y:S01]  /*798c0*/  ISETP.GE.U32.AND.EX P3, PT, R50, R51, PT, P3 ;  /* 0x000000333200720c */ /* 0x000fe20003f66130 */
[----:B------:R-:W-:Y:S01]  /*798d0*/  IMAD.WIDE.U32 R44, R31, R23, R48 ;  /* 0x000000171f2c7225 */ /* 0x000fe200078e0030 */
[----:B------:R-:W-:-:S02]  /*798e0*/  IADD3 R40, P0, PT, R60, R40, RZ ;  /* 0x000000283c287210 */ /* 0x000fc40007f1e0ff */
[----:B------:R-:W-:Y:S01]  /*798f0*/  SEL R23, RZ, 0x1, P3 ;  /* 0x00000001ff177807 */ /* 0x000fe20001800000 */
[-C--:B------:R-:W-:Y:S01]  /*79900*/  IMAD.WIDE.U32.X R36, R30, R28.reuse, R36, P1 ;  /* 0x0000001c1e247225 */ /* 0x080fe200008e0424 */
[----:B------:R-:W-:Y:S02]  /*79910*/  SEL R55, RZ, 0x1, !P6 ;  /* 0x00000001ff377807 */ /* 0x000fe40007000000 */
[----:B------:R-:W-:Y:S01]  /*79920*/  SHF.L.W.U32.HI R51, R56, 0x1, R50 ;  /* 0x0000000138337819 */ /* 0x000fe20000010e32 */
[----:B------:R-:W-:Y:S01]  /*79930*/  IMAD R52, R31, R28, R52 ;  /* 0x0000001c1f347224 */ /* 0x000fe200078e0234 */
[----:B------:R-:W-:Y:S01]  /*79940*/  IADD3 R23, P1, P3, R44, R36, R23 ;  /* 0x000000242c177210 */ /* 0x000fe20007b3e017 */
[----:B------:R-:W-:Y:S01]  /*79950*/  IMAD.MOV.U32 R46, RZ, RZ, R53 ;  /* 0x000000ffff2e7224 */ /* 0x000fe200078e0035 */
[----:B------:R-:W-:Y:S01]  /*79960*/  IADD3 R55, P6, PT, R40, R55, RZ ;  /* 0x0000003728377210 */ /* 0x000fe20007fde0ff */
[----:B------:R-:W-:Y:S02]  /*79970*/  IMAD.IADD R52, R45, 0x1, R52 ;  /* 0x000000012d347824 */ /* 0x000fe400078e0234 */
        /* <DEDUP_REMOVED lines=13> */
[C---:B------:R-:W-:Y:S01]  /*79a50*/  IMAD.WIDE.U32 R44, R29.reuse, R29, RZ ;  /* 0x0000001d1d2c7225 */ /* 0x040fe200078e00ff */
        /* <DEDUP_REMOVED lines=18> */
[-C--:B------:R-:W-:Y:S01]  /*79b80*/  IMAD R53, R32, R29.reuse, RZ ;  /* 0x0000001d20357224 */ /* 0x080fe200078e02ff */
[-C--:B------:R-:W-:Y:S01]  /*79b90*/  IADD3 R43, P2, PT, R43, R52.reuse, RZ ;  /* 0x000000342b2b7210 */ /* 0x080fe20007f5e0ff */
[----:B------:R-:W-:Y:S02]  /*79ba0*/  IMAD.MOV.U32 R50, RZ, RZ, R37 ;  /* 0x000000ffff327224 */ /* 0x000fe400078e0025 */
        /* <DEDUP_REMOVED lines=8> */
[----:B------:R-:W-:Y:S01]  /*79c30*/  IMAD.WIDE.U32.X R50, R30, R30, R50, P6 ;  /* 0x0000001e1e327225 */ /* 0x000fe200030e0432 */
[----:B------:R-:W-:Y:S02]  /*79c40*/  ISETP.LT.U32.OR.EX P0, PT, R36, R45, !P0, P2 ;  /* 0x0000002d2400720c */ /* 0x000fe40004701520 */
[----:B------:R-:W-:Y:S01]  /*79c50*/  ISETP.GE.U32.AND P2, PT, R28, R46, PT ;  /* 0x0000002e1c00720c */ /* 0x000fe20003f46070 */
[----:B------:R-:W-:Y:S01]  /*79c60*/  IMAD.X R37, RZ, RZ, RZ, P3 ;  /* 0x000000ffff257224 */ /* 0x000fe200018e06ff */
[----:B------:R-:W-:Y:S01]  /*79c70*/  IADD3 R46, P3, PT, R44, R50, RZ ;  /* 0x000000322c2e7210 */ /* 0x000fe20007f7e0ff */
[----:B------:R-:W-:Y:S02]  /*79c80*/  IMAD.IADD R30, R29, 0x1, R53 ;  /* 0x000000011d1e7824 */ /* 0x000fe400078e0235 */
[----:B------:R-:W-:Y:S01]  /*79c90*/  IMAD.MOV.U32 R36, RZ, RZ, R41 ;  /* 0x000000ffff247224 */ /* 0x000fe200078e0029 */
[----:B------:R-:W-:Y:S02]  /*79ca0*/  SEL R41, RZ, 0x1, !P0 ;  /* 0x00000001ff297807 */ /* 0x000fe40004000000 */
[----:B------:R-:W-:Y:S01]  /*79cb0*/  SHF.L.W.U32.HI R52, R28, 0x1, R30 ;  /* 0x000000011c347819 */ /* 0x000fe20000010e1e */
        /* <DEDUP_REMOVED lines=22> */
[----:B------:R-:W-:Y:S02]  /*79e20*/  ISETP.GE.U32.AND P2, PT, R32, R44, PT ;  /* 0x0000002c2000720c */ /* 0x000fe40003f46070 */
[----:B------:R-:W-:Y:S01]  /*79e30*/  SEL R52, RZ, 0x1, !P0 ;  /* 0x00000001ff347807 */ /* 0x000fe20004000000 */
[----:B------:R-:W-:Y:S01]  /*79e40*/  IMAD.WIDE.U32 R44, R50, 0x3d1, RZ ;  /* 0x000003d1322c7825 */ /* 0x000fe200078e00ff */
[----:B------:R-:W-:-:S03]  /*79e50*/  SHF.R.U32.HI R51, RZ, 0x1f, R51 ;  /* 0x0000001fff337819 */ /* 0x000fc60000011633 */
[----:B------:R-:W-:Y:S02]  /*79e60*/  IMAD.X R43, R53, 0x1, R43, P3 ;  /* 0x00000001352b7824 */ /* 0x000fe400018e062b */
[----:B------:R-:W-:Y:S01]  /*79e70*/  IMAD.WIDE.U32.X R46, RZ, R23, R46, P4 ;  /* 0x00000017ff2e7225 */ /* 0x000fe200020e042e */
[----:B------:R-:W-:Y:S02]  /*79e80*/  IADD3 R52, P4, PT, R52, R28, RZ ;  /* 0x0000001c34347210 */ /* 0x000fe40007f9e0ff */
[----:B------:R-:W-:Y:S01]  /*79e90*/  ISETP.GE.U32.AND.EX P1, PT, R43, R53, PT, P2 ;  /* 0x000000352b00720c */ /* 0x000fe20003f26120 */
[----:B------:R-:W-:Y:S01]  /*79ea0*/  IMAD.WIDE.U32 R30, R41, 0x3d1, RZ ;  /* 0x000003d1291e7825 */ /* 0x000fe200078e00ff */
[----:B------:R-:W-:Y:S02]  /*79eb0*/  ISETP.LT.U32.AND P2, PT, R28, R48, PT ;  /* 0x000000301c00720c */ /* 0x000fe40003f41070 */
[----:B------:R-:W-:Y:S01]  /*79ec0*/  ISETP.GE.U32.AND P0, PT, R52, R28, PT ;  /* 0x0000001c3400720c */ /* 0x000fe20003f06070 */
        /* <DEDUP_REMOVED lines=10> */
[C---:B------:R-:W-:Y:S01]  /*79f70*/  IADD3 R44, P6, PT, R23.reuse, R28, RZ ;  /* 0x0000001c172c7210 */ /* 0x040fe20007fde0ff */
[----:B------:R-:W-:Y:S01]  /*79f80*/  IMAD.MOV.U32 R28, RZ, RZ, R45 ;  /* 0x000000ffff1c7224 */ /* 0x000fe200078e002d */
[----:B------:R-:W-:Y:S02]  /*79f90*/  ISETP.GE.U32.AND P0, PT, R46, R30, PT ;  /* 0x0000001e2e00720c */ /* 0x000fe40003f06070 */
[----:B------:R-:W-:Y:S01]  /*79fa0*/  ISETP.LT.U32.OR.EX P2, PT, R40, R49, !P1, P2 ;  /* 0x000000312800720c */ /* 0x000fe20004f41520 */
[----:B------:R-:W-:Y:S01]  /*79fb0*/  IMAD.WIDE.U32.X R28, RZ, R50, R28, P5 ;  /* 0x00000032ff1c7225 */ /* 0x000fe200028e041c */
[----:B------:R-:W-:-:S02]  /*79fc0*/  ISETP.LT.U32.AND P1, PT, R23, R46, PT ;  /* 0x0000002e1700720c */ /* 0x000fc40003f21070 */
[----:B------:R-:W-:Y:S01]  /*79fd0*/  ISETP.GE.U32.AND P3, PT, R44, R23, PT ;  /* 0x000000172c00720c */ /* 0x000fe20003f66070 */
[C---:B------:R-:W-:Y:S01]  /*79fe0*/  IMAD.X R23, R47.reuse, 0x1, R41, P4 ;  /* 0x000000012f177824 */ /* 0x040fe200020e0629 */
[----:B------:R-:W-:Y:S01]  /*79ff0*/  ISETP.GE.U32.AND.EX P0, PT, R47, R31, PT, P0 ;  /* 0x0000001f2f00720c */ /* 0x000fe20003f06100 */
[----:B------:R-:W-:-:S03]  /*7a000*/  IMAD.WIDE.U32 R30, R48, 0x3d1, RZ ;  /* 0x000003d1301e7825 */ /* 0x000fc600078e00ff */
[----:B------:R-:W-:Y:S01]  /*7a010*/  SEL R46, RZ, 0x1, P0 ;  /* 0x00000001ff2e7807 */ /* 0x000fe20000000000 */
[----:B------:R-:W-:Y:S02]  /*7a020*/  IMAD.X R45, RZ, RZ, R23, P6 ;  /* 0x000000ffff2d7224 */ /* 0x000fe400030e0617 */
[----:B------:R-:W-:-:S03]  /*7a030*/  IMAD.WIDE.U32 R40, R52, 0x3d1, RZ ;  /* 0x000003d134287825 */ /* 0x000fc600078e00ff */
[----:B------:R-:W-:Y:S01]  /*7a040*/  ISETP.GE.U32.AND.EX P3, PT, R45, R23, PT, P3 ;  /* 0x000000172d00720c */ /* 0x000fe20003f66130 */
[----:B------:R-:W-:Y:S01]  /*7a050*/  IMAD.WIDE.U32 R30, P4, RZ, R52, R30 ;  /* 0x00000034ff1e7225 */ /* 0x000fe2000788001e */
[----:B------:R-:W-:Y:S02]  /*7a060*/  IADD3 R28, P0, P5, R40, R28, R46 ;  /* 0x0000001c281c7210 */ /* 0x000fe40007d1e02e */
[----:B------:R-:W-:Y:S02]  /*7a070*/  SEL R46, RZ, 0x1, !P2 ;  /* 0x00000001ff2e7807 */ /* 0x000fe40005000000 */
[----:B------:R-:W-:Y:S02]  /*7a080*/  IADD3 R30, P2, PT, R41, R30, RZ ;  /* 0x0000001e291e7210 */ /* 0x000fe40007f5e0ff */
[----:B------:R-:W-:Y:S02]  /*7a090*/  ISETP.LT.U32.OR.EX P1, PT, R23, R47, !P3, P1 ;  /* 0x0000002f1700720c */ /* 0x000fe40005f21510 */
[----:B------:R-:W-:-:S02]  /*7a0a0*/  IADD3 R23, P3, P6, R46, R51, R36 ;  /* 0x000000332e177210 */ /* 0x000fc40007e7e024 */
[----:B------:R-:W-:Y:S01]  /*7a0b0*/  IADD3.X R41, PT, PT, R30, R29, RZ, P0, P5 ;  /* 0x0000001d1e297210 */ /* 0x000fe200007ea4ff */
[----:B------:R-:W-:Y:S01]  /*7a0c0*/  IMAD.X R29, RZ, RZ, RZ, P4 ;  /* 0x000000ffff1d7224 */ /* 0x000fe200020e06ff */
[C---:B------:R-:W-:Y:S02]  /*7a0d0*/  IADD3 R50, P5, PT, R28.reuse, R50, RZ ;  /* 0x000000321c327210 */ /* 0x040fe40007fbe0ff */
[----:B------:R-:W-:Y:S02]  /*7a0e0*/  SEL R46, RZ, 0x1, !P1 ;  /* 0x00000001ff2e7807 */ /* 0x000fe40004800000 */
[----:B------:R-:W-:Y:S01]  /*7a0f0*/  ISETP.GE.U32.AND P4, PT, R28, R40, PT ;  /* 0x000000281c00720c */ /* 0x000fe20003f86070 */
[----:B------:R-:W-:Y:S01]  /*7a100*/  IMAD.X R52, R41, 0x1, R52, P5 ;  /* 0x0000000129347824 */ /* 0x000fe200028e0634 */
[----:B------:R-:W-:Y:S02]  /*7a110*/  IADD3.X R40, PT, PT, RZ, RZ, R37, P3, P6 ;  /* 0x000000ffff287210 */ /* 0x000fe40001fec425 */
[----:B------:R-:W-:-:S02]  /*7a120*/  IADD3 R46, P3, PT, R50, R46, RZ ;  /* 0x0000002e322e7210 */ /* 0x000fc40007f7e0ff */
        /* <DEDUP_REMOVED lines=89> */
.L_x_490:
[----:B------:R-:W-:Y:S05]  /*7a6c0*/  BSYNC.RECONVERGENT B0 ;  /* 0x0000000000007941 */ /* 0x000fea0003800200 */
.L_x_489:
        /* <DEDUP_REMOVED lines=56> */
.L_x_492:
        /* <DEDUP_REMOVED lines=58> */
.L_x_495:
[----:B------:R-:W-:Y:S05]  /*7adf0*/  BSYNC.RELIABLE B1 ;  /* 0x0000000000017941 */ /* 0x000fea0003800100 */
.L_x_494:
        /* <DEDUP_REMOVED lines=57> */
.L_x_497:
[----:B------:R-:W-:Y:S05]  /*7b190*/  BSYNC.RELIABLE B1 ;  /* 0x0000000000017941 */ /* 0x000fea0003800100 */
.L_x_496:
        /* <DEDUP_REMOVED lines=28> */
.L_x_493:
[----:B------:R-:W-:Y:S05]  /*7b360*/  BSYNC.RECONVERGENT B0 ;  /* 0x0000000000007941 */ /* 0x000fea0003800200 */
.L_x_491:
        /* <DEDUP_REMOVED lines=11> */
[----:B------:R-:W-:-:S04]  /*7b420*/  IMAD.WIDE.U32 R36, R33, R9, RZ ;  /* 0x0000000921247225 */ /* 0x000fc800078e00ff */
[----:B------:R-:W-:-:S04]  /*7b430*/  IMAD.WIDE.U32 R12, P3, R85, R33, R12 ;  /* 0x00000021550c7225 */ /* 0x000fc8000786000c */
[-C--:B------:R-:W-:Y:S01]  /*7b440*/  IMAD R14, R85, R33.reuse, RZ ;  /* 0x00000021550e7224 */ /* 0x080fe200078e02ff */
[----:B------:R-:W-:Y:S01]  /*7b450*/  IADD3 RZ, P6, PT, R37, R12, RZ ;  /* 0x0000000c25ff7210 */ /* 0x000fe20007fde0ff */
[----:B------:R-:W-:-:S04]  /*7b460*/  IMAD.WIDE.U32 R20, R9, R33, RZ ;  /* 0x0000002109147225 */ /* 0x000fc800078e00ff */
[----:B------:R-:W-:-:S04]  /*7b470*/  IMAD.WIDE.U32.X R34, R90, R62, R34, P0 ;  /* 0x0000003e5a227225 */ /* 0x000fc800000e0422 */
[----:B------:R-:W-:Y:S01]  /*7b480*/  IMAD R14, R9, R62, R14 ;  /* 0x0000003e090e7224 */ /* 0x000fe200078e020e */
[----:B------:R-:W-:Y:S01]  /*7b490*/  IADD3 R34, P0, PT, R34, R20, RZ ;  /* 0x0000001422227210 */ /* 0x000fe20007f1e0ff */
[----:B------:R-:W-:-:S04]  /*7b4a0*/  IMAD.WIDE.U32 R42, R62, R11, RZ ;  /* 0x0000000b3e2a7225 */ /* 0x000fc800078e00ff */
[----:B------:R-:W-:-:S04]  /*7b4b0*/  IMAD.WIDE.U32 R36, R28, R9, RZ ;  /* 0x000000091c247225 */ /* 0x000fc800078e00ff */
[----:B------:R-:W-:-:S04]  /*7b4c0*/  IMAD.WIDE.U32 R46, R28, R70, RZ ;  /* 0x000000461c2e7225 */ /* 0x000fc800078e00ff */
[----:B------:R-:W-:Y:S02]  /*7b4d0*/  IMAD.IADD R14, R21, 0x1, R14 ;  /* 0x00000001150e7824 */ /* 0x000fe400078e020e */
[----:B------:R-:W-:-:S04]  /*7b4e0*/  IMAD.WIDE.U32 R40, R62, R10, RZ ;  /* 0x0000000a3e287225 */ /* 0x000fc800078e00ff */
[----:B------:R-:W-:-:S04]  /*7b4f0*/  IMAD.WIDE.U32 R42, P4, R86, R33, R42 ;  /* 0x00000021562a7225 */ /* 0x000fc8000788002a */
[----:B------:R-:W-:-:S04]  /*7b500*/  IMAD.WIDE.U32 R44, R23, R9, RZ ;  /* 0x00000009172c7225 */ /* 0x000fc800078e00ff */
[----:B------:R-:W-:-:S04]  /*7b510*/  IMAD.WIDE.U32 R36, P5, R85, R23, R36 ;  /* 0x0000001755247225 */ /* 0x000fc800078a0024 */
[----:B------:R-:W-:Y:S02]  /*7b520*/  IMAD.X R35, R14, 0x1, R35, P0 ;  /* 0x000000010e237824 */ /* 0x000fe400000e0623 */
[----:B------:R-:W-:-:S04]  /*7b530*/  IMAD.WIDE.U32 R46, P0, R90, R23, R46 ;  /* 0x000000175a2e7225 */ /* 0x000fc8000780002e */
[----:B------:R-:W-:Y:S01]  /*7b540*/  IMAD.X R21, RZ, RZ, RZ, P4 ;  /* 0x000000ffff157224 */ /* 0x000fe200020e06ff */
[----:B------:R-:W-:Y:S01]  /*7b550*/  IADD3 RZ, P4, PT, R45, R36, RZ ;  /* 0x000000242dff7210 */ /* 0x000fe20007f9e0ff */
[----:B------:R-:W-:-:S04]  /*7b560*/  IMAD.WIDE.U32 R38, R33, R10, RZ ;  /* 0x0000000a21267225 */ /* 0x000fc800078e00ff */
[----:B------:R-:W-:-:S04]  /*7b570*/  IMAD.WIDE.U32 R40, P1, R79, R33, R40 ;  /* 0x000000214f287225 */ /* 0x000fc80007820028 */
[----:B------:R-:W-:Y:S01]  /*7b580*/  IMAD.X R45, RZ, RZ, RZ, P0 ;  /* 0x000000ffff2d7224 */ /* 0x000fe200000e06ff */
[----:B------:R-:W-:Y:S01]  /*7b590*/  ISETP.GE.U32.AND P0, PT, R34, R20, PT ;  /* 0x000000142200720c */ /* 0x000fe20003f06070 */
[----:B------:R-:W-:Y:S01]  /*7b5a0*/  IMAD.X R49, RZ, RZ, RZ, P3 ;  /* 0x000000ffff317224 */ /* 0x000fe200018e06ff */
[----:B------:R-:W-:Y:S01]  /*7b5b0*/  IADD3 RZ, P2, PT, R39, R40, RZ ;  /* 0x0000002827ff7210 */ /* 0x000fe20007f5e0ff */
[----:B------:R-:W-:Y:S01]  /*7b5c0*/  IMAD.MOV.U32 R48, RZ, RZ, R13 ;  /* 0x000000ffff307224 */ /* 0x000fe200078e000d */
[----:B------:R-:W-:Y:S01]  /*7b5d0*/  ISETP.GE.U32.AND.EX P0, PT, R35, R14, PT, P0 ;  /* 0x0000000e2300720c */ /* 0x000fe20003f06100 */
[----:B------:R-:W-:Y:S02]  /*7b5e0*/  IMAD R12, R79, R33, RZ ;  /* 0x000000214f0c7224 */ /* 0x000fe400078e02ff */
[----:B------:R-:W-:Y:S01]  /*7b5f0*/  IMAD.WIDE.U32 R38, R33, R11, RZ ;  /* 0x0000000b21267225 */ /* 0x000fe200078e00ff */
[----:B------:R-:W-:-:S03]  /*7b600*/  SEL R36, RZ, 0x1, P0 ;  /* 0x00000001ff247807 */ /* 0x000fc60000000000 */
[----:B------:R-:W-:Y:S01]  /*7b610*/  IMAD.MOV.U32 R38, RZ, RZ, R41 ;  /* 0x000000ffff267224 */ /* 0x000fe200078e0029 */
[----:B------:R-:W-:Y:S01]  /*7b620*/  IADD3 RZ, P3, PT, R39, R42, RZ ;  /* 0x0000002a27ff7210 */ /* 0x000fe20007f7e0ff */
[----:B------:R-:W-:Y:S02]  /*7b630*/  IMAD R63, R90, R23, RZ ;  /* 0x000000175a3f7224 */ /* 0x000fe400078e02ff */
[----:B------:R-:W-:-:S04]  /*7b640*/  IMAD.WIDE.U32 R40, R10, R33, RZ ;  /* 0x000000210a287225 */ /* 0x000fc800078e00ff */
[-C--:B------:R-:W-:Y:S02]  /*7b650*/  IMAD R14, R10, R62.reuse, R12 ;  /* 0x0000003e0a0e7224 */ /* 0x080fe400078e020c */
[----:B------:R-:W-:-:S04]  /*7b660*/  IMAD.WIDE.U32.X R48, R85, R62, R48, P6 ;  /* 0x0000003e55307225 */ /* 0x000fc800030e0430 */
[----:B------:R-:W-:Y:S02]  /*7b670*/  IMAD.MOV.U32 R20, RZ, RZ, R43 ;  /* 0x000000ffff147224 */ /* 0x000fe400078e002b */
[----:B------:R-:W-:-:S04]  /*7b680*/  IMAD.WIDE.U32 R12, R70, R23, R34 ;  /* 0x00000017460c7225 */ /* 0x000fc800078e0022 */
[----:B------:R-:W-:Y:S01]  /*7b690*/  IMAD R63, R70, R28, R63 ;  /* 0x0000001c463f7224 */ /* 0x000fe200078e023f */
[----:B------:R-:W-:Y:S01]  /*7b6a0*/  ISETP.GE.U32.AND P0, PT, R12, R34, PT ;  /* 0x000000220c00720c */ /* 0x000fe20003f06070 */
[----:B------:R-:W-:Y:S01]  /*7b6b0*/  IMAD.X R43, RZ, RZ, RZ, P5 ;  /* 0x000000ffff2b7224 */ /* 0x000fe200028e06ff */
[----:B------:R-:W-:Y:S01]  /*7b6c0*/  IADD3 R36, P5, P6, R40, R48, R36 ;  /* 0x0000003028247210 */ /* 0x000fe20007ebe024 */
[----:B------:R-:W-:Y:S02]  /*7b6d0*/  IMAD.IADD R14, R41, 0x1, R14 ;  /* 0x00000001290e7824 */ /* 0x000fe400078e020e */
[----:B------:R-:W-:-:S04]  /*7b6e0*/  IMAD.WIDE.U32 R50, R23, R70, RZ ;  /* 0x0000004617327225 */ /* 0x000fc800078e00ff */
[----:B------:R-:W-:Y:S02]  /*7b6f0*/  IMAD.IADD R63, R13, 0x1, R63 ;  /* 0x000000010d3f7824 */ /* 0x000fe400078e023f */
[----:B------:R-:W-:Y:S01]  /*7b700*/  IMAD.MOV.U32 R42, RZ, RZ, R37 ;  /* 0x000000ffff2a7224 */ /* 0x000fe200078e0025 */
[----:B------:R-:W-:Y:S01]  /*7b710*/  IADD3.X R37, PT, PT, R14, R49, RZ, P5, P6 ;  /* 0x000000310e257210 */ /* 0x000fe20002fec4ff */
[----:B------:R-:W-:Y:S01]  /*7b720*/  IMAD.X R39, RZ, RZ, RZ, P1 ;  /* 0x000000ffff277224 */ /* 0x000fe200008e06ff */
[----:B------:R-:W-:Y:S01]  /*7b730*/  ISETP.GE.U32.AND P6, PT, R36, R40, PT ;  /* 0x000000282400720c */ /* 0x000fe20003fc6070 */
[----:B------:R-:W-:Y:S01]  /*7b740*/  IMAD R40, R85, R23, RZ ;  /* 0x0000001755287224 */ /* 0x000fe200078e02ff */
[----:B------:R-:W-:Y:S01]  /*7b750*/  IADD3 RZ, P1, PT, R51, R46, RZ ;  /* 0x0000002e33ff7210 */ /* 0x000fe20007f3e0ff */
[----:B------:R-:W-:Y:S01]  /*7b760*/  IMAD R22, R86, R33, RZ ;  /* 0x0000002156167224 */ /* 0x000fe200078e02ff */
[----:B------:R-:W-:Y:S01]  /*7b770*/  ISETP.GE.U32.AND.EX P5, PT, R63, R35, PT, P0 ;  /* 0x000000233f00720c */ /* 0x000fe20003fa6100 */
[----:B------:R-:W-:Y:S01]  /*7b780*/  IMAD.MOV.U32 R44, RZ, RZ, R47 ;  /* 0x000000ffff2c7224 */ /* 0x000fe200078e002f */
[----:B------:R-:W-:Y:S01]  /*7b790*/  ISETP.GE.U32.AND.EX P0, PT, R37, R14, PT, P6 ;  /* 0x0000000e2500720c */ /* 0x000fe20003f06160 */
[----:B------:R-:W-:-:S02]  /*7b7a0*/  IMAD R14, R9, R28, R40 ;  /* 0x0000001c090e7224 */ /* 0x000fc400078e0228 */
[----:B------:R-:W-:Y:S01]  /*7b7b0*/  IMAD.WIDE.U32 R34, R11, R33, RZ ;  /* 0x000000210b227225 */ /* 0x000fe200078e00ff */
[----:B------:R-:W-:-:S03]  /*7b7c0*/  SEL R48, RZ, 0x1, P0 ;  /* 0x00000001ff307807 */ /* 0x000fc60000000000 */
[-C--:B------:R-:W-:Y:S02]  /*7b7d0*/  IMAD R22, R11, R62.reuse, R22 ;  /* 0x0000003e0b167224 */ /* 0x080fe400078e0216 */
[----:B------:R-:W-:-:S04]  /*7b7e0*/  IMAD.WIDE.U32.X R40, R79, R62, R38, P2 ;  /* 0x0000003e4f287225 */ /* 0x000fc800010e0426 */
[----:B------:R-:W-:-:S04]  /*7b7f0*/  IMAD.WIDE.U32 R38, R9, R23, R36 ;  /* 0x0000001709267225 */ /* 0x000fc800078e0024 */
[----:B------:R-:W-:Y:S01]  /*7b800*/  IMAD.WIDE.U32.X R46, R90, R28, R44, P1 ;  /* 0x0000001c5a2e7225 */ /* 0x000fe200008e042c */
[----:B------:R-:W-:Y:S02]  /*7b810*/  SEL R45, RZ, 0x1, P5 ;  /* 0x00000001ff2d7807 */ /* 0x000fe40002800000 */
[----:B------:R-:W-:Y:S01]  /*7b820*/  IADD3 R44, P1, P2, R34, R40, R48 ;  /* 0x00000028222c7210 */ /* 0x000fe20007a3e030 */
[----:B------:R-:W-:Y:S01]  /*7b830*/  IMAD.IADD R22, R35, 0x1, R22 ;  /* 0x0000000123167824 */ /* 0x000fe200078e0216 */
[C---:B------:R-:W-:Y:S01]  /*7b840*/  IADD3 R40, P5, P6, R38.reuse, R46, R45 ;  /* 0x0000002e26287210 */ /* 0x040fe20007ebe02d */
[----:B------:R-:W-:Y:S01]  /*7b850*/  IMAD.IADD R14, R39, 0x1, R14 ;  /* 0x00000001270e7824 */ /* 0x000fe200078e020e */
[----:B------:R-:W-:Y:S01]  /*7b860*/  ISETP.GE.U32.AND P0, PT, R38, R36, PT ;  /* 0x000000242600720c */ /* 0x000fe20003f06070 */
[----:B------:R-:W-:Y:S01]  /*7b870*/  IMAD.WIDE.U32 R50, R30, R70, RZ ;  /* 0x000000461e327225 */ /* 0x000fe200078e00ff */
[----:B------:R-:W-:Y:S02]  /*7b880*/  IADD3.X R45, PT, PT, R22, R41, RZ, P1, P2 ;  /* 0x00000029162d7210 */ /* 0x000fe40000fe44ff */
[----:B------:R-:W-:Y:S01]  /*7b890*/  ISETP.GE.U32.AND P1, PT, R40, R38, PT ;  /* 0x000000262800720c */ /* 0x000fe20003f26070 */
[----:B------:R-:W-:Y:S01]  /*7b8a0*/  IMAD.WIDE.U32 R58, R29, R11, RZ ;  /* 0x0000000b1d3a7225 */ /* 0x000fe200078e00ff */
[----:B------:R-:W-:-:S02]  /*7b8b0*/  IADD3.X R41, PT, PT, R14, R47, RZ, P5, P6 ;  /* 0x0000002f0e297210 */ /* 0x000fc40002fec4ff */
[----:B------:R-:W-:Y:S01]  /*7b8c0*/  ISETP.GE.U32.AND P2, PT, R44, R34, PT ;  /* 0x000000222c00720c */ /* 0x000fe20003f46070 */
[----:B------:R-:W-:Y:S01]  /*7b8d0*/  IMAD.WIDE.U32.X R46, R86, R62, R20, P3 ;  /* 0x0000003e562e7225 */ /* 0x000fe200018e0414 */
[----:B------:R-:W-:Y:S02]  /*7b8e0*/  ISETP.GE.U32.AND.EX P0, PT, R14, R37, PT, P0 ;  /* 0x000000250e00720c */ /* 0x000fe40003f06100 */
[----:B------:R-:W-:Y:S01]  /*7b8f0*/  ISETP.GE.U32.AND.EX P1, PT, R41, R14, PT, P1 ;  /* 0x0000000e2900720c */ /* 0x000fe20003f26110 */
[----:B------:R-:W-:Y:S01]  /*7b900*/  IMAD.WIDE.U32 R36, R23, R10, RZ ;  /* 0x0000000a17247225 */ /* 0x000fe200078e00ff */
[----:B------:R-:W-:Y:S02]  /*7b910*/  ISETP.GE.U32.AND.EX P5, PT, R45, R22, PT, P2 ;  /* 0x000000162d00720c */ /* 0x000fe40003fa6120 */
[----:B------:R-:W-:Y:S01]  /*7b920*/  SEL R22, RZ, 0x1, P0 ;  /* 0x00000001ff167807 */ /* 0x000fe20000000000 */
[----:B------:R-:W-:Y:S01]  /*7b930*/  IMAD.WIDE.U32.X R20, R85, R28, R42, P4 ;  /* 0x0000001c55147225 */ /* 0x000fe200020e042a */
[----:B------:R-:W-:-:S02]  /*7b940*/  SEL R36, RZ, 0x1, P1 ;  /* 0x00000001ff247807 */ /* 0x000fc40000800000 */
[----:B------:R-:W-:Y:S01]  /*7b950*/  SEL R42, RZ, 0x1, P5 ;  /* 0x00000001ff2a7807 */ /* 0x000fe20002800000 */
[----:B------:R-:W-:Y:S01]  /*7b960*/  IMAD.WIDE.U32 R34, R28, R10, RZ ;  /* 0x0000000a1c227225 */ /* 0x000fe200078e00ff */
[----:B------:R-:W-:Y:S02]  /*7b970*/  IADD3 R36, P4, P5, R36, R20, R22 ;  /* 0x0000001424247210 */ /* 0x000fe40007d9e016 */
[----:B------:R-:W-:Y:S01]  /*7b980*/  IADD3 R46, P0, PT, R42, R46, RZ ;  /* 0x0000002e2a2e7210 */ /* 0x000fe20007f1e0ff */
[----:B------:R-:W-:Y:S01]  /*7b990*/  IMAD R14, R79, R23, RZ ;  /* 0x000000174f0e7224 */ /* 0x000fe200078e02ff */
[----:B------:R-:W-:Y:S01]  /*7b9a0*/  IADD3.X R22, PT, PT, RZ, R21, RZ, P4, P5 ;  /* 0x00000015ff167210 */ /* 0x000fe200027ea4ff */
[----:B------:R-:W-:-:S04]  /*7b9b0*/  IMAD.WIDE.U32 R38, R10, R23, R44 ;  /* 0x000000170a267225 */ /* 0x000fc800078e002c */
[----:B------:R-:W-:Y:S01]  /*7b9c0*/  IMAD R14, R10, R28, R14 ;  /* 0x0000001c0a0e7224 */ /* 0x000fe200078e020e */
[----:B------:R-:W-:Y:S01]  /*7b9d0*/  IADD3 R36, P4, PT, R36, R38, RZ ;  /* 0x0000002624247210 */ /* 0x000fe20007f9e0ff */
[----:B------:R-:W-:Y:S01]  /*7b9e0*/  IMAD.WIDE.U32 R42, R28, R11, RZ ;  /* 0x0000000b1c2a7225 */ /* 0x000fe200078e00ff */
[----:B------:R-:W-:Y:S02]  /*7b9f0*/  ISETP.GE.U32.AND P3, PT, R38, R44, PT ;  /* 0x0000002c2600720c */ /* 0x000fe40003f66070 */
[----:B------:R-:W-:Y:S01]  /*7ba00*/  ISETP.GE.U32.AND P6, PT, R36, R38, PT ;  /* 0x000000262400720c */ /* 0x000fe20003fc6070 */
[----:B------:R-:W-:-:S04]  /*7ba10*/  IMAD.WIDE.U32 R34, P2, R79, R23, R34 ;  /* 0x000000174f227225 */ /* 0x000fc80007840022 */
[----:B------:R-:W-:Y:S01]  /*7ba20*/  IMAD.IADD R14, R39, 0x1, R14 ;  /* 0x00000001270e7824 */ /* 0x000fe200078e020e */
[----:B------:R-:W-:Y:S01]  /*7ba30*/  IADD3 RZ, P1, PT, R37, R34, RZ ;  /* 0x0000002225ff7210 */ /* 0x000fe20007f3e0ff */
[----:B------:R-:W-:Y:S02]  /*7ba40*/  IMAD.X R47, RZ, RZ, R47, P0 ;  /* 0x000000ffff2f7224 */ /* 0x000fe400000e062f */
[----:B------:R-:W-:Y:S01]  /*7ba50*/  IMAD.WIDE.U32 R20, R23, R11, RZ ;  /* 0x0000000b17147225 */ /* 0x000fe200078e00ff */
[----:B------:R-:W-:-:S03]  /*7ba60*/  ISETP.GE.U32.AND.EX P3, PT, R14, R45, PT, P3 ;  /* 0x0000002d0e00720c */ /* 0x000fc60003f66130 */
[----:B------:R-:W-:Y:S01]  /*7ba70*/  IMAD.WIDE.U32 R42, P0, R86, R23, R42 ;  /* 0x00000017562a7225 */ /* 0x000fe2000780002a */
[----:B------:R-:W-:-:S03]  /*7ba80*/  SEL R60, RZ, 0x1, P3 ;  /* 0x00000001ff3c7807 */ /* 0x000fc60001800000 */
[----:B------:R-:W-:Y:S01]  /*7ba90*/  IMAD.X R37, R14, 0x1, R22, P4 ;  /* 0x000000010e257824 */ /* 0x000fe200020e0616 */
[----:B------:R-:W-:Y:S01]  /*7baa0*/  IADD3 RZ, P4, PT, R21, R42, RZ ;  /* 0x0000002a15ff7210 */ /* 0x000fe20007f9e0ff */
[----:B------:R-:W-:-:S03]  /*7bab0*/  IMAD.WIDE.U32 R38, R29, R70, RZ ;  /* 0x000000461d267225 */ /* 0x000fc600078e00ff */
[----:B------:R-:W-:Y:S01]  /*7bac0*/  ISETP.GE.U32.AND.EX P6, PT, R37, R14, PT, P6 ;  /* 0x0000000e2500720c */ /* 0x000fe20003fc6160 */
[----:B------:R-:W-:-:S03]  /*7bad0*/  IMAD.WIDE.U32 R50, P5, R90, R29, R50 ;  /* 0x0000001d5a327225 */ /* 0x000fc600078a0032 */
[----:B------:R-:W-:Y:S01]  /*7bae0*/  SEL R14, RZ, 0x1, P6 ;  /* 0x00000001ff0e7807 */ /* 0x000fe20003000000 */
[----:B------:R-:W-:Y:S01]  /*7baf0*/  IMAD.WIDE.U32 R20, R30, R9, RZ ;  /* 0x000000091e147225 */ /* 0x000fe200078e00ff */
[----:B------:R-:W-:-:S03]  /*7bb00*/  IADD3 RZ, P3, PT, R39, R50, RZ ;  /* 0x0000003227ff7210 */ /* 0x000fc60007f7e0ff */
[----:B------:R-:W-:Y:S02]  /*7bb10*/  IMAD.X R53, RZ, RZ, RZ, P2 ;  /* 0x000000ffff357224 */ /* 0x000fe400010e06ff */
[----:B------:R-:W-:Y:S02]  /*7bb20*/  IMAD.MOV.U32 R52, RZ, RZ, R35 ;  /* 0x000000ffff347224 */ /* 0x000fe400078e0023 */
[----:B------:R-:W-:-:S04]  /*7bb30*/  IMAD.WIDE.U32 R44, R29, R9, RZ ;  /* 0x000000091d2c7225 */ /* 0x000fc800078e00ff */
[----:B------:R-:W-:-:S04]  /*7bb40*/  IMAD.WIDE.U32 R38, P6, R85, R29, R20 ;  /* 0x0000001d55267225 */ /* 0x000fc800078c0014 */
[----:B------:R-:W-:Y:S01]  /*7bb50*/  IMAD R22, R90, R29, RZ ;  /* 0x0000001d5a167224 */ /* 0x000fe200078e02ff */
[----:B------:R-:W-:Y:S01]  /*7bb60*/  IADD3 RZ, P2, PT, R45, R38, RZ ;  /* 0x000000262dff7210 */ /* 0x000fe20007f5e0ff */
[----:B------:R-:W-:-:S04]  /*7bb70*/  IMAD.WIDE.U32.X R52, R79, R28, R52, P1 ;  /* 0x0000001c4f347225 */ /* 0x000fc800008e0434 */
[----:B------:R-:W-:-:S04]  /*7bb80*/  IMAD.WIDE.U32 R20, R70, R29, R40 ;  /* 0x0000001d46147225 */ /* 0x000fc800078e0028 */
[----:B------:R-:W-:Y:S01]  /*7bb90*/  IMAD R22, R70, R30, R22 ;  /* 0x0000001e46167224 */ /* 0x000fe200078e0216 */
[----:B------:R-:W-:Y:S01]  /*7bba0*/  ISETP.GE.U32.AND P1, PT, R20, R40, PT ;  /* 0x000000281400720c */ /* 0x000fe20003f26070 */
[----:B------:R-:W-:Y:S02]  /*7bbb0*/  IMAD.X R45, RZ, RZ, RZ, P0 ;  /* 0x000000ffff2d7224 */ /* 0x000fe400000e06ff */
[----:B------:R-:W-:Y:S01]  /*7bbc0*/  IMAD.X R49, RZ, RZ, RZ, P5 ;  /* 0x000000ffff317224 */ /* 0x000fe200028e06ff */
[----:B------:R-:W-:Y:S01]  /*7bbd0*/  IADD3 R60, P0, P5, R14, R52, R60 ;  /* 0x000000340e3c7210 */ /* 0x000fe20007d1e03c */
[----:B------:R-:W-:Y:S02]  /*7bbe0*/  IMAD.IADD R14, R21, 0x1, R22 ;  /* 0x00000001150e7824 */ /* 0x000fe400078e0216 */
[----:B------:R-:W-:Y:S01]  /*7bbf0*/  IMAD.WIDE.U32 R34, R11, R23, R46 ;  /* 0x000000170b227225 */ /* 0x000fe200078e002e */
[----:B------:R-:W-:Y:S02]  /*7bc00*/  IADD3.X R56, PT, PT, RZ, R53, RZ, P0, P5 ;  /* 0x00000035ff387210 */ /* 0x000fe400007ea4ff */
[----:B------:R-:W-:Y:S01]  /*7bc10*/  ISETP.GE.U32.AND.EX P1, PT, R14, R41, PT, P1 ;  /* 0x000000290e00720c */ /* 0x000fe20003f26110 */
[----:B------:R-:W-:Y:S01]  /*7bc20*/  IMAD R40, R86, R23, RZ ;  /* 0x0000001756287224 */ /* 0x000fe200078e02ff */
[----:B------:R-:W-:Y:S01]  /*7bc30*/  ISETP.GE.U32.AND P0, PT, R34, R46, PT ;  /* 0x0000002e2200720c */ /* 0x000fe20003f06070 */
[----:B------:R-:W-:Y:S01]  /*7bc40*/  IMAD.MOV.U32 R44, RZ, RZ, R43 ;  /* 0x000000ffff2c7224 */ /* 0x000fe200078e002b */
[----:B------:R-:W-:Y:S01]  /*7bc50*/  SEL R46, RZ, 0x1, P1 ;  /* 0x00000001ff2e7807 */ /* 0x000fe20000800000 */
[----:B------:R-:W-:-:S02]  /*7bc60*/  IMAD.MOV.U32 R48, RZ, RZ, R51 ;  /* 0x000000ffff307224 */ /* 0x000fc400078e0033 */
[----:B------:R-:W-:Y:S02]  /*7bc70*/  IMAD R38, R85, R29, RZ ;  /* 0x0000001d55267224 */ /* 0x000fe400078e02ff */
[----:B------:R-:W-:-:S04]  /*7bc80*/  IMAD.WIDE.U32 R42, R30, R10, RZ ;  /* 0x0000000a1e2a7225 */ /* 0x000fc800078e00ff */
[----:B------:R-:W-:-:S04]  /*7bc90*/  IMAD.WIDE.U32 R22, R29, R10, RZ ;  /* 0x0000000a1d167225 */ /* 0x000fc800078e00ff */
[----:B------:R-:W-:Y:S02]  /*7bca0*/  IMAD R22, R11, R28, R40 ;  /* 0x0000001c0b167224 */ /* 0x000fe400078e0228 */
[C---:B------:R-:W-:Y:S02]  /*7bcb0*/  IMAD R38, R9.reuse, R30, R38 ;  /* 0x0000001e09267224 */ /* 0x040fe400078e0226 */
[----:B------:R-:W-:-:S04]  /*7bcc0*/  IMAD.WIDE.U32 R40, R9, R29, R36 ;  /* 0x0000001d09287225 */ /* 0x000fc800078e0024 */
[----:B------:R-:W-:-:S04]  /*7bcd0*/  IMAD.WIDE.U32.X R48, R90, R30, R48, P3 ;  /* 0x0000001e5a307225 */ /* 0x000fc800018e0430 */
[----:B------:R-:W-:-:S04]  /*7bce0*/  IMAD.WIDE.U32 R42, P5, R79, R29, R42 ;  /* 0x0000001d4f2a7225 */ /* 0x000fc800078a002a */
[----:B------:R-:W-:Y:S01]  /*7bcf0*/  IMAD.IADD R35, R35, 0x1, R22 ;  /* 0x0000000123237824 */ /* 0x000fe200078e0216 */
[----:B------:R-:W-:Y:S01]  /*7bd00*/  IADD3 R22, P1, P3, R40, R48, R46 ;  /* 0x0000003028167210 */ /* 0x000fe20007b3e02e */
[----:B------:R-:W-:Y:S02]  /*7bd10*/  IMAD.IADD R38, R41, 0x1, R38 ;  /* 0x0000000129267824 */ /* 0x000fe400078e0226 */
[----:B------:R-:W-:Y:S01]  /*7bd20*/  IMAD.WIDE.U32 R50, R30, R11, RZ ;  /* 0x0000000b1e327225 */ /* 0x000fe200078e00ff */
[----:B------:R-:W-:-:S03]  /*7bd30*/  ISETP.GE.U32.AND.EX P0, PT, R35, R47, PT, P0 ;  /* 0x0000002f2300720c */ /* 0x000fc60003f06100 */
[----:B------:R-:W-:Y:S01]  /*7bd40*/  IMAD.WIDE.U32.X R44, R86, R28, R44, P4 ;  /* 0x0000001c562c7225 */ /* 0x000fe200020e042c */
[----:B------:R-:W-:Y:S02]  /*7bd50*/  IADD3 RZ, P4, PT, R23, R42, RZ ;  /* 0x0000002a17ff7210 */ /* 0x000fe40007f9e0ff */
[----:B------:R-:W-:Y:S01]  /*7bd60*/  IADD3.X R23, PT, PT, R38, R49, RZ, P1, P3 ;  /* 0x0000003126177210 */ /* 0x000fe20000fe64ff */
[----:B------:R-:W-:-:S04]  /*7bd70*/  IMAD.WIDE.U32 R50, P1, R86, R29, R50 ;  /* 0x0000001d56327225 */ /* 0x000fc80007820032 */
[----:B------:R-:W-:Y:S01]  /*7bd80*/  IMAD.X R57, RZ, RZ, RZ, P6 ;  /* 0x000000ffff397224 */ /* 0x000fe200030e06ff */
[----:B------:R-:W-:Y:S01]  /*7bd90*/  IADD3 R58, P6, PT, R60, R34, RZ ;  /* 0x000000223c3a7210 */ /* 0x000fe20007fde0ff */
[----:B------:R-:W-:Y:S01]  /*7bda0*/  IMAD.X R61, RZ, RZ, RZ, P5 ;  /* 0x000000ffff3d7224 */ /* 0x000fe200028e06ff */
[----:B------:R-:W-:Y:S01]  /*7bdb0*/  IADD3 RZ, P5, PT, R59, R50, RZ ;  /* 0x000000323bff7210 */ /* 0x000fe20007fbe0ff */
[----:B------:R-:W-:Y:S02]  /*7bdc0*/  IMAD.MOV.U32 R60, RZ, RZ, R43 ;  /* 0x000000ffff3c7224 */ /* 0x000fe400078e002b */
[----:B------:R-:W-:Y:S02]  /*7bdd0*/  IMAD.X R59, R35, 0x1, R56, P6 ;  /* 0x00000001233b7824 */ /* 0x000fe400030e0638 */
[----:B------:R-:W-:Y:S02]  /*7bde0*/  IMAD.MOV.U32 R56, RZ, RZ, R39 ;  /* 0x000000ffff387224 */ /* 0x000fe400078e0027 */
[----:B------:R-:W-:-:S02]  /*7bdf0*/  IMAD.X R65, RZ, RZ, RZ, P1 ;  /* 0x000000ffff417224 */ /* 0x000fc400008e06ff */
[----:B------:R-:W-:Y:S02]  /*7be00*/  IMAD.MOV.U32 R64, RZ, RZ, R51 ;  /* 0x000000ffff407224 */ /* 0x000fe400078e0033 */
[----:B------:R-:W-:Y:S01]  /*7be10*/  IMAD.WIDE.U32.X R56, R85, R30, R56, P2 ;  /* 0x0000001e55387225 */ /* 0x000fe200010e0438 */
[----:B------:R-:W-:-:S03]  /*7be20*/  ISETP.GE.U32.AND P2, PT, R40, R36, PT ;  /* 0x000000242800720c */ /* 0x000fc60003f46070 */
[----:B------:R-:W-:Y:S01]  /*7be30*/  IMAD.WIDE.U32.X R60, R79, R30, R60, P4 ;  /* 0x0000001e4f3c7225 */ /* 0x000fe200020e043c */
[----:B------:R-:W-:-:S03]  /*7be40*/  ISETP.GE.U32.AND P4, PT, R58, R34, PT ;  /* 0x000000223a00720c */ /* 0x000fc60003f86070 */
[----:B------:R-:W-:Y:S01]  /*7be50*/  IMAD.WIDE.U32.X R64, R86, R30, R64, P5 ;  /* 0x0000001e56407225 */ /* 0x000fe200028e0440 */
[----:B------:R-:W-:Y:S02]  /*7be60*/  ISETP.GE.U32.AND.EX P5, PT, R38, R37, PT, P2 ;  /* 0x000000252600720c */ /* 0x000fe40003fa6120 */
[----:B------:R-:W-:Y:S01]  /*7be70*/  ISETP.GE.U32.AND.EX P2, PT, R59, R35, PT, P4 ;  /* 0x000000233b00720c */ /* 0x000fe20003f46140 */
[----:B------:R-:W-:-:S04]  /*7be80*/  IMAD.WIDE.U32 R52, R32, R70, RZ ;  /* 0x0000004620347225 */ /* 0x000fc800078e00ff */
[----:B------:R-:W-:-:S04]  /*7be90*/  IMAD.WIDE.U32 R48, R31, R9, RZ ;  /* 0x000000091f307225 */ /* 0x000fc800078e00ff */
[----:B------:R-:W-:-:S04]  /*7bea0*/  IMAD.WIDE.U32 R42, R32, R10, RZ ;  /* 0x0000000a202a7225 */ /* 0x000fc800078e00ff */
[----:B------:R-:W-:-:S04]  /*7beb0*/  IMAD.WIDE.U32 R54, R32, R9, RZ ;  /* 0x0000000920367225 */ /* 0x000fc800078e00ff */
[-C--:B------:R-:W-:Y:S02]  /*7bec0*/  IMAD R48, R79, R29.reuse, RZ ;  /* 0x0000001d4f307224 */ /* 0x080fe400078e02ff */
[----:B------:R-:W-:Y:S02]  /*7bed0*/  IMAD R28, R86, R29, RZ ;  /* 0x0000001d561c7224 */ /* 0x000fe400078e02ff */
[----:B------:R-:W-:-:S04]  /*7bee0*/  IMAD.WIDE.U32 R36, R32, R11, RZ ;  /* 0x0000000b20247225 */ /* 0x000fc800078e00ff */
[C---:B------:R-:W-:Y:S01]  /*7bef0*/  IMAD.WIDE.U32 R34, R31.reuse, R10, RZ ;  /* 0x0000000a1f227225 */ /* 0x040fe200078e00ff */
[----:B------:R-:W-:Y:S02]  /*7bf00*/  SEL R34, RZ, 0x1, P2 ;  /* 0x00000001ff227807 */ /* 0x000fe40001000000 */
[----:B------:R-:W-:Y:S01]  /*7bf10*/  ISETP.GE.U32.AND P2, PT, R22, R40, PT ;  /* 0x000000281600720c */ /* 0x000fe20003f46070 */
[----:B------:R-:W-:Y:S01]  /*7bf20*/  IMAD.WIDE.U32 R46, R31, R70, RZ ;  /* 0x000000461f2e7225 */ /* 0x000fe200078e00ff */
[----:B------:R-:W-:Y:S02]  /*7bf30*/  SEL R46, RZ, 0x1, P0 ;  /* 0x00000001ff2e7807 */ /* 0x000fe40000000000 */
[----:B------:R-:W-:Y:S01]  /*7bf40*/  ISETP.GE.U32.AND.EX P2, PT, R23, R38, PT, P2 ;  /* 0x000000261700720c */ /* 0x000fe20003f46120 */
[----:B------:R-:W-:-:S04]  /*7bf50*/  IMAD.WIDE.U32 R52, P3, R90, R31, R52 ;  /* 0x0000001f5a347225 */ /* 0x000fc80007860034 */
[----:B------:R-:W-:Y:S01]  /*7bf60*/  IMAD R48, R10, R30, R48 ;  /* 0x0000001e0a307224 */ /* 0x000fe200078e0230 */
[----:B------:R-:W-:Y:S01]  /*7bf70*/  IADD3 RZ, P6, PT, R47, R52, RZ ;  /* 0x000000342fff7210 */ /* 0x000fe20007fde0ff */
[----:B------:R-:W-:Y:S01]  /*7bf80*/  IMAD R28, R11, R30, R28 ;  /* 0x0000001e0b1c7224 */ /* 0x000fe200078e021c */
[----:B------:R-:W-:Y:S01]  /*7bf90*/  SEL R30, RZ, 0x1, P5 ;  /* 0x00000001ff1e7807 */ /* 0x000fe20002800000 */
[----:B------:R-:W-:-:S04]  /*7bfa0*/  IMAD.WIDE.U32 R42, P4, R79, R31, R42 ;  /* 0x0000001f4f2a7225 */ /* 0x000fc8000788002a */
[----:B------:R-:W-:-:S04]  /*7bfb0*/  IMAD.WIDE.U32 R54, P0, R85, R31, R54 ;  /* 0x0000001f55367225 */ /* 0x000fc80007800036 */
[----:B------:R-:W-:Y:S01]  /*7bfc0*/  IMAD.WIDE.U32 R40, R31, R11, RZ ;  /* 0x0000000b1f287225 */ /* 0x000fe200078e00ff */
[----:B------:R-:W-:-:S03]  /*7bfd0*/  IADD3 RZ, P1, PT, R49, R54, RZ ;  /* 0x0000003631ff7210 */ /* 0x000fc60007f3e0ff */
[----:B------:R-:W-:-:S04]  /*7bfe0*/  IMAD.WIDE.U32 R36, P5, R86, R31, R36 ;  /* 0x0000001f56247225 */ /* 0x000fc800078a0024 */
[----:B------:R-:W-:Y:S01]  /*7bff0*/  IMAD.X R39, RZ, RZ, RZ, P3 ;  /* 0x000000ffff277224 */ /* 0x000fe200018e06ff */
[----:B------:R-:W-:Y:S01]  /*7c000*/  IADD3 RZ, P3, PT, R35, R42, RZ ;  /* 0x0000002a23ff7210 */ /* 0x000fe20007f7e0ff */
[----:B------:R-:W-:Y:S01]  /*7c010*/  IMAD.X R35, RZ, RZ, RZ, P0 ;  /* 0x000000ffff237224 */ /* 0x000fe200000e06ff */
[----:B------:R-:W-:Y:S01]  /*7c020*/  IADD3 RZ, P0, PT, R41, R36, RZ ;  /* 0x0000002429ff7210 */ /* 0x000fe20007f1e0ff */
[----:B------:R-:W-:Y:S01]  /*7c030*/  IMAD.X R41, RZ, RZ, RZ, P4 ;  /* 0x000000ffff297224 */ /* 0x000fe200020e06ff */
[----:B------:R-:W-:Y:S01]  /*7c040*/  SEL R36, RZ, 0x1, P2 ;  /* 0x00000001ff247807 */ /* 0x000fe20001000000 */
[----:B------:R-:W-:Y:S01]  /*7c050*/  IMAD.MOV.U32 R40, RZ, RZ, R43 ;  /* 0x000000ffff287224 */ /* 0x000fe200078e002b */
[----:B------:R-:W-:Y:S01]  /*7c060*/  IADD3 R44, P2, P4, R34, R44, R46 ;  /* 0x0000002c222c7210 */ /* 0x000fe20007c5e02e */
[----:B------:R-:W-:-:S03]  /*7c070*/  IMAD.WIDE.U32 R46, R10, R29, R58 ;  /* 0x0000001d0a2e7225 */ /* 0x000fc600078e003a */
[----:B------:R-:W-:Y:S01]  /*7c080*/  IADD3.X R45, PT, PT, RZ, R45, RZ, P2, P4 ;  /* 0x0000002dff2d7210 */ /* 0x000fe200017e84ff */
[----:B------:R-:W-:Y:S01]  /*7c090*/  IMAD.WIDE.U32 R42, R70, R31, R22 ;  /* 0x0000001f462a7225 */ /* 0x000fe200078e0016 */
[----:B------:R-:W-:-:S03]  /*7c0a0*/  IADD3 R49, P2, P4, R36, R56, R30 ;  /* 0x0000003824317210 */ /* 0x000fc60007c5e01e */
[----:B------:R-:W-:Y:S01]  /*7c0b0*/  IMAD R30, R90, R31, RZ ;  /* 0x0000001f5a1e7224 */ /* 0x000fe200078e02ff */
[----:B------:R-:W-:Y:S01]  /*7c0c0*/  IADD3.X R56, PT, PT, RZ, R57, RZ, P2, P4 ;  /* 0x00000039ff387210 */ /* 0x000fe200017e84ff */
[----:B------:R-:W-:Y:S01]  /*7c0d0*/  IMAD.IADD R36, R47, 0x1, R48 ;  /* 0x000000012f247824 */ /* 0x000fe200078e0230 */
[----:B------:R-:W-:Y:S01]  /*7c0e0*/  IADD3 R48, P4, PT, R49, R46, RZ ;  /* 0x0000002e31307210 */ /* 0x000fe20007f9e0ff */
[----:B------:R-:W-:Y:S01]  /*7c0f0*/  IMAD R30, R70, R32, R30 ;  /* 0x00000020461e7224 */ /* 0x000fe200078e021e */
[----:B------:R-:W-:Y:S01]  /*7c100*/  ISETP.GE.U32.AND P2, PT, R42, R22, PT ;  /* 0x000000162a00720c */ /* 0x000fe20003f46070 */
[----:B------:R-:W-:Y:S02]  /*7c110*/  IMAD.MOV.U32 R34, RZ, RZ, R55 ;  /* 0x000000ffff227224 */ /* 0x000fe400078e0037 */
[----:B------:R-:W-:Y:S01]  /*7c120*/  IMAD.X R47, RZ, RZ, RZ, P5 ;  /* 0x000000ffff2f7224 */ /* 0x000fe200028e06ff */
        /* <DEDUP_REMOVED lines=8> */
[----:B------:R-:W-:Y:S01]  /*7c1b0*/  IMAD.MOV.U32 R38, RZ, RZ, R53 ;  /* 0x000000ffff267224 */ /* 0x000fe200078e0035 */
[----:B------:R-:W-:Y:S01]  /*7c1c0*/  SEL R51, RZ, 0x1, P5 ;  /* 0x00000001ff337807 */ /* 0x000fe20002800000 */
[----:B------:R-:W-:Y:S01]  /*7c1d0*/  IMAD R85, R85, R31, RZ ;  /* 0x0000001f55557224 */ /* 0x000fe200078e02ff */
[----:B------:R-:W-:Y:S01]  /*7c1e0*/  SEL R52, RZ, 0x1, P4 ;  /* 0x00000001ff347807 */ /* 0x000fe20002000000 */
[----:B------:R-:W-:Y:S01]  /*7c1f0*/  IMAD.MOV.U32 R46, RZ, RZ, R37 ;  /* 0x000000ffff2e7224 */ /* 0x000fe200078e0025 */
[----:B------:R-:W-:Y:S01]  /*7c200*/  SEL R53, RZ, 0x1, P2 ;  /* 0x00000001ff357807 */ /* 0x000fe20001000000 */
[----:B------:R-:W-:-:S04]  /*7c210*/  IMAD.WIDE.U32 R22, R11, R29, R44 ;  /* 0x0000001d0b167225 */ /* 0x000fc800078e002c */
[C---:B------:R-:W-:Y:S02]  /*7c220*/  IMAD R29, R9.reuse, R32, R85 ;  /* 0x00000020091d7224 */ /* 0x040fe400078e0255 */
[----:B------:R-:W-:-:S04]  /*7c230*/  IMAD.WIDE.U32 R36, R9, R31, R48 ;  /* 0x0000001f09247225 */ /* 0x000fc800078e0030 */
[----:B------:R-:W-:Y:S01]  /*7c240*/  IMAD.WIDE.U32.X R38, R90, R32, R38, P6 ;  /* 0x000000205a267225 */ /* 0x000fe200030e0426 */
[----:B------:R-:W-:-:S03]  /*7c250*/  ISETP.GE.U32.AND P2, PT, R36, R48, PT ;  /* 0x000000302400720c */ /* 0x000fc60003f46070 */
[C---:B------:R-:W-:Y:S01]  /*7c260*/  IMAD.WIDE.U32.X R40, R79.reuse, R32, R40, P3 ;  /* 0x000000204f287225 */ /* 0x040fe200018e0428 */
[----:B------:R-:W-:Y:S02]  /*7c270*/  IADD3 R52, P3, P4, R52, R60, R51 ;  /* 0x0000003c34347210 */ /* 0x000fe40007c7e033 */
[----:B------:R-:W-:Y:S01]  /*7c280*/  IADD3 R51, P5, P6, R36, R38, R53 ;  /* 0x0000002624337210 */ /* 0x000fe20007ebe035 */
[----:B------:R-:W-:Y:S01]  /*7c290*/  IMAD R50, R79, R31, RZ ;  /* 0x0000001f4f327224 */ /* 0x000fe200078e02ff */
[----:B------:R-:W-:Y:S01]  /*7c2a0*/  IADD3.X R60, PT, PT, RZ, R61, RZ, P3, P4 ;  /* 0x0000003dff3c7210 */ /* 0x000fe20001fe84ff */
[----:B------:R-:W-:Y:S01]  /*7c2b0*/  IMAD R9, R86, R31, RZ ;  /* 0x0000001f56097224 */ /* 0x000fe200078e02ff */
[----:B------:R-:W-:Y:S01]  /*7c2c0*/  ISETP.GE.U32.AND P1, PT, R51, R36, PT ;  /* 0x000000243300720c */ /* 0x000fe20003f26070 */
[----:B------:R-:W-:Y:S01]  /*7c2d0*/  IMAD.IADD R29, R37, 0x1, R29 ;  /* 0x00000001251d7824 */ /* 0x000fe200078e021d */
[----:B------:R-:W-:Y:S01]  /*7c2e0*/  IADD3 R36, P4, PT, R52, R22, RZ ;  /* 0x0000001634247210 */ /* 0x000fe20007f9e0ff */
[----:B------:R-:W-:-:S02]  /*7c2f0*/  IMAD R50, R10, R32, R50 ;  /* 0x000000200a327224 */ /* 0x000fc400078e0232 */
[-C--:B------:R-:W-:Y:S01]  /*7c300*/  IMAD R9, R11, R32.reuse, R9 ;  /* 0x000000200b097224 */ /* 0x080fe200078e0209 */
[C---:B------:R-:W-:Y:S01]  /*7c310*/  ISETP.GE.U32.AND.EX P2, PT, R29.reuse, R49, PT, P2 ;  /* 0x000000311d00720c */ /* 0x040fe20003f46120 */
[----:B------:R-:W-:Y:S01]  /*7c320*/  IMAD.WIDE.U32.X R46, R86, R32, R46, P0 ;  /* 0x00000020562e7225 */ /* 0x000fe200000e042e */
[----:B------:R-:W-:Y:S02]  /*7c330*/  IADD3.X R32, PT, PT, R29, R39, RZ, P5, P6 ;  /* 0x000000271d207210 */ /* 0x000fe40002fec4ff */
[----:B------:R-:W-:Y:S01]  /*7c340*/  ISETP.GE.U32.AND P0, PT, R22, R44, PT ;  /* 0x0000002c1600720c */ /* 0x000fe20003f06070 */
[----:B------:R-:W-:Y:S01]  /*7c350*/  IMAD.IADD R28, R23, 0x1, R28 ;  /* 0x00000001171c7824 */ /* 0x000fe200078e021c */
[----:B------:R-:W-:Y:S02]  /*7c360*/  ISETP.GE.U32.AND.EX P1, PT, R32, R29, PT, P1 ;  /* 0x0000001d2000720c */ /* 0x000fe40003f26110 */
[----:B------:R-:W-:Y:S01]  /*7c370*/  ISETP.GE.U32.AND P3, PT, R36, R22, PT ;  /* 0x000000162400720c */ /* 0x000fe20003f66070 */
[----:B------:R-:W-:Y:S01]  /*7c380*/  IMAD.X R37, R28, 0x1, R60, P4 ;  /* 0x000000011c257824 */ /* 0x000fe200020e063c */
[----:B------:R-:W-:Y:S01]  /*7c390*/  SEL R48, RZ, 0x1, P2 ;  /* 0x00000001ff307807 */ /* 0x000fe20001000000 */
[----:B------:R-:W-:Y:S01]  /*7c3a0*/  IMAD.WIDE.U32 R22, R51, 0x3d1, RZ ;  /* 0x000003d133167825 */ /* 0x000fe200078e00ff */
[----:B------:R-:W-:-:S02]  /*7c3b0*/  SEL R29, RZ, 0x1, P1 ;  /* 0x00000001ff1d7807 */ /* 0x000fc40000800000 */
[----:B------:R-:W-:Y:S01]  /*7c3c0*/  ISETP.GE.U32.AND.EX P0, PT, R28, R45, PT, P0 ;  /* 0x0000002d1c00720c */ /* 0x000fe20003f06100 */
[----:B------:R-:W-:Y:S01]  /*7c3d0*/  IMAD.WIDE.U32 R38, R10, R31, R36 ;  /* 0x0000001f0a267225 */ /* 0x000fe200078e0024 */
[----:B------:R-:W-:Y:S02]  /*7c3e0*/  ISETP.GE.U32.AND.EX P1, PT, R37, R28, PT, P3 ;  /* 0x0000001c2500720c */ /* 0x000fe40003f26130 */
[----:B------:R-:W-:Y:S01]  /*7c3f0*/  IADD3 R48, P2, P4, R29, R34, R48 ;  /* 0x000000221d307210 */ /* 0x000fe20007c5e030 */
[----:B------:R-:W-:Y:S01]  /*7c400*/  IMAD.WIDE.U32 R28, R32, 0x3d1, RZ ;  /* 0x000003d1201c7825 */ /* 0x000fe200078e00ff */
[-C--:B------:R-:W-:Y:S02]  /*7c410*/  IADD3 R44, P3, PT, RZ, R22.reuse, RZ ;  /* 0x00000016ff2c7210 */ /* 0x080fe40007f7e0ff */
[----:B------:R-:W-:Y:S01]  /*7c420*/  SEL R10, RZ, 0x1, P0 ;  /* 0x00000001ff0a7807 */ /* 0x000fe20000000000 */
[----:B------:R-:W-:Y:S01]  /*7c430*/  IMAD.IADD R50, R39, 0x1, R50 ;  /* 0x0000000127327824 */ /* 0x000fe200078e0232 */
[----:B------:R-:W-:Y:S01]  /*7c440*/  IADD3.X R45, PT, PT, RZ, R35, RZ, P2, P4 ;  /* 0x00000023ff2d7210 */ /* 0x000fe200017e84ff */
[----:B------:R-:W-:Y:S01]  /*7c450*/  IMAD.WIDE.U32 R28, P2, RZ, R51, R28 ;  /* 0x00000033ff1c7225 */ /* 0x000fe2000784001c */
[----:B------:R-:W-:-:S02]  /*7c460*/  ISETP.GE.U32.AND P0, PT, R44, R22, PT ;  /* 0x000000162c00720c */ /* 0x000fc40003f06070 */
[----:B------:R-:W-:Y:S02]  /*7c470*/  SEL R22, RZ, 0x1, P1 ;  /* 0x00000001ff167807 */ /* 0x000fe40000800000 */
        /* <DEDUP_REMOVED lines=8> */
[C---:B------:R-:W-:Y:S01]  /*7c500*/  IMAD.WIDE.U32 R36, R45.reuse, 0x3d1, RZ ;  /* 0x000003d12d247825 */ /* 0x040fe200078e00ff */
[----:B------:R-:W-:-:S02]  /*7c510*/  ISETP.GE.U32.AND.EX P1, PT, R45, R50, PT, P1 ;  /* 0x000000322d00720c */ /* 0x000fc40003f26110 */
[----:B------:R-:W-:Y:S01]  /*7c520*/  IADD3 R28, P5, P6, R22, R64, R10 ;  /* 0x00000040161c7210 */ /* 0x000fe20007ebe00a */
[----:B------:R-:W-:Y:S01]  /*7c530*/  IMAD.MOV.U32 R22, RZ, RZ, R29 ;  /* 0x000000ffff167224 */ /* 0x000fe200078e001d */
[----:B------:R-:W-:Y:S02]  /*7c540*/  SEL R38, RZ, 0x1, P2 ;  /* 0x00000001ff267807 */ /* 0x000fe40001000000 */
[----:B------:R-:W-:Y:S01]  /*7c550*/  SEL R49, RZ, 0x1, P1 ;  /* 0x00000001ff317807 */ /* 0x000fe20000800000 */
[----:B------:R-:W-:Y:S01]  /*7c560*/  IMAD.WIDE.U32.X R34, RZ, R32, R22, P4 ;  /* 0x00000020ff227225 */ /* 0x000fe200020e0416 */
[----:B------:R-:W-:Y:S02]  /*7c570*/  IADD3.X R29, PT, PT, RZ, R65, RZ, P5, P6 ;  /* 0x00000041ff1d7210 */ /* 0x000fe40002fec4ff */
[----:B------:R-:W-:Y:S01]  /*7c580*/  IADD3 R38, P3, P4, R49, R40, R38 ;  /* 0x0000002831267210 */ /* 0x000fe20007c7e026 */
[----:B------:R-:W-:Y:S01]  /*7c590*/  IMAD.WIDE.U32 R22, R48, 0x3d1, RZ ;  /* 0x000003d130167825 */ /* 0x000fe200078e00ff */
[----:B------:R-:W-:-:S02]  /*7c5a0*/  ISETP.GE.U32.AND.EX P0, PT, R51, R39, PT, P0 ;  /* 0x000000273300720c */ /* 0x000fc40003f06100 */
[----:B------:R-:W-:Y:S01]  /*7c5b0*/  IADD3.X R40, PT, PT, RZ, R41, RZ, P3, P4 ;  /* 0x00000029ff287210 */ /* 0x000fe20001fe84ff */
[----:B------:R-:W-:-:S04]  /*7c5c0*/  IMAD.WIDE.U32 R36, P3, RZ, R48, R36 ;  /* 0x00000030ff247225 */ /* 0x000fc80007860024 */
[----:B------:R-:W-:Y:S01]  /*7c5d0*/  IMAD.WIDE.U32 R10, R11, R31, R28 ;  /* 0x0000001f0b0a7225 */ /* 0x000fe200078e001c */
[----:B------:R-:W-:-:S03]  /*7c5e0*/  IADD3 R31, P2, PT, R34, R22, RZ ;  /* 0x00000016221f7210 */ /* 0x000fc60007f5e0ff */
[----:B------:R-:W-:Y:S01]  /*7c5f0*/  IMAD.X R39, RZ, RZ, RZ, P3 ;  /* 0x000000ffff277224 */ /* 0x000fe200018e06ff */
[----:B------:R-:W-:Y:S01]  /*7c600*/  IADD3 R23, P3, PT, R23, R36, RZ ;  /* 0x0000002417177210 */ /* 0x000fe20007f7e0ff */
[----:B------:R-:W-:Y:S01]  /*7c610*/  IMAD.IADD R11, R11, 0x1, R9 ;  /* 0x000000010b0b7824 */ /* 0x000fe200078e0209 */
[----:B------:R-:W-:Y:S01]  /*7c620*/  IADD3 R34, P6, PT, R38, R10, RZ ;  /* 0x0000000a26227210 */ /* 0x000fe20007fde0ff */
[----:B------:R-:W-:Y:S01]  /*7c630*/  IMAD.MOV.U32 R38, RZ, RZ, R37 ;  /* 0x000000ffff267224 */ /* 0x000fe200078e0025 */
[----:B------:R-:W-:Y:S01]  /*7c640*/  ISETP.GE.U32.AND P4, PT, R31, R22, PT ;  /* 0x000000161f00720c */ /* 0x000fe20003f86070 */
[----:B------:R-:W-:Y:S01]  /*7c650*/  IMAD.X R35, R23, 0x1, R35, P2 ;  /* 0x0000000117237824 */ /* 0x000fe200010e0623 */
[----:B------:R-:W-:Y:S01]  /*7c660*/  IADD3 R22, P5, PT, R31, R32, RZ ;  /* 0x000000201f167210 */ /* 0x000fe20007fbe0ff */
[----:B------:R-:W-:Y:S01]  /*7c670*/  IMAD.X R32, R11, 0x1, R40, P6 ;  /* 0x000000010b207824 */ /* 0x000fe200030e0628 */
[----:B------:R-:W-:Y:S01]  /*7c680*/  SEL R9, RZ, 0x1, P0 ;  /* 0x00000001ff097807 */ /* 0x000fe20000000000 */
[----:B------:R-:W-:Y:S01]  /*7c690*/  IMAD.WIDE.U32.X R38, RZ, R45, R38, P3 ;  /* 0x0000002dff267225 */ /* 0x000fe200018e0426 */
[----:B------:R-:W-:-:S02]  /*7c6a0*/  ISETP.GE.U32.AND P1, PT, R10, R28, PT ;  /* 0x0000001c0a00720c */ /* 0x000fc40003f26070 */
[----:B------:R-:W-:Y:S01]  /*7c6b0*/  IADD3 R9, P6, PT, R22, R9, RZ ;  /* 0x0000000916097210 */ /* 0x000fe20007fde0ff */
[----:B------:R-:W-:Y:S01]  /*7c6c0*/  IMAD.X R48, R35, 0x1, R48, P5 ;  /* 0x0000000123307824 */ /* 0x000fe200028e0630 */
[----:B------:R-:W-:Y:S02]  /*7c6d0*/  ISETP.GE.U32.AND P3, PT, R34, R10, PT ;  /* 0x0000000a2200720c */ /* 0x000fe40003f66070 */
[----:B------:R-:W-:Y:S01]  /*7c6e0*/  ISETP.LT.U32.AND P0, PT, R22, R31, PT ;  /* 0x0000001f1600720c */ /* 0x000fe20003f01070 */
[----:B------:R-:W-:Y:S01]  /*7c6f0*/  IMAD.X R31, RZ, RZ, R48, P6 ;  /* 0x000000ffff1f7224 */ /* 0x000fe200030e0630 */
[----:B------:R-:W-:Y:S02]  /*7c700*/  ISETP.GE.U32.AND P2, PT, R9, R22, PT ;  /* 0x000000160900720c */ /* 0x000fe40003f46070 */
[----:B------:R-:W-:Y:S01]  /*7c710*/  ISETP.GE.U32.AND.EX P4, PT, R35, R23, PT, P4 ;  /* 0x000000172300720c */ /* 0x000fe20003f86140 */
[----:B------:R-:W-:Y:S01]  /*7c720*/  IMAD.WIDE.U32 R22, R32, 0x3d1, RZ ;  /* 0x000003d120167825 */ /* 0x000fe200078e00ff */
[----:B------:R-:W-:-:S02]  /*7c730*/  ISETP.GE.U32.AND.EX P1, PT, R11, R29, PT, P1 ;  /* 0x0000001d0b00720c */ /* 0x000fc40003f26110 */
[----:B------:R-:W-:Y:S01]  /*7c740*/  ISETP.GE.U32.AND.EX P3, PT, R32, R11, PT, P3 ;  /* 0x0000000b2000720c */ /* 0x000fe20003f66130 */
[----:B------:R-:W-:Y:S01]  /*7c750*/  IMAD.WIDE.U32 R10, R34, 0x3d1, RZ ;  /* 0x000003d1220a7825 */ /* 0x000fe200078e00ff */
[----:B------:R-:W-:Y:S02]  /*7c760*/  SEL R37, RZ, 0x1, P4 ;  /* 0x00000001ff257807 */ /* 0x000fe40002000000 */
[----:B------:R-:W-:Y:S02]  /*7c770*/  ISETP.GE.U32.AND.EX P4, PT, R31, R48, PT, P2 ;  /* 0x000000301f00720c */ /* 0x000fe40003f86120 */
[----:B------:R-:W-:Y:S01]  /*7c780*/  SEL R28, RZ, 0x1, P1 ;  /* 0x00000001ff1c7807 */ /* 0x000fe20000800000 */
[----:B------:R-:W-:Y:S01]  /*7c790*/  IMAD.WIDE.U32 R22, P1, RZ, R34, R22 ;  /* 0x00000022ff167225 */ /* 0x000fe20007820016 */
[----:B------:R-:W-:Y:S02]  /*7c7a0*/  SEL R29, RZ, 0x1, P3 ;  /* 0x00000001ff1d7807 */ /* 0x000fe40001800000 */
[----:B------:R-:W-:-:S02]  /*7c7b0*/  IADD3 R37, P2, P3, R10, R38, R37 ;  /* 0x000000260a257210 */ /* 0x000fc40007b5e025 */
[----:B------:R-:W-:Y:S02]  /*7c7c0*/  ISETP.LT.U32.OR.EX P0, PT, R48, R35, !P4, P0 ;  /* 0x000000233000720c */ /* 0x000fe40006701500 */
[----:B------:R-:W-:Y:S01]  /*7c7d0*/  IADD3 R35, P4, P5, R29, R46, R28 ;  /* 0x0000002e1d237210 */ /* 0x000fe20007d9e01c */
[----:B------:R-:W-:Y:S01]  /*7c7e0*/  IMAD.X R29, RZ, RZ, RZ, P1 ;  /* 0x000000ffff1d7224 */ /* 0x000fe200008e06ff */
[----:B------:R-:W-:Y:S01]  /*7c7f0*/  ISETP.GE.U32.AND P1, PT, R37, R10, PT ;  /* 0x0000000a2500720c */ /* 0x000fe20003f26070 */
[----:B------:R-:W-:Y:S01]  /*7c800*/  IMAD.MOV.U32 R28, RZ, RZ, R23 ;  /* 0x000000ffff1c7224 */ /* 0x000fe200078e0017 */
[----:B------:R-:W-:Y:S02]  /*7c810*/  IADD3 R10, P6, PT, R11, R22, RZ ;  /* 0x000000160b0a7210 */ /* 0x000fe40007fde0ff */
[----:B------:R-:W-:Y:S02]  /*7c820*/  IADD3.X R46, PT, PT, RZ, R47, RZ, P4, P5 ;  /* 0x0000002fff2e7210 */ /* 0x000fe400027ea4ff */
[----:B------:R-:W-:Y:S01]  /*7c830*/  IADD3 R45, P4, PT, R37, R45, RZ ;  /* 0x0000002d252d7210 */ /* 0x000fe20007f9e0ff */
[----:B------:R-:W-:Y:S01]  /*7c840*/  IMAD.WIDE.U32.X R28, RZ, R32, R28, P6 ;  /* 0x00000020ff1c7225 */ /* 0x000fe200030e041c */
[----:B------:R-:W-:-:S02]  /*7c850*/  SEL R38, RZ, 0x1, !P0 ;  /* 0x00000001ff267807 */ /* 0x000fc40004000000 */
[----:B------:R-:W-:Y:S01]  /*7c860*/  IADD3.X R36, PT, PT, R10, R39, RZ, P2, P3 ;  /* 0x000000270a247210 */ /* 0x000fe200017e64ff */
[----:B------:R-:W-:Y:S01]  /*7c870*/  IMAD.WIDE.U32 R22, R46, 0x3d1, RZ ;  /* 0x000003d12e167825 */ /* 0x000fe200078e00ff */
[----:B------:R-:W-:Y:S02]  /*7c880*/  IADD3 R38, P3, PT, R45, R38, RZ ;  /* 0x000000262d267210 */ /* 0x000fe40007f7e0ff */
[C---:B------:R-:W-:Y:S01]  /*7c890*/  ISETP.GE.U32.AND.EX P1, PT, R36.reuse, R10, PT, P1 ;  /* 0x0000000a2400720c */ /* 0x040fe20003f26110 */
[----:B------:R-:W-:Y:S01]  /*7c8a0*/  IMAD.X R34, R36, 0x1, R34, P4 ;  /* 0x0000000124227824 */ /* 0x000fe200020e0622 */
[----:B------:R-:W-:Y:S01]  /*7c8b0*/  ISETP.GE.U32.AND P2, PT, R38, R45, PT ;  /* 0x0000002d2600720c */ /* 0x000fe20003f46070 */
[----:B------:R-:W-:Y:S01]  /*7c8c0*/  IMAD.WIDE.U32 R10, R35, 0x3d1, RZ ;  /* 0x000003d1230a7825 */ /* 0x000fe200078e00ff */
[----:B------:R-:W-:Y:S02]  /*7c8d0*/  ISETP.LT.U32.AND P0, PT, R45, R37, PT ;  /* 0x000000252d00720c */ /* 0x000fe40003f01070 */
[----:B------:R-:W-:Y:S01]  /*7c8e0*/  SEL R37, RZ, 0x1, P1 ;  /* 0x00000001ff257807 */ /* 0x000fe20000800000 */
[----:B------:R-:W-:-:S02]  /*7c8f0*/  IMAD.X R39, RZ, RZ, R34, P3 ;  /* 0x000000ffff277224 */ /* 0x000fc400018e0622 */
[----:B------:R-:W-:Y:S01]  /*7c900*/  IMAD.WIDE.U32 R22, P3, RZ, R35, R22 ;  /* 0x00000023ff167225 */ /* 0x000fe20007860016 */
[----:B------:R-:W-:Y:S02]  /*7c910*/  IADD3 R28, P4, P5, R10, R28, R37 ;  /* 0x0000001c0a1c7210 */ /* 0x000fe40007d9e025 */
[----:B------:R-:W-:Y:S02]  /*7c920*/  ISETP.GE.U32.AND.EX P1, PT, R39, R34, PT, P2 ;  /* 0x000000222700720c */ /* 0x000fe40003f26120 */
[----:B------:R-:W-:Y:S01]  /*7c930*/  IADD3 R22, P2, PT, R11, R22, RZ ;  /* 0x000000160b167210 */ /* 0x000fe20007f5e0ff */
[----:B------:R-:W-:Y:S01]  /*7c940*/  IMAD.X R11, RZ, RZ, RZ, P3 ;  /* 0x000000ffff0b7224 */ /* 0x000fe200018e06ff */
[----:B------:R-:W-:Y:S02]  /*7c950*/  ISETP.LT.U32.OR.EX P0, PT, R34, R36, !P1, P0 ;  /* 0x000000242200720c */ /* 0x000fe40004f01500 */
        /* <DEDUP_REMOVED lines=15> */
[----:B------:R-:W-:Y:S01]  /*7ca50*/  ISETP.LT.U32.OR.EX P0, PT, R35, R29, !P1, P3 ;  /* 0x0000001d2300720c */ /* 0x000fe20004f01530 */
[----:B------:R-:W-:Y:S01]  /*7ca60*/  IMAD R29, R90, R33, RZ ;  /* 0x000000215a1d7224 */ /* 0x000fe200078e02ff */
[----:B------:R-:W-:Y:S02]  /*7ca70*/  IADD3 R10, P1, P2, R46, R10, R23 ;  /* 0x0000000a2e0a7210 */ /* 0x000fe40007a3e017 */
[----:B------:R-:W-:Y:S01]  /*7ca80*/  SEL R23, RZ, 0x1, !P0 ;  /* 0x00000001ff177807 */ /* 0x000fe20004000000 */
[----:B------:R-:W-:Y:S01]  /*7ca90*/  IMAD R62, R70, R62, R29 ;  /* 0x0000003e463e7224 */ /* 0x000fe200078e021d */
        /* <DEDUP_REMOVED lines=56> */
.L_x_500:
[----:B------:R-:W-:Y:S05]  /*7ce20*/  BSYNC.RECONVERGENT B0 ;  /* 0x0000000000007941 */ /* 0x000fea0003800200 */
.L_x_499:
        /* <DEDUP_REMOVED lines=53> */
.L_x_502:
        /* <DEDUP_REMOVED lines=24> */
[----:B------:R-:W-:Y:S01]  /*7d300*/  IADD3 R60, P1, PT, R13, 0x3d1, RZ ;  /* 0x000003d10d3c7810 */ /* 0x000fe20007f3e0ff */
[----:B------:R-:W-:Y:S01]  /*7d310*/  IMAD.X R29, RZ, RZ, R58, P3 ;  /* 0x000000ffff1d7224 */ /* 0x000fe200018e063a */
[----:B------:R-:W-:-:S02]  /*7d320*/  ISETP.GE.U32.AND P3, PT, R23, R10, PT ;  /* 0x0000000a1700720c */ /* 0x000fc40003f66070 */
[----:B------:R-:W-:Y:S02]  /*7d330*/  IADD3.X R59, PT, PT, R21, 0x1, RZ, P1, !PT ;  /* 0x00000001153b7810 */ /* 0x000fe40000ffe4ff */
        /* <DEDUP_REMOVED lines=9> */
[----:B------:R-:W-:-:S03]  /*7d3d0*/  IMAD.X R11, R31, 0x1, R20, P2 ;  /* 0x000000011f0b7824 */ /* 0x000fc600010e0614 */
        /* <DEDUP_REMOVED lines=14> */
.L_x_505:
[----:B------:R-:W-:Y:S05]  /*7d4c0*/  BSYNC.RELIABLE B0 ;  /* 0x0000000000007941 */ /* 0x000fea0003800100 */
.L_x_504:
        /* <DEDUP_REMOVED lines=36> */
[----:B------:R-:W-:Y:S02]  /*7d710*/  IMAD.X R9, R20, 0x1, R33, P2 ;  /* 0x0000000114097824 */ /* 0x000fe400010e0621 */
[----:B------:R-:W-:Y:S02]  /*7d720*/  IMAD.MOV.U32 R10, RZ, RZ, R11 ;  /* 0x000000ffff0a7224 */ /* 0x000fe400078e000b */
[----:B------:R-:W-:Y:S02]  /*7d730*/  IMAD.X R58, R58, 0x1, R37, P3 ;  /* 0x000000013a3a7824 */ /* 0x000fe400018e0625 */
[----:B------:R-:W-:-:S04]  /*7d740*/  IMAD.MOV.U32 R11, RZ, RZ, R9 ;  /* 0x000000ffff0b7224 */ /* 0x000fc800078e0009 */
        /* <DEDUP_REMOVED lines=13> */
.L_x_507:
[----:B------:R-:W-:Y:S05]  /*7d820*/  BSYNC.RELIABLE B0 ;  /* 0x0000000000007941 */ /* 0x000fea0003800100 */
.L_x_506:
        /* <DEDUP_REMOVED lines=27> */
.L_x_503:
[----:B------:R-:W-:Y:S05]  /*7d9e0*/  BSYNC.RECONVERGENT B1 ;  /* 0x0000000000017941 */ /* 0x000fea0003800200 */
.L_x_501:
[----:B------:R-:W-:Y:S05]  /*7d9f0*/  WARPSYNC.ALL ;  /* 0x0000000000007948 */ /* 0x000fea0003800000 */
[----:B------:R-:W-:Y:S01]  /*7da00*/  UMOV UR4, URZ ;  /* 0x000000ff00047c82 */ /* 0x000fe20008000000 */
[----:B------:R-:W-:-:S05]  /*7da10*/  UMOV UR5, URZ ;  /* 0x000000ff00057c82 */ /* 0x000fca0008000000 */
.L_x_517:
[-C--:B------:R-:W-:Y:S01]  /*7da20*/  IMAD.WIDE.U32 R12, R59, R53.reuse, RZ ;  /* 0x000000353b0c7225 */ /* 0x080fe200078e00ff */
[----:B------:R-:W-:Y:S03]  /*7da30*/  BSSY.RECONVERGENT B0, `(.L_x_508) ;  /* 0x0000142000007945 */ /* 0x000fe60003800200 */
        /* <DEDUP_REMOVED lines=27> */
[----:B------:R-:W-:Y:S01]  /*7dbf0*/  IMAD.WIDE.U32 R30, R53, R10, RZ ;  /* 0x0000000a351e7225 */ /* 0x000fe200078e00ff */
[----:B------:R-:W-:-:S03]  /*7dc00*/  SEL R30, RZ, 0x1, P0 ;  /* 0x00000001ff1e7807 */ /* 0x000fc60000000000 */
[-C--:B------:R-:W-:Y:S02]  /*7dc10*/  IMAD R32, R14, R59.reuse, R32 ;  /* 0x0000003b0e207224 */ /* 0x080fe400078e0220 */
[----:B------:R-:W-:-:S04]  /*7dc20*/  IMAD.WIDE.U32.X R28, R11, R59, R28, P1 ;  /* 0x0000003b0b1c7225 */ /* 0x000fc800008e041c */
[----:B------:R-:W-:Y:S01]  /*7dc30*/  IMAD.WIDE.U32 R20, R52, R14, RZ ;  /* 0x0000000e34147225 */ /* 0x000fe200078e00ff */
[----:B------:R-:W-:-:S03]  /*7dc40*/  IADD3 R30, P5, P6, R36, R28, R30 ;  /* 0x0000001c241e7210 */ /* 0x000fc60007ebe01e */
[----:B------:R-:W-:-:S04]  /*7dc50*/  IMAD.WIDE.U32 R22, P2, R53, R11, R22 ;  /* 0x0000000b35167225 */ /* 0x000fc80007840016 */
[----:B------:R-:W-:Y:S01]  /*7dc60*/  IMAD.WIDE.U32 R12, R59, R60, RZ ;  /* 0x0000003c3b0c7225 */ /* 0x000fe200078e00ff */
[----:B------:R-:W-:-:S03]  /*7dc70*/  IADD3 RZ, P0, PT, R31, R22, RZ ;  /* 0x000000161fff7210 */ /* 0x000fc60007f1e0ff */
[----:B------:R-:W-:Y:S02]  /*7dc80*/  IMAD.IADD R32, R37, 0x1, R32 ;  /* 0x0000000125207824 */ /* 0x000fe400078e0220 */
[----:B------:R-:W-:-:S03]  /*7dc90*/  IMAD.WIDE.U32 R38, R53, R14, RZ ;  /* 0x0000000e35267225 */ /* 0x000fc600078e00ff */
[----:B------:R-:W-:Y:S01]  /*7dca0*/  IADD3.X R31, PT, PT, R32, R29, RZ, P5, P6 ;  /* 0x0000001d201f7210 */ /* 0x000fe20002fec4ff */
[----:B------:R-:W-:-:S04]  /*7dcb0*/  IMAD.WIDE.U32 R20, P1, R53, R58, R20 ;  /* 0x0000003a35147225 */ /* 0x000fc80007820014 */
[----:B------:R-:W-:Y:S01]  /*7dcc0*/  IMAD.WIDE.U32 R12, P6, R60, R59, R12 ;  /* 0x0000003b3c0c7225 */ /* 0x000fe200078c000c */
[----:B------:R-:W-:-:S03]  /*7dcd0*/  IADD3 RZ, P5, PT, R39, R20, RZ ;  /* 0x0000001427ff7210 */ /* 0x000fc60007fbe0ff */
[----:B------:R-:W-:-:S04]  /*7dce0*/  IMAD.WIDE.U32 R34, R60, R60, RZ ;  /* 0x0000003c3c227225 */ /* 0x000fc800078e00ff */
[----:B------:R-:W-:Y:S02]  /*7dcf0*/  IMAD R20, R52, R60, RZ ;  /* 0x0000003c34147224 */ /* 0x000fe400078e02ff */
[----:B------:R-:W-:Y:S01]  /*7dd00*/  IMAD.X R29, RZ, RZ, RZ, P4 ;  /* 0x000000ffff1d7224 */ /* 0x000fe200020e06ff */
[----:B------:R-:W-:Y:S01]  /*7dd10*/  ISETP.GE.U32.AND P4, PT, R30, R36, PT ;  /* 0x000000241e00720c */ /* 0x000fe20003f86070 */
[----:B------:R-:W-:Y:S02]  /*7dd20*/  IMAD.MOV.U32 R28, RZ, RZ, R33 ;  /* 0x000000ffff1c7224 */ /* 0x000fe400078e0021 */
[----:B------:R-:W-:-:S04]  /*7dd30*/  IMAD.WIDE.U32 R40, R11, R14, RZ ;  /* 0x0000000e0b287225 */ /* 0x000fc800078e00ff */
[----:B------:R-:W-:Y:S01]  /*7dd40*/  IMAD.X R37, RZ, RZ, RZ, P6 ;  /* 0x000000ffff257224 */ /* 0x000fe200030e06ff */
[----:B------:R-:W-:Y:S01]  /*7dd50*/  IADD3 RZ, P6, PT, R35, R12, RZ ;  /* 0x0000000c23ff7210 */ /* 0x000fe20007fde0ff */
[C---:B------:R-:W-:Y:S02]  /*7dd60*/  IMAD R20, R53.reuse, R59, R20 ;  /* 0x0000003b35147224 */ /* 0x040fe400078e0214 */
[----:B------:R-:W-:Y:S02]  /*7dd70*/  IMAD.MOV.U32 R36, RZ, RZ, R13 ;  /* 0x000000ffff247224 */ /* 0x000fe400078e000d */
[----:B------:R-:W-:-:S04]  /*7dd80*/  IMAD.WIDE.U32 R34, R53, R60, RZ ;  /* 0x0000003c35227225 */ /* 0x000fc800078e00ff */
[----:B------:R-:W-:Y:S01]  /*7dd90*/  IMAD.WIDE.U32.X R28, R58, R59, R28, P3 ;  /* 0x0000003b3a1c7225 */ /* 0x000fe200018e041c */
[----:B------:R-:W-:-:S03]  /*7dda0*/  ISETP.GE.U32.AND.EX P3, PT, R31, R32, PT, P4 ;  /* 0x000000201f00720c */ /* 0x000fc60003f66140 */
[----:B------:R-:W-:Y:S01]  /*7ddb0*/  IMAD.WIDE.U32 R38, R10, R14, RZ ;  /* 0x0000000e0a267225 */ /* 0x000fe200078e00ff */
[----:B------:R-:W-:-:S03]  /*7ddc0*/  SEL R47, RZ, 0x1, P3 ;  /* 0x00000001ff2f7807 */ /* 0x000fc60001800000 */
[----:B------:R-:W-:-:S04]  /*7ddd0*/  IMAD.WIDE.U32 R40, P4, R10, R58, R40 ;  /* 0x0000003a0a287225 */ /* 0x000fc80007880028 */
[----:B------:R-:W-:Y:S01]  /*7dde0*/  IMAD.WIDE.U32.X R36, R59, R59, R36, P6 ;  /* 0x0000003b3b247225 */ /* 0x000fe200030e0424 */
[----:B------:R-:W-:-:S03]  /*7ddf0*/  IADD3 RZ, P3, PT, R39, R40, RZ ;  /* 0x0000002827ff7210 */ /* 0x000fc60007f7e0ff */
[----:B------:R-:W-:Y:S02]  /*7de00*/  IMAD.IADD R20, R35, 0x1, R20 ;  /* 0x0000000123147824 */ /* 0x000fe400078e0214 */
[----:B------:R-:W-:Y:S02]  /*7de10*/  IMAD.SHL.U32 R22, R34, 0x2, RZ ;  /* 0x0000000222167824 */ /* 0x000fe400078e00ff */
[-C--:B------:R-:W-:Y:S01]  /*7de20*/  IMAD.WIDE.U32 R44, R52, R53.reuse, RZ ;  /* 0x00000035342c7225 */ /* 0x080fe200078e00ff */
[----:B------:R-:W-:Y:S02]  /*7de30*/  SHF.L.U64.HI R38, R34, 0x1, R20 ;  /* 0x0000000122267819 */ /* 0x000fe40000010214 */
[----:B------:R-:W-:Y:S01]  /*7de40*/  IADD3 R40, P6, PT, R22, R36, RZ ;  /* 0x0000002416287210 */ /* 0x000fe20007fde0ff */
[----:B------:R-:W-:-:S04]  /*7de50*/  IMAD.WIDE.U32 R42, R53, R53, RZ ;  /* 0x00000035352a7225 */ /* 0x000fc800078e00ff */
[----:B------:R-:W-:Y:S02]  /*7de60*/  IMAD.X R33, RZ, RZ, RZ, P2 ;  /* 0x000000ffff217224 */ /* 0x000fe400010e06ff */
[----:B------:R-:W-:Y:S01]  /*7de70*/  IMAD.X R42, R38, 0x1, R37, P6 ;  /* 0x00000001262a7824 */ /* 0x000fe200030e0625 */
[----:B------:R-:W-:Y:S01]  /*7de80*/  ISETP.GE.U32.AND P6, PT, R40, R22, PT ;  /* 0x000000162800720c */ /* 0x000fe20003fc6070 */
[----:B------:R-:W-:Y:S01]  /*7de90*/  IMAD.WIDE.U32 R44, P2, R53, R52, R44 ;  /* 0x00000034352c7225 */ /* 0x000fe2000784002c */
[----:B------:R-:W-:-:S03]  /*7dea0*/  SHF.L.W.U32.HI R22, R20, 0x1, R46 ;  /* 0x0000000114167819 */ /* 0x000fc60000010e2e */
[----:B------:R-:W-:Y:S01]  /*7deb0*/  IMAD.MOV.U32 R32, RZ, RZ, R23 ;  /* 0x000000ffff207224 */ /* 0x000fe200078e0017 */
[----:B------:R-:W-:Y:S01]  /*7dec0*/  SHF.L.W.U32.HI R23, R46, 0x1, R9 ;  /* 0x000000012e177819 */ /* 0x000fe20000010e09 */
[----:B------:R-:W-:Y:S01]  /*7ded0*/  IMAD.X R37, RZ, RZ, RZ, P2 ;  /* 0x000000ffff257224 */ /* 0x000fe200010e06ff */
[----:B------:R-:W-:Y:S01]  /*7dee0*/  ISETP.GE.U32.AND.EX P2, PT, R42, R38, PT, P6 ;  /* 0x000000262a00720c */ /* 0x000fe20003f46160 */
[----:B------:R-:W-:Y:S01]  /*7def0*/  IMAD.X R35, RZ, RZ, RZ, P1 ;  /* 0x000000ffff237224 */ /* 0x000fe200008e06ff */
[----:B------:R-:W-:Y:S01]  /*7df00*/  IADD3 RZ, P1, PT, R43, R44, RZ ;  /* 0x0000002c2bff7210 */ /* 0x000fe20007f3e0ff */
[----:B------:R-:W-:Y:S01]  /*7df10*/  IMAD.WIDE.U32 R38, R53, R53, R22 ;  /* 0x0000003535267225 */ /* 0x000fe200078e0016 */
[----:B------:R-:W-:-:S03]  /*7df20*/  IADD3 R28, P6, PT, R47, R28, RZ ;  /* 0x0000001c2f1c7210 */ /* 0x000fc60007fde0ff */
[----:B------:R-:W-:Y:S01]  /*7df30*/  IMAD.IADD R44, R44, 0x1, R39 ;  /* 0x000000012c2c7824 */ /* 0x000fe200078e0227 */
[----:B------:R-:W-:Y:S01]  /*7df40*/  SEL R39, RZ, 0x1, P2 ;  /* 0x00000001ff277807 */ /* 0x000fe20001000000 */
[----:B------:R-:W-:Y:S02]  /*7df50*/  IMAD R43, R11, R53, RZ ;  /* 0x000000350b2b7224 */ /* 0x000fe400078e02ff */
[----:B------:R-:W-:Y:S02]  /*7df60*/  IMAD.MOV.U32 R34, RZ, RZ, R21 ;  /* 0x000000ffff227224 */ /* 0x000fe400078e0015 */
[----:B------:R-:W-:-:S04]  /*7df70*/  IMAD.WIDE.U32 R20, R53, R10, R30 ;  /* 0x0000000a35147225 */ /* 0x000fc800078e001e */
[----:B------:R-:W-:Y:S01]  /*7df80*/  IMAD.X R29, RZ, RZ, R29, P6 ;  /* 0x000000ffff1d7224 */ /* 0x000fe200030e061d */
[----:B------:R-:W-:Y:S01]  /*7df90*/  IADD3 R39, P6, PT, R39, R38, RZ ;  /* 0x0000002627277210 */ /* 0x000fe20007fde0ff */
[----:B------:R-:W-:Y:S01]  /*7dfa0*/  IMAD R43, R52, R10, R43 ;  /* 0x0000000a342b7224 */ /* 0x000fe200078e022b */
[----:B------:R-:W-:Y:S01]  /*7dfb0*/  ISETP.GE.U32.AND P2, PT, R20, R30, PT ;  /* 0x0000001e1400720c */ /* 0x000fe20003f46070 */
[----:B------:R-:W-:Y:S01]  /*7dfc0*/  IMAD.MOV.U32 R36, RZ, RZ, R45 ;  /* 0x000000ffff247224 */ /* 0x000fe200078e002d */
[----:B------:R-:W-:Y:S01]  /*7dfd0*/  SHF.L.W.U32.HI R30, R9, 0x1, R20 ;  /* 0x00000001091e7819 */ /* 0x000fe20000010e14 */
[----:B------:R-:W-:Y:S02]  /*7dfe0*/  IMAD.IADD R43, R21, 0x1, R43 ;  /* 0x00000001152b7824 */ /* 0x000fe400078e022b */
        /* <DEDUP_REMOVED lines=10> */
[-C--:B------:R-:W-:Y:S01]  /*7e090*/  IMAD.WIDE.U32 R20, R53, R14.reuse, R28 ;  /* 0x0000000e35147225 */ /* 0x080fe200078e001c */
[----:B------:R-:W-:Y:S02]  /*7e0a0*/  SEL R38, RZ, 0x1, P2 ;  /* 0x00000001ff267807 */ /* 0x000fe40001000000 */
[----:B------:R-:W-:Y:S01]  /*7e0b0*/  ISETP.LT.U32.OR.EX P0, PT, R44, R23, !P6, P0 ;  /* 0x000000172c00720c */ /* 0x000fe20007701500 */
[----:B------:R-:W-:Y:S01]  /*7e0c0*/  IMAD R22, R52, R14, R22 ;  /* 0x0000000e34167224 */ /* 0x000fe200078e0216 */
[----:B------:R-:W-:Y:S01]  /*7e0d0*/  ISETP.GE.U32.AND P2, PT, R20, R28, PT ;  /* 0x0000001c1400720c */ /* 0x000fe20003f46070 */
[----:B------:R-:W-:-:S04]  /*7e0e0*/  IMAD.WIDE.U32.X R34, R52, R58, R34, P5 ;  /* 0x0000003a34227225 */ /* 0x000fc800028e0422 */
[----:B------:R-:W-:Y:S01]  /*7e0f0*/  IMAD.X R36, R46, 0x1, R37, P1 ;  /* 0x000000012e247824 */ /* 0x000fe200008e0625 */
[----:B------:R-:W-:Y:S01]  /*7e100*/  IADD3 R32, P1, P5, R20, R32, R38 ;  /* 0x0000002014207210 */ /* 0x000fe20007d3e026 */
[----:B------:R-:W-:Y:S01]  /*7e110*/  IMAD.IADD R22, R21, 0x1, R22 ;  /* 0x0000000115167824 */ /* 0x000fe200078e0216 */
[----:B------:R-:W-:Y:S02]  /*7e120*/  SEL R38, RZ, 0x1, !P0 ;  /* 0x00000001ff267807 */ /* 0x000fe40004000000 */
[----:B------:R-:W-:Y:S01]  /*7e130*/  ISETP.GE.U32.AND P0, PT, R32, R20, PT ;  /* 0x000000142000720c */ /* 0x000fe20003f06070 */
[----:B------:R-:W-:Y:S01]  /*7e140*/  IMAD.WIDE.U32 R20, R11, R10, RZ ;  /* 0x0000000a0b147225 */ /* 0x000fe200078e00ff */
[C---:B------:R-:W-:Y:S02]  /*7e150*/  IADD3.X R45, PT, PT, R22.reuse, R33, RZ, P1, P5 ;  /* 0x00000021162d7210 */ /* 0x040fe40000fea4ff */
[----:B------:R-:W-:Y:S02]  /*7e160*/  IADD3 R38, P5, PT, R31, R38, RZ ;  /* 0x000000261f267210 */ /* 0x000fe40007fbe0ff */
[----:B------:R-:W-:-:S02]  /*7e170*/  ISETP.GE.U32.AND.EX P2, PT, R22, R29, PT, P2 ;  /* 0x0000001d1600720c */ /* 0x000fc40003f46120 */
[----:B------:R-:W-:Y:S01]  /*7e180*/  ISETP.GE.U32.AND.EX P0, PT, R45, R22, PT, P0 ;  /* 0x000000162d00720c */ /* 0x000fe20003f06100 */
[----:B------:R-:W-:Y:S01]  /*7e190*/  IMAD.X R44, RZ, RZ, R36, P5 ;  /* 0x000000ffff2c7224 */ /* 0x000fe200028e0624 */
[----:B------:R-:W-:Y:S01]  /*7e1a0*/  ISETP.GE.U32.AND P1, PT, R38, R31, PT ;  /* 0x0000001f2600720c */ /* 0x000fe20003f26070 */
[C---:B------:R-:W-:Y:S01]  /*7e1b0*/  IMAD.WIDE.U32 R22, R10.reuse, R10, RZ ;  /* 0x0000000a0a167225 */ /* 0x040fe200078e00ff */
[----:B------:R-:W-:Y:S02]  /*7e1c0*/  SEL R22, RZ, 0x1, P2 ;  /* 0x00000001ff167807 */ /* 0x000fe40001000000 */
[----:B------:R-:W-:Y:S01]  /*7e1d0*/  ISETP.LT.U32.AND P2, PT, R31, R30, PT ;  /* 0x0000001e1f00720c */ /* 0x000fe20003f41070 */
[----:B------:R-:W-:Y:S01]  /*7e1e0*/  IMAD.WIDE.U32 R20, P5, R10, R11, R20 ;  /* 0x0000000b0a147225 */ /* 0x000fe200078a0014 */
[----:B------:R-:W-:Y:S02]  /*7e1f0*/  ISETP.GE.U32.AND.EX P1, PT, R44, R36, PT, P1 ;  /* 0x000000242c00720c */ /* 0x000fe40003f26110 */
[----:B------:R-:W-:Y:S01]  /*7e200*/  SEL R28, RZ, 0x1, P0 ;  /* 0x00000001ff1c7807 */ /* 0x000fe20000000000 */
[----:B------:R-:W-:Y:S01]  /*7e210*/  IMAD.WIDE.U32 R30, R58, R14, RZ ;  /* 0x0000000e3a1e7225 */ /* 0x000fe200078e00ff */
[----:B------:R-:W-:-:S02]  /*7e220*/  IADD3 RZ, P0, PT, R23, R20, RZ ;  /* 0x0000001417ff7210 */ /* 0x000fc40007f1e0ff */
[----:B------:R-:W-:Y:S01]  /*7e230*/  ISETP.LT.U32.OR.EX P2, PT, R36, R46, !P1, P2 ;  /* 0x0000002e2400720c */ /* 0x000fe20004f41520 */
[----:B------:R-:W-:Y:S01]  /*7e240*/  IMAD.X R23, RZ, RZ, RZ, P4 ;  /* 0x000000ffff177224 */ /* 0x000fe200020e06ff */
[----:B------:R-:W-:Y:S01]  /*7e250*/  IADD3 R34, P4, P6, R28, R34, R22 ;  /* 0x000000221c227210 */ /* 0x000fe20007e9e016 */
[----:B------:R-:W-:Y:S01]  /*7e260*/  IMAD.WIDE.U32 R28, R14, R14, RZ ;  /* 0x0000000e0e1c7225 */ /* 0x000fe200078e00ff */
[----:B------:R-:W-:Y:S02]  /*7e270*/  SHF.L.W.U32.HI R36, R43, 0x1, R32 ;  /* 0x000000012b247819 */ /* 0x000fe40000010e20 */
[----:B------:R-:W-:Y:S01]  /*7e280*/  SHF.L.W.U32.HI R37, R32, 0x1, R45 ;  /* 0x0000000120257819 */ /* 0x000fe20000010e2d */
[----:B------:R-:W-:Y:S01]  /*7e290*/  IMAD.WIDE.U32 R30, P1, R14, R58, R30 ;  /* 0x0000003a0e1e7225 */ /* 0x000fe2000782001e */
[----:B------:R-:W-:Y:S02]  /*7e2a0*/  SEL R43, RZ, 0x1, !P2 ;  /* 0x00000001ff2b7807 */ /* 0x000fe40005000000 */
[----:B------:R-:W-:Y:S01]  /*7e2b0*/  IADD3.X R35, PT, PT, RZ, R35, RZ, P4, P6 ;  /* 0x00000023ff237210 */ /* 0x000fe200027ec4ff */
[----:B------:R-:W-:Y:S01]  /*7e2c0*/  IMAD.X R33, RZ, RZ, RZ, P5 ;  /* 0x000000ffff217224 */ /* 0x000fe200028e06ff */
[----:B------:R-:W-:Y:S01]  /*7e2d0*/  IADD3 RZ, P5, PT, R29, R30, RZ ;  /* 0x0000001e1dff7210 */ /* 0x000fe20007fbe0ff */
[----:B------:R-:W-:-:S04]  /*7e2e0*/  IMAD.WIDE.U32 R28, R10, R10, R36 ;  /* 0x0000000a0a1c7225 */ /* 0x000fc800078e0024 */
[----:B------:R-:W-:Y:S01]  /*7e2f0*/  IMAD R46, R58, R10, RZ ;  /* 0x0000000a3a2e7224 */ /* 0x000fe200078e02ff */
[----:B------:R-:W-:Y:S01]  /*7e300*/  IADD3 R43, P2, PT, R43, R28, RZ ;  /* 0x0000001c2b2b7210 */ /* 0x000fe20007f5e0ff */
[----:B------:R-:W-:Y:S02]  /*7e310*/  IMAD.MOV.U32 R22, RZ, RZ, R41 ;  /* 0x000000ffff167224 */ /* 0x000fe400078e0029 */
[----:B------:R-:W-:Y:S02]  /*7e320*/  IMAD.MOV.U32 R32, RZ, RZ, R21 ;  /* 0x000000ffff207224 */ /* 0x000fe400078e0015 */
[----:B------:R-:W-:Y:S02]  /*7e330*/  IMAD.IADD R29, R20, 0x1, R29 ;  /* 0x00000001141d7824 */ /* 0x000fe400078e021d */
[C---:B------:R-:W-:Y:S02]  /*7e340*/  IMAD R46, R11.reuse, R14, R46 ;  /* 0x0000000e0b2e7224 */ /* 0x040fe400078e022e */
        /* <DEDUP_REMOVED lines=11> */
[----:B------:R-:W-:Y:S02]  /*7e400*/  SHF.L.W.U32.HI R45, R45, 0x1, R10 ;  /* 0x000000012d2d7819 */ /* 0x000fe40000010e0a */
[----:B------:R-:W-:Y:S01]  /*7e410*/  ISETP.LT.U32.OR.EX P0, PT, R29, R37, !P0, P2 ;  /* 0x000000251d00720c */ /* 0x000fe20004701520 */
[----:B------:R-:W-:Y:S01]  /*7e420*/  IMAD.WIDE.U32.X R20, R58, R58, R20, P5 ;  /* 0x0000003a3a147225 */ /* 0x000fe200028e0414 */
        /* <DEDUP_REMOVED lines=52> */
[----:B------:R-:W-:Y:S02]  /*7e770*/  ISETP.GE.U32.AND.EX P2, PT, R34, R29, PT, P2 ;  /* 0x0000001d2200720c */ /* 0x000fe40003f46120 */
[----:B------:R-:W-:Y:S01]  /*7e780*/  ISETP.GE.U32.AND P3, PT, R32, R41, PT ;  /* 0x000000292000720c */ /* 0x000fe20003f66070 */
        /* <DEDUP_REMOVED lines=15> */
[----:B------:R-:W-:Y:S01]  /*7e880*/  IADD3.X R22, PT, PT, RZ, RZ, R21, P4, P1 ;  /* 0x000000ffff167210 */ /* 0x000fe200027e2415 */
[----:B------:R-:W-:Y:S01]  /*7e890*/  IMAD.WIDE.U32 R20, R28, 0x3d1, RZ ;  /* 0x000003d11c147825 */ /* 0x000fe200078e00ff */
[----:B------:R-:W-:Y:S02]  /*7e8a0*/  ISETP.GE.U32.AND P0, PT, R30, R10, PT ;  /* 0x0000000a1e00720c */ /* 0x000fe40003f06070 */
[----:B------:R-:W-:Y:S01]  /*7e8b0*/  IADD3 R34, P4, PT, R37, R34, RZ ;  /* 0x0000002225227210 */ /* 0x000fe20007f9e0ff */
[C---:B------:R-:W-:Y:S01]  /*7e8c0*/  IMAD.X R45, R29.reuse, 0x1, R45, P2 ;  /* 0x000000011d2d7824 */ /* 0x040fe200010e062d */
[----:B------:R-:W-:Y:S01]  /*7e8d0*/  ISETP.GE.U32.AND.EX P0, PT, R29, R11, PT, P0 ;  /* 0x0000000b1d00720c */ /* 0x000fe20003f06100 */
[----:B------:R-:W-:Y:S01]  /*7e8e0*/  IMAD.WIDE.U32 R10, R22, 0x3d1, RZ ;  /* 0x000003d1160a7825 */ /* 0x000fe200078e00ff */
[----:B------:R-:W-:-:S02]  /*7e8f0*/  ISETP.LT.U32.AND P3, PT, R37, R30, PT ;  /* 0x0000001e2500720c */ /* 0x000fc40003f61070 */
[----:B------:R-:W-:Y:S01]  /*7e900*/  ISETP.GE.U32.AND P1, PT, R34, R37, PT ;  /* 0x000000252200720c */ /* 0x000fe20003f26070 */
        /* <DEDUP_REMOVED lines=84> */
.L_x_509:
[----:B------:R-:W-:Y:S05]  /*7ee50*/  BSYNC.RECONVERGENT B0 ;  /* 0x0000000000007941 */ /* 0x000fea0003800200 */
.L_x_508:
        /* <DEDUP_REMOVED lines=56> */
.L_x_511:
        /* <DEDUP_REMOVED lines=25> */
[----:B------:R-:W-:Y:S01]  /*7f370*/  SEL R29, RZ, 0xffffffff, !P2 ;  /* 0xffffffffff1d7807 */ /* 0x000fe20005000000 */
[----:B------:R-:W-:Y:S01]  /*7f380*/  IMAD.X R10, RZ, RZ, R58, P3 ;  /* 0x000000ffff0a7224 */ /* 0x000fe200018e063a */
[----:B------:R-:W-:Y:S02]  /*7f390*/  ISETP.GE.U32.AND P3, PT, R34, R11, PT ;  /* 0x0000000b2200720c */ /* 0x000fe40003f66070 */
[----:B------:R-:W-:-:S02]  /*7f3a0*/  IADD3.X R59, PT, PT, R12, 0x1, RZ, P1, !PT ;  /* 0x000000010c3b7810 */ /* 0x000fc40000ffe4ff */
[----:B------:R-:W-:-:S04]  /*7f3b0*/  ISETP.GE.U32.AND.EX P3, PT, R10, RZ, PT, P3 ;  /* 0x000000ff0a00720c */ /* 0x000fc80003f66130 */
[----:B------:R-:W-:-:S04]  /*7f3c0*/  ISETP.NE.OR.EX P3, PT, R58, -0x1, !P3, P4 ;  /* 0xffffffff3a00780c */ /* 0x000fc80005f65740 */
[----:B------:R-:W-:-:S04]  /*7f3d0*/  SEL R11, RZ, 0xffffffff, !P3 ;  /* 0xffffffffff0b7807 */ /* 0x000fc80005800000 */
[----:B------:R-:W-:-:S04]  /*7f3e0*/  IADD3 R13, P3, PT, R11, R13, RZ ;  /* 0x0000000d0b0d7210 */ /* 0x000fc80007f7e0ff */
[----:B------:R-:W-:Y:S01]  /*7f3f0*/  ISETP.NE.U32.AND P0, PT, R13, RZ, PT ;  /* 0x000000ff0d00720c */ /* 0x000fe20003f05070 */
[----:B------:R-:W-:Y:S01]  /*7f400*/  IMAD.X R22, R11, 0x1, R22, P3 ;  /* 0x000000010b167824 */ /* 0x000fe200018e0616 */
[----:B------:R-:W-:Y:S02]  /*7f410*/  IADD3 R11, P2, PT, R30, R32, RZ ;  /* 0x000000201e0b7210 */ /* 0x000fe40007f5e0ff */
[C---:B------:R-:W-:Y:S02]  /*7f420*/  IADD3 R14, P3, PT, R29.reuse, R34, RZ ;  /* 0x000000221d0e7210 */ /* 0x040fe40007f7e0ff */
[----:B------:R-:W-:Y:S01]  /*7f430*/  ISETP.NE.AND.EX P0, PT, R22, RZ, PT, P0 ;  /* 0x000000ff1600720c */ /* 0x000fe20003f05300 */
[----:B------:R-:W-:Y:S02]  /*7f440*/  IMAD.X R23, R30, 0x1, R23, P2 ;  /* 0x000000011e177824 */ /* 0x000fe400010e0617 */
[----:B------:R-:W-:Y:S02]  /*7f450*/  IMAD.X R58, R29, 0x1, R10, P3 ;  /* 0x000000011d3a7824 */ /* 0x000fe400018e060a */
[----:B------:R-:W-:-:S02]  /*7f460*/  IMAD.MOV.U32 R10, RZ, RZ, R11 ;  /* 0x000000ffff0a7224 */ /* 0x000fc400078e000b */
        /* <DEDUP_REMOVED lines=13> */
.L_x_514:
[----:B------:R-:W-:Y:S05]  /*7f540*/  BSYNC.RELIABLE B0 ;  /* 0x0000000000007941 */ /* 0x000fea0003800100 */
.L_x_513:
        /* <DEDUP_REMOVED lines=52> */
.L_x_516:
[----:B------:R-:W-:Y:S05]  /*7f890*/  BSYNC.RELIABLE B0 ;  /* 0x0000000000007941 */ /* 0x000fea0003800100 */
.L_x_515:
        /* <DEDUP_REMOVED lines=17> */
[----:B------:R-:W-:Y:S02]  /*7f9b0*/  SEL R13, RZ, 0xffffffff, !P1 ;  /* 0xffffffffff0d7807 */ /* 0x000fe40004800000 */
[----:B------:R-:W-:Y:S02]  /*7f9c0*/  ISETP.GE.U32.AND.EX P2, PT, R28, RZ, PT, P2 ;  /* 0x000000ff1c00720c */ /* 0x000fe40003f46120 */
[----:B------:R-:W-:-:S02]  /*7f9d0*/  IADD3 R10, P1, PT, R13, R22, RZ ;  /* 0x000000160d0a7210 */ /* 0x000fc40007f3e0ff */
[----:B------:R-:W-:Y:S02]  /*7f9e0*/  ISETP.NE.OR.EX P2, PT, R11, -0x1, !P2, P3 ;  /* 0xffffffff0b00780c */ /* 0x000fe40005745730 */
[----:B------:R-:W-:Y:S01]  /*7f9f0*/  IADD3 R53, P0, PT, R52, R21, RZ ;  /* 0x0000001534357210 */ /* 0x000fe20007f1e0ff */
[----:B------:R-:W-:Y:S01]  /*7fa00*/  IMAD.X R13, R13, 0x1, R28, P1 ;  /* 0x000000010d0d7824 */ /* 0x000fe200008e061c */
[----:B------:R-:W-:-:S03]  /*7fa10*/  SEL R11, RZ, 0xffffffff, !P2 ;  /* 0xffffffffff0b7807 */ /* 0x000fc60005000000 */
[----:B------:R-:W-:Y:S01]  /*7fa20*/  IMAD.X R52, R52, 0x1, R23, P0 ;  /* 0x0000000134347824 */ /* 0x000fe200000e0617 */
[----:B------:R-:W-:-:S04]  /*7fa30*/  IADD3 R14, P2, P3, R14, 0x1, R11 ;  /* 0x000000010e0e7810 */ /* 0x000fc80007b5e00b */
[----:B------:R-:W-:Y:S01]  /*7fa40*/  IADD3.X R58, PT, PT, R58, RZ, R11, P2, P3 ;  /* 0x000000ff3a3a7210 */ /* 0x000fe200017e640b */
[----:B------:R-:W-:-:S08]  /*7fa50*/  IMAD.MOV.U32 R11, RZ, RZ, R13 ;  /* 0x000000ffff0b7224 */ /* 0x000fd000078e000d */
.L_x_512:
[----:B------:R-:W-:Y:S05]  /*7fa60*/  BSYNC.RECONVERGENT B1 ;  /* 0x0000000000017941 */ /* 0x000fea0003800200 */
.L_x_510:
        /* <DEDUP_REMOVED lines=34> */
[-C--:B------:R-:W-:Y:S02]  /*7fc90*/  IMAD R40, R17, R60.reuse, RZ ;  /* 0x0000003c11287224 */ /* 0x080fe400078e02ff */
        /* <DEDUP_REMOVED lines=15> */
[----:B------:R-:W-:Y:S01]  /*7fd90*/  IMAD R23, R27, R53, RZ ;  /* 0x000000351b177224 */ /* 0x000fe200078e02ff */
[----:B------:R-:W-:Y:S01]  /*7fda0*/  SEL R41, RZ, 0x1, P0 ;  /* 0x00000001ff297807 */ /* 0x000fe20000000000 */
[----:B------:R-:W-:Y:S01]  /*7fdb0*/  IMAD.WIDE.U32 R38, R53, R26, RZ ;  /* 0x0000001a35267225 */ /* 0x000fe200078e00ff */
[----:B------:R-:W-:-:S03]  /*7fdc0*/  ISETP.GE.U32.AND P0, PT, R32, R22, PT ;  /* 0x000000162000720c */ /* 0x000fc60003f06070 */
[----:B------:R-:W-:Y:S01]  /*7fdd0*/  IMAD R38, R26, R52, R23 ;  /* 0x000000341a267224 */ /* 0x000fe200078e0217 */
[----:B------:R-:W-:Y:S01]  /*7fde0*/  ISETP.GE.U32.AND.EX P0, PT, R33, R40, PT, P0 ;  /* 0x000000282100720c */ /* 0x000fe20003f06100 */
[----:B------:R-:W-:-:S04]  /*7fdf0*/  IMAD.WIDE.U32 R34, P3, R27, R53, R34 ;  /* 0x000000351b227225 */ /* 0x000fc80007860022 */
[----:B------:R-:W-:Y:S01]  /*7fe00*/  IMAD.WIDE.U32.X R28, R25, R52, R28, P2 ;  /* 0x00000034191c7225 */ /* 0x000fe200010e041c */
[----:B------:R-:W-:-:S03]  /*7fe10*/  IADD3 RZ, P6, PT, R39, R34, RZ ;  /* 0x0000002227ff7210 */ /* 0x000fc60007fde0ff */
[----:B------:R-:W-:-:S04]  /*7fe20*/  IMAD.WIDE.U32 R36, R26, R53, R32 ;  /* 0x000000351a247225 */ /* 0x000fc800078e0020 */
[----:B------:R-:W-:Y:S01]  /*7fe30*/  IMAD.X R23, RZ, RZ, RZ, P3 ;  /* 0x000000ffff177224 */ /* 0x000fe200018e06ff */
[C---:B------:R-:W-:Y:S01]  /*7fe40*/  IADD3 R28, P3, P4, R36.reuse, R28, R41 ;  /* 0x0000001c241c7210 */ /* 0x040fe20007c7e029 */
[----:B------:R-:W-:Y:S02]  /*7fe50*/  IMAD.IADD R38, R37, 0x1, R38 ;  /* 0x0000000125267824 */ /* 0x000fe400078e0226 */
[----:B------:R-:W-:Y:S01]  /*7fe60*/  IMAD.X R31, RZ, RZ, RZ, P1 ;  /* 0x000000ffff1f7224 */ /* 0x000fe200008e06ff */
[----:B------:R-:W-:Y:S01]  /*7fe70*/  ISETP.GE.U32.AND P1, PT, R36, R32, PT ;  /* 0x000000202400720c */ /* 0x000fe20003f26070 */
[----:B------:R-:W-:Y:S01]  /*7fe80*/  IMAD.WIDE.U32 R42, R59, R18, RZ ;  /* 0x000000123b2a7225 */ /* 0x000fe200078e00ff */
[----:B------:R-:W-:Y:S02]  /*7fe90*/  ISETP.GE.U32.AND P2, PT, R28, R36, PT ;  /* 0x000000241c00720c */ /* 0x000fe40003f46070 */
[C---:B------:R-:W-:Y:S01]  /*7fea0*/  IADD3.X R29, PT, PT, R38.reuse, R29, RZ, P3, P4 ;  /* 0x0000001d261d7210 */ /* 0x040fe20001fe84ff */
[----:B------:R-:W-:Y:S01]  /*7feb0*/  IMAD.MOV.U32 R22, RZ, RZ, R35 ;  /* 0x000000ffff167224 */ /* 0x000fe200078e0023 */
[----:B------:R-:W-:Y:S01]  /*7fec0*/  ISETP.GE.U32.AND.EX P1, PT, R38, R33, PT, P1 ;  /* 0x000000212600720c */ /* 0x000fe20003f26110 */
[----:B------:R-:W-:Y:S01]  /*7fed0*/  IMAD.WIDE.U32 R34, R60, R18, RZ ;  /* 0x000000123c227225 */ /* 0x000fe200078e00ff */
[----:B------:R-:W-:-:S02]  /*7fee0*/  ISETP.GE.U32.AND.EX P2, PT, R29, R38, PT, P2 ;  /* 0x000000261d00720c */ /* 0x000fc40003f46120 */
[----:B------:R-:W-:Y:S01]  /*7fef0*/  SEL R54, RZ, 0x1, P1 ;  /* 0x00000001ff367807 */ /* 0x000fe20000800000 */
[----:B------:R-:W-:-:S04]  /*7ff00*/  IMAD.WIDE.U32 R42, P3, R19, R60, R42 ;  /* 0x0000003c132a7225 */ /* 0x000fc8000786002a */
[----:B------:R-:W-:Y:S01]  /*7ff10*/  IMAD.MOV.U32 R30, RZ, RZ, R13 ;  /* 0x000000ffff1e7224 */ /* 0x000fe200078e000d */
[----:B------:R-:W-:Y:S01]  /*7ff20*/  IADD3 RZ, P1, PT, R35, R42, RZ ;  /* 0x0000002a23ff7210 */ /* 0x000fe20007f3e0ff */
[----:B------:R-:W-:Y:S01]  /*7ff30*/  IMAD R55, R19, R60, RZ ;  /* 0x0000003c13377224 */ /* 0x000fe200078e02ff */
[----:B------:R-:W-:Y:S01]  /*7ff40*/  SEL R13, RZ, 0x1, P0 ;  /* 0x00000001ff0d7807 */ /* 0x000fe20000000000 */
[----:B------:R-:W-:Y:S01]  /*7ff50*/  IMAD.WIDE.U32 R32, R53, R16, RZ ;  /* 0x0000001035207225 */ /* 0x000fe200078e00ff */
[----:B------:R-:W-:-:S03]  /*7ff60*/  SEL R32, RZ, 0x1, P2 ;  /* 0x00000001ff207807 */ /* 0x000fc60001000000 */
[----:B------:R-:W-:-:S04]  /*7ff70*/  IMAD.WIDE.U32.X R22, R27, R52, R22, P6 ;  /* 0x000000341b167225 */ /* 0x000fc800030e0416 */
[----:B------:R-:W-:Y:S01]  /*7ff80*/  IMAD.WIDE.U32 R44, R52, R16, RZ ;  /* 0x00000010342c7225 */ /* 0x000fe200078e00ff */
[----:B------:R-:W-:-:S03]  /*7ff90*/  IADD3 R54, P0, P2, R32, R22, R54 ;  /* 0x0000001620367210 */ /* 0x000fc60007a1e036 */
[----:B------:R-:W-:-:S04]  /*7ffa0*/  IMAD.WIDE.U32 R40, R18, R60, RZ ;  /* 0x0000003c12287225 */ /* 0x000fc800078e00ff */
[-C--:B------:R-:W-:Y:S02]  /*7ffb0*/  IMAD R55, R18, R59.reuse, R55 ;  /* 0x0000003b12377224 */ /* 0x080fe400078e0237 */
[----:B------:R-:W-:-:S04]  /*7ffc0*/  IMAD.WIDE.U32.X R30, R17, R59, R30, P5 ;  /* 0x0000003b111e7225 */ /* 0x000fc800028e041e */
[----:B------:R-:W-:Y:S01]  /*7ffd0*/  IMAD.WIDE.U32 R34, R11, R26, RZ ;  /* 0x0000001a0b227225 */ /* 0x000fe200078e00ff */
[----:B------:R-:W-:Y:S02]  /*7ffe0*/  IADD3 R30, P5, P6, R40, R30, R13 ;  /* 0x0000001e281e7210 */ /* 0x000fe40007ebe00d */
[----:B------:R-:W-:Y:S01]  /*7fff0*/  IADD3.X R13, PT, PT, RZ, R23, RZ, P0, P2 ;  /* 0x00000017ff0d7210 */ /* 0x000fe200007e44ff */
[----:B------:R-:W-:Y:S02]  /*80000*/  IMAD.IADD R55, R41, 0x1, R55 ;  /* 0x0000000129377824 */ /* 0x000fe400078e0237 */
[----:B------:R-:W-:-:S03]  /*80010*/  IMAD.WIDE.U32 R44, P4, R17, R53, R44 ;  /* 0x00000035112c7225 */ /* 0x000fc6000788002c */
[----:B------:R-:W-:Y:S01]  /*80020*/  IADD3.X R31, PT, PT, R55, R31, RZ, P5, P6 ;  /* 0x0000001f371f7210 */ /* 0x000fe20002fec4ff */
[----:B------:R-:W-:Y:S01]  /*80030*/  IMAD.WIDE.U32 R48, R52, R18, RZ ;  /* 0x0000001234307225 */ /* 0x000fe200078e00ff */
[----:B------:R-:W-:-:S03]  /*80040*/  IADD3 RZ, P5, PT, R33, R44, RZ ;  /* 0x0000002c21ff7210 */ /* 0x000fc60007fbe0ff */
[----:B------:R-:W-:-:S04]  /*80050*/  IMAD.WIDE.U32 R38, R11, R24, RZ ;  /* 0x000000180b267225 */ /* 0x000fc800078e00ff */
[----:B------:R-:W-:-:S04]  /*80060*/  IMAD.WIDE.U32 R34, P2, R27, R10, R34 ;  /* 0x0000000a1b227225 */ /* 0x000fc80007840022 */
[----:B------:R-:W-:Y:S02]  /*80070*/  IMAD.MOV.U32 R22, RZ, RZ, R43 ;  /* 0x000000ffff167224 */ /* 0x000fe400078e002b */
[----:B------:R-:W-:-:S04]  /*80080*/  IMAD.WIDE.U32 R32, R53, R18, RZ ;  /* 0x0000001235207225 */ /* 0x000fc800078e00ff */
[----:B------:R-:W-:-:S04]  /*80090*/  IMAD.WIDE.U32 R46, R10, R24, RZ ;  /* 0x000000180a2e7225 */ /* 0x000fc800078e00ff */
[----:B------:R-:W-:-:S04]  /*800a0*/  IMAD.WIDE.U32 R48, P6, R19, R53, R48 ;  /* 0x0000003513307225 */ /* 0x000fc800078c0030 */
[----:B------:R-:W-:-:S04]  /*800b0*/  IMAD.WIDE.U32 R38, P0, R25, R10, R38 ;  /* 0x0000000a19267225 */ /* 0x000fc80007800026 */
        /* <DEDUP_REMOVED lines=12> */
[----:B------:R-:W-:-:S02]  /*80180*/  IMAD.MOV.U32 R42, RZ, RZ, R35 ;  /* 0x000000ffff2a7224 */ /* 0x000fc400078e0023 */
[----:B------:R-:W-:-:S04]  /*80190*/  IMAD.WIDE.U32 R44, R16, R53, R30 ;  /* 0x00000035102c7225 */ /* 0x000fc800078e001e */
[----:B------:R-:W-:Y:S01]  /*801a0*/  IMAD.MOV.U32 R40, RZ, RZ, R39 ;  /* 0x000000ffff287224 */ /* 0x000fe200078e0027 */
[----:B------:R-:W-:Y:S01]  /*801b0*/  SEL R39, RZ, 0x1, P2 ;  /* 0x00000001ff277807 */ /* 0x000fe20001000000 */
[----:B------:R-:W-:Y:S01]  /*801c0*/  IMAD.WIDE.U32.X R34, R19, R59, R22, P1 ;  /* 0x0000003b13227225 */ /* 0x000fe200008e0416 */
[----:B------:R-:W-:-:S03]  /*801d0*/  IADD3 R46, P1, PT, R54, R44, RZ ;  /* 0x0000002c362e7210 */ /* 0x000fc60007f3e0ff */
[----:B------:R-:W-:Y:S01]  /*801e0*/  IMAD R22, R16, R52, R38 ;  /* 0x0000003410167224 */ /* 0x000fe200078e0226 */
[----:B------:R-:W-:Y:S01]  /*801f0*/  IADD3 R38, P2, PT, R39, R34, RZ ;  /* 0x0000002227267210 */ /* 0x000fe20007f5e0ff */
[----:B------:R-:W-:Y:S01]  /*80200*/  IMAD.X R41, RZ, RZ, RZ, P0 ;  /* 0x000000ffff297224 */ /* 0x000fe200000e06ff */
[----:B------:R-:W-:Y:S01]  /*80210*/  ISETP.GE.U32.AND P0, PT, R44, R30, PT ;  /* 0x0000001e2c00720c */ /* 0x000fe20003f06070 */
[----:B------:R-:W-:Y:S02]  /*80220*/  IMAD.IADD R34, R45, 0x1, R22 ;  /* 0x000000012d227824 */ /* 0x000fe400078e0216 */
[-C--:B------:R-:W-:Y:S02]  /*80230*/  IMAD R30, R25, R10.reuse, RZ ;  /* 0x0000000a191e7224 */ /* 0x080fe400078e02ff */
[C---:B------:R-:W-:Y:S01]  /*80240*/  IMAD.X R47, R34.reuse, 0x1, R13, P1 ;  /* 0x00000001222f7824 */ /* 0x040fe200008e060d */
[----:B------:R-:W-:Y:S01]  /*80250*/  ISETP.GE.U32.AND.EX P0, PT, R34, R31, PT, P0 ;  /* 0x0000001f2200720c */ /* 0x000fe20003f06100 */
[----:B------:R-:W-:-:S04]  /*80260*/  IMAD.WIDE.U32 R22, R24, R10, R28 ;  /* 0x0000000a18167225 */ /* 0x000fc800078e001c */
[----:B------:R-:W-:Y:S01]  /*80270*/  IMAD.X R39, RZ, RZ, R35, P2 ;  /* 0x000000ffff277224 */ /* 0x000fe200010e0623 */
[----:B------:R-:W-:Y:S01]  /*80280*/  ISETP.GE.U32.AND P2, PT, R46, R44, PT ;  /* 0x0000002c2e00720c */ /* 0x000fe20003f46070 */
[----:B------:R-:W-:Y:S01]  /*80290*/  IMAD R13, R24, R11, R30 ;  /* 0x0000000b180d7224 */ /* 0x000fe200078e021e */
[----:B------:R-:W-:Y:S01]  /*802a0*/  ISETP.GE.U32.AND P1, PT, R22, R28, PT ;  /* 0x0000001c1600720c */ /* 0x000fe20003f26070 */
[----:B------:R-:W-:Y:S01]  /*802b0*/  IMAD.WIDE.U32.X R32, R17, R52, R32, P5 ;  /* 0x0000003411207225 */ /* 0x000fe200028e0420 */
[----:B------:R-:W-:Y:S02]  /*802c0*/  ISETP.GE.U32.AND.EX P2, PT, R47, R34, PT, P2 ;  /* 0x000000222f00720c */ /* 0x000fe40003f46120 */
[----:B------:R-:W-:Y:S01]  /*802d0*/  SEL R28, RZ, 0x1, P0 ;  /* 0x00000001ff1c7807 */ /* 0x000fe20000000000 */
        /* <DEDUP_REMOVED lines=9> */
[----:B------:R-:W-:Y:S01]  /*80370*/  SEL R38, RZ, 0x1, P1 ;  /* 0x00000001ff267807 */ /* 0x000fe20000800000 */
[----:B------:R-:W-:Y:S01]  /*80380*/  IMAD.WIDE.U32 R28, R26, R10, R46 ;  /* 0x0000000a1a1c7225 */ /* 0x000fe200078e002e */
[----:B------:R-:W-:-:S03]  /*80390*/  IADD3.X R33, PT, PT, RZ, R33, RZ, P0, P5 ;  /* 0x00000021ff217210 */ /* 0x000fc600007ea4ff */
[----:B------:R-:W-:Y:S01]  /*803a0*/  IMAD.WIDE.U32.X R40, R25, R11, R40, P6 ;  /* 0x0000000b19287225 */ /* 0x000fe200030e0428 */
[----:B------:R-:W-:Y:S02]  /*803b0*/  IADD3 R32, P6, PT, R32, R30, RZ ;  /* 0x0000001e20207210 */ /* 0x000fe40007fde0ff */
[----:B------:R-:W-:Y:S01]  /*803c0*/  ISETP.GE.U32.AND P5, PT, R28, R46, PT ;  /* 0x0000002e1c00720c */ /* 0x000fe20003fa6070 */
[----:B------:R-:W-:Y:S02]  /*803d0*/  IMAD R35, R18, R52, R35 ;  /* 0x0000003412237224 */ /* 0x000fe400078e0223 */
[----:B------:R-:W-:Y:S01]  /*803e0*/  IMAD.IADD R29, R29, 0x1, R34 ;  /* 0x000000011d1d7824 */ /* 0x000fe200078e0222 */
[----:B------:R-:W-:Y:S01]  /*803f0*/  IADD3 R34, P0, P1, R28, R40, R38 ;  /* 0x000000281c227210 */ /* 0x000fe2000791e026 */
[----:B------:R-:W-:Y:S02]  /*80400*/  IMAD.IADD R31, R31, 0x1, R35 ;  /* 0x000000011f1f7824 */ /* 0x000fe400078e0223 */
[----:B------:R-:W-:Y:S01]  /*80410*/  IMAD.MOV.U32 R36, RZ, RZ, R49 ;  /* 0x000000ffff247224 */ /* 0x000fe200078e0031 */
[----:B------:R-:W-:Y:S01]  /*80420*/  IADD3.X R35, PT, PT, R29, R41, RZ, P0, P1 ;  /* 0x000000291d237210 */ /* 0x000fe200007e24ff */
[----:B------:R-:W-:Y:S01]  /*80430*/  IMAD.X R33, R31, 0x1, R33, P6 ;  /* 0x000000011f217824 */ /* 0x000fe200030e0621 */
[----:B------:R-:W-:Y:S01]  /*80440*/  ISETP.GE.U32.AND P0, PT, R34, R28, PT ;  /* 0x0000001c2200720c */ /* 0x000fe20003f06070 */
[----:B------:R-:W-:Y:S01]  /*80450*/  IMAD.WIDE.U32.X R42, R27, R11, R42, P4 ;  /* 0x0000000b1b2a7225 */ /* 0x000fe200020e042a */
[----:B------:R-:W-:-:S02]  /*80460*/  ISETP.GE.U32.AND P1, PT, R32, R30, PT ;  /* 0x0000001e2000720c */ /* 0x000fc40003f26070 */
[----:B------:R-:W-:Y:S01]  /*80470*/  ISETP.GE.U32.AND.EX P2, PT, R31, R39, PT, P2 ;  /* 0x000000271f00720c */ /* 0x000fe20003f46120 */
[----:B------:R-:W-:Y:S01]  /*80480*/  IMAD.WIDE.U32 R38, R11, R16, RZ ;  /* 0x000000100b267225 */ /* 0x000fe200078e00ff */
[----:B------:R-:W-:Y:S02]  /*80490*/  ISETP.GE.U32.AND.EX P5, PT, R29, R47, PT, P5 ;  /* 0x0000002f1d00720c */ /* 0x000fe40003fa6150 */
[----:B------:R-:W-:Y:S01]  /*804a0*/  ISETP.GE.U32.AND.EX P0, PT, R35, R29, PT, P0 ;  /* 0x0000001d2300720c */ /* 0x000fe20003f06100 */
[----:B------:R-:W-:Y:S01]  /*804b0*/  IMAD.WIDE.U32.X R36, R19, R52, R36, P3 ;  /* 0x0000003413247225 */ /* 0x000fe200018e0424 */
[----:B------:R-:W-:Y:S02]  /*804c0*/  ISETP.GE.U32.AND.EX P1, PT, R33, R31, PT, P1 ;  /* 0x0000001f2100720c */ /* 0x000fe40003f26110 */
[----:B------:R-:W-:Y:S01]  /*804d0*/  SEL R62, RZ, 0x1, P5 ;  /* 0x00000001ff3e7807 */ /* 0x000fe20002800000 */
[----:B------:R-:W-:Y:S01]  /*804e0*/  IMAD.WIDE.U32 R44, R10, R16, RZ ;  /* 0x000000100a2c7225 */ /* 0x000fe200078e00ff */
[----:B------:R-:W-:-:S02]  /*804f0*/  SEL R30, RZ, 0x1, P0 ;  /* 0x00000001ff1e7807 */ /* 0x000fc40000000000 */
[----:B------:R-:W-:Y:S01]  /*80500*/  SEL R28, RZ, 0x1, P2 ;  /* 0x00000001ff1c7807 */ /* 0x000fe20001000000 */
[----:B------:R-:W-:Y:S01]  /*80510*/  IMAD.WIDE.U32 R38, P3, R17, R10, R38 ;  /* 0x0000000a11267225 */ /* 0x000fe20007860026 */
[----:B------:R-:W-:Y:S02]  /*80520*/  SEL R29, RZ, 0x1, P1 ;  /* 0x00000001ff1d7807 */ /* 0x000fe40000800000 */
[----:B------:R-:W-:Y:S01]  /*80530*/  IADD3 R62, P4, P6, R30, R42, R62 ;  /* 0x0000002a1e3e7210 */ /* 0x000fe20007e9e03e */
[----:B------:R-:W-:Y:S01]  /*80540*/  IMAD.WIDE.U32 R30, R11, R18, RZ ;  /* 0x000000120b1e7225 */ /* 0x000fe200078e00ff */
[----:B------:R-:W-:Y:S02]  /*80550*/  IADD3 R36, P0, P1, R29, R36, R28 ;  /* 0x000000241d247210 */ /* 0x000fe4000791e01c */
[----:B------:R-:W-:Y:S01]  /*80560*/  IADD3.X R61, PT, PT, RZ, R43, RZ, P4, P6 ;  /* 0x0000002bff3d7210 */ /* 0x000fe200027ec4ff */
[----:B------:R-:W-:Y:S01]  /*80570*/  IMAD.WIDE.U32 R28, R58, R24, RZ ;  /* 0x000000183a1c7225 */ /* 0x000fe200078e00ff */
[----:B------:R-:W-:-:S02]  /*80580*/  IADD3.X R37, PT, PT, RZ, R37, RZ, P0, P1 ;  /* 0x00000025ff257210 */ /* 0x000fc400007e24ff */
[----:B------:R-:W-:Y:S01]  /*80590*/  IADD3 RZ, P1, PT, R45, R38, RZ ;  /* 0x000000262dff7210 */ /* 0x000fe20007f3e0ff */
        /* <DEDUP_REMOVED lines=14> */
[----:B------:R-:W-:-:S04]  /*80680*/  IMAD.WIDE.U32 R42, R14, R18, RZ ;  /* 0x000000120e2a7225 */ /* 0x000fc800078e00ff */
[----:B------:R-:W-:Y:S02]  /*80690*/  IMAD.X R51, RZ, RZ, RZ, P2 ;  /* 0x000000ffff337224 */ /* 0x000fe400010e06ff */
[----:B------:R-:W-:-:S04]  /*806a0*/  IMAD.WIDE.U32 R52, P2, R19, R14, R52 ;  /* 0x0000000e13347225 */ /* 0x000fc80007840034 */
[----:B------:R-:W-:Y:S01]  /*806b0*/  IMAD.X R55, RZ, RZ, RZ, P5 ;  /* 0x000000ffff377224 */ /* 0x000fe200028e06ff */
[----:B------:R-:W-:Y:S01]  /*806c0*/  IADD3 RZ, P5, PT, R57, R44, RZ ;  /* 0x0000002c39ff7210 */ /* 0x000fe20007fbe0ff */
[----:B------:R-:W-:Y:S02]  /*806d0*/  IMAD R42, R17, R10, RZ ;  /* 0x0000000a112a7224 */ /* 0x000fe400078e02ff */
[----:B------:R-:W-:Y:S01]  /*806e0*/  IMAD.X R57, RZ, RZ, RZ, P4 ;  /* 0x000000ffff397224 */ /* 0x000fe200020e06ff */
[----:B------:R-:W-:Y:S01]  /*806f0*/  IADD3 RZ, P4, PT, R41, R48, RZ ;  /* 0x0000003029ff7210 */ /* 0x000fe20007f9e0ff */
[----:B------:R-:W-:Y:S01]  /*80700*/  IMAD.X R41, RZ, RZ, RZ, P3 ;  /* 0x000000ffff297224 */ /* 0x000fe200018e06ff */
[----:B------:R-:W-:Y:S01]  /*80710*/  IADD3 RZ, P3, PT, R43, R52, RZ ;  /* 0x000000342bff7210 */ /* 0x000fe20007f7e0ff */
[----:B------:R-:W-:Y:S02]  /*80720*/  IMAD.MOV.U32 R46, RZ, RZ, R39 ;  /* 0x000000ffff2e7224 */ /* 0x000fe400078e0027 */
[----:B------:R-:W-:-:S02]  /*80730*/  IMAD R42, R16, R11, R42 ;  /* 0x0000000b102a7224 */ /* 0x000fc400078e022a */
[----:B------:R-:W-:-:S04]  /*80740*/  IMAD.WIDE.U32 R38, R16, R10, R32 ;  /* 0x0000000a10267225 */ /* 0x000fc800078e0020 */
[-C--:B------:R-:W-:Y:S02]  /*80750*/  IMAD R43, R25, R14.reuse, RZ ;  /* 0x0000000e192b7224 */ /* 0x080fe400078e02ff */
[----:B------:R-:W-:Y:S02]  /*80760*/  IMAD.MOV.U32 R50, RZ, RZ, R31 ;  /* 0x000000ffff327224 */ /* 0x000fe400078e001f */
[----:B------:R-:W-:-:S04]  /*80770*/  IMAD.WIDE.U32 R30, R24, R14, R34 ;  /* 0x0000000e181e7225 */ /* 0x000fc800078e0022 */
[----:B------:R-:W-:-:S04]  /*80780*/  IMAD.WIDE.U32.X R46, R17, R11, R46, P1 ;  /* 0x0000000b112e7225 */ /* 0x000fc800008e042e */
[----:B------:R-:W-:Y:S01]  /*80790*/  IMAD.IADD R39, R39, 0x1, R42 ;  /* 0x0000000127277824 */ /* 0x000fe200078e022a */
[----:B------:R-:W-:Y:S01]  /*807a0*/  IADD3 R42, P1, PT, R62, R38, RZ ;  /* 0x000000263e2a7210 */ /* 0x000fe20007f3e0ff */
[----:B------:R-:W-:Y:S02]  /*807b0*/  IMAD R43, R24, R58, R43 ;  /* 0x0000003a182b7224 */ /* 0x000fe400078e022b */
[----:B------:R-:W-:Y:S01]  /*807c0*/  IMAD.WIDE.U32.X R50, R19, R11, R50, P0 ;  /* 0x0000000b13327225 */ /* 0x000fe200000e0432 */
[----:B------:R-:W-:-:S03]  /*807d0*/  ISETP.GE.U32.AND P0, PT, R30, R34, PT ;  /* 0x000000221e00720c */ /* 0x000fc60003f06070 */
[----:B------:R-:W-:Y:S02]  /*807e0*/  IMAD.MOV.U32 R54, RZ, RZ, R29 ;  /* 0x000000ffff367224 */ /* 0x000fe400078e001d */
[----:B------:R-:W-:Y:S02]  /*807f0*/  IMAD.IADD R34, R31, 0x1, R43 ;  /* 0x000000011f227824 */ /* 0x000fe400078e022b */
        /* <DEDUP_REMOVED lines=8> */
[----:B------:R-:W-:Y:S01]  /*80880*/  IMAD.WIDE.U32.X R56, R27, R58, R56, P5 ;  /* 0x0000003a1b387225 */ /* 0x000fe200028e0438 */
[----:B------:R-:W-:-:S02]  /*80890*/  ISETP.GE.U32.AND.EX P1, PT, R43, R39, PT, P1 ;  /* 0x000000272b00720c */ /* 0x000fc40003f26110 */
[----:B------:R-:W-:Y:S01]  /*808a0*/  SEL R33, RZ, 0x1, P2 ;  /* 0x00000001ff217807 */ /* 0x000fe20001000000 */
[C---:B------:R-:W-:Y:S01]  /*808b0*/  IMAD R32, R26.reuse, R58, R32 ;  /* 0x0000003a1a207224 */ /* 0x040fe200078e0220 */
[----:B------:R-:W-:Y:S01]  /*808c0*/  SEL R38, RZ, 0x1, P1 ;  /* 0x00000001ff267807 */ /* 0x000fe20000800000 */
[----:B------:R-:W-:Y:S01]  /*808d0*/  IMAD.MOV.U32 R40, RZ, RZ, R49 ;  /* 0x000000ffff287224 */ /* 0x000fe200078e0031 */
[----:B------:R-:W-:Y:S01]  /*808e0*/  SEL R45, RZ, 0x1, P0 ;  /* 0x00000001ff2d7807 */ /* 0x000fe20000000000 */
[----:B------:R-:W-:Y:S02]  /*808f0*/  IMAD R44, R19, R10, RZ ;  /* 0x0000000a132c7224 */ /* 0x000fe400078e02ff */
[----:B------:R-:W-:Y:S02]  /*80900*/  IMAD.MOV.U32 R28, RZ, RZ, R53 ;  /* 0x000000ffff1c7224 */ /* 0x000fe400078e0035 */
[----:B------:R-:W-:-:S04]  /*80910*/  IMAD.WIDE.U32 R26, R26, R14, R42 ;  /* 0x0000000e1a1a7225 */ /* 0x000fc800078e002a */
[----:B------:R-:W-:Y:S01]  /*80920*/  IMAD.WIDE.U32.X R54, R25, R58, R54, P6 ;  /* 0x0000003a19367225 */ /* 0x000fe200030e0436 */
[----:B------:R-:W-:-:S03]  /*80930*/  ISETP.GE.U32.AND P2, PT, R26, R42, PT ;  /* 0x0000002a1a00720c */ /* 0x000fc60003f46070 */
[----:B------:R-:W-:Y:S02]  /*80940*/  IMAD R44, R18, R11, R44 ;  /* 0x0000000b122c7224 */ /* 0x000fe400078e022c */
[----:B------:R-:W-:Y:S02]  /*80950*/  IMAD R35, R19, R14, RZ ;  /* 0x0000000e13237224 */ /* 0x000fe400078e02ff */
[----:B------:R-:W-:-:S04]  /*80960*/  IMAD.WIDE.U32.X R40, R17, R58, R40, P4 ;  /* 0x0000003a11287225 */ /* 0x000fc800020e0428 */
[----:B------:R-:W-:Y:S01]  /*80970*/  IMAD.WIDE.U32.X R28, R19, R58, R28, P3 ;  /* 0x0000003a131c7225 */ /* 0x000fe200018e041c */
[----:B------:R-:W-:Y:S02]  /*80980*/  IADD3 R33, P3, P4, R38, R46, R33 ;  /* 0x0000002e26217210 */ /* 0x000fe40007c7e021 */
[----:B------:R-:W-:Y:S01]  /*80990*/  IADD3 R19, P5, P6, R26, R54, R45 ;  /* 0x000000361a137210 */ /* 0x000fe20007ebe02d */
[----:B------:R-:W-:Y:S01]  /*809a0*/  IMAD.IADD R32, R27, 0x1, R32 ;  /* 0x000000011b207824 */ /* 0x000fe200078e0220 */
[----:B------:R-:W-:Y:S01]  /*809b0*/  IADD3.X R46, PT, PT, RZ, R47, RZ, P3, P4 ;  /* 0x0000002fff2e7210 */ /* 0x000fe20001fe84ff */
[----:B------:R-:W-:Y:S01]  /*809c0*/  IMAD.WIDE.U32 R10, R18, R10, R36 ;  /* 0x0000000a120a7225 */ /* 0x000fe200078e0024 */
[----:B------:R-:W-:Y:S02]  /*809d0*/  ISETP.GE.U32.AND P1, PT, R19, R26, PT ;  /* 0x0000001a1300720c */ /* 0x000fe40003f26070 */
[C---:B------:R-:W-:Y:S01]  /*809e0*/  IADD3.X R54, PT, PT, R32.reuse, R55, RZ, P5, P6 ;  /* 0x0000003720367210 */ /* 0x040fe20002fec4ff */
[----:B------:R-:W-:Y:S01]  /*809f0*/  IMAD.IADD R44, R11, 0x1, R44 ;  /* 0x000000010b2c7824 */ /* 0x000fe200078e022c */
[----:B------:R-:W-:Y:S01]  /*80a00*/  IADD3 R26, P4, PT, R33, R10, RZ ;  /* 0x0000000a211a7210 */ /* 0x000fe20007f9e0ff */
[----:B------:R-:W-:Y:S01]  /*80a10*/  IMAD R39, R17, R14, RZ ;  /* 0x0000000e11277224 */ /* 0x000fe200078e02ff */
[----:B------:R-:W-:Y:S01]  /*80a20*/  ISETP.GE.U32.AND.EX P2, PT, R32, R43, PT, P2 ;  /* 0x0000002b2000720c */ /* 0x000fe20003f46120 */
[----:B------:R-:W-:Y:S01]  /*80a30*/  IMAD R35, R18, R58, R35 ;  /* 0x0000003a12237224 */ /* 0x000fe200078e0223 */
[----:B------:R-:W-:Y:S01]  /*80a40*/  ISETP.GE.U32.AND.EX P1, PT, R54, R32, PT, P1 ;  /* 0x000000203600720c */ /* 0x000fe20003f26110 */
[----:B------:R-:W-:Y:S01]  /*80a50*/  IMAD.X R27, R44, 0x1, R46, P4 ;  /* 0x000000012c1b7824 */ /* 0x000fe200020e062e */
[----:B------:R-:W-:Y:S01]  /*80a60*/  ISETP.GE.U32.AND P0, PT, R10, R36, PT ;  /* 0x000000240a00720c */ /* 0x000fe20003f06070 */
[----:B------:R-:W-:Y:S01]  /*80a70*/  IMAD.WIDE.U32 R32, R54, 0x3d1, RZ ;  /* 0x000003d136207825 */ /* 0x000fe200078e00ff */
[----:B------:R-:W-:-:S02]  /*80a80*/  ISETP.GE.U32.AND P3, PT, R26, R10, PT ;  /* 0x0000000a1a00720c */ /* 0x000fc40003f66070 */
[----:B------:R-:W-:Y:S01]  /*80a90*/  SEL R43, RZ, 0x1, P2 ;  /* 0x00000001ff2b7807 */ /* 0x000fe20001000000 */
[----:B------:R-:W-:Y:S01]  /*80aa0*/  IMAD.WIDE.U32 R10, R19, 0x3d1, RZ ;  /* 0x000003d1130a7825 */ /* 0x000fe200078e00ff */
[----:B------:R-:W-:Y:S02]  /*80ab0*/  SEL R17, RZ, 0x1, P1 ;  /* 0x00000001ff117807 */ /* 0x000fe40000800000 */
[----:B------:R-:W-:Y:S01]  /*80ac0*/  ISETP.GE.U32.AND.EX P0, PT, R44, R37, PT, P0 ;  /* 0x000000252c00720c */ /* 0x000fe20003f06100 */
[C---:B------:R-:W-:Y:S01]  /*80ad0*/  IMAD R39, R16.reuse, R58, R39 ;  /* 0x0000003a10277224 */ /* 0x040fe200078e0227 */
[----:B------:R-:W-:Y:S02]  /*80ae0*/  ISETP.GE.U32.AND.EX P1, PT, R27, R44, PT, P3 ;  /* 0x0000002c1b00720c */ /* 0x000fe40003f26130 */
[----:B------:R-:W-:Y:S01]  /*80af0*/  IADD3 R43, P2, P4, R17, R56, R43 ;  /* 0x00000038112b7210 */ /* 0x000fe20007c5e02b */
[----:B------:R-:W-:Y:S01]  /*80b00*/  IMAD.WIDE.U32 R16, R16, R14, R26 ;  /* 0x0000000e10107225 */ /* 0x000fe200078e001a */
[----:B------:R-:W-:-:S02]  /*80b10*/  IADD3 R38, P3, PT, RZ, R10, RZ ;  /* 0x0000000aff267210 */ /* 0x000fc40007f7e0ff */
[----:B------:R-:W-:Y:S01]  /*80b20*/  SEL R37, RZ, 0x1, P0 ;  /* 0x00000001ff257807 */ /* 0x000fe20000000000 */
[----:B------:R-:W-:Y:S01]  /*80b30*/  IMAD.IADD R17, R17, 0x1, R39 ;  /* 0x0000000111117824 */ /* 0x000fe200078e0227 */
[----:B------:R-:W-:Y:S01]  /*80b40*/  IADD3.X R56, PT, PT, RZ, R57, RZ, P2, P4 ;  /* 0x00000039ff387210 */ /* 0x000fe200017e84ff */
[----:B------:R-:W-:Y:S01]  /*80b50*/  IMAD.WIDE.U32 R32, P2, RZ, R19, R32 ;  /* 0x00000013ff207225 */ /* 0x000fe20007840020 */
[----:B------:R-:W-:Y:S02]  /*80b60*/  ISETP.GE.U32.AND P0, PT, R38, R10, PT ;  /* 0x0000000a2600720c */ /* 0x000fe40003f06070 */
        /* <DEDUP_REMOVED lines=8> */
[----:B------:R-:W-:Y:S01]  /*80bf0*/  IADD3 R32, P5, P6, R10, R50, R37 ;  /* 0x000000320a207210 */ /* 0x000fe20007ebe025 */
[----:B------:R-:W-:Y:S01]  /*80c00*/  IMAD.MOV.U32 R10, RZ, RZ, R33 ;  /* 0x000000ffff0a7224 */ /* 0x000fe200078e0021 */
[----:B------:R-:W-:Y:S01]  /*80c10*/  ISETP.GE.U32.AND.EX P2, PT, R17, R27, PT, P2 ;  /* 0x0000001b1100720c */ /* 0x000fe20003f46120 */
[C---:B------:R-:W-:Y:S01]  /*80c20*/  IMAD.WIDE.U32 R26, R39.reuse, 0x3d1, RZ ;  /* 0x000003d1271a7825 */ /* 0x040fe200078e00ff */
[----:B------:R-:W-:-:S02]  /*80c30*/  ISETP.GE.U32.AND.EX P1, PT, R39, R17, PT, P1 ;  /* 0x000000112700720c */ /* 0x000fc40003f26110 */
[----:B------:R-:W-:Y:S01]  /*80c40*/  IADD3.X R33, PT, PT, RZ, R51, RZ, P5, P6 ;  /* 0x00000033ff217210 */ /* 0x000fe20002fec4ff */
        /* <DEDUP_REMOVED lines=12> */
[----:B------:R-:W-:Y:S01]  /*80d10*/  IMAD.IADD R10, R19, 0x1, R35 ;  /* 0x00000001130a7824 */ /* 0x000fe200078e0223 */
        /* <DEDUP_REMOVED lines=16> */
[----:B------:R-:W-:Y:S01]  /*80e20*/  ISETP.GE.U32.AND P2, PT, R14, R54, PT ;  /* 0x000000360e00720c */ /* 0x000fe20003f46070 */
[----:B------:R-:W-:Y:S01]  /*80e30*/  IMAD.X R32, RZ, RZ, R43, P6 ;  /* 0x000000ffff207224 */ /* 0x000fe200030e062b */
[----:B------:R-:W-:Y:S01]  /*80e40*/  ISETP.GE.U32.AND.EX P3, PT, R26, R10, PT, P3 ;  /* 0x0000000a1a00720c */ /* 0x000fe20003f66130 */
[----:B------:R-:W-:Y:S01]  /*80e50*/  IMAD.WIDE.U32 R10, R35, 0x3d1, RZ ;  /* 0x000003d1230a7825 */ /* 0x000fe200078e00ff */
[----:B------:R-:W-:-:S02]  /*80e60*/  SEL R33, RZ, 0x1, P4 ;  /* 0x00000001ff217807 */ /* 0x000fc40002000000 */
[----:B------:R-:W-:Y:S01]  /*80e70*/  SEL R18, RZ, 0x1, P1 ;  /* 0x00000001ff127807 */ /* 0x000fe20000800000 */
[----:B------:R-:W-:Y:S01]  /*80e80*/  IMAD.WIDE.U32 R16, P1, RZ, R35, R16 ;  /* 0x00000023ff107225 */ /* 0x000fe20007820010 */
[----:B------:R-:W-:Y:S02]  /*80e90*/  ISETP.GE.U32.AND.EX P4, PT, R32, R43, PT, P2 ;  /* 0x0000002b2000720c */ /* 0x000fe40003f86120 */
[----:B------:R-:W-:Y:S02]  /*80ea0*/  SEL R27, RZ, 0x1, P3 ;  /* 0x00000001ff1b7807 */ /* 0x000fe40001800000 */
[----:B------:R-:W-:Y:S02]  /*80eb0*/  IADD3 R33, P2, P3, R10, R36, R33 ;  /* 0x000000240a217210 */ /* 0x000fe40007b5e021 */
        /* <DEDUP_REMOVED lines=42> */
[-C--:B------:R-:W-:Y:S01]  /*81160*/  IMAD R16, R25, R60.reuse, RZ ;  /* 0x0000003c19107224 */ /* 0x080fe200078e02ff */
[----:B------:R-:W-:Y:S01]  /*81170*/  SEL R17, RZ, 0x1, !P0 ;  /* 0x00000001ff117807 */ /* 0x000fe20004000000 */
[----:B------:R-:W-:Y:S01]  /*81180*/  IMAD.WIDE.U32 R60, R24, R60, RZ ;  /* 0x0000003c183c7225 */ /* 0x000fe200078e00ff */
[----:B------:R-:W-:Y:S02]  /*81190*/  IADD3.X R36, PT, PT, RZ, R11, RZ, P1, P2 ;  /* 0x0000000bff247210 */ /* 0x000fe40000fe44ff */
[----:B------:R-:W-:Y:S01]  /*811a0*/  IADD3 R11, P0, PT, R10, R17, RZ ;  /* 0x000000110a0b7210 */ /* 0x000fe20007f1e0ff */
[----:B------:R-:W-:Y:S02]  /*811b0*/  IMAD R59, R24, R59, R16 ;  /* 0x0000003b183b7224 */ /* 0x000fe400078e0210 */
[----:B------:R-:W-:-:S02]  /*811c0*/  IMAD.MOV.U32 R16, RZ, RZ, RZ ;  /* 0x000000ffff107224 */ /* 0x000fc400078e00ff */
        /* <DEDUP_REMOVED lines=53> */
.L_x_519:
[----:B------:R-:W-:Y:S05]  /*81520*/  BSYNC.RECONVERGENT B0 ;  /* 0x0000000000007941 */ /* 0x000fea0003800200 */
.L_x_518:
        /* <DEDUP_REMOVED lines=53> */
.L_x_521:
        /* <DEDUP_REMOVED lines=56> */
.L_x_524:
[----:B------:R-:W-:Y:S05]  /*81c00*/  BSYNC.RELIABLE B0 ;  /* 0x0000000000007941 */ /* 0x000fea0003800100 */
.L_x_523:
        /* <DEDUP_REMOVED lines=33> */
[----:B------:R-:W-:Y:S01]  /*81e20*/  IADD3 R12, P2, PT, R13, R22, RZ ;  /* 0x000000160d0c7210 */ /* 0x000fe20007f5e0ff */
[----:B------:R-:W-:Y:S01]  /*81e30*/  IMAD.MOV.U32 R11, RZ, RZ, R20 ;  /* 0x000000ffff0b7224 */ /* 0x000fe200078e0014 */
        /* <DEDUP_REMOVED lines=17> */
.L_x_526:
[----:B------:R-:W-:Y:S05]  /*81f50*/  BSYNC.RELIABLE B0 ;  /* 0x0000000000007941 */ /* 0x000fea0003800100 */
.L_x_525:
        /* <DEDUP_REMOVED lines=29> */
.L_x_522:
[----:B------:R-:W-:Y:S05]  /*82130*/  BSYNC.RECONVERGENT B1 ;  /* 0x0000000000017941 */ /* 0x000fea0003800200 */
.L_x_520:
        /* <DEDUP_REMOVED lines=78> */
[----:B------:R-:W-:Y:S01]  /*82620*/  IADD3 RZ, P1, PT, R37, R38, RZ ;  /* 0x0000002625ff7210 */ /* 0x000fe20007f3e0ff */
[----:B------:R-:W-:Y:S01]  /*82630*/  IMAD.MOV.U32 R20, RZ, RZ, R35 ;  /* 0x000000ffff147224 */ /* 0x000fe200078e0023 */
[----:B------:R-:W-:Y:S01]  /*82640*/  ISETP.GE.U32.AND.EX P2, PT, R36, R34, PT, P6 ;  /* 0x000000222400720c */ /* 0x000fe20003f46160 */
[----:B------:R-:W-:Y:S01]  /*82650*/  IMAD R37, R13, R10, RZ ;  /* 0x0000000a0d257224 */ /* 0x000fe200078e02ff */
[----:B------:R-:W-:Y:S01]  /*82660*/  IADD3 R28, P6, PT, R44, R28, RZ ;  /* 0x0000001c2c1c7210 */ /* 0x000fe20007fde0ff */
[----:B------:R-:W-:-:S04]  /*82670*/  IMAD.WIDE.U32 R34, R10, R10, R22 ;  /* 0x0000000a0a227225 */ /* 0x000fc800078e0016 */
[----:B------:R-:W-:Y:S02]  /*82680*/  IMAD.MOV.U32 R16, RZ, RZ, R25 ;  /* 0x000000ffff107224 */ /* 0x000fe400078e0019 */
[----:B------:R-:W-:-:S04]  /*82690*/  IMAD.WIDE.U32 R24, R10, R12, R30 ;  /* 0x0000000c0a187225 */ /* 0x000fc800078e001e */
[----:B------:R-:W-:Y:S01]  /*826a0*/  IMAD.IADD R38, R38, 0x1, R35 ;  /* 0x0000000126267824 */ /* 0x000fe200078e0223 */
[----:B------:R-:W-:Y:S01]  /*826b0*/  SEL R35, RZ, 0x1, P2 ;  /* 0x00000001ff237807 */ /* 0x000fe20001000000 */
[----:B------:R-:W-:Y:S01]  /*826c0*/  IMAD R37, R11, R12, R37 ;  /* 0x0000000c0b257224 */ /* 0x000fe200078e0225 */
[----:B------:R-:W-:Y:S01]  /*826d0*/  ISETP.GE.U32.AND P2, PT, R24, R30, PT ;  /* 0x0000001e1800720c */ /* 0x000fe20003f46070 */
[----:B------:R-:W-:Y:S01]  /*826e0*/  IMAD.X R29, RZ, RZ, R29, P6 ;  /* 0x000000ffff1d7224 */ /* 0x000fe200030e061d */
[----:B------:R-:W-:Y:S01]  /*826f0*/  IADD3 R30, P6, PT, R35, R34, RZ ;  /* 0x00000022231e7210 */ /* 0x000fe20007fde0ff */
[----:B------:R-:W-:Y:S01]  /*82700*/  IMAD.IADD R37, R25, 0x1, R37 ;  /* 0x0000000119257824 */ /* 0x000fe200078e0225 */
[----:B------:R-:W-:Y:S01]  /*82710*/  SHF.L.W.U32.HI R42, R42, 0x1, R24 ;  /* 0x000000012a2a7819 */ /* 0x000fe20000010e18 */
[----:B------:R-:W-:Y:S02]  /*82720*/  IMAD.MOV.U32 R26, RZ, RZ, R39 ;  /* 0x000000ffff1a7224 */ /* 0x000fe400078e0027 */
[----:B------:R-:W-:Y:S01]  /*82730*/  IMAD.WIDE.U32.X R16, R11, R13, R16, P0 ;  /* 0x0000000d0b107225 */ /* 0x000fe200000e0410 */
[----:B------:R-:W-:-:S02]  /*82740*/  ISETP.GE.U32.AND.EX P2, PT, R37, R31, PT, P2 ;  /* 0x0000001f2500720c */ /* 0x000fc40003f46120 */
[----:B------:R-:W-:Y:S01]  /*82750*/  ISETP.LT.U32.AND P0, PT, R34, R22, PT ;  /* 0x000000162200720c */ /* 0x000fe20003f01070 */
[----:B------:R-:W-:Y:S01]  /*82760*/  IMAD.WIDE.U32.X R26, R11, R11, R26, P1 ;  /* 0x0000000b0b1a7225 */ /* 0x000fe200008e041a */
[----:B------:R-:W-:Y:S02]  /*82770*/  ISETP.GE.U32.AND P1, PT, R30, R34, PT ;  /* 0x000000221e00720c */ /* 0x000fe40003f26070 */
[----:B------:R-:W-:Y:S01]  /*82780*/  SHF.L.W.U32.HI R22, R24, 0x1, R37 ;  /* 0x0000000118167819 */ /* 0x000fe20000010e25 */
[----:B------:R-:W-:Y:S02]  /*82790*/  IMAD.X R31, RZ, RZ, R38, P6 ;  /* 0x000000ffff1f7224 */ /* 0x000fe400030e0626 */
        /* <DEDUP_REMOVED lines=8> */
[----:B------:R-:W-:Y:S01]  /*82820*/  ISETP.GE.U32.AND P2, PT, R24, R28, PT ;  /* 0x0000001c1800720c */ /* 0x000fe20003f46070 */
[----:B------:R-:W-:Y:S01]  /*82830*/  IMAD.X R27, R22, 0x1, R27, P1 ;  /* 0x00000001161b7824 */ /* 0x000fe200008e061b */
[----:B------:R-:W-:Y:S01]  /*82840*/  IADD3 R26, P1, P5, R24, R16, R26 ;  /* 0x00000010181a7210 */ /* 0x000fe20007d3e01a */
[----:B------:R-:W-:Y:S01]  /*82850*/  IMAD.IADD R23, R25, 0x1, R10 ;  /* 0x0000000119177824 */ /* 0x000fe200078e020a */
[----:B------:R-:W-:Y:S01]  /*82860*/  SEL R34, RZ, 0x1, !P0 ;  /* 0x00000001ff227807 */ /* 0x000fe20004000000 */
[----:B------:R-:W-:Y:S01]  /*82870*/  IMAD.WIDE.U32 R10, R13, R12, RZ ;  /* 0x0000000c0d0a7225 */ /* 0x000fe200078e00ff */
[----:B------:R-:W-:-:S02]  /*82880*/  ISETP.GE.U32.AND P0, PT, R26, R24, PT ;  /* 0x000000181a00720c */ /* 0x000fc40003f06070 */
[----:B------:R-:W-:Y:S01]  /*82890*/  IADD3.X R38, PT, PT, R23, R17, RZ, P1, P5 ;  /* 0x0000001117267210 */ /* 0x000fe20000fea4ff */
[----:B------:R-:W-:Y:S01]  /*828a0*/  IMAD.WIDE.U32 R16, R12, R12, RZ ;  /* 0x0000000c0c107225 */ /* 0x000fe200078e00ff */
[----:B------:R-:W-:Y:S02]  /*828b0*/  IADD3 R34, P5, PT, R39, R34, RZ ;  /* 0x0000002227227210 */ /* 0x000fe40007fbe0ff */
[----:B------:R-:W-:Y:S01]  /*828c0*/  ISETP.GE.U32.AND.EX P2, PT, R23, R29, PT, P2 ;  /* 0x0000001d1700720c */ /* 0x000fe20003f46120 */
[----:B------:R-:W-:Y:S01]  /*828d0*/  IMAD.WIDE.U32 R24, R41, R14, RZ ;  /* 0x0000000e29187225 */ /* 0x000fe200078e00ff */
[----:B------:R-:W-:Y:S02]  /*828e0*/  ISETP.GE.U32.AND.EX P0, PT, R38, R23, PT, P0 ;  /* 0x000000172600720c */ /* 0x000fe40003f06100 */
[----:B------:R-:W-:Y:S01]  /*828f0*/  ISETP.GE.U32.AND P1, PT, R34, R39, PT ;  /* 0x000000272200720c */ /* 0x000fe20003f26070 */
[----:B------:R-:W-:Y:S01]  /*82900*/  IMAD.X R35, RZ, RZ, R27, P5 ;  /* 0x000000ffff237224 */ /* 0x000fe200028e061b */
[----:B------:R-:W-:Y:S01]  /*82910*/  SEL R16, RZ, 0x1, P2 ;  /* 0x00000001ff107807 */ /* 0x000fe20001000000 */
[----:B------:R-:W-:Y:S01]  /*82920*/  IMAD.WIDE.U32 R10, P5, R12, R13, R10 ;  /* 0x0000000d0c0a7225 */ /* 0x000fe200078a000a */
[----:B------:R-:W-:-:S02]  /*82930*/  ISETP.LT.U32.AND P2, PT, R39, R42, PT ;  /* 0x0000002a2700720c */ /* 0x000fc40003f41070 */
[----:B------:R-:W-:Y:S01]  /*82940*/  ISETP.GE.U32.AND.EX P1, PT, R35, R27, PT, P1 ;  /* 0x0000001b2300720c */ /* 0x000fe20003f26110 */
[----:B------:R-:W-:Y:S01]  /*82950*/  IMAD R39, R41, R12, RZ ;  /* 0x0000000c29277224 */ /* 0x000fe200078e02ff */
[----:B------:R-:W-:Y:S02]  /*82960*/  SEL R23, RZ, 0x1, P0 ;  /* 0x00000001ff177807 */ /* 0x000fe40000000000 */
[----:B------:R-:W-:Y:S01]  /*82970*/  IADD3 RZ, P0, PT, R17, R10, RZ ;  /* 0x0000000a11ff7210 */ /* 0x000fe20007f1e0ff */
[----:B------:R-:W-:Y:S01]  /*82980*/  IMAD.X R17, RZ, RZ, RZ, P4 ;  /* 0x000000ffff117224 */ /* 0x000fe200020e06ff */
[----:B------:R-:W-:Y:S01]  /*82990*/  ISETP.LT.U32.OR.EX P2, PT, R27, R22, !P1, P2 ;  /* 0x000000161b00720c */ /* 0x000fe20004f41520 */
[C---:B------:R-:W-:Y:S01]  /*829a0*/  IMAD.WIDE.U32 R24, P1, R14.reuse, R41, R24 ;  /* 0x000000290e187225 */ /* 0x040fe20007820018 */
[----:B------:R-:W-:Y:S02]  /*829b0*/  IADD3 R20, P4, P6, R23, R20, R16 ;  /* 0x0000001417147210 */ /* 0x000fe40007e9e010 */
[----:B------:R-:W-:Y:S01]  /*829c0*/  SHF.L.W.U32.HI R28, R37, 0x1, R26 ;  /* 0x00000001251c7819 */ /* 0x000fe20000010e1a */
[----:B------:R-:W-:Y:S01]  /*829d0*/  IMAD.WIDE.U32 R22, R14, R14, RZ ;  /* 0x0000000e0e167225 */ /* 0x000fe200078e00ff */
[----:B------:R-:W-:-:S02]  /*829e0*/  SHF.L.W.U32.HI R29, R26, 0x1, R38 ;  /* 0x000000011a1d7819 */ /* 0x000fc40000010e26 */
[----:B------:R-:W-:Y:S01]  /*829f0*/  SEL R37, RZ, 0x1, !P2 ;  /* 0x00000001ff257807 */ /* 0x000fe20005000000 */
[----:B------:R-:W-:Y:S01]  /*82a00*/  IMAD.X R27, RZ, RZ, RZ, P5 ;  /* 0x000000ffff1b7224 */ /* 0x000fe200028e06ff */
[----:B------:R-:W-:Y:S01]  /*82a10*/  IADD3 RZ, P5, PT, R23, R24, RZ ;  /* 0x0000001817ff7210 */ /* 0x000fe20007fbe0ff */
[----:B------:R-:W-:Y:S01]  /*82a20*/  IMAD.WIDE.U32 R22, R12, R12, R28 ;  /* 0x0000000c0c167225 */ /* 0x000fe200078e001c */
[----:B------:R-:W-:-:S03]  /*82a30*/  IADD3.X R21, PT, PT, RZ, R21, RZ, P4, P6 ;  /* 0x00000015ff157210 */ /* 0x000fc600027ec4ff */
[----:B------:R-:W-:Y:S01]  /*82a40*/  IMAD.MOV.U32 R16, RZ, RZ, R33 ;  /* 0x000000ffff107224 */ /* 0x000fe200078e0021 */
[----:B------:R-:W-:Y:S01]  /*82a50*/  IADD3 R37, P2, PT, R37, R22, RZ ;  /* 0x0000001625257210 */ /* 0x000fe20007f5e0ff */
[----:B------:R-:W-:Y:S02]  /*82a60*/  IMAD.MOV.U32 R26, RZ, RZ, R11 ;  /* 0x000000ffff1a7224 */ /* 0x000fe400078e000b */
[----:B------:R-:W-:Y:S02]  /*82a70*/  IMAD.IADD R23, R10, 0x1, R23 ;  /* 0x000000010a177824 */ /* 0x000fe400078e0217 */
[C---:B------:R-:W-:Y:S02]  /*82a80*/  IMAD R39, R13.reuse, R14, R39 ;  /* 0x0000000e0d277224 */ /* 0x040fe400078e0227 */
        /* <DEDUP_REMOVED lines=12> */
[----:B------:R-:W-:Y:S02]  /*82b50*/  ISETP.LT.U32.OR.EX P0, PT, R23, R29, !P0, P2 ;  /* 0x0000001d1700720c */ /* 0x000fe40004701520 */
[----:B------:R-:W-:Y:S01]  /*82b60*/  ISETP.GE.U32.AND.EX P1, PT, R22, R21, PT, P1 ;  /* 0x000000151600720c */ /* 0x000fe20003f26110 */
[----:B------:R-:W-:Y:S01]  /*82b70*/  IMAD.WIDE.U32.X R10, R41, R41, R10, P5 ;  /* 0x00000029290a7225 */ /* 0x000fe200028e040a */
[----:B------:R-:W-:-:S02]  /*82b80*/  SHF.L.W.U32.HI R29, R12, 0x1, R22 ;  /* 0x000000010c1d7819 */ /* 0x000fc40000010e16 */
[----:B------:R-:W-:Y:S01]  /*82b90*/  IADD3 R23, P2, PT, R38, R26, RZ ;  /* 0x0000001a26177210 */ /* 0x000fe20007f5e0ff */
[----:B------:R-:W-:Y:S01]  /*82ba0*/  IMAD.WIDE.U32 R12, R33, 0x3d1, RZ ;  /* 0x000003d1210c7825 */ /* 0x000fe200078e00ff */
[----:B------:R-:W-:Y:S02]  /*82bb0*/  SEL R20, RZ, 0x1, !P0 ;  /* 0x00000001ff147807 */ /* 0x000fe40004000000 */
[----:B------:R-:W-:Y:S01]  /*82bc0*/  SEL R21, RZ, 0x1, P1 ;  /* 0x00000001ff157807 */ /* 0x000fe20000800000 */
[----:B------:R-:W-:Y:S01]  /*82bd0*/  IMAD.X R26, R29, 0x1, R27, P2 ;  /* 0x000000011d1a7824 */ /* 0x000fe200010e061b */
[C---:B------:R-:W-:Y:S01]  /*82be0*/  ISETP.LT.U32.AND P0, PT, R23.reuse, R38, PT ;  /* 0x000000261700720c */ /* 0x040fe20003f01070 */
[----:B------:R-:W-:Y:S01]  /*82bf0*/  IMAD.WIDE.U32 R12, P4, RZ, R37, R12 ;  /* 0x00000025ff0c7225 */ /* 0x000fe2000788000c */
[----:B------:R-:W-:Y:S02]  /*82c00*/  IADD3 R38, P3, PT, R23, R20, RZ ;  /* 0x0000001417267210 */ /* 0x000fe40007f7e0ff */
[----:B------:R-:W-:Y:S01]  /*82c10*/  IADD3 R16, P2, PT, R21, R16, RZ ;  /* 0x0000001015107210 */ /* 0x000fe20007f5e0ff */
[----:B------:R-:W-:Y:S01]  /*82c20*/  IMAD.WIDE.U32 R20, R37, 0x3d1, RZ ;  /* 0x000003d125147825 */ /* 0x000fe200078e00ff */
[----:B------:R-:W-:-:S02]  /*82c30*/  ISETP.GE.U32.AND P1, PT, R38, R23, PT ;  /* 0x000000172600720c */ /* 0x000fc40003f26070 */
[----:B------:R-:W-:Y:S01]  /*82c40*/  SHF.L.W.U32.HI R22, R22, 0x1, R16 ;  /* 0x0000000116167819 */ /* 0x000fe20000010e10 */
[----:B------:R-:W-:Y:S01]  /*82c50*/  IMAD.X R28, RZ, RZ, R26, P3 ;  /* 0x000000ffff1c7224 */ /* 0x000fe200018e061a */
[----:B------:R-:W-:Y:S01]  /*82c60*/  IADD3 R25, P3, PT, RZ, R20, RZ ;  /* 0x00000014ff197210 */ /* 0x000fe20007f7e0ff */
[----:B------:R-:W-:Y:S02]  /*82c70*/  IMAD.X R39, RZ, RZ, R17, P2 ;  /* 0x000000ffff277224 */ /* 0x000fe400010e0611 */
[----:B------:R-:W-:Y:S01]  /*82c80*/  IMAD.X R17, RZ, RZ, RZ, P4 ;  /* 0x000000ffff117224 */ /* 0x000fe200020e06ff */
[----:B------:R-:W-:Y:S02]  /*82c90*/  ISETP.GE.U32.AND.EX P1, PT, R28, R26, PT, P1 ;  /* 0x0000001a1c00720c */ /* 0x000fe40003f26110 */
[----:B------:R-:W-:Y:S01]  /*82ca0*/  SHF.L.W.U32.HI R23, R16, 0x1, R39 ;  /* 0x0000000110177819 */ /* 0x000fe20000010e27 */
[----:B------:R-:W-:Y:S01]  /*82cb0*/  IMAD.MOV.U32 R16, RZ, RZ, R13 ;  /* 0x000000ffff107224 */ /* 0x000fe200078e000d */
[----:B------:R-:W-:-:S02]  /*82cc0*/  IADD3 R41, P4, PT, R21, R12, RZ ;  /* 0x0000000c15297210 */ /* 0x000fc40007f9e0ff */
[----:B------:R-:W-:Y:S01]  /*82cd0*/  ISETP.LT.U32.OR.EX P0, PT, R26, R29, !P1, P0 ;  /* 0x0000001d1a00720c */ /* 0x000fe20004f01500 */
[----:B------:R-:W-:Y:S01]  /*82ce0*/  IMAD.WIDE.U32 R12, R14, R14, R22 ;  /* 0x0000000e0e0c7225 */ /* 0x000fe200078e0016 */
[----:B------:R-:W-:Y:S02]  /*82cf0*/  ISETP.GE.U32.AND P2, PT, R25, R20, PT ;  /* 0x000000141900720c */ /* 0x000fe40003f46070 */
[----:B------:R-:W-:Y:S01]  /*82d00*/  SHF.R.U32.HI R39, RZ, 0x1f, R39 ;  /* 0x0000001fff277819 */ /* 0x000fe20000011627 */
[----:B------:R-:W-:Y:S01]  /*82d10*/  IMAD.X R14, R41, 0x1, R37, P3 ;  /* 0x00000001290e7824 */ /* 0x000fe200018e0625 */
[----:B------:R-:W-:Y:S01]  /*82d20*/  SEL R37, RZ, 0x1, !P0 ;  /* 0x00000001ff257807 */ /* 0x000fe20004000000 */
[----:B------:R-:W-:Y:S01]  /*82d30*/  IMAD.WIDE.U32 R26, R28, 0x3d1, RZ ;  /* 0x000003d11c1a7825 */ /* 0x000fe200078e00ff */
[----:B------:R-:W-:Y:S02]  /*82d40*/  ISETP.LT.U32.AND P0, PT, R12, R22, PT ;  /* 0x000000160c00720c */ /* 0x000fe40003f01070 */
[----:B------:R-:W-:Y:S01]  /*82d50*/  ISETP.GE.U32.AND.EX P2, PT, R14, R41, PT, P2 ;  /* 0x000000290e00720c */ /* 0x000fe20003f46120 */
        /* <DEDUP_REMOVED lines=18> */
[----:B------:R-:W-:Y:S01]  /*82e80*/  IMAD.X R23, R22, 0x1, R38, P4 ;  /* 0x0000000116177824 */ /* 0x000fe200020e0626 */
        /* <DEDUP_REMOVED lines=21> */
[----:B------:R-:W-:Y:S02]  /*82fe0*/  ISETP.GE.U32.AND P0, PT, R27, R12, PT ;  /* 0x0000000c1b00720c */ /* 0x000fe40003f06070 */
[C---:B------:R-:W-:Y:S01]  /*82ff0*/  ISETP.LT.U32.AND P3, PT, R28.reuse, R27, PT ;  /* 0x0000001b1c00720c */ /* 0x040fe20003f61070 */
[C---:B------:R-:W-:Y:S01]  /*83000*/  IMAD.X R37, R21.reuse, 0x1, R37, P2 ;  /* 0x0000000115257824 */ /* 0x040fe200010e0625 */
[----:B------:R-:W-:Y:S02]  /*83010*/  IADD3.X R16, PT, PT, RZ, RZ, R11, P4, P1 ;  /* 0x000000ffff107210 */ /* 0x000fe400027e240b */
[----:B------:R-:W-:Y:S01]  /*83020*/  IADD3 R27, P4, PT, R28, R13, RZ ;  /* 0x0000000d1c1b7210 */ /* 0x000fe20007f9e0ff */
[----:B------:R-:W-:Y:S01]  /*83030*/  IMAD.WIDE.U32 R12, R20, 0x3d1, RZ ;  /* 0x000003d1140c7825 */ /* 0x000fe200078e00ff */
[----:B------:R-:W-:Y:S02]  /*83040*/  ISETP.GE.U32.AND.EX P0, PT, R21, R10, PT, P0 ;  /* 0x0000000a1500720c */ /* 0x000fe40003f06100 */
[----:B------:R-:W-:Y:S01]  /*83050*/  ISETP.GE.U32.AND P1, PT, R27, R28, PT ;  /* 0x0000001c1b00720c */ /* 0x000fe20003f26070 */
[----:B------:R-:W-:Y:S01]  /*83060*/  IMAD.WIDE.U32 R10, R16, 0x3d1, RZ ;  /* 0x000003d1100a7825 */ /* 0x000fe200078e00ff */
[----:B------:R-:W-:-:S03]  /*83070*/  SEL R17, RZ, 0x1, P0 ;  /* 0x00000001ff117807 */ /* 0x000fc60000000000 */
[----:B------:R-:W-:Y:S01]  /*83080*/  IMAD.X R28, RZ, RZ, R37, P4 ;  /* 0x000000ffff1c7224 */ /* 0x000fe200020e0625 */
[----:B------:R-:W-:-:S04]  /*83090*/  IADD3 R17, P2, P5, R12, R22, R17 ;  /* 0x000000160c117210 */ /* 0x000fc80007d5e011 */
        /* <DEDUP_REMOVED lines=9> */
[C---:B------:R-:W-:Y:S01]  /*83130*/  IMAD.X R20, R22.reuse, 0x1, R20, P0 ;  /* 0x0000000116147824 */ /* 0x040fe200000e0614 */
        /* <DEDUP_REMOVED lines=68> */
.L_x_528:
[----:B------:R-:W-:Y:S05]  /*83580*/  BSYNC.RECONVERGENT B0 ;  /* 0x0000000000007941 */ /* 0x000fea0003800200 */
.L_x_527:
        /* <DEDUP_REMOVED lines=57> */
.L_x_531:
[----:B------:R-:W-:Y:S05]  /*83920*/  BSYNC.RELIABLE B10 ;  /* 0x00000000000a7941 */ /* 0x000fea0003800100 */
.L_x_530:
        /* <DEDUP_REMOVED lines=52> */
.L_x_534:
[----:B------:R-:W-:Y:S05]  /*83c70*/  BSYNC.RELIABLE B0 ;  /* 0x0000000000007941 */ /* 0x000fea0003800100 */
.L_x_533:
        /* <DEDUP_REMOVED lines=53> */
.L_x_536:
[----:B------:R-:W-:Y:S05]  /*83fd0*/  BSYNC.RELIABLE B0 ;  /* 0x0000000000007941 */ /* 0x000fea0003800100 */
.L_x_535:
        /* <DEDUP_REMOVED lines=23> */
[--C-:B------:R-:W-:Y:S02]  /*84150*/  IADD3 R14, P2, P3, R14, 0x1, R12.reuse ;  /* 0x000000010e0e7810 */ /* 0x100fe40007b5e00c */
[----:B------:R-:W-:Y:S01]  /*84160*/  IADD3.X R32, PT, PT, R19, 0x3, RZ, P4, !PT ;  /* 0x0000000313207810 */ /* 0x000fe200027fe4ff */
[----:B------:R-:W-:Y:S01]  /*84170*/  IMAD.X R40, R40, 0x1, R25, P1 ;  /* 0x0000000128287824 */ /* 0x000fe200008e0619 */
[----:B------:R-:W-:-:S09]  /*84180*/  IADD3.X R11, PT, PT, R11, RZ, R12, P2, P3 ;  /* 0x000000ff0b0b7210 */ /* 0x000fd200017e640c */
.L_x_532:
[----:B------:R-:W-:Y:S05]  /*84190*/  BSYNC.RECONVERGENT B1 ;  /* 0x0000000000017941 */ /* 0x000fea0003800200 */
.L_x_529:
        /* <DEDUP_REMOVED lines=81> */
[-C--:B------:R-:W-:Y:S01]  /*846b0*/  IMAD R37, R40, R13.reuse, RZ ;  /* 0x0000000d28257224 */ /* 0x080fe200078e02ff */
        /* <DEDUP_REMOVED lines=58> */
[----:B------:R-:W-:Y:S01]  /*84a60*/  IADD3.X R21, PT, PT, RZ, R21, RZ, P4, P6 ;  /* 0x00000015ff157210 */ /* 0x000fe200027ec4ff */
[----:B------:R-:W-:Y:S01]  /*84a70*/  IMAD.X R27, RZ, RZ, RZ, P5 ;  /* 0x000000ffff1b7224 */ /* 0x000fe200028e06ff */
[----:B------:R-:W-:Y:S01]  /*84a80*/  IADD3 RZ, P5, PT, R23, R24, RZ ;  /* 0x0000001817ff7210 */ /* 0x000fe20007fbe0ff */
[----:B------:R-:W-:Y:S02]  /*84a90*/  IMAD R37, R40, R14, R22 ;  /* 0x0000000e28257224 */ /* 0x000fe400078e0216 */
[----:B------:R-:W-:-:S04]  /*84aa0*/  IMAD.WIDE.U32 R22, R41, R41, R28 ;  /* 0x0000002929167225 */ /* 0x000fc800078e001c */
[----:B------:R-:W-:Y:S01]  /*84ab0*/  IMAD.MOV.U32 R16, RZ, RZ, R33 ;  /* 0x000000ffff107224 */ /* 0x000fe200078e0021 */
[----:B------:R-:W-:Y:S01]  /*84ac0*/  IADD3 R39, P2, PT, R39, R22, RZ ;  /* 0x0000001627277210 */ /* 0x000fe20007f5e0ff */
[----:B------:R-:W-:Y:S02]  /*84ad0*/  IMAD.MOV.U32 R26, RZ, RZ, R13 ;  /* 0x000000ffff1a7224 */ /* 0x000fe400078e000d */
        /* <DEDUP_REMOVED lines=71> */
[----:B------:R-:W-:-:S02]  /*84f50*/  SHF.R.U32.HI R29, RZ, 0x1f, R40 ;  /* 0x0000001fff1d7819 */ /* 0x000fc40000011628 */
        /* <DEDUP_REMOVED lines=8> */
[----:B------:R-:W-:-:S02]  /*84fe0*/  IADD3 R13, P6, PT, R13, R16, RZ ;  /* 0x000000100d0d7210 */ /* 0x000fc40007fde0ff */
[C---:B------:R-:W-:Y:S02]  /*84ff0*/  IADD3 R37, P2, PT, R24.reuse, R37, RZ ;  /* 0x0000002518257210 */ /* 0x040fe40007f5e0ff */
[----:B------:R-:W-:Y:S02]  /*85000*/  SEL R28, RZ, 0x1, !P0 ;  /* 0x00000001ff1c7807 */ /* 0x000fe40004000000 */
[----:B------:R-:W-:Y:S02]  /*85010*/  IADD3.X R21, PT, PT, R13, R21, RZ, P5, P3 ;  /* 0x000000150d157210 */ /* 0x000fe40002fe64ff */
[----:B------:R-:W-:Y:S02]  /*85020*/  IADD3.X R22, PT, PT, RZ, RZ, R23, P4, P1 ;  /* 0x000000ffff167210 */ /* 0x000fe400027e2417 */
[----:B------:R-:W-:Y:S01]  /*85030*/  ISETP.GE.U32.AND P0, PT, R24, R12, PT ;  /* 0x0000000c1800720c */ /* 0x000fe20003f06070 */
[----:B------:R-:W-:Y:S01]  /*85040*/  IMAD.X R40, R21, 0x1, R39, P2 ;  /* 0x0000000115287824 */ /* 0x000fe200010e0627 */
[----:B------:R-:W-:-:S02]  /*85050*/  IADD3 R28, P4, PT, R37, R28, RZ ;  /* 0x0000001c251c7210 */ /* 0x000fc40007f9e0ff */
[----:B------:R-:W-:Y:S01]  /*85060*/  ISETP.GE.U32.AND.EX P0, PT, R21, R13, PT, P0 ;  /* 0x0000000d1500720c */ /* 0x000fe20003f06100 */
[----:B------:R-:W-:Y:S01]  /*85070*/  IMAD.WIDE.U32 R12, R22, 0x3d1, RZ ;  /* 0x000003d1160c7825 */ /* 0x000fe200078e00ff */
[----:B------:R-:W-:Y:S02]  /*85080*/  ISETP.LT.U32.AND P3, PT, R37, R24, PT ;  /* 0x000000182500720c */ /* 0x000fe40003f61070 */
[----:B------:R-:W-:Y:S01]  /*85090*/  ISETP.GE.U32.AND P1, PT, R28, R37, PT ;  /* 0x000000251c00720c */ /* 0x000fe20003f26070 */
[----:B------:R-:W-:Y:S01]  /*850a0*/  IMAD.X R29, RZ, RZ, R40, P4 ;  /* 0x000000ffff1d7224 */ /* 0x000fe200020e0628 */
[----:B------:R-:W-:Y:S01]  /*850b0*/  SEL R23, RZ, 0x1, P0 ;  /* 0x00000001ff177807 */ /* 0x000fe20000000000 */
[----:B------:R-:W-:Y:S02]  /*850c0*/  IMAD.MOV.U32 R24, RZ, RZ, R17 ;  /* 0x000000ffff187224 */ /* 0x000fe400078e0011 */
[----:B------:R-:W-:Y:S01]  /*850d0*/  IMAD.WIDE.U32 R16, R20, 0x3d1, RZ ;  /* 0x000003d114107825 */ /* 0x000fe200078e00ff */
[----:B------:R-:W-:-:S03]  /*850e0*/  ISETP.GE.U32.AND.EX P0, PT, R29, R40, PT, P1 ;  /* 0x000000281d00720c */ /* 0x000fc60003f06110 */
[----:B------:R-:W-:Y:S01]  /*850f0*/  IMAD.WIDE.U32.X R24, RZ, R38, R24, P6 ;  /* 0x00000026ff187225 */ /* 0x000fe200030e0418 */
[----:B------:R-:W-:-:S03]  /*85100*/  ISETP.LT.U32.OR.EX P3, PT, R40, R21, !P0, P3 ;  /* 0x000000152800720c */ /* 0x000fc60004761530 */
[----:B------:R-:W-:Y:S01]  /*85110*/  IMAD.WIDE.U32 R12, P1, RZ, R20, R12 ;  /* 0x00000014ff0c7225 */ /* 0x000fe2000782000c */
[----:B------:R-:W-:Y:S02]  /*85120*/  IADD3 R23, P2, P5, R16, R24, R23 ;  /* 0x0000001810177210 */ /* 0x000fe40007d5e017 */
[----:B------:R-:W-:Y:S02]  /*85130*/  SEL R33, RZ, 0x1, !P3 ;  /* 0x00000001ff217807 */ /* 0x000fe40005800000 */
[----:B------:R-:W-:Y:S01]  /*85140*/  IADD3 R21, P4, PT, R17, R12, RZ ;  /* 0x0000000c11157210 */ /* 0x000fe20007f9e0ff */
[----:B------:R-:W-:Y:S01]  /*85150*/  IMAD.X R17, RZ, RZ, RZ, P1 ;  /* 0x000000ffff117224 */ /* 0x000fe200008e06ff */
[----:B------:R-:W-:Y:S02]  /*85160*/  IADD3 R38, P0, PT, R23, R38, RZ ;  /* 0x0000002617267210 */ /* 0x000fe40007f1e0ff */
        /* <DEDUP_REMOVED lines=71> */
.L_x_538:
[----:B------:R-:W-:Y:S05]  /*855e0*/  BSYNC.RECONVERGENT B0 ;  /* 0x0000000000007941 */ /* 0x000fea0003800200 */
.L_x_537:
        /* <DEDUP_REMOVED lines=57> */
.L_x_541:
[----:B------:R-:W-:Y:S05]  /*85980*/  BSYNC.RELIABLE B9 ;  /* 0x0000000000097941 */ /* 0x000fea0003800100 */
.L_x_540:
        /* <DEDUP_REMOVED lines=52> */
.L_x_544:
[----:B------:R-:W-:Y:S05]  /*85cd0*/  BSYNC.RELIABLE B0 ;  /* 0x0000000000007941 */ /* 0x000fea0003800100 */
.L_x_543:
        /* <DEDUP_REMOVED lines=53> */
.L_x_546:
[----:B------:R-:W-:Y:S05]  /*86030*/  BSYNC.RELIABLE B0 ;  /* 0x0000000000007941 */ /* 0x000fea0003800100 */
.L_x_545:
        /* <DEDUP_REMOVED lines=27> */
.L_x_542:
[----:B------:R-:W-:Y:S05]  /*861f0*/  BSYNC.RECONVERGENT B1 ;  /* 0x0000000000017941 */ /* 0x000fea0003800200 */
.L_x_539:
        /* <DEDUP_REMOVED lines=143> */
[----:B------:R-:W-:Y:S02]  /*86af0*/  IMAD.MOV.U32 R16, RZ, RZ, R33 ;  /* 0x000000ffff107224 */ /* 0x000fe400078e0021 */
[----:B------:R-:W-:-:S02]  /*86b00*/  IMAD R33, R40, R14, R22 ;  /* 0x0000000e28217224 */ /* 0x000fc400078e0216 */
        /* <DEDUP_REMOVED lines=28> */
[----:B------:R-:W-:Y:S01]  /*86cd0*/  ISETP.LT.U32.AND P0, PT, R11, R38, PT ;  /* 0x000000260b00720c */ /* 0x000fe20003f01070 */
[----:B------:R-:W-:Y:S01]  /*86ce0*/  IMAD.WIDE.U32 R20, R39, 0x3d1, RZ ;  /* 0x000003d127147825 */ /* 0x000fe200078e00ff */
[----:B------:R-:W-:Y:S02]  /*86cf0*/  ISETP.GE.U32.AND P1, PT, R25, R11, PT ;  /* 0x0000000b1900720c */ /* 0x000fe40003f26070 */
[----:B------:R-:W-:Y:S01]  /*86d00*/  SHF.L.W.U32.HI R26, R28, 0x1, R16 ;  /* 0x000000011c1a7819 */ /* 0x000fe20000010e10 */
[----:B------:R-:W-:Y:S01]  /*86d10*/  IMAD.X R11, RZ, RZ, R41, P3 ;  /* 0x000000ffff0b7224 */ /* 0x000fe200018e0629 */
[----:B------:R-:W-:Y:S01]  /*86d20*/  IADD3 R33, P3, PT, RZ, R20, RZ ;  /* 0x00000014ff217210 */ /* 0x000fe20007f7e0ff */
[----:B------:R-:W-:Y:S02]  /*86d30*/  IMAD.X R40, RZ, RZ, R17, P2 ;  /* 0x000000ffff287224 */ /* 0x000fe400010e0611 */
[----:B------:R-:W-:Y:S01]  /*86d40*/  IMAD.X R17, RZ, RZ, RZ, P4 ;  /* 0x000000ffff117224 */ /* 0x000fe200020e06ff */
[----:B------:R-:W-:-:S02]  /*86d50*/  ISETP.GE.U32.AND.EX P1, PT, R11, R41, PT, P1 ;  /* 0x000000290b00720c */ /* 0x000fc40003f26110 */
[----:B------:R-:W-:Y:S01]  /*86d60*/  SHF.L.W.U32.HI R27, R16, 0x1, R40 ;  /* 0x00000001101b7819 */ /* 0x000fe20000010e28 */
[----:B------:R-:W-:Y:S01]  /*86d70*/  IMAD.MOV.U32 R16, RZ, RZ, R13 ;  /* 0x000000ffff107224 */ /* 0x000fe200078e000d */
[----:B------:R-:W-:Y:S02]  /*86d80*/  IADD3 R38, P4, PT, R21, R12, RZ ;  /* 0x0000000c15267210 */ /* 0x000fe40007f9e0ff */
[----:B------:R-:W-:Y:S01]  /*86d90*/  ISETP.LT.U32.OR.EX P0, PT, R41, R29, !P1, P0 ;  /* 0x0000001d2900720c */ /* 0x000fe20004f01500 */
[----:B------:R-:W-:Y:S01]  /*86da0*/  IMAD.WIDE.U32 R28, R11, 0x3d1, RZ ;  /* 0x000003d10b1c7825 */ /* 0x000fe200078e00ff */
[----:B------:R-:W-:-:S03]  /*86db0*/  ISETP.GE.U32.AND P2, PT, R33, R20, PT ;  /* 0x000000142100720c */ /* 0x000fc60003f46070 */
        /* <DEDUP_REMOVED lines=136> */
.L_x_548:
[----:B------:R-:W-:Y:S05]  /*87640*/  BSYNC.RECONVERGENT B0 ;  /* 0x0000000000007941 */ /* 0x000fea0003800200 */
.L_x_547:
[----:B------:R-:W-:Y:S01]  /*87650*/  IMAD.MOV.U32 R12, RZ, RZ, R33 ;  /* 0x000000ffff0c7224 */ /* 0x000fe200078e0021 */
[----:B------:R-:W-:Y:S01]  /*87660*/  BSSY.RECONVERGENT B1, `(.L_x_549) ;  /* 0x00000bf000017945 */ /* 0x000fe20003800200 */
[----:B------:R-:W-:-:S03]  /*87670*/  IMAD.MOV.U32 R13, RZ, RZ, R14 ;  /* 0x000000ffff0d7224 */ /* 0x000fc600078e000e */
[----:B------:R-:W-:Y:S01]  /*87680*/  BSSY.RELIABLE B8, `(.L_x_550) ;  /* 0x0000036000087945 */ /* 0x000fe20003800100 */
[----:B------:R-:W-:Y:S01]  /*87690*/  IMAD.WIDE.U32 R10, R10, R10, R12 ;  /* 0x0000000a0a0a7225 */ /* 0x000fe200078e000c */
[----:B------:R-:W-:-:S03]  /*876a0*/  IADD3 R13, P1, PT, R26, R32, RZ ;  /* 0x000000201a0d7210 */ /* 0x000fc60007f3e0ff */
        /* <DEDUP_REMOVED lines=51> */
.L_x_551:
[----:B------:R-:W-:Y:S05]  /*879e0*/  BSYNC.RELIABLE B8 ;  /* 0x0000000000087941 */ /* 0x000fea0003800100 */
.L_x_550:
        /* <DEDUP_REMOVED lines=32> */
[C---:B------:R-:W-:Y:S02]  /*87bf0*/  IADD3 R17, P3, PT, R16.reuse, R27, RZ ;  /* 0x0000001b10117210 */ /* 0x040fe40007f7e0ff */
[----:B------:R-:W-:Y:S01]  /*87c00*/  IADD3.X R53, PT, PT, R19, 0x1, RZ, P1, !PT ;  /* 0x0000000113357810 */ /* 0x000fe20000ffe4ff */
[----:B------:R-:W-:Y:S01]  /*87c10*/  IMAD.X R55, R55, 0x1, R20, P2 ;  /* 0x0000000137377824 */ /* 0x000fe200010e0614 */
[----:B------:R-:W-:Y:S01]  /*87c20*/  ISETP.NE.U32.AND P0, PT, R17, RZ, PT ;  /* 0x000000ff1100720c */ /* 0x000fe20003f05070 */
[----:B------:R-:W-:Y:S01]  /*87c30*/  IMAD.X R16, R16, 0x1, R29, P3 ;  /* 0x0000000110107824 */ /* 0x000fe200018e061d */
[----:B------:R-:W-:Y:S01]  /*87c40*/  IADD3 R14, P3, PT, R54, R13, RZ ;  /* 0x0000000d360e7210 */ /* 0x000fe20007f7e0ff */
[----:B------:R-:W-:-:S03]  /*87c50*/  IMAD.MOV.U32 R13, RZ, RZ, R18 ;  /* 0x000000ffff0d7224 */ /* 0x000fc600078e0012 */
        /* <DEDUP_REMOVED lines=14> */
.L_x_554:
[----:B------:R-:W-:Y:S05]  /*87d40*/  BSYNC.RELIABLE B0 ;  /* 0x0000000000007941 */ /* 0x000fea0003800100 */
.L_x_553:
        /* <DEDUP_REMOVED lines=52> */
.L_x_556:
[----:B------:R-:W-:Y:S05]  /*88090*/  BSYNC.RELIABLE B0 ;  /* 0x0000000000007941 */ /* 0x000fea0003800100 */
.L_x_555:
        /* <DEDUP_REMOVED lines=27> */
.L_x_552:
[----:B------:R-:W-:Y:S05]  /*88250*/  BSYNC.RECONVERGENT B1 ;  /* 0x0000000000017941 */ /* 0x000fea0003800200 */
.L_x_549:
[----:B------:R-:W-:Y:S05]  /*88260*/  WARPSYNC.ALL ;  /* 0x0000000000007948 */ /* 0x000fea0003800000 */
[----:B------:R-:W2:Y:S04]  /*88270*/  LDL.LU R56, [R1+0x232b4] ;  /* 0x0232b40001387983 */ /* 0x000ea80000300800 */
[----:B------:R-:W3:Y:S04]  /*88280*/  LDL.LU R58, [R1+0x2329c] ;  /* 0x02329c00013a7983 */ /* 0x000ee80000300800 */
[----:B------:R-:W4:Y:S01]  /*88290*/  LDL.LU R57, [R1+0x232b0] ;  /* 0x0232b00001397983 */ /* 0x000f220000300800 */
[----:B------:R-:W-:-:S04]  /*882a0*/  IMAD.WIDE.U32 R16, R53, R91, RZ ;  /* 0x0000005b35107225 */ /* 0x000fc800078e00ff */
[----:B------:R-:W-:-:S04]  /*882b0*/  IMAD.WIDE.U32 R18, R52, R91, RZ ;  /* 0x0000005b34127225 */ /* 0x000fc800078e00ff */
[----:B------:R-:W-:-:S04]  /*882c0*/  IMAD.WIDE.U32 R20, R52, R0, RZ ;  /* 0x0000000034147225 */ /* 0x000fc800078e00ff */
[----:B------:R-:W-:-:S04]  /*882d0*/  IMAD.WIDE.U32 R26, R53, R87, RZ ;  /* 0x00000057351a7225 */ /* 0x000fc800078e00ff */
[----:B------:R-:W-:-:S04]  /*882e0*/  IMAD.WIDE.U32 R28, R53, R89, RZ ;  /* 0x00000059351c7225 */ /* 0x000fc800078e00ff */
[----:B------:R-:W-:-:S04]  /*882f0*/  IMAD.WIDE.U32 R30, R40, R91, RZ ;  /* 0x0000005b281e7225 */ /* 0x000fc800078e00ff */
[----:B------:R-:W-:-:S04]  /*88300*/  IMAD.WIDE.U32 R22, R52, R87, RZ ;  /* 0x0000005734167225 */ /* 0x000fc800078e00ff */
[----:B------:R-:W-:-:S03]  /*88310*/  IMAD.WIDE.U32 R26, P1, R92, R52, R26 ;  /* 0x000000345c1a7225 */ /* 0x000fc6000782001a */
[----:B------:R-:W-:Y:S01]  /*88320*/  IADD3 RZ, P2, PT, R23, R26, RZ ;  /* 0x0000001a17ff7210 */ /* 0x000fe20007f5e0ff */
[----:B------:R-:W-:-:S04]  /*88330*/  IMAD.WIDE.U32 R22, R52, R89, RZ ;  /* 0x0000005934167225 */ /* 0x000fc800078e00ff */
[----:B------:R-:W-:-:S04]  /*88340*/  IMAD.WIDE.U32 R34, R12, R91, RZ ;  /* 0x0000005b0c227225 */ /* 0x000fc800078e00ff */
[----:B------:R-:W-:Y:S02]  /*88350*/  IMAD.MOV.U32 R22, RZ, RZ, R27 ;  /* 0x000000ffff167224 */ /* 0x000fe400078e001b */
[----:B------:R-:W-:-:S04]  /*88360*/  IMAD.WIDE.U32 R26, R87, R52, RZ ;  /* 0x00000034571a7225 */ /* 0x000fc800078e00ff */
[----:B------:R-:W-:-:S04]  /*88370*/  IMAD.WIDE.U32 R46, R13, R89, RZ ;  /* 0x000000590d2e7225 */ /* 0x000fc800078e00ff */
[----:B------:R-:W-:-:S04]  /*88380*/  IMAD.WIDE.U32 R42, R54, R0, RZ ;  /* 0x00000000362a7225 */ /* 0x000fc800078e00ff */
[----:B--2---:R-:W-:-:S04]  /*88390*/  IMAD.WIDE.U32 R16, P0, R56, R52, R16 ;  /* 0x0000003438107225 */ /* 0x004fc80007800010 */
[----:B------:R-:W-:Y:S01]  /*883a0*/  IMAD.X R11, RZ, RZ, RZ, P0 ;  /* 0x000000ffff0b7224 */ /* 0x000fe200000e06ff */
[----:B------:R-:W-:Y:S01]  /*883b0*/  IADD3 RZ, P0, PT, R19, R16, RZ ;  /* 0x0000001013ff7210 */ /* 0x000fe20007f1e0ff */
[----:B------:R-:W-:Y:S02]  /*883c0*/  IMAD.MOV.U32 R10, RZ, RZ, R17 ;  /* 0x000000ffff0a7224 */ /* 0x000fe400078e0011 */
[----:B------:R-:W-:-:S04]  /*883d0*/  IMAD.WIDE.U32 R16, R53, R0, RZ ;  /* 0x0000000035107225 */ /* 0x000fc800078e00ff */
[CC--:B---3--:R-:W-:Y:S02]  /*883e0*/  IMAD R24, R58.reuse, R52.reuse, RZ ;  /* 0x000000343a187224 */ /* 0x0c8fe400078e02ff */
[----:B------:R-:W-:-:S04]  /*883f0*/  IMAD.WIDE.U32 R16, P3, R58, R52, R16 ;  /* 0x000000343a107225 */ /* 0x000fc80007860010 */
[----:B------:R-:W-:Y:S01]  /*88400*/  IMAD.WIDE.U32 R18, R0, R52, RZ ;  /* 0x0000003400127225 */ /* 0x000fe200078e00ff */
[----:B------:R-:W-:-:S03]  /*88410*/  IADD3 RZ, P6, PT, R21, R16, RZ ;  /* 0x0000001015ff7210 */ /* 0x000fc60007fde0ff */
[----:B------:R-:W-:-:S04]  /*88420*/  IMAD.WIDE.U32.X R10, R56, R53, R10, P0 ;  /* 0x00000035380a7225 */ /* 0x000fc800000e040a */
[----:B------:R-:W-:Y:S02]  /*88430*/  IMAD R25, R0, R53, R24 ;  /* 0x0000003500197224 */ /* 0x000fe400078e0218 */
[----:B------:R-:W-:Y:S01]  /*88440*/  IMAD.WIDE.U32 R20, R40, R0, RZ ;  /* 0x0000000028147225 */ /* 0x000fe200078e00ff */
[----:B------:R-:W-:-:S03]  /*88450*/  IADD3 R10, P0, PT, R10, R18, RZ ;  /* 0x000000120a0a7210 */ /* 0x000fc60007f1e0ff */
[----:B------:R-:W-:Y:S02]  /*88460*/  IMAD.IADD R36, R19, 0x1, R25 ;  /* 0x0000000113247824 */ /* 0x000fe400078e0219 */
[----:B----4-:R-:W-:-:S04]  /*88470*/  IMAD.WIDE.U32 R28, P4, R57, R52, R28 ;  /* 0x00000034391c7225 */ /* 0x010fc8000788001c */
[----:B------:R-:W-:-:S04]  /*88480*/  IMAD.WIDE.U32 R24, R12, R0, RZ ;  /* 0x000000000c187225 */ /* 0x000fc800078e00ff */
[----:B------:R-:W-:-:S04]  /*88490*/  IMAD.WIDE.U32 R20, P5, R58, R12, R20 ;  /* 0x0000000c3a147225 */ /* 0x000fc800078a0014 */
[----:B------:R-:W-:Y:S02]  /*884a0*/  IMAD.X R11, R36, 0x1, R11, P0 ;  /* 0x00000001240b7824 */ /* 0x000fe400000e060b */
[----:B------:R-:W-:-:S04]  /*884b0*/  IMAD.WIDE.U32 R30, P0, R56, R12, R30 ;  /* 0x0000000c381e7225 */ /* 0x000fc8000780001e */
[----:B------:R-:W-:Y:S01]  /*884c0*/  IMAD.X R19, RZ, RZ, RZ, P4 ;  /* 0x000000ffff137224 */ /* 0x000fe200020e06ff */
[----:B------:R-:W-:Y:S01]  /*884d0*/  IADD3 RZ, P4, PT, R25, R20, RZ ;  /* 0x0000001419ff7210 */ /* 0x000fe20007f9e0ff */
[----:B------:R-:W-:Y:S01]  /*884e0*/  IMAD.X R25, RZ, RZ, RZ, P0 ;  /* 0x000000ffff197224 */ /* 0x000fe200000e06ff */
[----:B------:R-:W-:Y:S01]  /*884f0*/  ISETP.GE.U32.AND P0, PT, R10, R18, PT ;  /* 0x000000120a00720c */ /* 0x000fe20003f06070 */
[----:B------:R-:W-:Y:S01]  /*88500*/  IMAD.X R33, RZ, RZ, RZ, P3 ;  /* 0x000000ffff217224 */ /* 0x000fe200018e06ff */
[----:B------:R-:W-:Y:S01]  /*88510*/  IADD3 RZ, P3, PT, R23, R28, RZ ;  /* 0x0000001c17ff7210 */ /* 0x000fe20007f7e0ff */
[----:B------:R-:W-:Y:S01]  /*88520*/  IMAD.MOV.U32 R32, RZ, RZ, R17 ;  /* 0x000000ffff207224 */ /* 0x000fe200078e0011 */
[----:B------:R-:W-:Y:S01]  /*88530*/  ISETP.GE.U32.AND.EX P0, PT, R11, R36, PT, P0 ;  /* 0x000000240b00720c */ /* 0x000fe20003f06100 */
[----:B------:R-:W-:Y:S02]  /*88540*/  IMAD R16, R92, R52, RZ ;  /* 0x000000345c107224 */ /* 0x000fe400078e02ff */
[----:B------:R-:W-:Y:S01]  /*88550*/  IMAD.X R23, RZ, RZ, RZ, P1 ;  /* 0x000000ffff177224 */ /* 0x000fe200008e06ff */
[----:B------:R-:W-:Y:S01]  /*88560*/  IADD3 RZ, P1, PT, R35, R30, RZ ;  /* 0x0000001e23ff7210 */ /* 0x000fe20007f3e0ff */
[----:B------:R-:W-:Y:S01]  /*88570*/  IMAD.MOV.U32 R24, RZ, RZ, R31 ;  /* 0x000000ffff187224 */ /* 0x000fe200078e001f */
[----:B------:R-:W-:Y:S01]  /*88580*/  SEL R31, RZ, 0x1, P0 ;  /* 0x00000001ff1f7807 */ /* 0x000fe20000000000 */
[----:B------:R-:W-:-:S02]  /*88590*/  IMAD R20, R56, R12, RZ ;  /* 0x0000000c38147224 */ /* 0x000fc400078e02ff */
[-C--:B------:R-:W-:Y:S02]  /*885a0*/  IMAD R35, R87, R53.reuse, R16 ;  /* 0x0000003557237224 */ /* 0x080fe400078e0210 */
[----:B------:R-:W-:-:S04]  /*885b0*/  IMAD.WIDE.U32.X R32, R58, R53, R32, P6 ;  /* 0x000000353a207225 */ /* 0x000fc800030e0420 */
[----:B------:R-:W-:-:S04]  /*885c0*/  IMAD.WIDE.U32 R16, R91, R12, R10 ;  /* 0x0000000c5b107225 */ /* 0x000fc800078e000a */
[----:B------:R-:W-:Y:S02]  /*885d0*/  IMAD.MOV.U32 R18, RZ, RZ, R29 ;  /* 0x000000ffff127224 */ /* 0x000fe400078e001d */
[----:B------:R-:W-:Y:S02]  /*885e0*/  IMAD R37, R91, R40, R20 ;  /* 0x000000285b257224 */ /* 0x000fe400078e0214 */
[----:B------:R-:W-:Y:S01]  /*885f0*/  IMAD.X R29, RZ, RZ, RZ, P5 ;  /* 0x000000ffff1d7224 */ /* 0x000fe200028e06ff */
[----:B------:R-:W-:Y:S01]  /*88600*/  IADD3 R20, P5, P6, R26, R32, R31 ;  /* 0x000000201a147210 */ /* 0x000fe20007ebe01f */
[----:B------:R-:W-:Y:S01]  /*88610*/  IMAD.IADD R27, R27, 0x1, R35 ;  /* 0x000000011b1b7824 */ /* 0x000fe200078e0223 */
[----:B------:R-:W-:Y:S01]  /*88620*/  ISETP.GE.U32.AND P0, PT, R16, R10, PT ;  /* 0x0000000a1000720c */ /* 0x000fe20003f06070 */
[----:B------:R-:W-:Y:S02]  /*88630*/  IMAD.IADD R10, R17, 0x1, R37 ;  /* 0x00000001110a7824 */ /* 0x000fe400078e0225 */
[----:B------:R-:W-:Y:S01]  /*88640*/  IMAD.MOV.U32 R28, RZ, RZ, R21 ;  /* 0x000000ffff1c7224 */ /* 0x000fe200078e0015 */
[----:B------:R-:W-:-:S02]  /*88650*/  IADD3.X R21, PT, PT, R27, R33, RZ, P5, P6 ;  /* 0x000000211b157210 */ /* 0x000fc40002fec4ff */
[----:B------:R-:W-:Y:S01]  /*88660*/  ISETP.GE.U32.AND P6, PT, R20, R26, PT ;  /* 0x0000001a1400720c */ /* 0x000fe20003fc6070 */
[----:B------:R-:W-:Y:S01]  /*88670*/  IMAD R26, R57, R52, RZ ;  /* 0x00000034391a7224 */ /* 0x000fe200078e02ff */
[----:B------:R-:W-:Y:S01]  /*88680*/  ISETP.GE.U32.AND.EX P5, PT, R10, R11, PT, P0 ;  /* 0x0000000b0a00720c */ /* 0x000fe20003fa6100 */
[----:B------:R-:W-:Y:S01]  /*88690*/  IMAD R11, R58, R12, RZ ;  /* 0x0000000c3a0b7224 */ /* 0x000fe200078e02ff */
[----:B------:R-:W-:Y:S01]  /*886a0*/  ISETP.GE.U32.AND.EX P0, PT, R21, R27, PT, P6 ;  /* 0x0000001b1500720c */ /* 0x000fe20003f06160 */
[C---:B------:R-:W-:Y:S02]  /*886b0*/  IMAD R33, R89.reuse, R53, R26 ;  /* 0x0000003559217224 */ /* 0x040fe400078e021a */
[----:B------:R-:W-:Y:S01]  /*886c0*/  IMAD.WIDE.U32 R30, R89, R52, RZ ;  /* 0x00000034591e7225 */ /* 0x000fe200078e00ff */
[----:B------:R-:W-:-:S03]  /*886d0*/  SEL R37, RZ, 0x1, P0 ;  /* 0x00000001ff257807 */ /* 0x000fc60000000000 */
[----:B------:R-:W-:Y:S01]  /*886e0*/  IMAD.WIDE.U32.X R26, R92, R53, R22, P2 ;  /* 0x000000355c1a7225 */ /* 0x000fe200010e0416 */
[----:B------:R-:W-:-:S03]  /*886f0*/  SEL R35, RZ, 0x1, P5 ;  /* 0x00000001ff237807 */ /* 0x000fc60002800000 */
[C---:B------:R-:W-:Y:S02]  /*88700*/  IMAD R11, R0.reuse, R40, R11 ;  /* 0x00000028000b7224 */ /* 0x040fe400078e020b */
[----:B------:R-:W-:-:S04]  /*88710*/  IMAD.WIDE.U32 R22, R0, R12, R20 ;  /* 0x0000000c00167225 */ /* 0x000fc800078e0014 */
[----:B------:R-:W-:Y:S01]  /*88720*/  IMAD.WIDE.U32.X R24, R56, R40, R24, P1 ;  /* 0x0000002838187225 */ /* 0x000fe200008e0418 */
[----:B------:R-:W-:-:S03]  /*88730*/  IADD3 R32, P1, P2, R30, R26, R37 ;  /* 0x0000001a1e207210 */ /* 0x000fc60007a3e025 */
[----:B------:R-:W-:Y:S01]  /*88740*/  IMAD.IADD R31, R31, 0x1, R33 ;  /* 0x000000011f1f7824 */ /* 0x000fe200078e0221 */
[C---:B------:R-:W-:Y:S01]  /*88750*/  IADD3 R26, P5, P6, R22.reuse, R24, R35 ;  /* 0x00000018161a7210 */ /* 0x040fe20007ebe023 */
[----:B------:R-:W-:Y:S01]  /*88760*/  IMAD.IADD R11, R23, 0x1, R11 ;  /* 0x00000001170b7824 */ /* 0x000fe200078e020b */
[----:B------:R-:W-:Y:S02]  /*88770*/  ISETP.GE.U32.AND P0, PT, R22, R20, PT ;  /* 0x000000141600720c */ /* 0x000fe40003f06070 */
[----:B------:R-:W-:Y:S02]  /*88780*/  IADD3.X R33, PT, PT, R31, R27, RZ, P1, P2 ;  /* 0x0000001b1f217210 */ /* 0x000fe40000fe44ff */
[----:B------:R-:W-:Y:S02]  /*88790*/  ISETP.GE.U32.AND P1, PT, R26, R22, PT ;  /* 0x000000161a00720c */ /* 0x000fe40003f26070 */
[C---:B------:R-:W-:Y:S02]  /*887a0*/  IADD3.X R27, PT, PT, R11.reuse, R25, RZ, P5, P6 ;  /* 0x000000190b1b7210 */ /* 0x040fe40002fec4ff */
[----:B------:R-:W-:Y:S01]  /*887b0*/  ISETP.GE.U32.AND P2, PT, R32, R30, PT ;  /* 0x0000001e2000720c */ /* 0x000fe20003f46070 */
[----:B------:R-:W-:Y:S01]  /*887c0*/  IMAD.WIDE.U32 R24, R40, R87, RZ ;  /* 0x0000005728187225 */ /* 0x000fe200078e00ff */
[----:B------:R-:W-:-:S02]  /*887d0*/  ISETP.GE.U32.AND.EX P0, PT, R11, R21, PT, P0 ;  /* 0x000000150b00720c */ /* 0x000fc40003f06100 */
[----:B------:R-:W-:Y:S02]  /*887e0*/  ISETP.GE.U32.AND.EX P1, PT, R27, R11, PT, P1 ;  /* 0x0000000b1b00720c */ /* 0x000fe40003f26110 */
[----:B------:R-:W-:Y:S01]  /*887f0*/  ISETP.GE.U32.AND.EX P5, PT, R33, R31, PT, P2 ;  /* 0x0000001f2100720c */ /* 0x000fe20003fa6120 */
[----:B------:R-:W-:Y:S01]  /*88800*/  IMAD.WIDE.U32.X R30, R57, R53, R18, P3 ;  /* 0x00000035391e7225 */ /* 0x000fe200018e0412 */
[----:B------:R-:W-:-:S03]  /*88810*/  SEL R35, RZ, 0x1, P1 ;  /* 0x00000001ff237807 */ /* 0x000fc60000800000 */
[----:B------:R-:W-:Y:S01]  /*88820*/  IMAD.WIDE.U32 R20, R12, R87, RZ ;  /* 0x000000570c147225 */ /* 0x000fe200078e00ff */
[----:B------:R-:W-:-:S03]  /*88830*/  SEL R20, RZ, 0x1, P0 ;  /* 0x00000001ff147807 */ /* 0x000fc60000000000 */
[----:B------:R-:W-:Y:S01]  /*88840*/  IMAD.WIDE.U32.X R18, R58, R40, R28, P4 ;  /* 0x000000283a127225 */ /* 0x000fe200020e041c */
[----:B------:R-:W-:-:S03]  /*88850*/  SEL R29, RZ, 0x1, P5 ;  /* 0x00000001ff1d7807 */ /* 0x000fc60002800000 */
[CC--:B------:R-:W-:Y:S02]  /*88860*/  IMAD R11, R92.reuse, R12.reuse, RZ ;  /* 0x0000000c5c0b7224 */ /* 0x0c0fe400078e02ff */
[----:B------:R-:W-:Y:S01]  /*88870*/  IMAD.WIDE.U32 R24, P2, R92, R12, R24 ;  /* 0x0000000c5c187225 */ /* 0x000fe20007840018 */
[----:B------:R-:W-:Y:S02]  /*88880*/  IADD3 R35, P4, P5, R35, R18, R20 ;  /* 0x0000001223237210 */ /* 0x000fe40007d9e014 */
[----:B------:R-:W-:Y:S01]  /*88890*/  IADD3 R30, P0, PT, R29, R30, RZ ;  /* 0x0000001e1d1e7210 */ /* 0x000fe20007f1e0ff */
[----:B------:R-:W-:Y:S01]  /*888a0*/  IMAD.WIDE.U32 R22, R87, R12, R32 ;  /* 0x0000000c57167225 */ /* 0x000fe200078e0020 */
[----:B------:R-:W-:-:S03]  /*888b0*/  IADD3 RZ, P1, PT, R21, R24, RZ ;  /* 0x0000001815ff7210 */ /* 0x000fc60007f3e0ff */
[----:B------:R-:W-:Y:S02]  /*888c0*/  IMAD R11, R87, R40, R11 ;  /* 0x00000028570b7224 */ /* 0x000fe400078e020b */
[----:B------:R-:W-:Y:S01]  /*888d0*/  IMAD.WIDE.U32 R28, R40, R89, RZ ;  /* 0x00000059281c7225 */ /* 0x000fe200078e00ff */
[----:B------:R-:W-:Y:S02]  /*888e0*/  IADD3.X R21, PT, PT, RZ, R19, RZ, P4, P5 ;  /* 0x00000013ff157210 */ /* 0x000fe400027ea4ff */
[----:B------:R-:W-:Y:S01]  /*888f0*/  IADD3 R20, P4, PT, R35, R22, RZ ;  /* 0x0000001623147210 */ /* 0x000fe20007f9e0ff */
[----:B------:R-:W-:Y:S02]  /*88900*/  IMAD.IADD R11, R23, 0x1, R11 ;  /* 0x00000001170b7824 */ /* 0x000fe400078e020b */
[----:B------:R-:W-:Y:S02]  /*88910*/  IMAD.X R31, RZ, RZ, R31, P0 ;  /* 0x000000ffff1f7224 */ /* 0x000fe400000e061f */
[----:B------:R-:W-:Y:S01]  /*88920*/  IMAD.WIDE.U32 R34, R55, R91, RZ ;  /* 0x0000005b37227225 */ /* 0x000fe200078e00ff */
[----:B------:R-:W-:-:S03]  /*88930*/  ISETP.GE.U32.AND P3, PT, R22, R32, PT ;  /* 0x000000201600720c */ /* 0x000fc60003f66070 */
[----:B------:R-:W-:Y:S01]  /*88940*/  IMAD.WIDE.U32 R18, R12, R89, RZ ;  /* 0x000000590c127225 */ /* 0x000fe200078e00ff */
[----:B------:R-:W-:-:S03]  /*88950*/  ISETP.GE.U32.AND P6, PT, R20, R22, PT ;  /* 0x000000161400720c */ /* 0x000fc60003fc6070 */
[----:B------:R-:W-:-:S04]  /*88960*/  IMAD.WIDE.U32 R28, P0, R57, R12, R28 ;  /* 0x0000000c391c7225 */ /* 0x000fc8000780001c */
[----:B------:R-:W-:Y:S01]  /*88970*/  IMAD.X R21, R11, 0x1, R21, P4 ;  /* 0x000000010b157824 */ /* 0x000fe200020e0615 */
[----:B------:R-:W-:Y:S01]  /*88980*/  IADD3 RZ, P4, PT, R19, R28, RZ ;  /* 0x0000001c13ff7210 */ /* 0x000fe20007f9e0ff */
[----:B------:R-:W-:Y:S01]  /*88990*/  IMAD.WIDE.U32 R22, R13, R91, RZ ;  /* 0x0000005b0d167225 */ /* 0x000fe200078e00ff */
[----:B------:R-:W-:Y:S02]  /*889a0*/  ISETP.GE.U32.AND.EX P3, PT, R11, R33, PT, P3 ;  /* 0x000000210b00720c */ /* 0x000fe40003f66130 */
[----:B------:R-:W-:Y:S01]  /*889b0*/  ISETP.GE.U32.AND.EX P6, PT, R21, R11, PT, P6 ;  /* 0x0000000b1500720c */ /* 0x000fe20003fc6160 */
[----:B------:R-:W-:-:S04]  /*889c0*/  IMAD.WIDE.U32 R34, P5, R56, R13, R34 ;  /* 0x0000000d38227225 */ /* 0x000fc800078a0022 */
[----:B------:R-:W-:Y:S01]  /*889d0*/  IMAD.WIDE.U32 R18, R55, R0, RZ ;  /* 0x0000000037127225 */ /* 0x000fe200078e00ff */
[----:B------:R-:W-:Y:S02]  /*889e0*/  SEL R44, RZ, 0x1, P3 ;  /* 0x00000001ff2c7807 */ /* 0x000fe40001800000 */
[----:B------:R-:W-:Y:S01]  /*889f0*/  IADD3 RZ, P3, PT, R23, R34, RZ ;  /* 0x0000002217ff7210 */ /* 0x000fe20007f7e0ff */
[----:B------:R-:W-:Y:S01]  /*88a00*/  IMAD.X R39, RZ, RZ, RZ, P2 ;  /* 0x000000ffff277224 */ /* 0x000fe200010e06ff */
[----:B------:R-:W-:Y:S01]  /*88a10*/  SEL R11, RZ, 0x1, P6 ;  /* 0x00000001ff0b7807 */ /* 0x000fe20003000000 */
[----:B------:R-:W-:Y:S02]  /*88a20*/  IMAD.MOV.U32 R38, RZ, RZ, R25 ;  /* 0x000000ffff267224 */ /* 0x000fe400078e0019 */
[----:B------:R-:W-:-:S04]  /*88a30*/  IMAD.WIDE.U32 R32, R13, R0, RZ ;  /* 0x000000000d207225 */ /* 0x000fc800078e00ff */
[----:B------:R-:W-:-:S04]  /*88a40*/  IMAD.WIDE.U32 R22, P6, R58, R13, R18 ;  /* 0x0000000d3a167225 */ /* 0x000fc800078c0012 */
[----:B------:R-:W-:Y:S02]  /*88a50*/  IMAD R24, R56, R13, RZ ;  /* 0x0000000d38187224 */ /* 0x000fe400078e02ff */
[----:B------:R-:W-:Y:S01]  /*88a60*/  IMAD.WIDE.U32.X R38, R92, R40, R38, P1 ;  /* 0x000000285c267225 */ /* 0x000fe200008e0426 */
[----:B------:R-:W-:-:S03]  /*88a70*/  IADD3 RZ, P2, PT, R33, R22, RZ ;  /* 0x0000001621ff7210 */ /* 0x000fc60007f5e0ff */
[----:B------:R-:W-:-:S04]  /*88a80*/  IMAD.WIDE.U32 R18, R91, R13, R26 ;  /* 0x0000000d5b127225 */ /* 0x000fc800078e001a */
[----:B------:R-:W-:Y:S02]  /*88a90*/  IMAD R24, R91, R55, R24 ;  /* 0x000000375b187224 */ /* 0x000fe400078e0218 */
[----:B------:R-:W-:Y:S02]  /*88aa0*/  IMAD.X R33, RZ, RZ, RZ, P0 ;  /* 0x000000ffff217224 */ /* 0x000fe400000e06ff */
[----:B------:R-:W-:Y:S01]  /*88ab0*/  IMAD.X R37, RZ, RZ, RZ, P5 ;  /* 0x000000ffff257224 */ /* 0x000fe200028e06ff */
[----:B------:R-:W-:Y:S01]  /*88ac0*/  IADD3 R44, P0, P5, R11, R38, R44 ;  /* 0x000000260b2c7210 */ /* 0x000fe20007d1e02c */
[----:B------:R-:W-:Y:S02]  /*88ad0*/  IMAD.IADD R11, R19, 0x1, R24 ;  /* 0x00000001130b7824 */ /* 0x000fe400078e0218 */
[----:B------:R-:W-:Y:S01]  /*88ae0*/  IMAD.WIDE.U32 R24, R89, R12, R30 ;  /* 0x0000000c59187225 */ /* 0x000fe200078e001e */
[----:B------:R-:W-:Y:S02]  /*88af0*/  ISETP.GE.U32.AND P1, PT, R18, R26, PT ;  /* 0x0000001a1200720c */ /* 0x000fe40003f26070 */
[----:B------:R-:W-:-:S02]  /*88b00*/  IADD3.X R22, PT, PT, RZ, R39, RZ, P0, P5 ;  /* 0x00000027ff167210 */ /* 0x000fc400007ea4ff */
[----:B------:R-:W-:Y:S01]  /*88b10*/  ISETP.GE.U32.AND P0, PT, R24, R30, PT ;  /* 0x0000001e1800720c */ /* 0x000fe20003f06070 */
[----:B------:R-:W-:Y:S01]  /*88b20*/  IMAD R30, R57, R12, RZ ;  /* 0x0000000c391e7224 */ /* 0x000fe200078e02ff */
[----:B------:R-:W-:Y:S01]  /*88b30*/  ISETP.GE.U32.AND.EX P1, PT, R11, R27, PT, P1 ;  /* 0x0000001b0b00720c */ /* 0x000fe20003f26110 */
[----:B------:R-:W-:Y:S02]  /*88b40*/  IMAD.MOV.U32 R36, RZ, RZ, R35 ;  /* 0x000000ffff247224 */ /* 0x000fe400078e0023 */
[----:B------:R-:W-:Y:S02]  /*88b50*/  IMAD R12, R58, R13, RZ ;  /* 0x0000000d3a0c7224 */ /* 0x000fe400078e02ff */
[----:B------:R-:W-:Y:S02]  /*88b60*/  IMAD R30, R89, R40, R30 ;  /* 0x00000028591e7224 */ /* 0x000fe400078e021e */
[----:B------:R-:W-:Y:S02]  /*88b70*/  IMAD.MOV.U32 R32, RZ, RZ, R29 ;  /* 0x000000ffff207224 */ /* 0x000fe400078e001d */
[----:B------:R-:W-:Y:S01]  /*88b80*/  IMAD.WIDE.U32 R34, R13, R87, RZ ;  /* 0x000000570d227225 */ /* 0x000fe200078e00ff */
[----:B------:R-:W-:-:S03]  /*88b90*/  SEL R34, RZ, 0x1, P1 ;  /* 0x00000001ff227807 */ /* 0x000fc60000800000 */
[C---:B------:R-:W-:Y:S02]  /*88ba0*/  IMAD R12, R0.reuse, R55, R12 ;  /* 0x00000037000c7224 */ /* 0x040fe400078e020c */
[----:B------:R-:W-:-:S04]  /*88bb0*/  IMAD.WIDE.U32 R26, R0, R13, R20 ;  /* 0x0000000d001a7225 */ /* 0x000fc800078e0014 */
[----:B------:R-:W-:-:S04]  /*88bc0*/  IMAD.WIDE.U32.X R36, R56, R55, R36, P3 ;  /* 0x0000003738247225 */ /* 0x000fc800018e0424 */
[----:B------:R-:W-:-:S04]  /*88bd0*/  IMAD.WIDE.U32 R28, R55, R87, RZ ;  /* 0x00000057371c7225 */ /* 0x000fc800078e00ff */
[----:B------:R-:W-:Y:S01]  /*88be0*/  IMAD.IADD R25, R25, 0x1, R30 ;  /* 0x0000000119197824 */ /* 0x000fe200078e021e */
[----:B------:R-:W-:Y:S01]  /*88bf0*/  IADD3 R30, P1, P3, R26, R36, R34 ;  /* 0x000000241a1e7210 */ /* 0x000fe20007b3e022 */
[----:B------:R-:W-:Y:S02]  /*88c00*/  IMAD.IADD R12, R27, 0x1, R12 ;  /* 0x000000011b0c7824 */ /* 0x000fe400078e020c */
[----:B------:R-:W-:Y:S01]  /*88c10*/  IMAD.WIDE.U32 R38, R55, R89, RZ ;  /* 0x0000005937267225 */ /* 0x000fe200078e00ff */
[----:B------:R-:W-:-:S03]  /*88c20*/  ISETP.GE.U32.AND.EX P0, PT, R25, R31, PT, P0 ;  /* 0x0000001f1900720c */ /* 0x000fc60003f06100 */
[----:B------:R-:W-:Y:S01]  /*88c30*/  IMAD.WIDE.U32 R28, P5, R92, R13, R28 ;  /* 0x0000000d5c1c7225 */ /* 0x000fe200078a001c */
[----:B------:R-:W-:-:S03]  /*88c40*/  IADD3.X R31, PT, PT, R12, R37, RZ, P1, P3 ;  /* 0x000000250c1f7210 */ /* 0x000fc60000fe64ff */
[----:B------:R-:W-:-:S04]  /*88c50*/  IMAD.WIDE.U32 R38, P1, R57, R13, R38 ;  /* 0x0000000d39267225 */ /* 0x000fc80007820026 */
[----:B------:R-:W-:Y:S01]  /*88c60*/  IMAD.X R45, RZ, RZ, RZ, P6 ;  /* 0x000000ffff2d7224 */ /* 0x000fe200030e06ff */
[----:B------:R-:W-:Y:S01]  /*88c70*/  IADD3 R46, P6, PT, R44, R24, RZ ;  /* 0x000000182c2e7210 */ /* 0x000fe20007fde0ff */
[----:B------:R-:W-:Y:S01]  /*88c80*/  IMAD.WIDE.U32.X R32, R57, R40, R32, P4 ;  /* 0x0000002839207225 */ /* 0x000fe200020e0420 */
[----:B------:R-:W-:-:S03]  /*88c90*/  IADD3 RZ, P4, PT, R35, R28, RZ ;  /* 0x0000001c23ff7210 */ /* 0x000fc60007f9e0ff */
[----:B------:R-:W-:Y:S02]  /*88ca0*/  IMAD.MOV.U32 R44, RZ, RZ, R23 ;  /* 0x000000ffff2c7224 */ /* 0x000fe400078e0017 */
[----:B------:R-:W-:Y:S02]  /*88cb0*/  IMAD.X R49, RZ, RZ, RZ, P5 ;  /* 0x000000ffff317224 */ /* 0x000fe400028e06ff */
[----:B------:R-:W-:Y:S01]  /*88cc0*/  IMAD.MOV.U32 R48, RZ, RZ, R29 ;  /* 0x000000ffff307224 */ /* 0x000fe200078e001d */
[----:B------:R-:W-:Y:S01]  /*88cd0*/  IADD3 RZ, P5, PT, R47, R38, RZ ;  /* 0x000000262fff7210 */ /* 0x000fe20007fbe0ff */
[----:B------:R-:W-:Y:S02]  /*88ce0*/  IMAD.X R51, RZ, RZ, RZ, P1 ;  /* 0x000000ffff337224 */ /* 0x000fe400008e06ff */
[----:B------:R-:W-:Y:S02]  /*88cf0*/  IMAD.MOV.U32 R50, RZ, RZ, R39 ;  /* 0x000000ffff327224 */ /* 0x000fe400078e0027 */
[----:B------:R-:W-:Y:S01]  /*88d00*/  IMAD.WIDE.U32.X R44, R58, R55, R44, P2 ;  /* 0x000000373a2c7225 */ /* 0x000fe200010e042c */
[----:B------:R-:W-:-:S03]  /*88d10*/  ISETP.GE.U32.AND P2, PT, R26, R20, PT ;  /* 0x000000141a00720c */ /* 0x000fc60003f46070 */
[----:B------:R-:W-:Y:S02]  /*88d20*/  IMAD.X R47, R25, 0x1, R22, P6 ;  /* 0x00000001192f7824 */ /* 0x000fe400030e0616 */
[----:B------:R-:W-:Y:S01]  /*88d30*/  IMAD.WIDE.U32.X R48, R92, R55, R48, P4 ;  /* 0x000000375c307225 */ /* 0x000fe200020e0430 */
[----:B------:R-:W-:-:S03]  /*88d40*/  ISETP.GE.U32.AND P4, PT, R46, R24, PT ;  /* 0x000000182e00720c */ /* 0x000fc60003f86070 */
[----:B------:R-:W-:Y:S01]  /*88d50*/  IMAD.WIDE.U32.X R50, R57, R55, R50, P5 ;  /* 0x0000003739327225 */ /* 0x000fe200028e0432 */
[----:B------:R-:W-:Y:S02]  /*88d60*/  ISETP.GE.U32.AND.EX P5, PT, R12, R21, PT, P2 ;  /* 0x000000150c00720c */ /* 0x000fe40003fa6120 */
[----:B------:R-:W-:Y:S01]  /*88d70*/  ISETP.GE.U32.AND.EX P2, PT, R47, R25, PT, P4 ;  /* 0x000000192f00720c */ /* 0x000fe20003f46140 */
[----:B------:R-:W-:-:S04]  /*88d80*/  IMAD.WIDE.U32 R40, R54, R91, RZ ;  /* 0x0000005b36287225 */ /* 0x000fc800078e00ff */
[----:B------:R-:W-:-:S04]  /*88d90*/  IMAD.WIDE.U32 R22, R54, R87, RZ ;  /* 0x0000005736167225 */ /* 0x000fc800078e00ff */
[----:B------:R-:W-:Y:S01]  /*88da0*/  IMAD.WIDE.U32 R24, R54, R89, RZ ;  /* 0x0000005936187225 */ /* 0x000fe200078e00ff */
[----:B------:R-:W-:-:S03]  /*88db0*/  SEL R28, RZ, 0x1, P0 ;  /* 0x00000001ff1c7807 */ /* 0x000fc60000000000 */
[----:B------:R-:W-:Y:S01]  /*88dc0*/  IMAD.WIDE.U32 R20, R14, R87, RZ ;  /* 0x000000570e147225 */ /* 0x000fe200078e00ff */
[----:B------:R-:W-:Y:S02]  /*88dd0*/  SEL R20, RZ, 0x1, P2 ;  /* 0x00000001ff147807 */ /* 0x000fe40001000000 */
[----:B------:R-:W-:Y:S01]  /*88de0*/  ISETP.GE.U32.AND P2, PT, R30, R26, PT ;  /* 0x0000001a1e00720c */ /* 0x000fe20003f46070 */
[----:B------:R-:W-:Y:S01]  /*88df0*/  IMAD.WIDE.U32 R34, R14, R91, RZ ;  /* 0x0000005b0e227225 */ /* 0x000fe200078e00ff */
[----:B------:R-:W-:-:S03]  /*88e00*/  SEL R34, RZ, 0x1, P5 ;  /* 0x00000001ff227807 */ /* 0x000fc60002800000 */
[----:B------:R-:W-:-:S04]  /*88e10*/  IMAD.WIDE.U32 R40, P3, R56, R14, R40 ;  /* 0x0000000e38287225 */ /* 0x000fc80007860028 */
[----:B------:R-:W-:Y:S01]  /*88e20*/  IMAD.WIDE.U32 R22, P4, R92, R14, R22 ;  /* 0x0000000e5c167225 */ /* 0x000fe20007880016 */
[----:B------:R-:W-:-:S03]  /*88e30*/  ISETP.GE.U32.AND.EX P2, PT, R31, R12, PT, P2 ;  /* 0x0000000c1f00720c */ /* 0x000fc60003f46120 */
[----:B------:R-:W-:-:S04]  /*88e40*/  IMAD.WIDE.U32 R42, P0, R58, R14, R42 ;  /* 0x0000000e3a2a7225 */ /* 0x000fc8000780002a */
[----:B------:R-:W-:-:S04]  /*88e50*/  IMAD.WIDE.U32 R26, R14, R89, RZ ;  /* 0x000000590e1a7225 */ /* 0x000fc800078e00ff */
[----:B------:R-:W-:-:S04]  /*88e60*/  IMAD.WIDE.U32 R24, P5, R57, R14, R24 ;  /* 0x0000000e39187225 */ /* 0x000fc800078a0018 */
[----:B------:R-:W-:Y:S01]  /*88e70*/  IMAD.X R29, RZ, RZ, RZ, P3 ;  /* 0x000000ffff1d7224 */ /* 0x000fe200018e06ff */
[----:B------:R-:W-:Y:S01]  /*88e80*/  IADD3 RZ, P3, PT, R21, R22, RZ ;  /* 0x0000001615ff7210 */ /* 0x000fe20007f7e0ff */
[----:B------:R-:W-:Y:S01]  /*88e90*/  IMAD.X R21, RZ, RZ, RZ, P0 ;  /* 0x000000ffff157224 */ /* 0x000fe200000e06ff */
[----:B------:R-:W-:Y:S01]  /*88ea0*/  IADD3 RZ, P0, PT, R27, R24, RZ ;  /* 0x000000181bff7210 */ /* 0x000fe20007f1e0ff */
[----:B------:R-:W-:Y:S01]  /*88eb0*/  IMAD.WIDE.U32 R36, R14, R0, RZ ;  /* 0x000000000e247225 */ /* 0x000fe200078e00ff */
[----:B------:R-:W-:-:S03]  /*88ec0*/  SEL R12, RZ, 0x1, P2 ;  /* 0x00000001ff0c7807 */ /* 0x000fc60001000000 */
[----:B------:R-:W-:Y:S01]  /*88ed0*/  IMAD.X R27, RZ, RZ, RZ, P4 ;  /* 0x000000ffff1b7224 */ /* 0x000fe200020e06ff */
[----:B------:R-:W-:Y:S01]  /*88ee0*/  IADD3 R32, P2, P4, R20, R32, R28 ;  /* 0x0000002014207210 */ /* 0x000fe20007c5e01c */
[----:B------:R-:W-:Y:S01]  /*88ef0*/  IMAD R36, R92, R13, RZ ;  /* 0x0000000d5c247224 */ /* 0x000fe200078e02ff */
[----:B------:R-:W-:Y:S02]  /*88f00*/  IADD3 RZ, P1, PT, R37, R42, RZ ;  /* 0x0000002a25ff7210 */ /* 0x000fe40007f3e0ff */
[----:B------:R-:W-:Y:S01]  /*88f10*/  IADD3.X R33, PT, PT, RZ, R33, RZ, P2, P4 ;  /* 0x00000021ff217210 */ /* 0x000fe200017e84ff */
[----:B------:R-:W-:Y:S01]  /*88f20*/  IMAD R36, R87, R55, R36 ;  /* 0x0000003757247224 */ /* 0x000fe200078e0224 */
[----:B------:R-:W-:Y:S02]  /*88f30*/  IADD3 RZ, P6, PT, R35, R40, RZ ;  /* 0x0000002823ff7210 */ /* 0x000fe40007fde0ff */
[----:B------:R-:W-:Y:S01]  /*88f40*/  IADD3 R37, P2, P4, R12, R44, R34 ;  /* 0x0000002c0c257210 */ /* 0x000fe20007c5e022 */
[----:B------:R-:W-:-:S04]  /*88f50*/  IMAD.WIDE.U32 R34, R87, R13, R46 ;  /* 0x0000000d57227225 */ /* 0x000fc800078e002e */
[-C--:B------:R-:W-:Y:S02]  /*88f60*/  IMAD R12, R56, R14.reuse, RZ ;  /* 0x0000000e380c7224 */ /* 0x080fe400078e02ff */
[----:B------:R-:W-:Y:S01]  /*88f70*/  IMAD.MOV.U32 R26, RZ, RZ, R23 ;  /* 0x000000ffff1a7224 */ /* 0x000fe200078e0017 */
[----:B------:R-:W-:Y:S01]  /*88f80*/  IADD3.X R44, PT, PT, RZ, R45, RZ, P2, P4 ;  /* 0x0000002dff2c7210 */ /* 0x000fe200017e84ff */
[----:B------:R-:W-:-:S04]  /*88f90*/  IMAD.WIDE.U32 R22, R91, R14, R30 ;  /* 0x0000000e5b167225 */ /* 0x000fc800078e001e */
[----:B------:R-:W-:Y:S01]  /*88fa0*/  IMAD.IADD R24, R35, 0x1, R36 ;  /* 0x0000000123187824 */ /* 0x000fe200078e0224 */
[----:B------:R-:W-:Y:S01]  /*88fb0*/  IADD3 R36, P4, PT, R37, R34, RZ ;  /* 0x0000002225247210 */ /* 0x000fe20007f9e0ff */
[----:B------:R-:W-:Y:S01]  /*88fc0*/  IMAD R12, R91, R54, R12 ;  /* 0x000000365b0c7224 */ /* 0x000fe200078e020c */
[----:B------:R-:W-:Y:S01]  /*88fd0*/  ISETP.GE.U32.AND P2, PT, R22, R30, PT ;  /* 0x0000001e1600720c */ /* 0x000fe20003f46070 */
[----:B------:R-:W-:Y:S02]  /*88fe0*/  IMAD.X R35, RZ, RZ, RZ, P5 ;  /* 0x000000ffff237224 */ /* 0x000fe400028e06ff */
[----:B------:R-:W-:Y:S01]  /*88ff0*/  IMAD.IADD R30, R23, 0x1, R12 ;  /* 0x00000001171e7824 */ /* 0x000fe200078e020c */
[----:B------:R-:W-:Y:S01]  /*89000*/  ISETP.GE.U32.AND P5, PT, R34, R46, PT ;  /* 0x0000002e2200720c */ /* 0x000fe20003fa6070 */
[----:B------:R-:W-:Y:S01]  /*89010*/  IMAD.X R37, R24, 0x1, R44, P4 ;  /* 0x0000000118257824 */ /* 0x000fe200020e062c */
[----:B------:R-:W-:Y:S01]  /*89020*/  ISETP.GE.U32.AND P4, PT, R36, R34, PT ;  /* 0x000000222400720c */ /* 0x000fe20003f86070 */
[----:B------:R-:W-:Y:S01]  /*89030*/  IMAD.MOV.U32 R28, RZ, RZ, R41 ;  /* 0x000000ffff1c7224 */ /* 0x000fe200078e0029 */
[----:B------:R-:W-:Y:S01]  /*89040*/  ISETP.GE.U32.AND.EX P2, PT, R30, R31, PT, P2 ;  /* 0x0000001f1e00720c */ /* 0x000fe20003f46120 */
[----:B------:R-:W-:Y:S01]  /*89050*/  IMAD R31, R58, R14, RZ ;  /* 0x0000000e3a1f7224 */ /* 0x000fe200078e02ff */
[----:B------:R-:W-:-:S02]  /*89060*/  ISETP.GE.U32.AND.EX P5, PT, R24, R47, PT, P5 ;  /* 0x0000002f1800720c */ /* 0x000fc40003fa6150 */
[----:B------:R-:W-:Y:S01]  /*89070*/  ISETP.GE.U32.AND.EX P4, PT, R37, R24, PT, P4 ;  /* 0x000000182500720c */ /* 0x000fe20003f86140 */
[----:B------:R-:W-:Y:S01]  /*89080*/  IMAD.MOV.U32 R34, RZ, RZ, R25 ;  /* 0x000000ffff227224 */ /* 0x000fe200078e0019 */
[----:B------:R-:W-:Y:S01]  /*89090*/  SEL R39, RZ, 0x1, P5 ;  /* 0x00000001ff277807 */ /* 0x000fe20002800000 */
[C---:B------:R-:W-:Y:S01]  /*890a0*/  IMAD R31, R0.reuse, R54, R31 ;  /* 0x00000036001f7224 */ /* 0x040fe200078e021f */
[----:B------:R-:W-:Y:S01]  /*890b0*/  SEL R41, RZ, 0x1, P4 ;  /* 0x00000001ff297807 */ /* 0x000fe20002000000 */
[----:B------:R-:W-:Y:S01]  /*890c0*/  IMAD.WIDE.U32 R24, R0, R14, R36 ;  /* 0x0000000e00187225 */ /* 0x000fe200078e0024 */
[----:B------:R-:W-:-:S03]  /*890d0*/  SEL R42, RZ, 0x1, P2 ;  /* 0x00000001ff2a7807 */ /* 0x000fc60001000000 */
[----:B------:R-:W-:-:S04]  /*890e0*/  IMAD.WIDE.U32.X R28, R56, R54, R28, P6 ;  /* 0x00000036381c7225 */ /* 0x000fc800030e041c */
[----:B------:R-:W-:Y:S02]  /*890f0*/  IMAD.MOV.U32 R20, RZ, RZ, R43 ;  /* 0x000000ffff147224 */ /* 0x000fe400078e002b */
[----:B------:R-:W-:Y:S01]  /*89100*/  IMAD.WIDE.U32.X R26, R92, R54, R26, P3 ;  /* 0x000000365c1a7225 */ /* 0x000fe200018e041a */
[----:B------:R-:W-:Y:S02]  /*89110*/  IADD3 R43, P3, P4, R41, R48, R39 ;  /* 0x00000030292b7210 */ /* 0x000fe40007c7e027 */
[C---:B------:R-:W-:Y:S01]  /*89120*/  IADD3 R41, P5, P6, R24.reuse, R28, R42 ;  /* 0x0000001c18297210 */ /* 0x040fe20007ebe02a */
[----:B------:R-:W-:Y:S02]  /*89130*/  IMAD.IADD R31, R25, 0x1, R31 ;  /* 0x00000001191f7824 */ /* 0x000fe400078e021f */
[----:B------:R-:W-:Y:S01]  /*89140*/  IMAD R38, R57, R13, RZ ;  /* 0x0000000d39267224 */ /* 0x000fe200078e02ff */
[----:B------:R-:W-:Y:S01]  /*89150*/  ISETP.GE.U32.AND P2, PT, R24, R36, PT ;  /* 0x000000241800720c */ /* 0x000fe20003f46070 */
[----:B------:R-:W-:Y:S01]  /*89160*/  IMAD.WIDE.U32.X R20, R58, R54, R20, P1 ;  /* 0x000000363a147225 */ /* 0x000fe200008e0414 */
[----:B------:R-:W-:-:S02]  /*89170*/  ISETP.GE.U32.AND P1, PT, R41, R24, PT ;  /* 0x000000182900720c */ /* 0x000fc40003f26070 */
[----:B------:R-:W-:Y:S01]  /*89180*/  IADD3.X R39, PT, PT, R31, R29, RZ, P5, P6 ;  /* 0x0000001d1f277210 */ /* 0x000fe20002fec4ff */
[----:B------:R-:W-:Y:S01]  /*89190*/  IMAD.WIDE.U32 R12, R89, R13, R32 ;  /* 0x0000000d590c7225 */ /* 0x000fe200078e0020 */
[----:B------:R-:W-:-:S03]  /*891a0*/  IADD3.X R48, PT, PT, RZ, R49, RZ, P3, P4 ;  /* 0x00000031ff307210 */ /* 0x000fc60001fe84ff */
[----:B------:R-:W-:Y:S01]  /*891b0*/  IMAD R38, R89, R55, R38 ;  /* 0x0000003759267224 */ /* 0x000fe200078e0226 */
[----:B------:R-:W-:Y:S02]  /*891c0*/  ISETP.GE.U32.AND.EX P2, PT, R31, R37, PT, P2 ;  /* 0x000000251f00720c */ /* 0x000fe40003f46120 */
[----:B------:R-:W-:Y:S01]  /*891d0*/  ISETP.GE.U32.AND.EX P1, PT, R39, R31, PT, P1 ;  /* 0x0000001f2700720c */ /* 0x000fe20003f26110 */
[----:B------:R-:W-:Y:S01]  /*891e0*/  IMAD.IADD R13, R13, 0x1, R38 ;  /* 0x000000010d0d7824 */ /* 0x000fe200078e0226 */
[----:B------:R-:W-:Y:S01]  /*891f0*/  IADD3 R24, P4, PT, R43, R12, RZ ;  /* 0x0000000c2b187210 */ /* 0x000fe20007f9e0ff */
[----:B------:R-:W-:Y:S01]  /*89200*/  IMAD.WIDE.U32.X R34, R57, R54, R34, P0 ;  /* 0x0000003639227225 */ /* 0x000fe200000e0422 */
[----:B------:R-:W-:Y:S02]  /*89210*/  SEL R38, RZ, 0x1, P2 ;  /* 0x00000001ff267807 */ /* 0x000fe40001000000 */
[----:B------:R-:W-:Y:S01]  /*89220*/  SEL R29, RZ, 0x1, P1 ;  /* 0x00000001ff1d7807 */ /* 0x000fe20000800000 */
[----:B------:R-:W-:Y:S01]  /*89230*/  IMAD.X R25, R13, 0x1, R48, P4 ;  /* 0x000000010d197824 */ /* 0x000fe200020e0630 */
[----:B------:R-:W-:-:S02]  /*89240*/  ISETP.GE.U32.AND P0, PT, R12, R32, PT ;  /* 0x000000200c00720c */ /* 0x000fc40003f06070 */
[----:B------:R-:W-:Y:S01]  /*89250*/  ISETP.GE.U32.AND P3, PT, R24, R12, PT ;  /* 0x0000000c1800720c */ /* 0x000fe20003f66070 */
[----:B------:R-:W-:Y:S01]  /*89260*/  IMAD R40, R92, R14, RZ ;  /* 0x0000000e5c287224 */ /* 0x000fe200078e02ff */
[----:B------:R-:W-:Y:S01]  /*89270*/  IADD3 R38, P2, P4, R29, R20, R38 ;  /* 0x000000141d267210 */ /* 0x000fe20007c5e026 */
[----:B------:R-:W-:Y:S01]  /*89280*/  IMAD.WIDE.U32 R28, R39, 0x3d1, RZ ;  /* 0x000003d1271c7825 */ /* 0x000fe200078e00ff */
[----:B------:R-:W-:Y:S02]  /*89290*/  ISETP.GE.U32.AND.EX P0, PT, R13, R33, PT, P0 ;  /* 0x000000210d00720c */ /* 0x000fe40003f06100 */
[----:B------:R-:W-:Y:S01]  /*892a0*/  ISETP.GE.U32.AND.EX P1, PT, R25, R13, PT, P3 ;  /* 0x0000000d1900720c */ /* 0x000fe20003f26130 */
[----:B------:R-:W-:Y:S01]  /*892b0*/  IMAD.WIDE.U32 R32, R87, R14, R24 ;  /* 0x0000000e57207225 */ /* 0x000fe200078e0018 */
[----:B------:R-:W-:-:S03]  /*892c0*/  IADD3.X R37, PT, PT, RZ, R21, RZ, P2, P4 ;  /* 0x00000015ff257210 */ /* 0x000fc600017e84ff */
[----:B------:R-:W-:Y:S01]  /*892d0*/  IMAD R40, R87, R54, R40 ;  /* 0x0000003657287224 */ /* 0x000fe200078e0228 */
[----:B------:R-:W-:Y:S01]  /*892e0*/  SEL R21, RZ, 0x1, P1 ;  /* 0x00000001ff157807 */ /* 0x000fe20000800000 */
[----:B------:R-:W-:Y:S01]  /*892f0*/  IMAD.WIDE.U32 R12, R41, 0x3d1, RZ ;  /* 0x000003d1290c7825 */ /* 0x000fe200078e00ff */
[----:B------:R-:W-:-:S03]  /*89300*/  IADD3 R38, P1, PT, R38, R32, RZ ;  /* 0x0000002026267210 */ /* 0x000fc60007f3e0ff */
[----:B------:R-:W-:Y:S01]  /*89310*/  IMAD.WIDE.U32 R28, P2, RZ, R41, R28 ;  /* 0x00000029ff1c7225 */ /* 0x000fe2000784001c */
[----:B------:R-:W-:-:S03]  /*89320*/  SEL R20, RZ, 0x1, P0 ;  /* 0x00000001ff147807 */ /* 0x000fc60000000000 */
[----:B------:R-:W-:Y:S01]  /*89330*/  IMAD.IADD R33, R33, 0x1, R40 ;  /* 0x0000000121217824 */ /* 0x000fe200078e0228 */
[----:B------:R-:W-:Y:S01]  /*89340*/  IADD3 R40, P4, PT, R13, R28, RZ ;  /* 0x0000001c0d287210 */ /* 0x000fe20007f9e0ff */
[----:B------:R-:W-:Y:S01]  /*89350*/  IMAD.X R13, RZ, RZ, RZ, P2 ;  /* 0x000000ffff0d7224 */ /* 0x000fe200010e06ff */
[----:B------:R-:W-:Y:S01]  /*89360*/  ISETP.GE.U32.AND P2, PT, R32, R24, PT ;  /* 0x000000182000720c */ /* 0x000fe20003f46070 */
[----:B------:R-:W-:Y:S01]  /*89370*/  IMAD.X R37, R33, 0x1, R37, P1 ;  /* 0x0000000121257824 */ /* 0x000fe200008e0625 */
[----:B------:R-:W-:Y:S02]  /*89380*/  ISETP.GE.U32.AND P1, PT, R38, R32, PT ;  /* 0x000000202600720c */ /* 0x000fe40003f26070 */
[----:B------:R-:W-:Y:S02]  /*89390*/  IADD3 R31, P3, PT, RZ, R12, RZ ;  /* 0x0000000cff1f7210 */ /* 0x000fe40007f7e0ff */
[----:B------:R-:W-:Y:S02]  /*893a0*/  IADD3 R20, P5, P6, R21, R50, R20 ;  /* 0x0000003215147210 */ /* 0x000fe40007ebe014 */
[----:B------:R-:W-:-:S02]  /*893b0*/  ISETP.GE.U32.AND.EX P2, PT, R33, R25, PT, P2 ;  /* 0x000000192100720c */ /* 0x000fc40003f46120 */
[----:B------:R-:W-:Y:S02]  /*893c0*/  ISETP.GE.U32.AND.EX P1, PT, R37, R33, PT, P1 ;  /* 0x000000212500720c */ /* 0x000fe40003f26110 */
[----:B------:R-:W-:Y:S01]  /*893d0*/  ISETP.GE.U32.AND P0, PT, R31, R12, PT ;  /* 0x0000000c1f00720c */ /* 0x000fe20003f06070 */
[----:B------:R-:W-:Y:S01]  /*893e0*/  IMAD.MOV.U32 R12, RZ, RZ, R29 ;  /* 0x000000ffff0c7224 */ /* 0x000fe200078e001d */
[----:B------:R-:W-:Y:S01]  /*893f0*/  IADD3.X R21, PT, PT, RZ, R51, RZ, P5, P6 ;  /* 0x00000033ff157210 */ /* 0x000fe20002fec4ff */
[----:B------:R-:W-:Y:S01]  /*89400*/  IMAD.X R36, R40, 0x1, R41, P3 ;  /* 0x0000000128247824 */ /* 0x000fe200018e0629 */
[----:B------:R-:W-:Y:S02]  /*89410*/  SEL R42, RZ, 0x1, P2 ;  /* 0x00000001ff2a7807 */ /* 0x000fe40001000000 */
[----:B------:R-:W-:Y:S01]  /*89420*/  SEL R41, RZ, 0x1, P1 ;  /* 0x00000001ff297807 */ /* 0x000fe20000800000 */
[----:B------:R-:W-:-:S04]  /*89430*/  IMAD.WIDE.U32.X R24, RZ, R39, R12, P4 ;  /* 0x00000027ff187225 */ /* 0x000fc800020e040c */
[----:B------:R-:W-:Y:S02]  /*89440*/  IMAD R0, R57, R14, RZ ;  /* 0x0000000e39007224 */ /* 0x000fe400078e02ff */
[----:B------:R-:W-:-:S04]  /*89450*/  IMAD.WIDE.U32 R12, R38, 0x3d1, RZ ;  /* 0x000003d1260c7825 */ /* 0x000fc800078e00ff */
[----:B------:R-:W-:Y:S01]  /*89460*/  IMAD.WIDE.U32 R28, R89, R14, R20 ;  /* 0x0000000e591c7225 */ /* 0x000fe200078e0014 */
[----:B------:R-:W-:-:S03]  /*89470*/  IADD3 R14, P3, P4, R41, R26, R42 ;  /* 0x0000001a290e7210 */ /* 0x000fc60007c7e02a */
[----:B------:R-:W-:Y:S01]  /*89480*/  IMAD.WIDE.U32 R32, R37, 0x3d1, RZ ;  /* 0x000003d125207825 */ /* 0x000fe200078e00ff */
[----:B------:R-:W-:Y:S02]  /*89490*/  IADD3 R24, P2, PT, R24, R12, RZ ;  /* 0x0000000c18187210 */ /* 0x000fe40007f5e0ff */
[----:B------:R-:W-:Y:S01]  /*894a0*/  IADD3.X R26, PT, PT, RZ, R27, RZ, P3, P4 ;  /* 0x0000001bff1a7210 */ /* 0x000fe20001fe84ff */
[----:B------:R-:W-:Y:S02]  /*894b0*/  IMAD R0, R89, R54, R0 ;  /* 0x0000003659007224 */ /* 0x000fe400078e0200 */
[----:B------:R-:W-:Y:S01]  /*894c0*/  IMAD.WIDE.U32 R32, P3, RZ, R38, R32 ;  /* 0x00000026ff207225 */ /* 0x000fe20007860020 */
[----:B------:R-:W-:Y:S02]  /*894d0*/  ISETP.GE.U32.AND P4, PT, R24, R12, PT ;  /* 0x0000000c1800720c */ /* 0x000fe40003f86070 */
[----:B------:R-:W-:Y:S01]  /*894e0*/  ISETP.GE.U32.AND.EX P0, PT, R36, R40, PT, P0 ;  /* 0x000000282400720c */ /* 0x000fe20003f06100 */
[----:B------:R-:W-:Y:S01]  /*894f0*/  IMAD.IADD R12, R29, 0x1, R0 ;  /* 0x000000011d0c7824 */ /* 0x000fe200078e0200 */
[----:B------:R-:W-:Y:S01]  /*89500*/  IADD3 R29, P6, PT, R14, R28, RZ ;  /* 0x0000001c0e1d7210 */ /* 0x000fe20007fde0ff */
[----:B------:R-:W-:Y:S01]  /*89510*/  IMAD.X R27, RZ, RZ, RZ, P3 ;  /* 0x000000ffff1b7224 */ /* 0x000fe200018e06ff */
[----:B------:R-:W-:-:S02]  /*89520*/  IADD3 R13, P3, PT, R13, R32, RZ ;  /* 0x000000200d0d7210 */ /* 0x000fc40007f7e0ff */
[----:B------:R-:W-:Y:S01]  /*89530*/  IADD3 R39, P5, PT, R24, R39, RZ ;  /* 0x0000002718277210 */ /* 0x000fe20007fbe0ff */
[----:B------:R-:W-:Y:S01]  /*89540*/  IMAD.X R0, R12, 0x1, R26, P6 ;  /* 0x000000010c007824 */ /* 0x000fe200030e061a */
[----:B------:R-:W-:Y:S01]  /*89550*/  SEL R14, RZ, 0x1, P0 ;  /* 0x00000001ff0e7807 */ /* 0x000fe20000000000 */
[----:B------:R-:W-:Y:S02]  /*89560*/  IMAD.X R25, R13, 0x1, R25, P2 ;  /* 0x000000010d197824 */ /* 0x000fe400010e0619 */
[----:B------:R-:W-:Y:S01]  /*89570*/  IMAD.MOV.U32 R26, RZ, RZ, R33 ;  /* 0x000000ffff1a7224 */ /* 0x000fe200078e0021 */
[----:B------:R-:W-:Y:S02]  /*89580*/  ISETP.GE.U32.AND P1, PT, R28, R20, PT ;  /* 0x000000141c00720c */ /* 0x000fe40003f26070 */
[----:B------:R-:W-:Y:S01]  /*89590*/  ISETP.LT.U32.AND P0, PT, R39, R24, PT ;  /* 0x000000182700720c */ /* 0x000fe20003f01070 */
[----:B------:R-:W-:Y:S01]  /*895a0*/  IMAD.X R24, R25, 0x1, R38, P5 ;  /* 0x0000000119187824 */ /* 0x000fe200028e0626 */
[----:B------:R-:W-:Y:S01]  /*895b0*/  IADD3 R14, P6, PT, R39, R14, RZ ;  /* 0x0000000e270e7210 */ /* 0x000fe20007fde0ff */
[----:B------:R-:W-:Y:S01]  /*895c0*/  IMAD.WIDE.U32.X R26, RZ, R37, R26, P3 ;  /* 0x00000025ff1a7225 */ /* 0x000fe200018e041a */
[----:B------:R-:W-:-:S02]  /*895d0*/  ISETP.GE.U32.AND P3, PT, R29, R28, PT ;  /* 0x0000001c1d00720c */ /* 0x000fc40003f66070 */
[----:B------:R-:W-:Y:S01]  /*895e0*/  ISETP.GE.U32.AND.EX P1, PT, R12, R21, PT, P1 ;  /* 0x000000150c00720c */ /* 0x000fe20003f26110 */
[----:B------:R-:W-:Y:S01]  /*895f0*/  IMAD.WIDE.U32 R20, R0, 0x3d1, RZ ;  /* 0x000003d100147825 */ /* 0x000fe200078e00ff */
[----:B------:R-:W-:Y:S02]  /*89600*/  ISETP.GE.U32.AND.EX P4, PT, R25, R13, PT, P4 ;  /* 0x0000000d1900720c */ /* 0x000fe40003f86140 */
[----:B------:R-:W-:Y:S01]  /*89610*/  ISETP.GE.U32.AND P2, PT, R14, R39, PT ;  /* 0x000000270e00720c */ /* 0x000fe20003f46070 */
[----:B------:R-:W-:Y:S01]  /*89620*/  IMAD.X R38, RZ, RZ, R24, P6 ;  /* 0x000000ffff267224 */ /* 0x000fe200030e0618 */
[----:B------:R-:W-:Y:S02]  /*89630*/  ISETP.GE.U32.AND.EX P3, PT, R0, R12, PT, P3 ;  /* 0x0000000c0000720c */ /* 0x000fe40003f66130 */
[----:B------:R-:W-:Y:S01]  /*89640*/  SEL R33, RZ, 0x1, P4 ;  /* 0x00000001ff217807 */ /* 0x000fe20002000000 */
[----:B------:R-:W-:Y:S01]  /*89650*/  IMAD.WIDE.U32 R12, R29, 0x3d1, RZ ;  /* 0x000003d11d0c7825 */ /* 0x000fe200078e00ff */
[----:B------:R-:W-:-:S02]  /*89660*/  SEL R28, RZ, 0x1, P1 ;  /* 0x00000001ff1c7807 */ /* 0x000fc40000800000 */
[----:B------:R-:W-:Y:S01]  /*89670*/  ISETP.GE.U32.AND.EX P4, PT, R38, R24, PT, P2 ;  /* 0x000000182600720c */ /* 0x000fe20003f86120 */
[----:B------:R-:W-:Y:S01]  /*89680*/  IMAD.WIDE.U32 R20, P1, RZ, R29, R20 ;  /* 0x0000001dff147225 */ /* 0x000fe20007820014 */
[----:B------:R-:W-:Y:S02]  /*89690*/  SEL R39, RZ, 0x1, P3 ;  /* 0x00000001ff277807 */ /* 0x000fe40001800000 */
[----:B------:R-:W-:Y:S02]  /*896a0*/  ISETP.LT.U32.OR.EX P0, PT, R24, R25, !P4, P0 ;  /* 0x000000191800720c */ /* 0x000fe40006701500 */
[----:B------:R-:W-:Y:S02]  /*896b0*/  IADD3 R28, P4, P5, R39, R34, R28 ;  /* 0x00000022271c7210 */ /* 0x000fe40007d9e01c */
[----:B------:R-:W-:Y:S02]  /*896c0*/  IADD3 R33, P2, P3, R12, R26, R33 ;  /* 0x0000001a0c217210 */ /* 0x000fe40007b5e021 */
[----:B------:R-:W-:-:S02]  /*896d0*/  IADD3 R13, P6, PT, R13, R20, RZ ;  /* 0x000000140d0d7210 */ /* 0x000fc40007fde0ff */
[----:B------:R-:W-:Y:S02]  /*896e0*/  IADD3.X R26, PT, PT, RZ, R35, RZ, P4, P5 ;  /* 0x00000023ff1a7210 */ /* 0x000fe400027ea4ff */
[----:B------:R-:W-:Y:S02]  /*896f0*/  IADD3 R37, P4, PT, R33, R37, RZ ;  /* 0x0000002521257210 */ /* 0x000fe40007f9e0ff */
[----:B------:R-:W-:Y:S02]  /*89700*/  SEL R34, RZ, 0x1, !P0 ;  /* 0x00000001ff227807 */ /* 0x000fe40004000000 */
[----:B------:R-:W-:Y:S01]  /*89710*/  IADD3.X R32, PT, PT, R13, R27, RZ, P2, P3 ;  /* 0x0000001b0d207210 */ /* 0x000fe200017e64ff */
[----:B------:R-:W-:Y:S01]  /*89720*/  IMAD.X R25, RZ, RZ, RZ, P1 ;  /* 0x000000ffff197224 */ /* 0x000fe200008e06ff */
[----:B------:R-:W-:Y:S01]  /*89730*/  IADD3 R34, P3, PT, R37, R34, RZ ;  /* 0x0000002225227210 */ /* 0x000fe20007f7e0ff */
[----:B------:R-:W-:Y:S01]  /*89740*/  IMAD.MOV.U32 R24, RZ, RZ, R21 ;  /* 0x000000ffff187224 */ /* 0x000fe200078e0015 */
[----:B------:R-:W-:Y:S01]  /*89750*/  ISETP.GE.U32.AND P1, PT, R33, R12, PT ;  /* 0x0000000c2100720c */ /* 0x000fe20003f26070 */
[----:B------:R-:W-:-:S02]  /*89760*/  IMAD.X R29, R32, 0x1, R29, P4 ;  /* 0x00000001201d7824 */ /* 0x000fc400020e061d */
[----:B------:R-:W-:Y:S01]  /*89770*/  IMAD.WIDE.U32 R20, R26, 0x3d1, RZ ;  /* 0x000003d11a147825 */ /* 0x000fe200078e00ff */
[----:B------:R-:W-:Y:S02]  /*89780*/  ISETP.GE.U32.AND.EX P1, PT, R32, R13, PT, P1 ;  /* 0x0000000d2000720c */ /* 0x000fe40003f26110 */
[----:B------:R-:W-:Y:S01]  /*89790*/  ISETP.GE.U32.AND P2, PT, R34, R37, PT ;  /* 0x000000252200720c */ /* 0x000fe20003f46070 */
[----:B------:R-:W-:Y:S01]  /*897a0*/  IMAD.X R35, RZ, RZ, R29, P3 ;  /* 0x000000ffff237224 */ /* 0x000fe200018e061d */
[----:B------:R-:W-:Y:S01]  /*897b0*/  SEL R27, RZ, 0x1, P1 ;  /* 0x00000001ff1b7807 */ /* 0x000fe20000800000 */
[----:B------:R-:W-:Y:S01]  /*897c0*/  IMAD.WIDE.U32 R12, R28, 0x3d1, RZ ;  /* 0x000003d11c0c7825 */ /* 0x000fe200078e00ff */
[----:B------:R-:W-:-:S03]  /*897d0*/  ISETP.LT.U32.AND P0, PT, R37, R33, PT ;  /* 0x000000212500720c */ /* 0x000fc60003f01070 */
[----:B------:R-:W-:Y:S01]  /*897e0*/  IMAD.WIDE.U32.X R24, RZ, R0, R24, P6 ;  /* 0x00000000ff187225 */ /* 0x000fe200030e0418 */
[----:B------:R-:W-:-:S03]  /*897f0*/  ISETP.GE.U32.AND.EX P1, PT, R35, R29, PT, P2 ;  /* 0x0000001d2300720c */ /* 0x000fc60003f26120 */
        /* <DEDUP_REMOVED lines=8> */
[----:B------:R-:W-:Y:S01]  /*89880*/  IMAD.X R28, R25, 0x1, R28, P1 ;  /* 0x00000001191c7824 */ /* 0x000fe200008e061c */
[----:B------:R-:W-:Y:S02]  /*89890*/  ISETP.GE.U32.AND P0, PT, R27, R12, PT ;  /* 0x0000000c1b00720c */ /* 0x000fe40003f06070 */
[----:B------:R-:W-:Y:S01]  /*898a0*/  ISETP.GE.U32.AND P1, PT, R37, R0, PT ;  /* 0x000000002500720c */ /* 0x000fe20003f26070 */
[----:B------:R-:W-:Y:S01]  /*898b0*/  IMAD.X R39, RZ, RZ, R28, P4 ;  /* 0x000000ffff277224 */ /* 0x000fe200020e061c */
[----:B------:R-:W-:Y:S01]  /*898c0*/  ISETP.GE.U32.AND.EX P0, PT, R25, R24, PT, P0 ;  /* 0x000000181900720c */ /* 0x000fe20003f06100 */
[----:B------:R-:W-:Y:S02]  /*898d0*/  IMAD.X R13, RZ, RZ, RZ, P3 ;  /* 0x000000ffff0d7224 */ /* 0x000fe400018e06ff */
        /* <DEDUP_REMOVED lines=13> */
[-C--:B------:R-:W-:Y:S01]  /*899b0*/  IMAD R0, R56, R52.reuse, RZ ;  /* 0x0000003438007224 */ /* 0x080fe200078e02ff */
[----:B------:R-:W-:Y:S01]  /*899c0*/  UMOV UR4, URZ ;  /* 0x000000ff00047c82 */ /* 0x000fe20008000000 */
[----:B------:R-:W-:Y:S01]  /*899d0*/  BSSY.RECONVERGENT B0, `(.L_x_557) ;  /* 0x0000036000007945 */ /* 0x000fe20003800200 */
[----:B------:R-:W-:-:S04]  /*899e0*/  IMAD.WIDE.U32 R20, R91, R52, RZ ;  /* 0x000000345b147225 */ /* 0x000fc800078e00ff */
[----:B------:R-:W-:Y:S02]  /*899f0*/  IMAD R53, R91, R53, R0 ;  /* 0x000000355b357224 */ /* 0x000fe400078e0200 */
[----:B------:R-:W-:-:S03]  /*89a00*/  IMAD.MOV.U32 R24, RZ, RZ, RZ ;  /* 0x000000ffff187224 */ /* 0x000fc600078e00ff */
        /* <DEDUP_REMOVED lines=50> */
.L_x_558:
[----:B------:R-:W-:Y:S05]  /*89d30*/  BSYNC.RECONVERGENT B0 ;  /* 0x0000000000007941 */ /* 0x000fea0003800200 */
.L_x_557:
        /* <DEDUP_REMOVED lines=56> */
.L_x_561:
[----:B------:R-:W-:Y:S05]  /*8a0c0*/  BSYNC.RELIABLE B7 ;  /* 0x0000000000077941 */ /* 0x000fea0003800100 */
.L_x_560:
        /* <DEDUP_REMOVED lines=54> */
.L_x_564:
[----:B------:R-:W-:Y:S05]  /*8a430*/  BSYNC.RELIABLE B0 ;  /* 0x0000000000007941 */ /* 0x000fea0003800100 */
.L_x_563:
        /* <DEDUP_REMOVED lines=55> */
.L_x_566:
[----:B------:R-:W-:Y:S05]  /*8a7b0*/  BSYNC.RELIABLE B0 ;  /* 0x0000000000007941 */ /* 0x000fea0003800100 */
.L_x_565:
        /* <DEDUP_REMOVED lines=29> */
.L_x_562:
[----:B------:R-:W-:Y:S05]  /*8a990*/  BSYNC.RECONVERGENT B1 ;  /* 0x0000000000017941 */ /* 0x000fea0003800200 */
.L_x_559:
        /* <DEDUP_REMOVED lines=29> */
[----:B------:R-:W-:-:S03]  /*8ab70*/  IMAD.WIDE.U32 R24, R10, R12, RZ ;  /* 0x0000000c0a187225 */ /* 0x000fc600078e00ff */
[----:B------:R-:W-:Y:S01]  /*8ab80*/  SEL R31, RZ, 0x1, P0 ;  /* 0x00000001ff1f7807 */ /* 0x000fe20000000000 */
        /* <DEDUP_REMOVED lines=57> */
[----:B------:R-:W-:Y:S01]  /*8af20*/  IMAD.MOV.U32 R26, RZ, RZ, R39 ;  /* 0x000000ffff1a7224 */ /* 0x000fe200078e0027 */
[----:B------:R-:W-:Y:S01]  /*8af30*/  ISETP.GE.U32.AND P2, PT, R24, R30, PT ;  /* 0x0000001e1800720c */ /* 0x000fe20003f46070 */
[----:B------:R-:W-:Y:S01]  /*8af40*/  IMAD.X R29, RZ, RZ, R29, P6 ;  /* 0x000000ffff1d7224 */ /* 0x000fe200030e061d */
[----:B------:R-:W-:Y:S01]  /*8af50*/  IADD3 R35, P6, PT, R35, R34, RZ ;  /* 0x0000002223237210 */ /* 0x000fe20007fde0ff */
[C---:B------:R-:W-:Y:S01]  /*8af60*/  IMAD R37, R10.reuse, R12, R37 ;  /* 0x0000000c0a257224 */ /* 0x040fe200078e0225 */
[----:B------:R-:W-:Y:S01]  /*8af70*/  SHF.L.W.U32.HI R41, R41, 0x1, R24 ;  /* 0x0000000129297819 */ /* 0x000fe20000010e18 */
[----:B------:R-:W-:Y:S01]  /*8af80*/  IMAD.WIDE.U32.X R16, R10, R11, R16, P0 ;  /* 0x0000000b0a107225 */ /* 0x000fe200000e0410 */
[----:B------:R-:W-:-:S03]  /*8af90*/  ISETP.LT.U32.AND P0, PT, R34, R22, PT ;  /* 0x000000162200720c */ /* 0x000fc60003f01070 */
[----:B------:R-:W-:Y:S01]  /*8afa0*/  IMAD.WIDE.U32.X R26, R10, R10, R26, P1 ;  /* 0x0000000a0a1a7225 */ /* 0x000fe200008e041a */
[----:B------:R-:W-:-:S03]  /*8afb0*/  ISETP.GE.U32.AND P1, PT, R35, R34, PT ;  /* 0x000000222300720c */ /* 0x000fc60003f26070 */
[----:B------:R-:W-:Y:S02]  /*8afc0*/  IMAD.IADD R30, R25, 0x1, R37 ;  /* 0x00000001191e7824 */ /* 0x000fe400078e0225 */
[----:B------:R-:W-:Y:S02]  /*8afd0*/  IMAD.X R34, RZ, RZ, R38, P6 ;  /* 0x000000ffff227224 */ /* 0x000fe400030e0626 */
[----:B------:R-:W-:Y:S01]  /*8afe0*/  IMAD R22, R40, R0, RZ ;  /* 0x0000000028167224 */ /* 0x000fe200078e02ff */
[----:B------:R-:W-:Y:S01]  /*8aff0*/  ISETP.GE.U32.AND.EX P2, PT, R30, R31, PT, P2 ;  /* 0x0000001f1e00720c */ /* 0x000fe20003f46120 */
[----:B------:R-:W-:Y:S01]  /*8b000*/  IMAD.WIDE.U32.X R20, R10, R40, R20, P5 ;  /* 0x000000280a147225 */ /* 0x000fe200028e0414 */
[----:B------:R-:W-:Y:S02]  /*8b010*/  ISETP.GE.U32.AND.EX P6, PT, R34, R38, PT, P1 ;  /* 0x000000262200720c */ /* 0x000fe40003fc6110 */
[----:B------:R-:W-:Y:S01]  /*8b020*/  SHF.L.W.U32.HI R31, R24, 0x1, R30 ;  /* 0x00000001181f7819 */ /* 0x000fe20000010e1e */
[----:B------:R-:W-:Y:S01]  /*8b030*/  IMAD.WIDE.U32 R24, R0, R13, R28 ;  /* 0x0000000d00187225 */ /* 0x000fe200078e001c */
[----:B------:R-:W-:-:S02]  /*8b040*/  IADD3 R26, P1, PT, R41, R26, RZ ;  /* 0x0000001a291a7210 */ /* 0x000fc40007f3e0ff */
[----:B------:R-:W-:Y:S01]  /*8b050*/  SEL R37, RZ, 0x1, P2 ;  /* 0x00000001ff257807 */ /* 0x000fe20001000000 */
[----:B------:R-:W-:Y:S01]  /*8b060*/  IMAD R39, R10, R13, R22 ;  /* 0x0000000d0a277224 */ /* 0x000fe200078e0216 */
[----:B------:R-:W-:Y:S01]  /*8b070*/  ISETP.LT.U32.OR.EX P0, PT, R38, R23, !P6, P0 ;  /* 0x000000172600720c */ /* 0x000fe20007701500 */
[----:B------:R-:W-:Y:S01]  /*8b080*/  IMAD.X R42, R31, 0x1, R27, P1 ;  /* 0x000000011f2a7824 */ /* 0x000fe200008e061b */
[C---:B------:R-:W-:Y:S01]  /*8b090*/  IADD3 R10, P1, P5, R24.reuse, R16, R37 ;  /* 0x00000010180a7210 */ /* 0x040fe20007d3e025 */
[----:B------:R-:W-:Y:S01]  /*8b0a0*/  IMAD.IADD R25, R25, 0x1, R39 ;  /* 0x0000000119197824 */ /* 0x000fe200078e0227 */
[----:B------:R-:W-:Y:S02]  /*8b0b0*/  SEL R23, RZ, 0x1, !P0 ;  /* 0x00000001ff177807 */ /* 0x000fe40004000000 */
[----:B------:R-:W-:Y:S02]  /*8b0c0*/  ISETP.GE.U32.AND P2, PT, R24, R28, PT ;  /* 0x0000001c1800720c */ /* 0x000fe40003f46070 */
[----:B------:R-:W-:Y:S01]  /*8b0d0*/  IADD3.X R38, PT, PT, R25, R17, RZ, P1, P5 ;  /* 0x0000001119267210 */ /* 0x000fe20000fea4ff */
[----:B------:R-:W-:Y:S01]  /*8b0e0*/  IMAD.WIDE.U32 R16, R11, R12, RZ ;  /* 0x0000000c0b107225 */ /* 0x000fe200078e00ff */
[----:B------:R-:W-:-:S02]  /*8b0f0*/  IADD3 R0, P5, PT, R26, R23, RZ ;  /* 0x000000171a007210 */ /* 0x000fc40007fbe0ff */
[----:B------:R-:W-:Y:S01]  /*8b100*/  ISETP.GE.U32.AND P0, PT, R10, R24, PT ;  /* 0x000000180a00720c */ /* 0x000fe20003f06070 */
        /* <DEDUP_REMOVED lines=15> */
[C---:B------:R-:W-:Y:S01]  /*8b200*/  IMAD.WIDE.U32 R24, R13.reuse, R13, RZ ;  /* 0x0000000d0d187225 */ /* 0x040fe200078e00ff */
        /* <DEDUP_REMOVED lines=26> */
[----:B------:R-:W-:Y:S01]  /*8b3b0*/  IMAD.MOV.U32 R16, RZ, RZ, R27 ;  /* 0x000000ffff107224 */ /* 0x000fe200078e001b */
[----:B------:R-:W-:Y:S02]  /*8b3c0*/  SEL R31, RZ, 0x1, !P0 ;  /* 0x00000001ff1f7807 */ /* 0x000fe40004000000 */
[----:B------:R-:W-:Y:S01]  /*8b3d0*/  ISETP.GE.U32.AND.EX P1, PT, R24, R21, PT, P1 ;  /* 0x000000151800720c */ /* 0x000fe20003f26110 */
[----:B------:R-:W-:Y:S01]  /*8b3e0*/  IMAD.WIDE.U32.X R16, R40, R40, R16, P5 ;  /* 0x0000002828107225 */ /* 0x000fe200028e0410 */
[----:B------:R-:W-:-:S02]  /*8b3f0*/  SHF.L.W.U32.HI R41, R10, 0x1, R24 ;  /* 0x000000010a297819 */ /* 0x000fc40000010e18 */
[----:B------:R-:W-:Y:S01]  /*8b400*/  IADD3 R12, P2, PT, R25, R28, RZ ;  /* 0x0000001c190c7210 */ /* 0x000fe20007f5e0ff */
[----:B------:R-:W-:Y:S01]  /*8b410*/  IMAD.WIDE.U32 R10, R33, 0x3d1, RZ ;  /* 0x000003d1210a7825 */ /* 0x000fe200078e00ff */
[----:B------:R-:W-:Y:S02]  /*8b420*/  SEL R21, RZ, 0x1, P1 ;  /* 0x00000001ff157807 */ /* 0x000fe40000800000 */
[C---:B------:R-:W-:Y:S01]  /*8b430*/  IADD3 R31, P3, PT, R12.reuse, R31, RZ ;  /* 0x0000001f0c1f7210 */ /* 0x040fe20007f7e0ff */
        /* <DEDUP_REMOVED lines=11> */
[----:B------:R-:W-:Y:S01]  /*8b4f0*/  ISETP.GE.U32.AND.EX P1, PT, R29, R28, PT, P1 ;  /* 0x0000001c1d00720c */ /* 0x000fe20003f26110 */
[----:B------:R-:W-:Y:S01]  /*8b500*/  IMAD.MOV.U32 R22, RZ, RZ, R11 ;  /* 0x000000ffff167224 */ /* 0x000fe200078e000b */
[----:B------:R-:W-:Y:S02]  /*8b510*/  SHF.L.W.U32.HI R25, R25, 0x1, R40 ;  /* 0x0000000119197819 */ /* 0x000fe40000010e28 */
[----:B------:R-:W-:Y:S02]  /*8b520*/  ISETP.GE.U32.AND P2, PT, R27, R20, PT ;  /* 0x000000141b00720c */ /* 0x000fe40003f46070 */
[----:B------:R-:W-:Y:S01]  /*8b530*/  IADD3 R30, P4, PT, R21, R10, RZ ;  /* 0x0000000a151e7210 */ /* 0x000fe20007f9e0ff */
[----:B------:R-:W-:Y:S01]  /*8b540*/  IMAD.WIDE.U32 R20, R29, 0x3d1, RZ ;  /* 0x000003d11d147825 */ /* 0x000fe200078e00ff */
[----:B------:R-:W-:-:S02]  /*8b550*/  ISETP.LT.U32.OR.EX P0, PT, R28, R41, !P1, P0 ;  /* 0x000000291c00720c */ /* 0x000fc40004f01500 */
[----:B------:R-:W-:Y:S01]  /*8b560*/  SHF.R.U32.HI R40, RZ, 0x1f, R40 ;  /* 0x0000001fff287819 */ /* 0x000fe20000011628 */
[----:B------:R-:W-:Y:S01]  /*8b570*/  IMAD.WIDE.U32 R10, R13, R13, R24 ;  /* 0x0000000d0d0a7225 */ /* 0x000fe200078e0018 */
[----:B------:R-:W-:-:S03]  /*8b580*/  SEL R41, RZ, 0x1, !P0 ;  /* 0x00000001ff297807 */ /* 0x000fc60004000000 */
[----:B------:R-:W-:Y:S01]  /*8b590*/  IMAD.X R28, R30, 0x1, R39, P3 ;  /* 0x000000011e1c7824 */ /* 0x000fe200018e0627 */
[----:B------:R-:W-:Y:S01]  /*8b5a0*/  ISETP.LT.U32.AND P0, PT, R10, R24, PT ;  /* 0x000000180a00720c */ /* 0x000fe20003f01070 */
[----:B------:R-:W-:Y:S01]  /*8b5b0*/  IMAD.WIDE.U32.X R22, RZ, R33, R22, P4 ;  /* 0x00000021ff167225 */ /* 0x000fe200020e0416 */
[----:B------:R-:W-:Y:S02]  /*8b5c0*/  IADD3 R38, P4, PT, R41, R10, RZ ;  /* 0x0000000a29267210 */ /* 0x000fe40007f9e0ff */
[----:B------:R-:W-:Y:S01]  /*8b5d0*/  ISETP.GE.U32.AND.EX P2, PT, R28, R30, PT, P2 ;  /* 0x0000001e1c00720c */ /* 0x000fe20003f46120 */
[----:B------:R-:W-:Y:S01]  /*8b5e0*/  IMAD.WIDE.U32 R12, R31, 0x3d1, RZ ;  /* 0x000003d11f0c7825 */ /* 0x000fe200078e00ff */
[----:B------:R-:W-:Y:S02]  /*8b5f0*/  ISETP.GE.U32.AND P1, PT, R38, R10, PT ;  /* 0x0000000a2600720c */ /* 0x000fe40003f26070 */
[----:B------:R-:W-:Y:S01]  /*8b600*/  SEL R24, RZ, 0x1, P2 ;  /* 0x00000001ff187807 */ /* 0x000fe20001000000 */
[----:B------:R-:W-:-:S04]  /*8b610*/  IMAD.WIDE.U32 R20, P6, RZ, R31, R20 ;  /* 0x0000001fff147225 */ /* 0x000fc800078c0014 */
[----:B------:R-:W-:Y:S01]  /*8b620*/  IMAD.IADD R39, R26, 0x1, R11 ;  /* 0x000000011a277824 */ /* 0x000fe200078e020b */
[----:B------:R-:W-:Y:S01]  /*8b630*/  IADD3 R26, P3, PT, R22, R12, RZ ;  /* 0x0000000c161a7210 */ /* 0x000fe20007f7e0ff */
[----:B------:R-:W-:Y:S01]  /*8b640*/  IMAD.X R11, RZ, RZ, RZ, P6 ;  /* 0x000000ffff0b7224 */ /* 0x000fe200030e06ff */
[----:B------:R-:W-:Y:S01]  /*8b650*/  IADD3 R13, P5, PT, R13, R20, RZ ;  /* 0x000000140d0d7210 */ /* 0x000fe20007fbe0ff */
[----:B------:R-:W-:Y:S01]  /*8b660*/  IMAD.X R30, RZ, RZ, R39, P4 ;  /* 0x000000ffff1e7224 */ /* 0x000fe200020e0627 */
[C---:B------:R-:W-:Y:S01]  /*8b670*/  IADD3 R33, P4, PT, R26.reuse, R33, RZ ;  /* 0x000000211a217210 */ /* 0x040fe20007f9e0ff */
[----:B------:R-:W-:Y:S01]  /*8b680*/  IMAD.MOV.U32 R10, RZ, RZ, R21 ;  /* 0x000000ffff0a7224 */ /* 0x000fe200078e0015 */
[----:B------:R-:W-:Y:S01]  /*8b690*/  ISETP.GE.U32.AND P2, PT, R26, R12, PT ;  /* 0x0000000c1a00720c */ /* 0x000fe20003f46070 */
[----:B------:R-:W-:Y:S01]  /*8b6a0*/  IMAD.X R22, R13, 0x1, R23, P3 ;  /* 0x000000010d167824 */ /* 0x000fe200018e0617 */
[----:B------:R-:W-:Y:S01]  /*8b6b0*/  ISETP.GE.U32.AND.EX P1, PT, R30, R39, PT, P1 ;  /* 0x000000271e00720c */ /* 0x000fe20003f26110 */
[----:B------:R-:W-:Y:S01]  /*8b6c0*/  IMAD.WIDE.U32.X R20, RZ, R29, R10, P5 ;  /* 0x0000001dff147225 */ /* 0x000fe200028e040a */
[----:B------:R-:W-:-:S02]  /*8b6d0*/  IADD3 R24, P6, PT, R33, R24, RZ ;  /* 0x0000001821187210 */ /* 0x000fc40007fde0ff */
[C---:B------:R-:W-:Y:S01]  /*8b6e0*/  ISETP.GE.U32.AND.EX P2, PT, R22.reuse, R13, PT, P2 ;  /* 0x0000000d1600720c */ /* 0x040fe20003f46120 */
[----:B------:R-:W-:Y:S01]  /*8b6f0*/  IMAD.X R31, R22, 0x1, R31, P4 ;  /* 0x00000001161f7824 */ /* 0x000fe200020e061f */
[----:B------:R-:W-:Y:S01]  /*8b700*/  ISETP.LT.U32.OR.EX P0, PT, R39, R25, !P1, P0 ;  /* 0x000000192700720c */ /* 0x000fe20004f01500 */
[----:B------:R-:W-:Y:S01]  /*8b710*/  IMAD.WIDE.U32 R12, R30, 0x3d1, RZ ;  /* 0x000003d11e0c7825 */ /* 0x000fe200078e00ff */
[----:B------:R-:W-:Y:S02]  /*8b720*/  ISETP.GE.U32.AND P3, PT, R24, R33, PT ;  /* 0x000000211800720c */ /* 0x000fe40003f66070 */
[----:B------:R-:W-:Y:S01]  /*8b730*/  SEL R23, RZ, 0x1, P2 ;  /* 0x00000001ff177807 */ /* 0x000fe20001000000 */
[----:B------:R-:W-:Y:S01]  /*8b740*/  IMAD.X R25, RZ, RZ, R31, P6 ;  /* 0x000000ffff197224 */ /* 0x000fe200030e061f */
[----:B------:R-:W-:Y:S01]  /*8b750*/  ISETP.LT.U32.AND P1, PT, R33, R26, PT ;  /* 0x0000001a2100720c */ /* 0x000fe20003f21070 */
[----:B------:R-:W-:Y:S01]  /*8b760*/  IMAD.WIDE.U32 R10, R38, 0x3d1, RZ ;  /* 0x000003d1260a7825 */ /* 0x000fe200078e00ff */
[----:B------:R-:W-:-:S02]  /*8b770*/  SEL R33, RZ, 0x1, !P0 ;  /* 0x00000001ff217807 */ /* 0x000fc40004000000 */
        /* <DEDUP_REMOVED lines=16> */
[C---:B------:R-:W-:Y:S02]  /*8b880*/  IADD3 R26, P4, PT, R29.reuse, R26, RZ ;  /* 0x0000001a1d1a7210 */ /* 0x040fe40007f9e0ff */
[----:B------:R-:W-:Y:S01]  /*8b890*/  ISETP.LT.U32.AND P3, PT, R29, R20, PT ;  /* 0x000000141d00720c */ /* 0x000fe20003f61070 */
[----:B------:R-:W-:Y:S01]  /*8b8a0*/  IMAD.MOV.U32 R20, RZ, RZ, RZ ;  /* 0x000000ffff147224 */ /* 0x000fe200078e00ff */
[----:B------:R-:W-:Y:S01]  /*8b8b0*/  ISETP.GE.U32.AND.EX P0, PT, R21, R11, PT, P0 ;  /* 0x0000000b1500720c */ /* 0x000fe20003f06100 */
[----:B------:R-:W-:Y:S01]  /*8b8c0*/  IMAD.WIDE.U32 R10, R17, 0x3d1, RZ ;  /* 0x000003d1110a7825 */ /* 0x000fe200078e00ff */
[----:B------:R-:W-:-:S02]  /*8b8d0*/  ISETP.GE.U32.AND P1, PT, R26, R29, PT ;  /* 0x0000001d1a00720c */ /* 0x000fc40003f26070 */
[----:B------:R-:W-:Y:S01]  /*8b8e0*/  SEL R33, RZ, 0x1, P0 ;  /* 0x00000001ff217807 */ /* 0x000fe20000000000 */
[----:B------:R-:W-:-:S03]  /*8b8f0*/  IMAD.X R29, RZ, RZ, R38, P4 ;  /* 0x000000ffff1d7224 */ /* 0x000fc600020e0626 */
        /* <DEDUP_REMOVED lines=78> */
.L_x_568:
[----:B------:R-:W-:Y:S05]  /*8bde0*/  BSYNC.RECONVERGENT B0 ;  /* 0x0000000000007941 */ /* 0x000fea0003800200 */
.L_x_567:
        /* <DEDUP_REMOVED lines=57> */
.L_x_571:
[----:B------:R-:W-:Y:S05]  /*8c180*/  BSYNC.RELIABLE B6 ;  /* 0x0000000000067941 */ /* 0x000fea0003800100 */
.L_x_570:
        /* <DEDUP_REMOVED lines=52> */
.L_x_574:
[----:B------:R-:W-:Y:S05]  /*8c4d0*/  BSYNC.RELIABLE B0 ;  /* 0x0000000000007941 */ /* 0x000fea0003800100 */
.L_x_573:
        /* <DEDUP_REMOVED lines=51> */
.L_x_576:
[----:B------:R-:W-:Y:S05]  /*8c810*/  BSYNC.RELIABLE B0 ;  /* 0x0000000000007941 */ /* 0x000fea0003800100 */
.L_x_575:
        /* <DEDUP_REMOVED lines=27> */
.L_x_572:
[----:B------:R-:W-:Y:S05]  /*8c9d0*/  BSYNC.RECONVERGENT B1 ;  /* 0x0000000000017941 */ /* 0x000fea0003800200 */
.L_x_569:
        /* <DEDUP_REMOVED lines=108> */
[C---:B------:R-:W-:Y:S01]  /*8d0a0*/  IMAD R37, R41.reuse, R13, R22 ;  /* 0x0000000d29257224 */ /* 0x040fe200078e0216 */
[----:B------:R-:W-:Y:S01]  /*8d0b0*/  ISETP.GE.U32.AND P2, PT, R24, R28, PT ;  /* 0x0000001c1800720c */ /* 0x000fe20003f46070 */
[----:B------:R-:W-:Y:S01]  /*8d0c0*/  IMAD.WIDE.U32.X R20, R41, R10, R20, P5 ;  /* 0x0000000a29147225 */ /* 0x000fe200028e0414 */
[----:B------:R-:W-:-:S03]  /*8d0d0*/  SEL R23, RZ, 0x1, !P0 ;  /* 0x00000001ff177807 */ /* 0x000fc60004000000 */
[----:B------:R-:W-:Y:S01]  /*8d0e0*/  IMAD.X R41, R42, 0x1, R27, P1 ;  /* 0x000000012a297824 */ /* 0x000fe200008e061b */
[----:B------:R-:W-:Y:S01]  /*8d0f0*/  IADD3 R31, P1, P5, R24, R16, R31 ;  /* 0x00000010181f7210 */ /* 0x000fe20007d3e01f */
[----:B------:R-:W-:-:S03]  /*8d100*/  IMAD.IADD R25, R25, 0x1, R37 ;  /* 0x0000000119197824 */ /* 0x000fc600078e0225 */
[----:B------:R-:W-:Y:S02]  /*8d110*/  ISETP.GE.U32.AND P0, PT, R31, R24, PT ;  /* 0x000000181f00720c */ /* 0x000fe40003f06070 */
[C---:B------:R-:W-:Y:S01]  /*8d120*/  IADD3.X R37, PT, PT, R25.reuse, R17, RZ, P1, P5 ;  /* 0x0000001119257210 */ /* 0x040fe20000fea4ff */
[-C--:B------:R-:W-:Y:S01]  /*8d130*/  IMAD.WIDE.U32 R16, R14, R40.reuse, RZ ;  /* 0x000000280e107225 */ /* 0x080fe200078e00ff */
        /* <DEDUP_REMOVED lines=9> */
[----:B------:R-:W-:Y:S01]  /*8d1d0*/  SEL R25, RZ, 0x1, P0 ;  /* 0x00000001ff197807 */ /* 0x000fe20000000000 */
[----:B------:R-:W-:Y:S01]  /*8d1e0*/  IMAD.WIDE.U32 R26, R10, R13, RZ ;  /* 0x0000000d0a1a7225 */ /* 0x000fe200078e00ff */
[----:B------:R-:W-:Y:S02]  /*8d1f0*/  ISETP.GE.U32.AND.EX P1, PT, R34, R41, PT, P1 ;  /* 0x000000292200720c */ /* 0x000fe40003f26110 */
        /* <DEDUP_REMOVED lines=8> */
[----:B------:R-:W-:Y:S01]  /*8d280*/  IADD3.X R21, PT, PT, RZ, R21, RZ, P4, P6 ;  /* 0x00000015ff157210 */ /* 0x000fe200027ec4ff */
[----:B------:R-:W-:Y:S02]  /*8d290*/  IMAD R24, R10, R40, RZ ;  /* 0x000000280a187224 */ /* 0x000fe400078e02ff */
[----:B------:R-:W-:Y:S01]  /*8d2a0*/  IMAD.X R29, RZ, RZ, RZ, P5 ;  /* 0x000000ffff1d7224 */ /* 0x000fe200028e06ff */
[----:B------:R-:W-:Y:S01]  /*8d2b0*/  IADD3 RZ, P5, PT, R25, R26, RZ ;  /* 0x0000001a19ff7210 */ /* 0x000fe20007fbe0ff */
[----:B------:R-:W-:Y:S02]  /*8d2c0*/  IMAD.MOV.U32 R22, RZ, RZ, R33 ;  /* 0x000000ffff167224 */ /* 0x000fe400078e0021 */
[----:B------:R-:W-:Y:S02]  /*8d2d0*/  IMAD R33, R14, R13, R24 ;  /* 0x0000000d0e217224 */ /* 0x000fe400078e0218 */
[----:B------:R-:W-:-:S04]  /*8d2e0*/  IMAD.WIDE.U32 R24, R40, R40, R30 ;  /* 0x0000002828187225 */ /* 0x000fc800078e001e */
[----:B------:R-:W-:Y:S01]  /*8d2f0*/  IMAD.MOV.U32 R28, RZ, RZ, R17 ;  /* 0x000000ffff1c7224 */ /* 0x000fe200078e0011 */
[----:B------:R-:W-:Y:S01]  /*8d300*/  SEL R17, RZ, 0x1, !P2 ;  /* 0x00000001ff117807 */ /* 0x000fe20005000000 */
[----:B------:R-:W-:Y:S02]  /*8d310*/  IMAD.IADD R25, R16, 0x1, R25 ;  /* 0x0000000110197824 */ /* 0x000fe400078e0219 */
[----:B------:R-:W-:Y:S01]  /*8d320*/  IMAD.WIDE.U32.X R22, R14, R10, R22, P3 ;  /* 0x0000000a0e167225 */ /* 0x000fe200018e0416 */
[----:B------:R-:W-:-:S03]  /*8d330*/  IADD3 R38, P2, PT, R17, R24, RZ ;  /* 0x0000001811267210 */ /* 0x000fc60007f5e0ff */
        /* <DEDUP_REMOVED lines=20> */
[C---:B------:R-:W-:Y:S01]  /*8d480*/  IADD3 R27, P3, PT, R10.reuse, R27, RZ ;  /* 0x0000001b0a1b7210 */ /* 0x040fe20007f7e0ff */
[----:B------:R-:W-:Y:S01]  /*8d490*/  IMAD.WIDE.U32 R20, P4, RZ, R38, R20 ;  /* 0x00000026ff147225 */ /* 0x000fe20007880014 */
[----:B------:R-:W-:Y:S02]  /*8d4a0*/  IADD3 R22, P2, PT, R25, R22, RZ ;  /* 0x0000001619167210 */ /* 0x000fe40007f5e0ff */
[----:B------:R-:W-:Y:S01]  /*8d4b0*/  ISETP.GE.U32.AND P1, PT, R27, R10, PT ;  /* 0x0000000a1b00720c */ /* 0x000fe20003f26070 */
[----:B------:R-:W-:Y:S01]  /*8d4c0*/  IMAD.X R33, RZ, RZ, R40, P3 ;  /* 0x000000ffff217224 */ /* 0x000fe200018e0628 */
[----:B------:R-:W-:Y:S01]  /*8d4d0*/  ISETP.LT.U32.AND P0, PT, R10, R37, PT ;  /* 0x000000250a00720c */ /* 0x000fe20003f01070 */
[----:B------:R-:W-:Y:S01]  /*8d4e0*/  IMAD.X R39, RZ, RZ, R23, P2 ;  /* 0x000000ffff277224 */ /* 0x000fe200010e0617 */
[----:B------:R-:W-:Y:S01]  /*8d4f0*/  SHF.L.W.U32.HI R28, R30, 0x1, R22 ;  /* 0x000000011e1c7819 */ /* 0x000fe20000010e16 */
[----:B------:R-:W-:Y:S01]  /*8d500*/  IMAD.WIDE.U32 R24, R38, 0x3d1, RZ ;  /* 0x000003d126187825 */ /* 0x000fe200078e00ff */
[----:B------:R-:W-:-:S02]  /*8d510*/  ISETP.GE.U32.AND.EX P1, PT, R33, R40, PT, P1 ;  /* 0x000000282100720c */ /* 0x000fc40003f26110 */
[----:B------:R-:W-:Y:S01]  /*8d520*/  SHF.L.W.U32.HI R29, R22, 0x1, R39 ;  /* 0x00000001161d7819 */ /* 0x000fe20000010e27 */
[----:B------:R-:W-:Y:S01]  /*8d530*/  IMAD.X R23, RZ, RZ, RZ, P4 ;  /* 0x000000ffff177224 */ /* 0x000fe200020e06ff */
[----:B------:R-:W-:Y:S01]  /*8d540*/  IADD3 R10, P3, PT, RZ, R24, RZ ;  /* 0x00000018ff0a7210 */ /* 0x000fe20007f7e0ff */
[----:B------:R-:W-:Y:S01]  /*8d550*/  IMAD.WIDE.U32 R30, R33, 0x3d1, RZ ;  /* 0x000003d1211e7825 */ /* 0x000fe200078e00ff */
[----:B------:R-:W-:Y:S02]  /*8d560*/  IADD3 R37, P4, PT, R25, R20, RZ ;  /* 0x0000001419257210 */ /* 0x000fe40007f9e0ff */
[----:B------:R-:W-:Y:S01]  /*8d570*/  ISETP.LT.U32.OR.EX P0, PT, R40, R41, !P1, P0 ;  /* 0x000000292800720c */ /* 0x000fe20004f01500 */
[----:B------:R-:W-:Y:S01]  /*8d580*/  IMAD.MOV.U32 R22, RZ, RZ, R21 ;  /* 0x000000ffff167224 */ /* 0x000fe200078e0015 */
[----:B------:R-:W-:Y:S01]  /*8d590*/  ISETP.GE.U32.AND P2, PT, R10, R24, PT ;  /* 0x000000180a00720c */ /* 0x000fe20003f46070 */
[----:B------:R-:W-:Y:S01]  /*8d5a0*/  IMAD.WIDE.U32 R20, R13, R13, R28 ;  /* 0x0000000d0d147225 */ /* 0x000fe200078e001c */
[----:B------:R-:W-:-:S03]  /*8d5b0*/  SEL R41, RZ, 0x1, !P0 ;  /* 0x00000001ff297807 */ /* 0x000fc60004000000 */
[----:B------:R-:W-:Y:S01]  /*8d5c0*/  IMAD.X R13, R37, 0x1, R38, P3 ;  /* 0x00000001250d7824 */ /* 0x000fe200018e0626 */
[----:B------:R-:W-:Y:S01]  /*8d5d0*/  ISETP.LT.U32.AND P0, PT, R20, R28, PT ;  /* 0x0000001c1400720c */ /* 0x000fe20003f01070 */
[----:B------:R-:W-:Y:S01]  /*8d5e0*/  IMAD.WIDE.U32.X R22, RZ, R14, R22, P4 ;  /* 0x0000000eff167225 */ /* 0x000fe200020e0416 */
[-C--:B------:R-:W-:Y:S02]  /*8d5f0*/  IADD3 R38, P4, PT, R41, R20.reuse, RZ ;  /* 0x0000001429267210 */ /* 0x080fe40007f9e0ff */
[----:B------:R-:W-:Y:S01]  /*8d600*/  ISETP.GE.U32.AND.EX P2, PT, R13, R37, PT, P2 ;  /* 0x000000250d00720c */ /* 0x000fe20003f46120 */
[----:B------:R-:W-:Y:S01]  /*8d610*/  IMAD.WIDE.U32 R24, R27, 0x3d1, RZ ;  /* 0x000003d11b187825 */ /* 0x000fe200078e00ff */
[----:B------:R-:W-:Y:S02]  /*8d620*/  ISETP.GE.U32.AND P1, PT, R38, R20, PT ;  /* 0x000000142600720c */ /* 0x000fe40003f26070 */
[----:B------:R-:W-:Y:S01]  /*8d630*/  SEL R20, RZ, 0x1, P2 ;  /* 0x00000001ff147807 */ /* 0x000fe20001000000 */
[----:B------:R-:W-:Y:S01]  /*8d640*/  IMAD.WIDE.U32 R30, P6, RZ, R27, R30 ;  /* 0x0000001bff1e7225 */ /* 0x000fe200078c001e */
[----:B------:R-:W-:-:S03]  /*8d650*/  IADD3 R43, P3, PT, R22, R24, RZ ;  /* 0x00000018162b7210 */ /* 0x000fc60007f7e0ff */
[----:B------:R-:W-:Y:S01]  /*8d660*/  IMAD.IADD R40, R26, 0x1, R21 ;  /* 0x000000011a287824 */ /* 0x000fe200078e0215 */
[----:B------:R-:W-:Y:S01]  /*8d670*/  IADD3 R25, P5, PT, R25, R30, RZ ;  /* 0x0000001e19197210 */ /* 0x000fe20007fbe0ff */
[----:B------:R-:W-:Y:S01]  /*8d680*/  IMAD.X R21, RZ, RZ, RZ, P6 ;  /* 0x000000ffff157224 */ /* 0x000fe200030e06ff */
[C---:B------:R-:W-:Y:S01]  /*8d690*/  ISETP.GE.U32.AND P2, PT, R43.reuse, R24, PT ;  /* 0x000000182b00720c */ /* 0x040fe20003f46070 */
[----:B------:R-:W-:Y:S01]  /*8d6a0*/  IMAD.X R37, RZ, RZ, R40, P4 ;  /* 0x000000ffff257224 */ /* 0x000fe200020e0628 */
[----:B------:R-:W-:Y:S01]  /*8d6b0*/  IADD3 R41, P4, PT, R43, R14, RZ ;  /* 0x0000000e2b297210 */ /* 0x000fe20007f9e0ff */
[----:B------:R-:W-:Y:S02]  /*8d6c0*/  IMAD.X R26, R25, 0x1, R23, P3 ;  /* 0x00000001191a7824 */ /* 0x000fe400018e0617 */
[----:B------:R-:W-:Y:S01]  /*8d6d0*/  IMAD.WIDE.U32 R22, R37, 0x3d1, RZ ;  /* 0x000003d125167825 */ /* 0x000fe200078e00ff */
[----:B------:R-:W-:Y:S02]  /*8d6e0*/  IADD3 R14, P6, PT, R41, R20, RZ ;  /* 0x00000014290e7210 */ /* 0x000fe40007fde0ff */
[----:B------:R-:W-:Y:S01]  /*8d6f0*/  ISETP.GE.U32.AND.EX P1, PT, R37, R40, PT, P1 ;  /* 0x000000282500720c */ /* 0x000fe20003f26110 */
[----:B------:R-:W-:Y:S01]  /*8d700*/  IMAD.X R27, R26, 0x1, R27, P4 ;  /* 0x000000011a1b7824 */ /* 0x000fe200020e061b */
[----:B------:R-:W-:Y:S01]  /*8d710*/  ISETP.GE.U32.AND P3, PT, R14, R41, PT ;  /* 0x000000290e00720c */ /* 0x000fe20003f66070 */
[----:B------:R-:W-:Y:S01]  /*8d720*/  IMAD.MOV.U32 R20, RZ, RZ, R31 ;  /* 0x000000ffff147224 */ /* 0x000fe200078e001f */
[----:B------:R-:W-:Y:S01]  /*8d730*/  ISETP.GE.U32.AND.EX P2, PT, R26, R25, PT, P2 ;  /* 0x000000191a00720c */ /* 0x000fe20003f46120 */
[----:B------:R-:W-:Y:S01]  /*8d740*/  IMAD.X R28, RZ, RZ, R27, P6 ;  /* 0x000000ffff1c7224 */ /* 0x000fe200030e061b */
[----:B------:R-:W-:Y:S01]  /*8d750*/  ISETP.LT.U32.OR.EX P0, PT, R40, R29, !P1, P0 ;  /* 0x0000001d2800720c */ /* 0x000fe20004f01500 */
[----:B------:R-:W-:Y:S01]  /*8d760*/  IMAD.WIDE.U32.X R24, RZ, R33, R20, P5 ;  /* 0x00000021ff187225 */ /* 0x000fe200028e0414 */
[----:B------:R-:W-:-:S02]  /*8d770*/  ISETP.LT.U32.AND P1, PT, R41, R43, PT ;  /* 0x0000002b2900720c */ /* 0x000fc40003f21070 */
[----:B------:R-:W-:Y:S01]  /*8d780*/  SEL R41, RZ, 0x1, P2 ;  /* 0x00000001ff297807 */ /* 0x000fe20001000000 */
[----:B------:R-:W-:Y:S01]  /*8d790*/  IMAD.WIDE.U32 R20, R38, 0x3d1, RZ ;  /* 0x000003d126147825 */ /* 0x000fe200078e00ff */
[----:B------:R-:W-:Y:S02]  /*8d7a0*/  ISETP.GE.U32.AND.EX P3, PT, R28, R27, PT, P3 ;  /* 0x0000001b1c00720c */ /* 0x000fe40003f66130 */
[----:B------:R-:W-:Y:S01]  /*8d7b0*/  SHF.R.U32.HI R29, RZ, 0x1f, R39 ;  /* 0x0000001fff1d7819 */ /* 0x000fe20000011627 */
[----:B------:R-:W-:Y:S01]  /*8d7c0*/  IMAD.WIDE.U32 R22, P2, RZ, R38, R22 ;  /* 0x00000026ff167225 */ /* 0x000fe20007840016 */
[----:B------:R-:W-:Y:S02]  /*8d7d0*/  SEL R39, RZ, 0x1, !P0 ;  /* 0x00000001ff277807 */ /* 0x000fe40004000000 */
[----:B------:R-:W-:Y:S01]  /*8d7e0*/  ISETP.LT.U32.OR.EX P0, PT, R27, R26, !P3, P1 ;  /* 0x0000001a1b00720c */ /* 0x000fe20005f01510 */
[----:B------:R-:W-:Y:S01]  /*8d7f0*/  IMAD.X R27, RZ, RZ, RZ, P2 ;  /* 0x000000ffff1b7224 */ /* 0x000fe200010e06ff */
[----:B------:R-:W-:Y:S01]  /*8d800*/  IADD3 R41, P5, P3, R20, R24, R41 ;  /* 0x0000001814297210 */ /* 0x000fe20007bbe029 */
[----:B------:R-:W-:Y:S01]  /*8d810*/  IMAD.MOV.U32 R26, RZ, RZ, R23 ;  /* 0x000000ffff1a7224 */ /* 0x000fe200078e0017 */
[----:B------:R-:W-:-:S02]  /*8d820*/  IADD3 R24, P6, PT, R21, R22, RZ ;  /* 0x0000001615187210 */ /* 0x000fc40007fde0ff */
[----:B------:R-:W-:Y:S02]  /*8d830*/  IADD3 R39, P4, P1, R39, R29, R16 ;  /* 0x0000001d27277210 */ /* 0x000fe4000799e010 */
[----:B------:R-:W-:Y:S01]  /*8d840*/  IADD3 R16, P2, PT, R41, R33, RZ ;  /* 0x0000002129107210 */ /* 0x000fe20007f5e0ff */
[----:B------:R-:W-:Y:S01]  /*8d850*/  IMAD.WIDE.U32.X R26, RZ, R37, R26, P6 ;  /* 0x00000025ff1a7225 */ /* 0x000fe200030e041a */
[----:B------:R-:W-:Y:S02]  /*8d860*/  SEL R29, RZ, 0x1, !P0 ;  /* 0x00000001ff1d7807 */ /* 0x000fe40004000000 */
[----:B------:R-:W-:Y:S02]  /*8d870*/  IADD3.X R31, PT, PT, R24, R25, RZ, P5, P3 ;  /* 0x00000019181f7210 */ /* 0x000fe40002fe64ff */
[----:B------:R-:W-:Y:S02]  /*8d880*/  IADD3.X R25, PT, PT, RZ, RZ, R17, P4, P1 ;  /* 0x000000ffff197210 */ /* 0x000fe400027e2411 */
[C---:B------:R-:W-:Y:S01]  /*8d890*/  IADD3 R29, P4, PT, R16.reuse, R29, RZ ;  /* 0x0000001d101d7210 */ /* 0x040fe20007f9e0ff */
[----:B------:R-:W-:Y:S01]  /*8d8a0*/  IMAD.X R38, R31, 0x1, R38, P2 ;  /* 0x000000011f267824 */ /* 0x000fe200010e0626 */
[----:B------:R-:W-:Y:S01]  /*8d8b0*/  ISETP.GE.U32.AND P0, PT, R41, R20, PT ;  /* 0x000000142900720c */ /* 0x000fe20003f06070 */
[----:B------:R-:W-:Y:S01]  /*8d8c0*/  IMAD.WIDE.U32 R20, R39, 0x3d1, RZ ;  /* 0x000003d127147825 */ /* 0x000fe200078e00ff */
[----:B------:R-:W-:-:S02]  /*8d8d0*/  ISETP.LT.U32.AND P3, PT, R16, R41, PT ;  /* 0x000000291000720c */ /* 0x000fc40003f61070 */
[----:B------:R-:W-:Y:S01]  /*8d8e0*/  ISETP.GE.U32.AND P1, PT, R29, R16, PT ;  /* 0x000000101d00720c */ /* 0x000fe20003f26070 */
[----:B------:R-:W-:Y:S01]  /*8d8f0*/  IMAD.WIDE.U32 R16, R25, 0x3d1, RZ ;  /* 0x000003d119107825 */ /* 0x000fe200078e00ff */
[----:B------:R-:W-:-:S03]  /*8d900*/  ISETP.GE.U32.AND.EX P0, PT, R31, R24, PT, P0 ;  /* 0x000000181f00720c */ /* 0x000fc60003f06100 */
        /* <DEDUP_REMOVED lines=81> */
.L_x_578:
[----:B------:R-:W-:Y:S05]  /*8de20*/  BSYNC.RECONVERGENT B0 ;  /* 0x0000000000007941 */ /* 0x000fea0003800200 */
.L_x_577:
[----:B------:R-:W-:Y:S01]  /*8de30*/  IMAD.MOV.U32 R16, RZ, RZ, R10 ;  /* 0x000000ffff107224 */ /* 0x000fe200078e000a */
[----:B------:R-:W-:Y:S01]  /*8de40*/  BSSY.RECONVERGENT B1, `(.L_x_579) ;  /* 0x00000c1000017945 */ /* 0x000fe20003800200 */
[----:B------:R-:W-:-:S03]  /*8de50*/  IMAD.MOV.U32 R17, RZ, RZ, R13 ;  /* 0x000000ffff117224 */ /* 0x000fc600078e000d */
[----:B------:R-:W-:Y:S01]  /*8de60*/  BSSY.RELIABLE B5, `(.L_x_580) ;  /* 0x0000036000057945 */ /* 0x000fe20003800100 */
        /* <DEDUP_REMOVED lines=53> */
.L_x_581:
[----:B------:R-:W-:Y:S05]  /*8e1c0*/  BSYNC.RELIABLE B5 ;  /* 0x0000000000057941 */ /* 0x000fea0003800100 */
.L_x_580:
        /* <DEDUP_REMOVED lines=53> */
.L_x_584:
[----:B------:R-:W-:Y:S05]  /*8e520*/  BSYNC.RELIABLE B0 ;  /* 0x0000000000007941 */ /* 0x000fea0003800100 */
.L_x_583:
        /* <DEDUP_REMOVED lines=33> */
[----:B------:R-:W-:-:S02]  /*8e740*/  ISETP.NE.U32.AND P0, PT, R0, R13, PT ;  /* 0x0000000d0000720c */ /* 0x000fc40003f05070 */
[----:B------:R-:W-:Y:S02]  /*8e750*/  IADD3 R12, P3, PT, R10, R23, RZ ;  /* 0x000000170a0c7210 */ /* 0x000fe40007f7e0ff */
[----:B------:R-:W-:Y:S02]  /*8e760*/  ISETP.NE.AND.EX P0, PT, R11, RZ, PT, P0 ;  /* 0x000000ff0b00720c */ /* 0x000fe40003f05300 */
[----:B------:R-:W-:Y:S01]  /*8e770*/  IADD3.X R0, PT, PT, R18, 0x2, RZ, P1, !PT ;  /* 0x0000000212007810 */ /* 0x000fe20000ffe4ff */
[----:B------:R-:W-:Y:S02]  /*8e780*/  IMAD.X R13, R10, 0x1, R27, P3 ;  /* 0x000000010a0d7824 */ /* 0x000fe400018e061b */
[----:B------:R-:W-:-:S08]  /*8e790*/  IMAD.MOV.U32 R10, RZ, RZ, R14 ;  /* 0x000000ffff0a7224 */ /* 0x000fd000078e000e */
        /* <DEDUP_REMOVED lines=15> */
.L_x_586:
[----:B------:R-:W-:Y:S05]  /*8e890*/  BSYNC.RELIABLE B0 ;  /* 0x0000000000007941 */ /* 0x000fea0003800100 */
.L_x_585:
        /* <DEDUP_REMOVED lines=22> */
[C---:B------:R-:W-:Y:S02]  /*8ea00*/  IADD3 R10, P1, PT, R25.reuse, R17, RZ ;  /* 0x00000011190a7210 */ /* 0x040fe40007f3e0ff */
[----:B------:R-:W-:Y:S02]  /*8ea10*/  IADD3 R12, P2, P3, R12, 0x1, R0 ;  /* 0x000000010c0c7810 */ /* 0x000fe40007b5e000 */
[----:B------:R-:W-:Y:S01]  /*8ea20*/  IADD3.X R14, PT, PT, R18, 0x3, RZ, P4, !PT ;  /* 0x00000003120e7810 */ /* 0x000fe200027fe4ff */
[----:B------:R-:W-:Y:S01]  /*8ea30*/  IMAD.X R25, R25, 0x1, R20, P1 ;  /* 0x0000000119197824 */ /* 0x000fe200008e0614 */
[----:B------:R-:W-:-:S09]  /*8ea40*/  IADD3.X R13, PT, PT, R13, RZ, R0, P2, P3 ;  /* 0x000000ff0d0d7210 */ /* 0x000fd200017e6400 */
.L_x_582:
[----:B------:R-:W-:Y:S05]  /*8ea50*/  BSYNC.RECONVERGENT B1 ;  /* 0x0000000000017941 */ /* 0x000fea0003800200 */
.L_x_579:
[----:B------:R-:W-:Y:S05]  /*8ea60*/  WARPSYNC.ALL ;  /* 0x0000000000007948 */ /* 0x000fea0003800000 */
[----:B------:R-:W2:Y:S04]  /*8ea70*/  LDL.128 R20, [R1+0x23260] ;  /* 0x0232600001147983 */ /* 0x000ea80000100c00 */
[----:B------:R-:W3:Y:S01]  /*8ea80*/  LDL.128 R16, [R1+0x23270] ;  /* 0x0232700001107983 */ /* 0x000ee20000100c00 */
[----:B------:R-:W-:Y:S01]  /*8ea90*/  UMOV UR4, URZ ;  /* 0x000000ff00047c82 */ /* 0x000fe20008000000 */
[----:B------:R-:W-:Y:S01]  /*8eaa0*/  BSSY.RECONVERGENT B0, `(.L_x_587) ;  /* 0x00001a8000007945 */ /* 0x000fe20003800200 */
[----:B--2---:R-:W-:-:S04]  /*8eab0*/  IMAD.WIDE.U32 R28, R14, R20, RZ ;  /* 0x000000140e1c7225 */ /* 0x004fc800078e00ff */
        /* <DEDUP_REMOVED lines=12> */
[----:B------:R-:W-:-:S04]  /*8eb80*/  IMAD.WIDE.U32 R32, R24, R22, RZ ;  /* 0x0000001618207225 */ /* 0x000fc800078e00ff */
[----:B------:R-:W-:Y:S02]  /*8eb90*/  IMAD.IADD R11, R29, 0x1, R11 ;  /* 0x000000011d0b7824 */ /* 0x000fe400078e020b */
[----:B------:R-:W-:-:S04]  /*8eba0*/  IMAD.WIDE.U32 R26, P2, R23, R24, R26 ;  /* 0x00000018171a7225 */ /* 0x000fc8000784001a */
[----:B------:R-:W-:Y:S01]  /*8ebb0*/  IMAD.WIDE.U32 R36, R57, R22, RZ ;  /* 0x0000001639247225 */ /* 0x000fe200078e00ff */
[----:B------:R-:W-:-:S03]  /*8ebc0*/  IADD3 RZ, P3, PT, R33, R26, RZ ;  /* 0x0000001a21ff7210 */ /* 0x000fc60007f7e0ff */
[----:B------:R-:W-:Y:S02]  /*8ebd0*/  IMAD.X R43, R11, 0x1, R35, P4 ;  /* 0x000000010b2b7824 */ /* 0x000fe400020e0623 */
[----:B------:R-:W-:-:S03]  /*8ebe0*/  IMAD.WIDE.U32 R32, R56, R22, RZ ;  /* 0x0000001638207225 */ /* 0x000fc600078e00ff */
[----:B------:R-:W-:Y:S01]  /*8ebf0*/  ISETP.GE.U32.AND.EX P0, PT, R43, R11, PT, P0 ;  /* 0x0000000b2b00720c */ /* 0x000fe20003f06100 */
[----:B------:R-:W-:-:S03]  /*8ec00*/  IMAD.WIDE.U32 R36, P1, R23, R56, R36 ;  /* 0x0000003817247225 */ /* 0x000fc60007820024 */
[----:B------:R-:W-:Y:S01]  /*8ec10*/  SEL R41, RZ, 0x1, P0 ;  /* 0x00000001ff297807 */ /* 0x000fe20000000000 */
[----:B------:R-:W-:Y:S01]  /*8ec20*/  IMAD.X R29, RZ, RZ, RZ, P2 ;  /* 0x000000ffff1d7224 */ /* 0x000fe200010e06ff */
[----:B------:R-:W-:Y:S01]  /*8ec30*/  IADD3 RZ, P2, PT, R33, R36, RZ ;  /* 0x0000002421ff7210 */ /* 0x000fe20007f5e0ff */
[----:B------:R-:W-:Y:S02]  /*8ec40*/  IMAD.MOV.U32 R28, RZ, RZ, R27 ;  /* 0x000000ffff1c7224 */ /* 0x000fe400078e001b */
[----:B---3--:R-:W-:Y:S02]  /*8ec50*/  IMAD R11, R17, R24, RZ ;  /* 0x00000018110b7224 */ /* 0x008fe400078e02ff */
[----:B------:R-:W-:-:S04]  /*8ec60*/  IMAD.WIDE.U32 R38, R57, R20, RZ ;  /* 0x0000001439267225 */ /* 0x000fc800078e00ff */
        /* <DEDUP_REMOVED lines=8> */
[----:B------:R-:W-:-:S04]  /*8ecf0*/  IMAD.WIDE.U32 R38, P5, R21, R56, R38 ;  /* 0x0000003815267225 */ /* 0x000fc800078a0026 */
[----:B------:R-:W-:Y:S01]  /*8ed00*/  IMAD.WIDE.U32 R26, R25, R20, RZ ;  /* 0x00000014191a7225 */ /* 0x000fe200078e00ff */
[----:B------:R-:W-:-:S03]  /*8ed10*/  IADD3 RZ, P6, PT, R31, R38, RZ ;  /* 0x000000261fff7210 */ /* 0x000fc60007fde0ff */
[----:B------:R-:W-:-:S04]  /*8ed20*/  IMAD.WIDE.U32 R28, R20, R56, R42 ;  /* 0x00000038141c7225 */ /* 0x000fc800078e002a */
[----:B------:R-:W-:Y:S01]  /*8ed30*/  IMAD R11, R20, R57, R0 ;  /* 0x00000039140b7224 */ /* 0x000fe200078e0200 */
[----:B------:R-:W-:Y:S01]  /*8ed40*/  ISETP.GE.U32.AND P0, PT, R28, R42, PT ;  /* 0x0000002a1c00720c */ /* 0x000fe20003f06070 */
[----:B------:R-:W-:-:S04]  /*8ed50*/  IMAD.WIDE.U32 R30, R10, R20, RZ ;  /* 0x000000140a1e7225 */ /* 0x000fc800078e00ff */
[----:B------:R-:W-:Y:S02]  /*8ed60*/  IMAD.IADD R11, R29, 0x1, R11 ;  /* 0x000000011d0b7824 */ /* 0x000fe400078e020b */
[----:B------:R-:W-:-:S03]  /*8ed70*/  IMAD.WIDE.U32 R26, P4, R21, R10, R26 ;  /* 0x0000000a151a7225 */ /* 0x000fc6000788001a */
[----:B------:R-:W-:Y:S01]  /*8ed80*/  ISETP.GE.U32.AND.EX P0, PT, R11, R43, PT, P0 ;  /* 0x0000002b0b00720c */ /* 0x000fe20003f06100 */
[----:B------:R-:W-:Y:S01]  /*8ed90*/  IMAD.X R33, RZ, RZ, RZ, P5 ;  /* 0x000000ffff217224 */ /* 0x000fe200028e06ff */
[----:B------:R-:W-:Y:S01]  /*8eda0*/  IADD3 RZ, P3, PT, R31, R26, RZ ;  /* 0x0000001a1fff7210 */ /* 0x000fe20007f7e0ff */
[----:B------:R-:W-:Y:S01]  /*8edb0*/  IMAD R0, R23, R56, RZ ;  /* 0x0000003817007224 */ /* 0x000fe200078e02ff */
[----:B------:R-:W-:Y:S01]  /*8edc0*/  SEL R26, RZ, 0x1, P0 ;  /* 0x00000001ff1a7807 */ /* 0x000fe20000000000 */
[----:B------:R-:W-:Y:S02]  /*8edd0*/  IMAD.MOV.U32 R32, RZ, RZ, R39 ;  /* 0x000000ffff207224 */ /* 0x000fe400078e0027 */
[----:B------:R-:W-:-:S04]  /*8ede0*/  IMAD.WIDE.U32 R30, R25, R22, RZ ;  /* 0x00000016191e7225 */ /* 0x000fc800078e00ff */
[C---:B------:R-:W-:Y:S02]  /*8edf0*/  IMAD R0, R22.reuse, R57, R0 ;  /* 0x0000003916007224 */ /* 0x040fe400078e0200 */
        /* <DEDUP_REMOVED lines=8> */
[----:B------:R-:W-:-:S04]  /*8ee80*/  IMAD.WIDE.U32 R30, P5, R23, R10, R30 ;  /* 0x0000000a171e7225 */ /* 0x000fc800078a001e */
[----:B------:R-:W-:Y:S01]  /*8ee90*/  IMAD.X R35, RZ, RZ, RZ, P4 ;  /* 0x000000ffff237224 */ /* 0x000fe200020e06ff */
[----:B------:R-:W-:Y:S01]  /*8eea0*/  ISETP.GE.U32.AND P4, PT, R40, R34, PT ;  /* 0x000000222800720c */ /* 0x000fe20003f86070 */
[----:B------:R-:W-:Y:S01]  /*8eeb0*/  IMAD.X R39, RZ, RZ, RZ, P1 ;  /* 0x000000ffff277224 */ /* 0x000fe200008e06ff */
[----:B------:R-:W-:Y:S01]  /*8eec0*/  IADD3 RZ, P1, PT, R45, R30, RZ ;  /* 0x0000001e2dff7210 */ /* 0x000fe20007f3e0ff */
[----:B------:R-:W-:Y:S01]  /*8eed0*/  IMAD.WIDE.U32 R46, R57, R18, RZ ;  /* 0x00000012392e7225 */ /* 0x000fe200078e00ff */
[----:B------:R-:W-:-:S03]  /*8eee0*/  ISETP.GE.U32.AND.EX P4, PT, R41, R36, PT, P4 ;  /* 0x000000242900720c */ /* 0x000fc60003f86140 */
[----:B------:R-:W-:-:S04]  /*8eef0*/  IMAD.WIDE.U32 R50, P6, R17, R24, R50 ;  /* 0x0000001811327225 */ /* 0x000fc800078c0032 */
[----:B------:R-:W-:-:S04]  /*8ef00*/  IMAD.WIDE.U32 R54, R24, R16, RZ ;  /* 0x0000001018367225 */ /* 0x000fc800078e00ff */
[----:B------:R-:W-:-:S04]  /*8ef10*/  IMAD.WIDE.U32 R48, P0, R17, R56, R48 ;  /* 0x0000003811307225 */ /* 0x000fc80007800030 */
[----:B------:R-:W-:-:S04]  /*8ef20*/  IMAD.WIDE.U32 R44, R56, R16, RZ ;  /* 0x00000010382c7225 */ /* 0x000fc800078e00ff */
[----:B------:R-:W-:Y:S02]  /*8ef30*/  IMAD.MOV.U32 R38, RZ, RZ, R37 ;  /* 0x000000ffff267224 */ /* 0x000fe400078e0025 */
[----:B------:R-:W-:Y:S02]  /*8ef40*/  IMAD.MOV.U32 R34, RZ, RZ, R27 ;  /* 0x000000ffff227224 */ /* 0x000fe400078e001b */
[----:B------:R-:W-:Y:S01]  /*8ef50*/  IMAD.X R37, RZ, RZ, RZ, P0 ;  /* 0x000000ffff257224 */ /* 0x000fe200000e06ff */
[----:B------:R-:W-:Y:S01]  /*8ef60*/  IADD3 RZ, P0, PT, R55, R50, RZ ;  /* 0x0000003237ff7210 */ /* 0x000fe20007f1e0ff */
[----:B------:R-:W-:Y:S01]  /*8ef70*/  IMAD.X R27, RZ, RZ, RZ, P6 ;  /* 0x000000ffff1b7224 */ /* 0x000fe200030e06ff */
[----:B------:R-:W-:Y:S01]  /*8ef80*/  SEL R50, RZ, 0x1, P4 ;  /* 0x00000001ff327807 */ /* 0x000fe20002000000 */
        /* <DEDUP_REMOVED lines=17> */
[----:B------:R-:W-:Y:S02]  /*8f0a0*/  ISETP.GE.U32.AND.EX P2, PT, R33, R0, PT, P2 ;  /* 0x000000002100720c */ /* 0x000fe40003f46120 */
[----:B------:R-:W-:Y:S01]  /*8f0b0*/  SEL R0, RZ, 0x1, P0 ;  /* 0x00000001ff007807 */ /* 0x000fe20000000000 */
[----:B------:R-:W-:Y:S02]  /*8f0c0*/  IMAD.IADD R48, R27, 0x1, R48 ;  /* 0x000000011b307824 */ /* 0x000fe400078e0230 */
[----:B------:R-:W-:-:S04]  /*8f0d0*/  IMAD.WIDE.U32.X R38, R17, R57, R36, P4 ;  /* 0x0000003911267225 */ /* 0x000fc800020e0424 */
[----:B------:R-:W-:Y:S01]  /*8f0e0*/  IMAD.WIDE.U32.X R54, R19, R57, R54, P6 ;  /* 0x0000003913367225 */ /* 0x000fe200030e0436 */
[----:B------:R-:W-:-:S03]  /*8f0f0*/  IADD3 R40, P6, P4, R26, R44, R50 ;  /* 0x0000002c1a287210 */ /* 0x000fc60007cde032 */
[----:B------:R-:W-:Y:S01]  /*8f100*/  IMAD R30, R17, R56, RZ ;  /* 0x00000038111e7224 */ /* 0x000fe200078e02ff */
[----:B------:R-:W-:Y:S01]  /*8f110*/  IADD3.X R41, PT, PT, R48, R45, RZ, P6, P4 ;  /* 0x0000002d30297210 */ /* 0x000fe200037e84ff */
[----:B------:R-:W-:Y:S01]  /*8f120*/  IMAD.WIDE.U32 R36, P4, R19, R24, R42 ;  /* 0x0000001813247225 */ /* 0x000fe2000788002a */
[----:B------:R-:W-:Y:S02]  /*8f130*/  ISETP.GE.U32.AND P0, PT, R40, R26, PT ;  /* 0x0000001a2800720c */ /* 0x000fe40003f06070 */
[----:B------:R-:W-:Y:S01]  /*8f140*/  SEL R42, RZ, 0x1, P2 ;  /* 0x00000001ff2a7807 */ /* 0x000fe20001000000 */
[----:B------:R-:W-:Y:S01]  /*8f150*/  IMAD.WIDE.U32 R26, R24, R18, RZ ;  /* 0x00000012181a7225 */ /* 0x000fe200078e00ff */
[----:B------:R-:W-:Y:S02]  /*8f160*/  ISETP.GE.U32.AND.EX P0, PT, R41, R48, PT, P0 ;  /* 0x000000302900720c */ /* 0x000fe40003f06100 */
[----:B------:R-:W-:Y:S01]  /*8f170*/  IADD3 R0, P2, P6, R42, R46, R0 ;  /* 0x0000002e2a007210 */ /* 0x000fe20007e5e000 */
[----:B------:R-:W-:Y:S01]  /*8f180*/  IMAD.X R45, RZ, RZ, RZ, P4 ;  /* 0x000000ffff2d7224 */ /* 0x000fe200020e06ff */
[----:B------:R-:W-:Y:S01]  /*8f190*/  IADD3 RZ, P4, PT, R27, R36, RZ ;  /* 0x000000241bff7210 */ /* 0x000fe20007f9e0ff */
[----:B------:R-:W-:Y:S01]  /*8f1a0*/  IMAD.MOV.U32 R44, RZ, RZ, R37 ;  /* 0x000000ffff2c7224 */ /* 0x000fe200078e0025 */
[----:B------:R-:W-:Y:S01]  /*8f1b0*/  SEL R36, RZ, 0x1, P0 ;  /* 0x00000001ff247807 */ /* 0x000fe20000000000 */
[----:B------:R-:W-:Y:S01]  /*8f1c0*/  IMAD.WIDE.U32 R42, R16, R56, R40 ;  /* 0x00000038102a7225 */ /* 0x000fe200078e0028 */
[----:B------:R-:W-:-:S03]  /*8f1d0*/  IADD3.X R46, PT, PT, RZ, R47, RZ, P2, P6 ;  /* 0x0000002fff2e7210 */ /* 0x000fc600017ec4ff */
[----:B------:R-:W-:Y:S01]  /*8f1e0*/  IMAD.WIDE.U32.X R44, R19, R14, R44, P4 ;  /* 0x0000000e132c7225 */ /* 0x000fe200020e042c */
[----:B------:R-:W-:-:S03]  /*8f1f0*/  ISETP.GE.U32.AND P2, PT, R42, R40, PT ;  /* 0x000000282a00720c */ /* 0x000fc60003f46070 */
[----:B------:R-:W-:Y:S01]  /*8f200*/  IMAD R30, R16, R57, R30 ;  /* 0x00000039101e7224 */ /* 0x000fe200078e021e */
[----:B------:R-:W-:Y:S01]  /*8f210*/  IADD3 R36, P0, PT, R36, R44, RZ ;  /* 0x0000002c24247210 */ /* 0x000fe20007f1e0ff */
[----:B------:R-:W-:Y:S01]  /*8f220*/  IMAD R40, R21, R10, RZ ;  /* 0x0000000a15287224 */ /* 0x000fe200078e02ff */
[----:B------:R-:W-:Y:S01]  /*8f230*/  IADD3 R44, P6, PT, R0, R42, RZ ;  /* 0x0000002a002c7210 */ /* 0x000fe20007fde0ff */
[----:B------:R-:W-:Y:S02]  /*8f240*/  IMAD.IADD R30, R43, 0x1, R30 ;  /* 0x000000012b1e7824 */ /* 0x000fe400078e021e */
[----:B------:R-:W-:-:S03]  /*8f250*/  IMAD.WIDE.U32 R26, R20, R10, R32 ;  /* 0x0000000a141a7225 */ /* 0x000fc600078e0020 */
[----:B------:R-:W-:Y:S01]  /*8f260*/  ISETP.GE.U32.AND.EX P2, PT, R30, R41, PT, P2 ;  /* 0x000000291e00720c */ /* 0x000fe20003f46120 */
[-C--:B------:R-:W-:Y:S01]  /*8f270*/  IMAD R40, R20, R25.reuse, R40 ;  /* 0x0000001914287224 */ /* 0x080fe200078e0228 */
        /* <DEDUP_REMOVED lines=8> */
[----:B------:R-:W-:Y:S01]  /*8f300*/  IMAD.WIDE.U32.X R40, R21, R25, R34, P3 ;  /* 0x0000001915287225 */ /* 0x000fe200018e0422 */
[----:B------:R-:W-:-:S02]  /*8f310*/  ISETP.GE.U32.AND.EX P4, PT, R0, R33, PT, P4 ;  /* 0x000000210000720c */ /* 0x000fc40003f86140 */
[----:B------:R-:W-:Y:S01]  /*8f320*/  SEL R43, RZ, 0x1, P0 ;  /* 0x00000001ff2b7807 */ /* 0x000fe20000000000 */
[C---:B------:R-:W-:Y:S01]  /*8f330*/  IMAD.WIDE.U32 R34, R22.reuse, R10, R44 ;  /* 0x0000000a16227225 */ /* 0x040fe200078e002c */
[----:B------:R-:W-:Y:S02]  /*8f340*/  SEL R42, RZ, 0x1, P4 ;  /* 0x00000001ff2a7807 */ /* 0x000fe40002000000 */
[----:B------:R-:W-:Y:S01]  /*8f350*/  IADD3 R48, P0, P4, R43, R38, R48 ;  /* 0x000000262b307210 */ /* 0x000fe20007c1e030 */
[----:B------:R-:W-:Y:S01]  /*8f360*/  IMAD R30, R22, R25, R32 ;  /* 0x00000019161e7224 */ /* 0x000fe200078e0220 */
[C---:B------:R-:W-:Y:S01]  /*8f370*/  IADD3 R40, P2, P3, R34.reuse, R40, R42 ;  /* 0x0000002822287210 */ /* 0x040fe20007b5e02a */
[----:B------:R-:W-:Y:S01]  /*8f380*/  IMAD R49, R19, R56, RZ ;  /* 0x0000003813317224 */ /* 0x000fe200078e02ff */
[----:B------:R-:W-:Y:S01]  /*8f390*/  ISETP.GE.U32.AND P6, PT, R34, R44, PT ;  /* 0x0000002c2200720c */ /* 0x000fe20003fc6070 */
[----:B------:R-:W-:-:S04]  /*8f3a0*/  IMAD.WIDE.U32 R32, R18, R56, R36 ;  /* 0x0000003812207225 */ /* 0x000fc800078e0024 */
[----:B------:R-:W-:Y:S01]  /*8f3b0*/  IMAD.IADD R30, R35, 0x1, R30 ;  /* 0x00000001231e7824 */ /* 0x000fe200078e021e */
[----:B------:R-:W-:Y:S01]  /*8f3c0*/  IADD3.X R35, PT, PT, RZ, R39, RZ, P0, P4 ;  /* 0x00000027ff237210 */ /* 0x000fe200007e84ff */
[C---:B------:R-:W-:Y:S01]  /*8f3d0*/  IMAD.WIDE.U32 R42, R13.reuse, R20, RZ ;  /* 0x000000140d2a7225 */ /* 0x040fe200078e00ff */
[----:B------:R-:W-:Y:S02]  /*8f3e0*/  ISETP.GE.U32.AND P0, PT, R40, R34, PT ;  /* 0x000000222800720c */ /* 0x000fe40003f06070 */
[----:B------:R-:W-:Y:S01]  /*8f3f0*/  IADD3.X R41, PT, PT, R30, R41, RZ, P2, P3 ;  /* 0x000000291e297210 */ /* 0x000fe200017e64ff */
[----:B------:R-:W-:Y:S01]  /*8f400*/  IMAD R57, R18, R57, R49 ;  /* 0x0000003912397224 */ /* 0x000fe200078e0231 */
[----:B------:R-:W-:Y:S01]  /*8f410*/  IADD3 R34, P4, PT, R48, R32, RZ ;  /* 0x0000002030227210 */ /* 0x000fe20007f9e0ff */
[----:B------:R-:W-:Y:S01]  /*8f420*/  IMAD.WIDE.U32 R38, R13, R22, RZ ;  /* 0x000000160d267225 */ /* 0x000fe200078e00ff */
[----:B------:R-:W-:Y:S02]  /*8f430*/  ISETP.GE.U32.AND.EX P6, PT, R30, R45, PT, P6 ;  /* 0x0000002d1e00720c */ /* 0x000fe40003fc6160 */
[----:B------:R-:W-:Y:S01]  /*8f440*/  ISETP.GE.U32.AND.EX P0, PT, R41, R30, PT, P0 ;  /* 0x0000001e2900720c */ /* 0x000fe20003f06100 */
[----:B------:R-:W-:-:S04]  /*8f450*/  IMAD.WIDE.U32 R46, R12, R20, RZ ;  /* 0x000000140c2e7225 */ /* 0x000fc800078e00ff */
[----:B------:R-:W-:-:S04]  /*8f460*/  IMAD.WIDE.U32 R42, P2, R21, R12, R42 ;  /* 0x0000000c152a7225 */ /* 0x000fc8000784002a */
[----:B------:R-:W-:Y:S02]  /*8f470*/  IMAD.IADD R57, R33, 0x1, R57 ;  /* 0x0000000121397824 */ /* 0x000fe400078e0239 */
[----:B------:R-:W-:-:S04]  /*8f480*/  IMAD.WIDE.U32 R44, R12, R22, RZ ;  /* 0x000000160c2c7225 */ /* 0x000fc800078e00ff */
[----:B------:R-:W-:-:S04]  /*8f490*/  IMAD.WIDE.U32 R38, P3, R23, R12, R38 ;  /* 0x0000000c17267225 */ /* 0x000fc80007860026 */
[----:B------:R-:W-:Y:S01]  /*8f4a0*/  IMAD.X R35, R57, 0x1, R35, P4 ;  /* 0x0000000139237824 */ /* 0x000fe200020e0623 */
[----:B------:R-:W-:Y:S01]  /*8f4b0*/  IADD3 RZ, P4, PT, R47, R42, RZ ;  /* 0x0000002a2fff7210 */ /* 0x000fe20007f9e0ff */
[----:B------:R-:W-:Y:S01]  /*8f4c0*/  IMAD.X R47, RZ, RZ, RZ, P5 ;  /* 0x000000ffff2f7224 */ /* 0x000fe200028e06ff */
[----:B------:R-:W-:Y:S01]  /*8f4d0*/  IADD3 RZ, P5, PT, R45, R38, RZ ;  /* 0x000000262dff7210 */ /* 0x000fe20007fbe0ff */
[----:B------:R-:W-:Y:S01]  /*8f4e0*/  IMAD.MOV.U32 R46, RZ, RZ, R31 ;  /* 0x000000ffff2e7224 */ /* 0x000fe200078e001f */
[----:B------:R-:W-:Y:S01]  /*8f4f0*/  SEL R42, RZ, 0x1, P6 ;  /* 0x00000001ff2a7807 */ /* 0x000fe20003000000 */
[----:B------:R-:W-:Y:S01]  /*8f500*/  IMAD.X R33, RZ, RZ, RZ, P2 ;  /* 0x000000ffff217224 */ /* 0x000fe200010e06ff */
[----:B------:R-:W-:Y:S01]  /*8f510*/  SEL R38, RZ, 0x1, P0 ;  /* 0x00000001ff267807 */ /* 0x000fe20000000000 */
[----:B------:R-:W-:Y:S01]  /*8f520*/  IMAD.WIDE.U32.X R46, R23, R25, R46, P1 ;  /* 0x00000019172e7225 */ /* 0x000fe200008e042e */
[----:B------:R-:W-:Y:S02]  /*8f530*/  ISETP.GE.U32.AND P6, PT, R32, R36, PT ;  /* 0x000000242000720c */ /* 0x000fe40003fc6070 */
[----:B------:R-:W-:Y:S01]  /*8f540*/  ISETP.GE.U32.AND P0, PT, R34, R32, PT ;  /* 0x000000202200720c */ /* 0x000fe20003f06070 */
[----:B------:R-:W-:Y:S01]  /*8f550*/  IMAD.MOV.U32 R32, RZ, RZ, R43 ;  /* 0x000000ffff207224 */ /* 0x000fe200078e002b */
[----:B------:R-:W-:Y:S01]  /*8f560*/  ISETP.GE.U32.AND.EX P1, PT, R57, R37, PT, P6 ;  /* 0x000000253900720c */ /* 0x000fe20003f26160 */
[----:B------:R-:W-:Y:S01]  /*8f570*/  IMAD.X R37, RZ, RZ, RZ, P3 ;  /* 0x000000ffff257224 */ /* 0x000fe200018e06ff */
[----:B------:R-:W-:Y:S01]  /*8f580*/  ISETP.GE.U32.AND.EX P0, PT, R35, R57, PT, P0 ;  /* 0x000000392300720c */ /* 0x000fe20003f06100 */
[----:B------:R-:W-:Y:S01]  /*8f590*/  IMAD.WIDE.U32 R30, R25, R16, RZ ;  /* 0x00000010191e7225 */ /* 0x000fe200078e00ff */
[----:B------:R-:W-:-:S02]  /*8f5a0*/  IADD3 R57, P2, P6, R38, R46, R42 ;  /* 0x0000002e26397210 */ /* 0x000fc40007e5e02a */
[----:B------:R-:W-:Y:S01]  /*8f5b0*/  SEL R38, RZ, 0x1, P1 ;  /* 0x00000001ff267807 */ /* 0x000fe20000800000 */
[----:B------:R-:W-:Y:S01]  /*8f5c0*/  IMAD.MOV.U32 R36, RZ, RZ, R39 ;  /* 0x000000ffff247224 */ /* 0x000fe200078e0027 */
[----:B------:R-:W-:Y:S01]  /*8f5d0*/  SEL R42, RZ, 0x1, P0 ;  /* 0x00000001ff2a7807 */ /* 0x000fe20000000000 */
[----:B------:R-:W-:Y:S01]  /*8f5e0*/  IMAD.WIDE.U32 R30, P0, R17, R10, R30 ;  /* 0x0000000a111e7225 */ /* 0x000fe2000780001e */
[----:B------:R-:W-:Y:S02]  /*8f5f0*/  IADD3.X R56, PT, PT, RZ, R47, RZ, P2, P6 ;  /* 0x0000002fff387210 */ /* 0x000fe400017ec4ff */
[----:B------:R-:W-:Y:S01]  /*8f600*/  IADD3 R38, P1, P3, R42, R54, R38 ;  /* 0x000000362a267210 */ /* 0x000fe20007b3e026 */
[----:B------:R-:W-:-:S03]  /*8f610*/  IMAD.WIDE.U32 R42, R25, R18, RZ ;  /* 0x00000012192a7225 */ /* 0x000fc600078e00ff */
[----:B------:R-:W-:Y:S01]  /*8f620*/  IADD3.X R39, PT, PT, RZ, R55, RZ, P1, P3 ;  /* 0x00000037ff277210 */ /* 0x000fe20000fe64ff */
[----:B------:R-:W-:-:S04]  /*8f630*/  IMAD.WIDE.U32 R46, R13, R16, RZ ;  /* 0x000000100d2e7225 */ /* 0x000fc800078e00ff */
[----:B------:R-:W-:-:S04]  /*8f640*/  IMAD.WIDE.U32 R52, R10, R18, RZ ;  /* 0x000000120a347225 */ /* 0x000fc800078e00ff */
[----:B------:R-:W-:-:S04]  /*8f650*/  IMAD.WIDE.U32 R42, P6, R19, R10, R42 ;  /* 0x0000000a132a7225 */ /* 0x000fc800078c002a */
[----:B------:R-:W-:-:S04]  /*8f660*/  IMAD.WIDE.U32 R54, R12, R16, RZ ;  /* 0x000000100c367225 */ /* 0x000fc800078e00ff */
[----:B------:R-:W-:-:S04]  /*8f670*/  IMAD.WIDE.U32 R46, P3, R17, R12, R46 ;  /* 0x0000000c112e7225 */ /* 0x000fc8000786002e */
[----:B------:R-:W-:-:S04]  /*8f680*/  IMAD.WIDE.U32 R44, R10, R16, RZ ;  /* 0x000000100a2c7225 */ /* 0x000fc800078e00ff */
[----:B------:R-:W-:Y:S01]  /*8f690*/  IMAD.WIDE.U32 R48, R13, R18, RZ ;  /* 0x000000120d307225 */ /* 0x000fe200078e00ff */
[----:B------:R-:W-:-:S03]  /*8f6a0*/  IADD3 RZ, P2, PT, R45, R30, RZ ;  /* 0x0000001e2dff7210 */ /* 0x000fc60007f5e0ff */
[----:B------:R-:W-:Y:S01]  /*8f6b0*/  IMAD.X R51, RZ, RZ, RZ, P0 ;  /* 0x000000ffff337224 */ /* 0x000fe200000e06ff */
[----:B------:R-:W-:Y:S01]  /*8f6c0*/  IADD3 RZ, P0, PT, R53, R42, RZ ;  /* 0x0000002a35ff7210 */ /* 0x000fe20007f1e0ff */
[----:B------:R-:W-:Y:S01]  /*8f6d0*/  IMAD.X R53, RZ, RZ, RZ, P6 ;  /* 0x000000ffff357224 */ /* 0x000fe200030e06ff */
[----:B------:R-:W-:Y:S01]  /*8f6e0*/  IADD3 RZ, P6, PT, R55, R46, RZ ;  /* 0x0000002e37ff7210 */ /* 0x000fe20007fde0ff */
[----:B------:R-:W-:Y:S02]  /*8f6f0*/  IMAD R46, R17, R10, RZ ;  /* 0x0000000a112e7224 */ /* 0x000fe400078e02ff */
[----:B------:R-:W-:-:S04]  /*8f700*/  IMAD.WIDE.U32 R44, R12, R18, RZ ;  /* 0x000000120c2c7225 */ /* 0x000fc800078e00ff */
[----:B------:R-:W-:-:S04]  /*8f710*/  IMAD.WIDE.U32 R48, P1, R19, R12, R48 ;  /* 0x0000000c13307225 */ /* 0x000fc80007820030 */
[----:B------:R-:W-:Y:S02]  /*8f720*/  IMAD.MOV.U32 R52, RZ, RZ, R43 ;  /* 0x000000ffff347224 */ /* 0x000fe400078e002b */
[----:B------:R-:W-:Y:S02]  /*8f730*/  IMAD.MOV.U32 R54, RZ, RZ, R47 ;  /* 0x000000ffff367224 */ /* 0x000fe400078e002f */
[C---:B------:R-:W-:Y:S02]  /*8f740*/  IMAD R46, R16.reuse, R25, R46 ;  /* 0x00000019102e7224 */ /* 0x040fe400078e022e */
[----:B------:R-:W-:-:S04]  /*8f750*/  IMAD.WIDE.U32 R42, R16, R10, R34 ;  /* 0x0000000a102a7225 */ /* 0x000fc800078e0022 */
[----:B------:R-:W-:Y:S02]  /*8f760*/  IMAD R47, R21, R12, RZ ;  /* 0x0000000c152f7224 */ /* 0x000fe400078e02ff */
[----:B------:R-:W-:Y:S01]  /*8f770*/  IMAD.X R55, RZ, RZ, RZ, P3 ;  /* 0x000000ffff377224 */ /* 0x000fe200018e06ff */
[----:B------:R-:W-:Y:S01]  /*8f780*/  IADD3 RZ, P3, PT, R45, R48, RZ ;  /* 0x000000302dff7210 */ /* 0x000fe20007f7e0ff */
[----:B------:R-:W-:Y:S02]  /*8f790*/  IMAD.MOV.U32 R50, RZ, RZ, R31 ;  /* 0x000000ffff327224 */ /* 0x000fe400078e001f */
[----:B------:R-:W-:Y:S02]  /*8f7a0*/  IMAD.X R45, RZ, RZ, RZ, P1 ;  /* 0x000000ffff2d7224 */ /* 0x000fe400008e06ff */
[----:B------:R-:W-:Y:S02]  /*8f7b0*/  IMAD R48, R19, R10, RZ ;  /* 0x0000000a13307224 */ /* 0x000fe400078e02ff */
[----:B------:R-:W-:Y:S01]  /*8f7c0*/  IMAD.IADD R43, R43, 0x1, R46 ;  /* 0x000000012b2b7824 */ /* 0x000fe200078e022e */
[----:B------:R-:W-:Y:S01]  /*8f7d0*/  IADD3 R46, P1, PT, R57, R42, RZ ;  /* 0x0000002a392e7210 */ /* 0x000fe20007f3e0ff */
[----:B------:R-:W-:-:S02]  /*8f7e0*/  IMAD R47, R20, R13, R47 ;  /* 0x0000000d142f7224 */ /* 0x000fc400078e022f */
[----:B------:R-:W-:-:S04]  /*8f7f0*/  IMAD.WIDE.U32 R30, R20, R12, R40 ;  /* 0x0000000c141e7225 */ /* 0x000fc800078e0028 */
[-C--:B------:R-:W-:Y:S02]  /*8f800*/  IMAD R48, R18, R25.reuse, R48 ;  /* 0x0000001912307224 */ /* 0x080fe400078e0230 */
[----:B------:R-:W-:Y:S01]  /*8f810*/  IMAD.WIDE.U32.X R50, R17, R25, R50, P2 ;  /* 0x0000001911327225 */ /* 0x000fe200010e0432 */
[----:B------:R-:W-:-:S03]  /*8f820*/  ISETP.GE.U32.AND P2, PT, R42, R34, PT ;  /* 0x000000222a00720c */ /* 0x000fc60003f46070 */
[----:B------:R-:W-:Y:S01]  /*8f830*/  IMAD.WIDE.U32.X R52, R19, R25, R52, P0 ;  /* 0x0000001913347225 */ /* 0x000fe200000e0434 */
[----:B------:R-:W-:Y:S02]  /*8f840*/  ISETP.GE.U32.AND P0, PT, R30, R40, PT ;  /* 0x000000281e00720c */ /* 0x000fe40003f06070 */
[----:B------:R-:W-:Y:S01]  /*8f850*/  ISETP.GE.U32.AND.EX P2, PT, R43, R35, PT, P2 ;  /* 0x000000232b00720c */ /* 0x000fe20003f46120 */
[----:B------:R-:W-:Y:S02]  /*8f860*/  IMAD.IADD R25, R31, 0x1, R47 ;  /* 0x000000011f197824 */ /* 0x000fe400078e022f */
[----:B------:R-:W-:Y:S01]  /*8f870*/  IMAD.X R47, R43, 0x1, R56, P1 ;  /* 0x000000012b2f7824 */ /* 0x000fe200008e0638 */
[----:B------:R-:W-:Y:S01]  /*8f880*/  ISETP.GE.U32.AND P1, PT, R46, R42, PT ;  /* 0x0000002a2e00720c */ /* 0x000fe20003f26070 */
[-C--:B------:R-:W-:Y:S01]  /*8f890*/  IMAD R34, R23, R12.reuse, RZ ;  /* 0x0000000c17227224 */ /* 0x080fe200078e02ff */
[----:B------:R-:W-:Y:S01]  /*8f8a0*/  ISETP.GE.U32.AND.EX P0, PT, R25, R41, PT, P0 ;  /* 0x000000291900720c */ /* 0x000fe20003f06100 */
[----:B------:R-:W-:Y:S01]  /*8f8b0*/  IMAD R42, R19, R12, RZ ;  /* 0x0000000c132a7224 */ /* 0x000fe200078e02ff */
[----:B------:R-:W-:Y:S01]  /*8f8c0*/  ISETP.GE.U32.AND.EX P1, PT, R47, R43, PT, P1 ;  /* 0x0000002b2f00720c */ /* 0x000fe20003f26110 */
[----:B------:R-:W-:-:S02]  /*8f8d0*/  IMAD R41, R22, R13, R34 ;  /* 0x0000000d16297224 */ /* 0x000fc400078e0222 */
[----:B------:R-:W-:Y:S01]  /*8f8e0*/  IMAD.WIDE.U32.X R36, R23, R13, R36, P5 ;  /* 0x0000000d17247225 */ /* 0x000fe200028e0424 */
[----:B------:R-:W-:-:S03]  /*8f8f0*/  SEL R43, RZ, 0x1, P1 ;  /* 0x00000001ff2b7807 */ /* 0x000fc60000800000 */
[----:B------:R-:W-:Y:S01]  /*8f900*/  IMAD.MOV.U32 R44, RZ, RZ, R49 ;  /* 0x000000ffff2c7224 */ /* 0x000fe200078e0031 */
[----:B------:R-:W-:Y:S01]  /*8f910*/  SEL R49, RZ, 0x1, P0 ;  /* 0x00000001ff317807 */ /* 0x000fe20000000000 */
[----:B------:R-:W-:-:S04]  /*8f920*/  IMAD.WIDE.U32 R22, R22, R12, R46 ;  /* 0x0000000c16167225 */ /* 0x000fc800078e002e */
[----:B------:R-:W-:Y:S02]  /*8f930*/  IMAD R40, R17, R12, RZ ;  /* 0x0000000c11287224 */ /* 0x000fe400078e02ff */
[----:B------:R-:W-:-:S04]  /*8f940*/  IMAD.WIDE.U32 R34, R18, R10, R38 ;  /* 0x0000000a12227225 */ /* 0x000fc800078e0026 */
[----:B------:R-:W-:Y:S01]  /*8f950*/  IMAD.WIDE.U32.X R32, R21, R13, R32, P4 ;  /* 0x0000000d15207225 */ /* 0x000fe200020e0420 */
[----:B------:R-:W-:-:S03]  /*8f960*/  ISETP.GE.U32.AND P0, PT, R34, R38, PT ;  /* 0x000000262200720c */ /* 0x000fc60003f06070 */
[-C--:B------:R-:W-:Y:S01]  /*8f970*/  IMAD R10, R18, R13.reuse, R42 ;  /* 0x0000000d120a7224 */ /* 0x080fe200078e022a */
[----:B------:R-:W-:Y:S01]  /*8f980*/  SEL R42, RZ, 0x1, P2 ;  /* 0x00000001ff2a7807 */ /* 0x000fe20001000000 */
[-C--:B------:R-:W-:Y:S01]  /*8f990*/  IMAD R40, R16, R13.reuse, R40 ;  /* 0x0000000d10287224 */ /* 0x080fe200078e0228 */
[----:B------:R-:W-:Y:S01]  /*8f9a0*/  ISETP.GE.U32.AND P2, PT, R22, R46, PT ;  /* 0x0000002e1600720c */ /* 0x000fe20003f46070 */
[----:B------:R-:W-:-:S04]  /*8f9b0*/  IMAD.WIDE.U32.X R54, R17, R13, R54, P6 ;  /* 0x0000000d11367225 */ /* 0x000fc800030e0436 */
[----:B------:R-:W-:Y:S01]  /*8f9c0*/  IMAD.WIDE.U32.X R44, R19, R13, R44, P3 ;  /* 0x0000000d132c7225 */ /* 0x000fe200018e042c */
[----:B------:R-:W-:Y:S02]  /*8f9d0*/  IADD3 R13, P5, P6, R22, R32, R49 ;  /* 0x00000020160d7210 */ /* 0x000fe40007ebe031 */
[----:B------:R-:W-:Y:S01]  /*8f9e0*/  IADD3 R42, P3, P4, R43, R50, R42 ;  /* 0x000000322b2a7210 */ /* 0x000fe20007c7e02a */
[----:B------:R-:W-:Y:S01]  /*8f9f0*/  IMAD.IADD R41, R23, 0x1, R41 ;  /* 0x0000000117297824 */ /* 0x000fe200078e0229 */
[----:B------:R-:W-:Y:S01]  /*8fa00*/  ISETP.GE.U32.AND P1, PT, R13, R22, PT ;  /* 0x000000160d00720c */ /* 0x000fe20003f26070 */
[----:B------:R-:W-:Y:S01]  /*8fa10*/  IMAD.IADD R48, R35, 0x1, R48 ;  /* 0x0000000123307824 */ /* 0x000fe200078e0230 */
[----:B------:R-:W-:Y:S02]  /*8fa20*/  IADD3.X R50, PT, PT, RZ, R51, RZ, P3, P4 ;  /* 0x00000033ff327210 */ /* 0x000fe40001fe84ff */
[----:B------:R-:W-:Y:S01]  /*8fa30*/  IADD3.X R38, PT, PT, R41, R33, RZ, P5, P6 ;  /* 0x0000002129267210 */ /* 0x000fe20002fec4ff */
[----:B------:R-:W-:Y:S01]  /*8fa40*/  IMAD.WIDE.U32 R32, R13, 0x3d1, RZ ;  /* 0x000003d10d207825 */ /* 0x000fe200078e00ff */
[----:B------:R-:W-:-:S02]  /*8fa50*/  IADD3 R22, P4, PT, R42, R34, RZ ;  /* 0x000000222a167210 */ /* 0x000fc40007f9e0ff */
[----:B------:R-:W-:Y:S02]  /*8fa60*/  ISETP.GE.U32.AND.EX P2, PT, R41, R47, PT, P2 ;  /* 0x0000002f2900720c */ /* 0x000fe40003f46120 */
[----:B------:R-:W-:Y:S01]  /*8fa70*/  ISETP.GE.U32.AND.EX P1, PT, R38, R41, PT, P1 ;  /* 0x000000292600720c */ /* 0x000fe20003f26110 */
[----:B------:R-:W-:Y:S01]  /*8fa80*/  IMAD.X R23, R48, 0x1, R50, P4 ;  /* 0x0000000130177824 */ /* 0x000fe200020e0632 */
[----:B------:R-:W-:Y:S01]  /*8fa90*/  ISETP.GE.U32.AND P3, PT, R22, R34, PT ;  /* 0x000000221600720c */ /* 0x000fe20003f66070 */
[----:B------:R-:W-:Y:S01]  /*8faa0*/  IMAD.WIDE.U32 R34, R38, 0x3d1, RZ ;  /* 0x000003d126227825 */ /* 0x000fe200078e00ff */
[----:B------:R-:W-:Y:S02]  /*8fab0*/  SEL R17, RZ, 0x1, P2 ;  /* 0x00000001ff117807 */ /* 0x000fe40001000000 */
[----:B------:R-:W-:Y:S02]  /*8fac0*/  SEL R19, RZ, 0x1, P1 ;  /* 0x00000001ff137807 */ /* 0x000fe40000800000 */
[----:B------:R-:W-:-:S02]  /*8fad0*/  ISETP.GE.U32.AND.EX P0, PT, R48, R39, PT, P0 ;  /* 0x000000273000720c */ /* 0x000fc40003f06100 */
[----:B------:R-:W-:Y:S02]  /*8fae0*/  ISETP.GE.U32.AND.EX P1, PT, R23, R48, PT, P3 ;  /* 0x000000301700720c */ /* 0x000fe40003f26130 */
[----:B------:R-:W-:Y:S01]  /*8faf0*/  IADD3 R19, P2, P4, R19, R36, R17 ;  /* 0x0000002413137210 */ /* 0x000fe20007c5e011 */
[----:B------:R-:W-:Y:S01]  /*8fb00*/  IMAD.WIDE.U32 R16, R16, R12, R22 ;  /* 0x0000000c10107225 */ /* 0x000fe200078e0016 */
[-C--:B------:R-:W-:Y:S02]  /*8fb10*/  IADD3 R36, P3, PT, RZ, R32.reuse, RZ ;  /* 0x00000020ff247210 */ /* 0x080fe40007f7e0ff */
[----:B------:R-:W-:Y:S01]  /*8fb20*/  SEL R39, RZ, 0x1, P0 ;  /* 0x00000001ff277807 */ /* 0x000fe20000000000 */
[----:B------:R-:W-:Y:S01]  /*8fb30*/  IMAD.IADD R41, R17, 0x1, R40 ;  /* 0x0000000111297824 */ /* 0x000fe200078e0228 */
[----:B------:R-:W-:Y:S02]  /*8fb40*/  ISETP.GE.U32.AND P0, PT, R36, R32, PT ;  /* 0x000000202400720c */ /* 0x000fe40003f06070 */
[----:B------:R-:W-:-:S02]  /*8fb50*/  SEL R32, RZ, 0x1, P1 ;  /* 0x00000001ff207807 */ /* 0x000fc40000800000 */
[----:B------:R-:W-:Y:S01]  /*8fb60*/  IADD3.X R37, PT, PT, RZ, R37, RZ, P2, P4 ;  /* 0x00000025ff257210 */ /* 0x000fe200017e84ff */
[----:B------:R-:W-:Y:S01]  /*8fb70*/  IMAD.WIDE.U32 R34, P2, RZ, R13, R34 ;  /* 0x0000000dff227225 */ /* 0x000fe20007840022 */
[----:B------:R-:W-:Y:S02]  /*8fb80*/  IADD3 R40, P1, PT, R19, R16, RZ ;  /* 0x0000001013287210 */ /* 0x000fe40007f3e0ff */
[----:B------:R-:W-:Y:S01]  /*8fb90*/  IADD3 R32, P5, P6, R32, R52, R39 ;  /* 0x0000003420207210 */ /* 0x000fe20007ebe027 */
[----:B------:R-:W-:Y:S01]  /*8fba0*/  IMAD.X R17, RZ, RZ, RZ, P2 ;  /* 0x000000ffff117224 */ /* 0x000fe200010e06ff */
[----:B------:R-:W-:Y:S01]  /*8fbb0*/  ISETP.GE.U32.AND P2, PT, R16, R22, PT ;  /* 0x000000161000720c */ /* 0x000fe20003f46070 */
[----:B------:R-:W-:Y:S01]  /*8fbc0*/  IMAD.X R37, R41, 0x1, R37, P1 ;  /* 0x0000000129257824 */ /* 0x000fe200008e0625 */
[----:B------:R-:W-:Y:S01]  /*8fbd0*/  ISETP.GE.U32.AND P1, PT, R40, R16, PT ;  /* 0x000000102800720c */ /* 0x000fe20003f26070 */
[----:B------:R-:W-:Y:S01]  /*8fbe0*/  IMAD.MOV.U32 R16, RZ, RZ, R35 ;  /* 0x000000ffff107224 */ /* 0x000fe200078e0023 */
[----:B------:R-:W-:-:S02]  /*8fbf0*/  IADD3 R34, P4, PT, R33, R34, RZ ;  /* 0x0000002221227210 */ /* 0x000fc40007f9e0ff */
[----:B------:R-:W-:Y:S02]  /*8fc00*/  ISETP.GE.U32.AND.EX P2, PT, R41, R23, PT, P2 ;  /* 0x000000172900720c */ /* 0x000fe40003f46120 */
[----:B------:R-:W-:Y:S01]  /*8fc10*/  ISETP.GE.U32.AND.EX P1, PT, R37, R41, PT, P1 ;  /* 0x000000292500720c */ /* 0x000fe20003f26110 */
[----:B------:R-:W-:Y:S01]  /*8fc20*/  IMAD.X R39, R34, 0x1, R13, P3 ;  /* 0x0000000122277824 */ /* 0x000fe200018e060d */
[----:B------:R-:W-:Y:S01]  /*8fc30*/  IADD3.X R33, PT, PT, RZ, R53, RZ, P5, P6 ;  /* 0x00000035ff217210 */ /* 0x000fe20002fec4ff */
[----:B------:R-:W-:Y:S01]  /*8fc40*/  IMAD.WIDE.U32.X R22, RZ, R38, R16, P4 ;  /* 0x00000026ff167225 */ /* 0x000fe200020e0410 */
[----:B------:R-:W-:Y:S02]  /*8fc50*/  SEL R41, RZ, 0x1, P2 ;  /* 0x00000001ff297807 */ /* 0x000fe40001000000 */
[----:B------:R-:W-:Y:S01]  /*8fc60*/  SEL R35, RZ, 0x1, P1 ;  /* 0x00000001ff237807 */ /* 0x000fe20000800000 */
[----:B------:R-:W-:Y:S01]  /*8fc70*/  IMAD.WIDE.U32 R12, R18, R12, R32 ;  /* 0x0000000c120c7225 */ /* 0x000fe200078e0020 */
[----:B------:R-:W-:-:S02]  /*8fc80*/  ISETP.GE.U32.AND.EX P0, PT, R39, R34, PT, P0 ;  /* 0x000000222700720c */ /* 0x000fc40003f06100 */
[----:B------:R-:W-:Y:S01]  /*8fc90*/  IADD3 R35, P3, P4, R35, R54, R41 ;  /* 0x0000003623237210 */ /* 0x000fe20007c7e029 */
[----:B------:R-:W-:Y:S01]  /*8fca0*/  IMAD.WIDE.U32 R16, R40, 0x3d1, RZ ;  /* 0x000003d128107825 */ /* 0x000fe200078e00ff */
[----:B------:R-:W-:Y:S02]  /*8fcb0*/  SEL R41, RZ, 0x1, P0 ;  /* 0x00000001ff297807 */ /* 0x000fe40000000000 */
[----:B------:R-:W-:Y:S01]  /*8fcc0*/  IADD3.X R54, PT, PT, RZ, R55, RZ, P3, P4 ;  /* 0x00000037ff367210 */ /* 0x000fe20001fe84ff */
[----:B------:R-:W-:Y:S01]  /*8fcd0*/  IMAD.WIDE.U32 R18, R37, 0x3d1, RZ ;  /* 0x000003d125127825 */ /* 0x000fe200078e00ff */
[----:B------:R-:W-:Y:S02]  /*8fce0*/  IADD3 R34, P2, PT, R22, R16, RZ ;  /* 0x0000001016227210 */ /* 0x000fe40007f5e0ff */
[----:B------:R-:W-:Y:S01]  /*8fcf0*/  IADD3 R22, P6, PT, R35, R12, RZ ;  /* 0x0000000c23167210 */ /* 0x000fe20007fde0ff */
[----:B------:R-:W-:Y:S01]  /*8fd00*/  IMAD.IADD R13, R13, 0x1, R10 ;  /* 0x000000010d0d7824 */ /* 0x000fe200078e020a */
[C---:B------:R-:W-:Y:S01]  /*8fd10*/  ISETP.GE.U32.AND P4, PT, R34.reuse, R16, PT ;  /* 0x000000102200720c */ /* 0x040fe20003f86070 */
[----:B------:R-:W-:Y:S01]  /*8fd20*/  IMAD.WIDE.U32 R18, P3, RZ, R40, R18 ;  /* 0x00000028ff127225 */ /* 0x000fe20007860012 */
[----:B------:R-:W-:-:S02]  /*8fd30*/  IADD3 R16, P5, PT, R34, R38, RZ ;  /* 0x0000002622107210 */ /* 0x000fc40007fbe0ff */
[----:B------:R-:W-:Y:S01]  /*8fd40*/  ISETP.GE.U32.AND P1, PT, R12, R32, PT ;  /* 0x000000200c00720c */ /* 0x000fe20003f26070 */
[----:B------:R-:W-:Y:S01]  /*8fd50*/  IMAD.X R35, RZ, RZ, RZ, P3 ;  /* 0x000000ffff237224 */ /* 0x000fe200018e06ff */
[----:B------:R-:W-:Y:S01]  /*8fd60*/  IADD3 R17, P3, PT, R17, R18, RZ ;  /* 0x0000001211117210 */ /* 0x000fe20007f7e0ff */
        /* <DEDUP_REMOVED lines=8> */
[----:B------:R-:W-:Y:S01]  /*8fdf0*/  ISETP.GE.U32.AND P2, PT, R38, R16, PT ;  /* 0x000000102600720c */ /* 0x000fe20003f46070 */
[C---:B------:R-:W-:Y:S01]  /*8fe00*/  IMAD.X R18, R23.reuse, 0x1, R40, P5 ;  /* 0x0000000117127824 */ /* 0x040fe200028e0628 */
[----:B------:R-:W-:Y:S01]  /*8fe10*/  ISETP.GE.U32.AND.EX P4, PT, R23, R17, PT, P4 ;  /* 0x000000111700720c */ /* 0x000fe20003f86140 */
        /* <DEDUP_REMOVED lines=14> */
[----:B------:R-:W-:Y:S02]  /*8ff00*/  ISETP.GE.U32.AND P1, PT, R32, R12, PT ;  /* 0x0000000c2000720c */ /* 0x000fe40003f26070 */
        /* <DEDUP_REMOVED lines=17> */
[----:B------:R-:W-:-:S04]  /*90020*/  ISETP.GE.U32.AND.EX P1, PT, R35, R22, PT, P2 ;  /* 0x000000162300720c */ /* 0x000fc80003f26120 */
[----:B------:R-:W-:Y:S02]  /*90030*/  ISETP.LT.U32.OR.EX P0, PT, R22, R33, !P1, P0 ;  /* 0x000000211600720c */ /* 0x000fe40004f01500 */
[----:B------:R-:W-:Y:S01]  /*90040*/  IADD3 R33, P2, PT, R13, R16, RZ ;  /* 0x000000100d217210 */ /* 0x000fe20007f5e0ff */
[----:B------:R-:W-:Y:S01]  /*90050*/  IMAD.X R13, RZ, RZ, RZ, P3 ;  /* 0x000000ffff0d7224 */ /* 0x000fe200018e06ff */
[----:B------:R-:W-:Y:S02]  /*90060*/  IADD3 R10, P1, PT, R43, R10, RZ ;  /* 0x0000000a2b0a7210 */ /* 0x000fe40007f3e0ff */
[----:B------:R-:W-:Y:S02]  /*90070*/  SEL R37, RZ, 0x1, !P0 ;  /* 0x00000001ff257807 */ /* 0x000fe40004000000 */
[----:B------:R-:W-:Y:S02]  /*90080*/  IADD3.X R18, PT, PT, R33, R19, RZ, P4, P5 ;  /* 0x0000001321127210 */ /* 0x000fe400027ea4ff */
        /* <DEDUP_REMOVED lines=10> */
[----:B------:R-:W-:Y:S01]  /*90130*/  ISETP.GE.U32.AND.EX P1, PT, R41, R16, PT, P1 ;  /* 0x000000102900720c */ /* 0x000fe20003f26110 */
[----:B------:R-:W-:-:S03]  /*90140*/  IMAD R43, R21, R24, RZ ;  /* 0x00000018152b7224 */ /* 0x000fc600078e02ff */
[----:B------:R-:W-:Y:S01]  /*90150*/  ISETP.LT.U32.OR.EX P0, PT, R16, R18, !P1, P3 ;  /* 0x000000121000720c */ /* 0x000fe20004f01530 */
[----:B------:R-:W-:Y:S01]  /*90160*/  IMAD R43, R20, R14, R43 ;  /* 0x0000000e142b7224 */ /* 0x000fe200078e022b */
[----:B------:R-:W-:Y:S01]  /*90170*/  IADD3 R12, P1, P2, R44, R12, R17 ;  /* 0x0000000c2c0c7210 */ /* 0x000fe20007a3e011 */
[----:B------:R-:W-:Y:S01]  /*90180*/  IMAD.MOV.U32 R18, RZ, RZ, RZ ;  /* 0x000000ffff127224 */ /* 0x000fe200078e00ff */
        /* <DEDUP_REMOVED lines=57> */
.L_x_588:
[----:B------:R-:W-:Y:S05]  /*90520*/  BSYNC.RECONVERGENT B0 ;  /* 0x0000000000007941 */ /* 0x000fea0003800200 */
.L_x_587:
        /* <DEDUP_REMOVED lines=56> */
.L_x_591:
[----:B------:R-:W-:Y:S05]  /*908b0*/  BSYNC.RELIABLE B4 ;  /* 0x0000000000047941 */ /* 0x000fea0003800100 */
.L_x_590:
        /* <DEDUP_REMOVED lines=54> */
.L_x_594:
[----:B------:R-:W-:Y:S05]  /*90c20*/  BSYNC.RELIABLE B0 ;  /* 0x0000000000007941 */ /* 0x000fea0003800100 */
.L_x_593:
        /* <DEDUP_REMOVED lines=54> */
.L_x_596:
[----:B------:R-:W-:Y:S05]  /*90f90*/  BSYNC.RELIABLE B0 ;  /* 0x0000000000007941 */ /* 0x000fea0003800100 */
.L_x_595:
        /* <DEDUP_REMOVED lines=14> */
[----:B------:R-:W-:Y:S02]  /*91080*/  SEL R0, RZ, 0xffffffff, P0 ;  /* 0xffffffffff007807 */ /* 0x000fe40000000000 */
[----:B------:R-:W-:Y:S02]  /*91090*/  ISETP.GE.U32.AND.EX P2, PT, R22, RZ, PT, P2 ;  /* 0x000000ff1600720c */ /* 0x000fe40003f46120 */
[C---:B------:R-:W-:Y:S02]  /*910a0*/  IADD3 R10, P0, PT, R0.reuse, R17, RZ ;  /* 0x00000011000a7210 */ /* 0x040fe40007f1e0ff */
[----:B------:R-:W-:Y:S02]  /*910b0*/  ISETP.NE.OR.EX P2, PT, R13, -0x1, !P2, P3 ;  /* 0xffffffff0d00780c */ /* 0x000fe40005745730 */
[----:B------:R-:W-:Y:S01]  /*910c0*/  SEL R13, RZ, 0xffffffff, !P1 ;  /* 0xffffffffff0d7807 */ /* 0x000fe20004800000 */
[----:B------:R-:W-:Y:S01]  /*910d0*/  IMAD.X R0, R0, 0x1, R21, P0 ;  /* 0x0000000100007824 */ /* 0x000fe200000e0615 */
[----:B------:R-:W-:-:S02]  /*910e0*/  SEL R11, RZ, 0xffffffff, !P2 ;  /* 0xffffffffff0b7807 */ /* 0x000fc40005000000 */
[----:B------:R-:W-:Y:S02]  /*910f0*/  IADD3 R12, P1, PT, R13, R18, RZ ;  /* 0x000000120d0c7210 */ /* 0x000fe40007f3e0ff */
[--C-:B------:R-:W-:Y:S02]  /*91100*/  IADD3 R14, P2, P3, R14, 0x1, R11.reuse ;  /* 0x000000010e0e7810 */ /* 0x100fe40007b5e00b */
[----:B------:R-:W-:Y:S01]  /*91110*/  IADD3 R17, P4, PT, R19, 0xb73, RZ ;  /* 0x00000b7313117810 */ /* 0x000fe20007f9e0ff */
[----:B------:R-:W-:Y:S01]  /*91120*/  IMAD.X R13, R13, 0x1, R22, P1 ;  /* 0x000000010d0d7824 */ /* 0x000fe200008e0616 */
[----:B------:R-:W-:Y:S01]  /*91130*/  IADD3.X R16, PT, PT, R16, RZ, R11, P2, P3 ;  /* 0x000000ff10107210 */ /* 0x000fe200017e640b */
[----:B------:R-:W-:Y:S01]  /*91140*/  IMAD.MOV.U32 R11, RZ, RZ, R0 ;  /* 0x000000ffff0b7224 */ /* 0x000fe200078e0000 */
[----:B------:R-:W-:-:S09]  /*91150*/  IADD3.X R18, PT, PT, R20, 0x3, RZ, P4, !PT ;  /* 0x0000000314127810 */ /* 0x000fd200027fe4ff */
.L_x_592:
[----:B------:R-:W-:Y:S05]  /*91160*/  BSYNC.RECONVERGENT B1 ;  /* 0x0000000000017941 */ /* 0x000fea0003800200 */
.L_x_589:
[----:B------:R-:W-:Y:S05]  /*91170*/  WARPSYNC.ALL ;  /* 0x0000000000007948 */ /* 0x000fea0003800000 */
[----:B------:R-:W0:Y:S01]  /*91180*/  LDCU UR5, c[0x3][0xe00] ;  /* 0x00c1c000ff0577ac */ /* 0x000e220008000800 */
[----:B------:R-:W-:Y:S01]  /*91190*/  IMAD.MOV.U32 R0, RZ, RZ, 0x5db ;  /* 0x000005dbff007424 */ /* 0x000fe200078e00ff */
[----:B0-----:R-:W-:Y:S02]  /*911a0*/  UIADD3 UR4, UPT, UPT, UR5, -0x1, URZ ;  /* 0xffffffff05047890 */ /* 0x001fe4000fffe0ff */
[----:B------:R-:W-:Y:S02]  /*911b0*/  USHF.R.U32.HI UR11, URZ, 0x1, UR5 ;  /* 0x00000001ff0b7899 */ /* 0x000fe40008011605 */
[----:B------:R-:W-:-:S02]  /*911c0*/  ULOP3.LUT UR5, UR5, 0x1, URZ, 0xc0, !UPT ;  /* 0x0000000105057892 */ /* 0x000fc4000f8ec0ff */
[----:B------:R-:W-:-:S12]  /*911d0*/  USHF.L.U32 UR9, UR4, 0x2, URZ ;  /* 0x0000000204097899 */ /* 0x000fd800080006ff */
.L_x_672:
[----:B------:R-:W-:Y:S01]  /*911e0*/  ISETP.NE.AND P0, PT, R0, RZ, PT ;  /* 0x000000ff0000720c */ /* 0x000fe20003f05270 */
[----:B0-----:R-:W-:Y:S02]  /*911f0*/  IMAD.MOV.U32 R50, RZ, RZ, R14 ;  /* 0x000000ffff327224 */ /* 0x001fe400078e000e */
[----:B------:R-:W-:Y:S02]  /*91200*/  IMAD.MOV.U32 R48, RZ, RZ, R16 ;  /* 0x000000ffff307224 */ /* 0x000fe400078e0010 */
[----:B------:R-:W-:Y:S02]  /*91210*/  IMAD.MOV.U32 R21, RZ, RZ, R12 ;  /* 0x000000ffff157224 */ /* 0x000fe400078e000c */
[----:B------:R-:W-:Y:S02]  /*91220*/  IMAD.MOV.U32 R22, RZ, RZ, R13 ;  /* 0x000000ffff167224 */ /* 0x000fe400078e000d */
[----:B------:R-:W-:Y:S02]  /*91230*/  IMAD.MOV.U32 R20, RZ, RZ, R10 ;  /* 0x000000ffff147224 */ /* 0x000fe400078e000a */
[----:B------:R-:W-:-:S02]  /*91240*/  IMAD.MOV.U32 R19, RZ, RZ, R11 ;  /* 0x000000ffff137224 */ /* 0x000fc400078e000b */
[----:B------:R-:W-:Y:S02]  /*91250*/  IMAD.MOV.U32 R23, RZ, RZ, R17 ;  /* 0x000000ffff177224 */ /* 0x000fe400078e0011 */
[----:B------:R-:W-:Y:S01]  /*91260*/  IMAD.MOV.U32 R40, RZ, RZ, R18 ;  /* 0x000000ffff287224 */ /* 0x000fe200078e0012 */
[----:B------:R-:W-:Y:S06]  /*91270*/  @!P0 BRA `(.L_x_597) ;  /* 0x0000002400d08947 */ /* 0x000fec0003800000 */
[----:B------:R-:W-:-:S05]  /*91280*/  VIADD R19, R0, 0xffffffff ;  /* 0xffffffff00137836 */ /* 0x000fca0000000000 */
[----:B------:R-:W-:-:S05]  /*91290*/  LEA R19, R19, UR8, 0x5 ;  /* 0x0000000813137c11 */ /* 0x000fca000f8e28ff */
[----:B------:R-:W2:Y:S04]  /*912a0*/  LDL.128 R20, [R19] ;  /* 0x0000000013147983 */ /* 0x000ea80000100c00 */
[----:B------:R0:W3:Y:S01]  /*912b0*/  LDL.128 R24, [R19+0x10] ;  /* 0x0000100013187983 */ /* 0x0000e20000100c00 */
[----:B------:R-:W-:Y:S01]  /*912c0*/  UMOV UR4, URZ ;  /* 0x000000ff00047c82 */ /* 0x000fe20008000000 */
        /* <DEDUP_REMOVED lines=11> */
[-C--:B0-----:R-:W-:Y:S02]  /*91380*/  IMAD R19, R23, R17.reuse, RZ ;  /* 0x0000001117137224 */ /* 0x081fe400078e02ff */
        /* <DEDUP_REMOVED lines=10> */
[----:B------:R-:W-:Y:S02]  /*91430*/  IMAD.X R33, R19, 0x1, R33, P0 ;  /* 0x0000000113217824 */ /* 0x000fe400000e0621 */
[----:B------:R-:W-:-:S03]  /*91440*/  IMAD.WIDE.U32 R34, R10, R22, RZ ;  /* 0x000000160a227225 */ /* 0x000fc600078e00ff */
[----:B------:R-:W-:Y:S01]  /*91450*/  ISETP.GE.U32.AND.EX P4, PT, R33, R19, PT, P4 ;  /* 0x000000132100720c */ /* 0x000fe20003f86140 */
[----:B------:R-:W-:-:S03]  /*91460*/  IMAD.WIDE.U32 R30, P2, R23, R10, R30 ;  /* 0x0000000a171e7225 */ /* 0x000fc6000784001e */
[----:B------:R-:W-:Y:S01]  /*91470*/  SEL R47, RZ, 0x1, P4 ;  /* 0x00000001ff2f7807 */ /* 0x000fe20002000000 */
[----:B------:R-:W-:-:S04]  /*91480*/  IMAD.WIDE.U32 R42, R10, R20, RZ ;  /* 0x000000140a2a7225 */ /* 0x000fc800078e00ff */
[----:B------:R-:W-:Y:S01]  /*91490*/  IMAD R19, R21, R10, RZ ;  /* 0x0000000a15137224 */ /* 0x000fe200078e02ff */
[----:B------:R-:W-:Y:S01]  /*914a0*/  IADD3 RZ, P3, PT, R43, R36, RZ ;  /* 0x000000242bff7210 */ /* 0x000fe20007f7e0ff */
[----:B------:R-:W-:Y:S01]  /*914b0*/  IMAD.X R41, RZ, RZ, RZ, P1 ;  /* 0x000000ffff297224 */ /* 0x000fe200008e06ff */
[----:B------:R-:W-:Y:S01]  /*914c0*/  IADD3 RZ, P1, PT, R35, R30, RZ ;  /* 0x0000001e23ff7210 */ /* 0x000fe20007f3e0ff */
[----:B------:R-:W-:Y:S02]  /*914d0*/  IMAD.MOV.U32 R40, RZ, RZ, R29 ;  /* 0x000000ffff287224 */ /* 0x000fe400078e001d */
[----:B---3--:R-:W-:Y:S02]  /*914e0*/  IMAD R45, R25, R17, RZ ;  /* 0x00000011192d7224 */ /* 0x008fe400078e02ff */
[----:B------:R-:W-:-:S04]  /*914f0*/  IMAD.WIDE.U32 R28, R20, R10, R32 ;  /* 0x0000000a141c7225 */ /* 0x000fc800078e0020 */
[----:B------:R-:W-:Y:S01]  /*91500*/  IMAD R19, R20, R11, R19 ;  /* 0x0000000b14137224 */ /* 0x000fe200078e0213 */
[----:B------:R-:W-:Y:S01]  /*91510*/  ISETP.GE.U32.AND P0, PT, R28, R32, PT ;  /* 0x000000201c00720c */ /* 0x000fe20003f06070 */
[----:B------:R-:W-:Y:S02]  /*91520*/  IMAD.MOV.U32 R38, RZ, RZ, R37 ;  /* 0x000000ffff267224 */ /* 0x000fe400078e0025 */
[----:B------:R-:W-:-:S04]  /*91530*/  IMAD.WIDE.U32 R34, R24, R17, RZ ;  /* 0x0000001118227225 */ /* 0x000fc800078e00ff */
[-C--:B------:R-:W-:Y:S02]  /*91540*/  IMAD R45, R24, R18.reuse, R45 ;  /* 0x00000012182d7224 */ /* 0x080fe400078e022d */
[----:B------:R-:W-:-:S04]  /*91550*/  IMAD.WIDE.U32.X R40, R23, R18, R40, P5 ;  /* 0x0000001217287225 */ /* 0x000fc800028e0428 */
[----:B------:R-:W-:Y:S01]  /*91560*/  IMAD.WIDE.U32 R36, R18, R24, RZ ;  /* 0x0000001812247225 */ /* 0x000fe200078e00ff */
[----:B------:R-:W-:-:S03]  /*91570*/  IADD3 R32, P4, P5, R34, R40, R47 ;  /* 0x0000002822207210 */ /* 0x000fc60007d9e02f */
[----:B------:R-:W-:Y:S02]  /*91580*/  IMAD.IADD R19, R29, 0x1, R19 ;  /* 0x000000011d137824 */ /* 0x000fe400078e0213 */
[----:B------:R-:W-:Y:S02]  /*91590*/  IMAD.IADD R45, R35, 0x1, R45 ;  /* 0x00000001232d7824 */ /* 0x000fe400078e022d */
[----:B------:R-:W-:Y:S01]  /*915a0*/  IMAD.WIDE.U32 R36, P6, R25, R17, R36 ;  /* 0x0000001119247225 */ /* 0x000fe200078c0024 */
[----:B------:R-:W-:Y:S02]  /*915b0*/  ISETP.GE.U32.AND.EX P0, PT, R19, R33, PT, P0 ;  /* 0x000000211300720c */ /* 0x000fe40003f06100 */
[----:B------:R-:W-:Y:S01]  /*915c0*/  IADD3.X R33, PT, PT, R45, R41, RZ, P4, P5 ;  /* 0x000000292d217210 */ /* 0x000fe200027ea4ff */
[----:B------:R-:W-:Y:S01]  /*915d0*/  IMAD.WIDE.U32 R42, R17, R24, RZ ;  /* 0x00000018112a7225 */ /* 0x000fe200078e00ff */
[----:B------:R-:W-:Y:S02]  /*915e0*/  ISETP.GE.U32.AND P4, PT, R32, R34, PT ;  /* 0x000000222000720c */ /* 0x000fe40003f86070 */
[----:B------:R-:W-:Y:S01]  /*915f0*/  SEL R49, RZ, 0x1, P0 ;  /* 0x00000001ff317807 */ /* 0x000fe20000000000 */
[----:B------:R-:W-:Y:S01]  /*91600*/  IMAD.X R35, RZ, RZ, RZ, P6 ;  /* 0x000000ffff237224 */ /* 0x000fe200030e06ff */
[----:B------:R-:W-:Y:S01]  /*91610*/  IADD3 RZ, P6, PT, R43, R36, RZ ;  /* 0x000000242bff7210 */ /* 0x000fe20007fde0ff */
[----:B------:R-:W-:Y:S01]  /*91620*/  IMAD.MOV.U32 R34, RZ, RZ, R37 ;  /* 0x000000ffff227224 */ /* 0x000fe200078e0025 */
[----:B------:R-:W-:Y:S01]  /*91630*/  ISETP.GE.U32.AND.EX P4, PT, R33, R45, PT, P4 ;  /* 0x0000002d2100720c */ /* 0x000fe20003f86140 */
[----:B------:R-:W-:-:S02]  /*91640*/  IMAD R41, R27, R17, RZ ;  /* 0x000000111b297224 */ /* 0x000fc400078e02ff */
[----:B------:R-:W-:Y:S01]  /*91650*/  IMAD R44, R23, R10, RZ ;  /* 0x0000000a172c7224 */ /* 0x000fe200078e02ff */
[----:B------:R-:W-:Y:S01]  /*91660*/  SEL R47, RZ, 0x1, P4 ;  /* 0x00000001ff2f7807 */ /* 0x000fe20002000000 */
[----:B------:R-:W-:-:S04]  /*91670*/  IMAD.WIDE.U32 R36, R26, R17, RZ ;  /* 0x000000111a247225 */ /* 0x000fc800078e00ff */
[-C--:B------:R-:W-:Y:S02]  /*91680*/  IMAD R45, R26, R18.reuse, R41 ;  /* 0x000000121a2d7224 */ /* 0x080fe400078e0229 */
[----:B------:R-:W-:-:S04]  /*91690*/  IMAD.WIDE.U32.X R42, R25, R18, R34, P6 ;  /* 0x00000012192a7225 */ /* 0x000fc800030e0422 */
[----:B------:R-:W-:-:S04]  /*916a0*/  IMAD.WIDE.U32.X R38, R21, R11, R38, P3 ;  /* 0x0000000b15267225 */ /* 0x000fc800018e0426 */
[----:B------:R-:W-:-:S04]  /*916b0*/  IMAD.WIDE.U32 R34, R22, R10, R32 ;  /* 0x0000000a16227225 */ /* 0x000fc800078e0020 */
[----:B------:R-:W-:Y:S01]  /*916c0*/  IMAD R44, R22, R11, R44 ;  /* 0x0000000b162c7224 */ /* 0x000fe200078e022c */
[----:B------:R-:W-:Y:S01]  /*916d0*/  IADD3 R38, P5, P6, R34, R38, R49 ;  /* 0x0000002622267210 */ /* 0x000fe20007ebe031 */
[----:B------:R-:W-:Y:S01]  /*916e0*/  IMAD.X R41, RZ, RZ, RZ, P2 ;  /* 0x000000ffff297224 */ /* 0x000fe200010e06ff */
[----:B------:R-:W-:Y:S01]  /*916f0*/  IADD3 R30, P2, P4, R36, R42, R47 ;  /* 0x0000002a241e7210 */ /* 0x000fe20007c5e02f */
[----:B------:R-:W-:Y:S01]  /*91700*/  IMAD.IADD R48, R37, 0x1, R45 ;  /* 0x0000000125307824 */ /* 0x000fe200078e022d */
[----:B------:R-:W-:Y:S01]  /*91710*/  ISETP.GE.U32.AND P3, PT, R34, R32, PT ;  /* 0x000000202200720c */ /* 0x000fe20003f66070 */
[----:B------:R-:W-:Y:S01]  /*91720*/  IMAD.IADD R44, R35, 0x1, R44 ;  /* 0x00000001232c7824 */ /* 0x000fe200078e022c */
[----:B------:R-:W-:Y:S01]  /*91730*/  ISETP.GE.U32.AND P0, PT, R38, R34, PT ;  /* 0x000000222600720c */ /* 0x000fe20003f06070 */
[----:B------:R-:W-:Y:S01]  /*91740*/  IMAD.MOV.U32 R40, RZ, RZ, R31 ;  /* 0x000000ffff287224 */ /* 0x000fe200078e001f */
[----:B------:R-:W-:Y:S01]  /*91750*/  IADD3.X R31, PT, PT, R48, R43, RZ, P2, P4 ;  /* 0x0000002b301f7210 */ /* 0x000fe200017e84ff */
[----:B------:R-:W-:Y:S01]  /*91760*/  IMAD.WIDE.U32 R42, R13, R20, RZ ;  /* 0x000000140d2a7225 */ /* 0x000fe200078e00ff */
[----:B------:R-:W-:-:S02]  /*91770*/  IADD3.X R39, PT, PT, R44, R39, RZ, P5, P6 ;  /* 0x000000272c277210 */ /* 0x000fc40002fec4ff */
[----:B------:R-:W-:Y:S01]  /*91780*/  ISETP.GE.U32.AND.EX P3, PT, R44, R33, PT, P3 ;  /* 0x000000212c00720c */ /* 0x000fe20003f66130 */
[----:B------:R-:W-:Y:S01]  /*91790*/  IMAD.WIDE.U32 R34, R11, R24, RZ ;  /* 0x000000180b227225 */ /* 0x000fe200078e00ff */
[----:B------:R-:W-:-:S03]  /*917a0*/  ISETP.GE.U32.AND.EX P0, PT, R39, R44, PT, P0 ;  /* 0x0000002c2700720c */ /* 0x000fc60003f06100 */
[----:B------:R-:W-:Y:S01]  /*917b0*/  IMAD.WIDE.U32 R32, R12, R20, RZ ;  /* 0x000000140c207225 */ /* 0x000fe200078e00ff */
[----:B------:R-:W-:Y:S02]  /*917c0*/  SEL R32, RZ, 0x1, P3 ;  /* 0x00000001ff207807 */ /* 0x000fe40001800000 */
[----:B------:R-:W-:Y:S01]  /*917d0*/  SEL R37, RZ, 0x1, P0 ;  /* 0x00000001ff257807 */ /* 0x000fe20000000000 */
[----:B------:R-:W-:-:S04]  /*917e0*/  IMAD.WIDE.U32 R42, P2, R21, R12, R42 ;  /* 0x0000000c152a7225 */ /* 0x000fc8000784002a */
[----:B------:R-:W-:Y:S01]  /*917f0*/  IMAD.WIDE.U32 R44, R10, R24, RZ ;  /* 0x000000180a2c7225 */ /* 0x000fe200078e00ff */
[----:B------:R-:W-:-:S03]  /*91800*/  IADD3 RZ, P0, PT, R33, R42, RZ ;  /* 0x0000002a21ff7210 */ /* 0x000fc60007f1e0ff */
[----:B------:R-:W-:-:S04]  /*91810*/  IMAD.WIDE.U32 R34, P4, R25, R10, R34 ;  /* 0x0000000a19227225 */ /* 0x000fc80007880022 */
[----:B------:R-:W-:Y:S01]  /*91820*/  IMAD.WIDE.U32.X R40, R23, R11, R40, P1 ;  /* 0x0000000b17287225 */ /* 0x000fe200008e0428 */
[----:B------:R-:W-:-:S03]  /*91830*/  IADD3 RZ, P5, PT, R45, R34, RZ ;  /* 0x000000222dff7210 */ /* 0x000fc60007fbe0ff */
[----:B------:R-:W-:Y:S01]  /*91840*/  IMAD R42, R25, R10, RZ ;  /* 0x0000000a192a7224 */ /* 0x000fe200078e02ff */
[----:B------:R-:W-:Y:S01]  /*91850*/  IADD3 R34, P1, P3, R37, R40, R32 ;  /* 0x0000002825227210 */ /* 0x000fe20007b3e020 */
[----:B------:R-:W-:-:S04]  /*91860*/  IMAD.WIDE.U32 R32, R24, R10, R30 ;  /* 0x0000000a18207225 */ /* 0x000fc800078e001e */
[----:B------:R-:W-:Y:S01]  /*91870*/  IMAD R37, R24, R11, R42 ;  /* 0x0000000b18257224 */ /* 0x000fe200078e022a */
[----:B------:R-:W-:Y:S01]  /*91880*/  IADD3.X R42, PT, PT, RZ, R41, RZ, P1, P3 ;  /* 0x00000029ff2a7210 */ /* 0x000fe20000fe64ff */
[----:B------:R-:W-:Y:S01]  /*91890*/  IMAD.MOV.U32 R54, RZ, RZ, R35 ;  /* 0x000000ffff367224 */ /* 0x000fe200078e0023 */
[----:B------:R-:W-:Y:S01]  /*918a0*/  IADD3 R34, P3, PT, R34, R32, RZ ;  /* 0x0000002022227210 */ /* 0x000fe20007f7e0ff */
[----:B------:R-:W-:Y:S02]  /*918b0*/  IMAD.IADD R37, R33, 0x1, R37 ;  /* 0x0000000121257824 */ /* 0x000fe400078e0225 */
[----:B------:R-:W-:Y:S01]  /*918c0*/  IMAD.X R55, RZ, RZ, RZ, P4 ;  /* 0x000000ffff377224 */ /* 0x000fe200020e06ff */
[----:B------:R-:W-:Y:S01]  /*918d0*/  ISETP.GE.U32.AND P4, PT, R32, R30, PT ;  /* 0x0000001e2000720c */ /* 0x000fe20003f86070 */
[----:B------:R-:W-:Y:S01]  /*918e0*/  IMAD.WIDE.U32 R40, R18, R26, RZ ;  /* 0x0000001a12287225 */ /* 0x000fe200078e00ff */
[----:B------:R-:W-:Y:S02]  /*918f0*/  ISETP.GE.U32.AND P1, PT, R34, R32, PT ;  /* 0x000000202200720c */ /* 0x000fe40003f26070 */
[C---:B------:R-:W-:Y:S01]  /*91900*/  ISETP.GE.U32.AND.EX P4, PT, R37.reuse, R31, PT, P4 ;  /* 0x0000001f2500720c */ /* 0x040fe20003f86140 */
[----:B------:R-:W-:Y:S01]  /*91910*/  IMAD.X R35, R37, 0x1, R42, P3 ;  /* 0x0000000125237824 */ /* 0x000fe200018e062a */
[----:B------:R-:W-:Y:S01]  /*91920*/  ISETP.GE.U32.AND P3, PT, R30, R36, PT ;  /* 0x000000241e00720c */ /* 0x000fe20003f66070 */
[----:B------:R-:W-:Y:S01]  /*91930*/  IMAD.WIDE.U32 R32, P6, R27, R17, R40 ;  /* 0x000000111b207225 */ /* 0x000fe200078c0028 */
[----:B------:R-:W-:-:S02]  /*91940*/  SEL R52, RZ, 0x1, P4 ;  /* 0x00000001ff347807 */ /* 0x000fc40002000000 */
[----:B------:R-:W-:Y:S01]  /*91950*/  ISETP.GE.U32.AND.EX P1, PT, R35, R37, PT, P1 ;  /* 0x000000252300720c */ /* 0x000fe20003f26110 */
[----:B------:R-:W-:Y:S01]  /*91960*/  IMAD.WIDE.U32 R36, R17, R26, RZ ;  /* 0x0000001a11247225 */ /* 0x000fe200078e00ff */
[----:B------:R-:W-:Y:S02]  /*91970*/  ISETP.GE.U32.AND.EX P3, PT, R31, R48, PT, P3 ;  /* 0x000000301f00720c */ /* 0x000fe40003f66130 */
[----:B------:R-:W-:Y:S01]  /*91980*/  SEL R41, RZ, 0x1, P1 ;  /* 0x00000001ff297807 */ /* 0x000fe20000800000 */
[----:B------:R-:W-:Y:S01]  /*91990*/  IMAD.WIDE.U32.X R54, R25, R11, R54, P5 ;  /* 0x0000000b19367225 */ /* 0x000fe200028e0436 */
[----:B------:R-:W-:-:S03]  /*919a0*/  IADD3 RZ, P5, PT, R37, R32, RZ ;  /* 0x0000002025ff7210 */ /* 0x000fc60007fbe0ff */
[----:B------:R-:W-:Y:S01]  /*919b0*/  IMAD.X R47, RZ, RZ, RZ, P6 ;  /* 0x000000ffff2f7224 */ /* 0x000fe200030e06ff */
[----:B------:R-:W-:Y:S01]  /*919c0*/  IADD3 R52, P1, P4, R41, R54, R52 ;  /* 0x0000003629347210 */ /* 0x000fe20007c3e034 */
[----:B------:R-:W-:Y:S02]  /*919d0*/  IMAD.MOV.U32 R46, RZ, RZ, R33 ;  /* 0x000000ffff2e7224 */ /* 0x000fe400078e0021 */
[----:B------:R-:W-:Y:S01]  /*919e0*/  IMAD.WIDE.U32 R44, R13, R22, RZ ;  /* 0x000000160d2c7225 */ /* 0x000fe200078e00ff */
[----:B------:R-:W-:-:S03]  /*919f0*/  IADD3.X R54, PT, PT, RZ, R55, RZ, P1, P4 ;  /* 0x00000037ff367210 */ /* 0x000fc60000fe84ff */
[----:B------:R-:W-:-:S04]  /*91a00*/  IMAD.WIDE.U32 R32, R16, R22, RZ ;  /* 0x0000001610207225 */ /* 0x000fc800078e00ff */
[----:B------:R-:W-:Y:S01]  /*91a10*/  IMAD.WIDE.U32 R40, R14, R22, RZ ;  /* 0x000000160e287225 */ /* 0x000fe200078e00ff */
[----:B------:R-:W-:-:S03]  /*91a20*/  SEL R40, RZ, 0x1, P3 ;  /* 0x00000001ff287807 */ /* 0x000fc60001800000 */
[----:B------:R-:W-:-:S04]  /*91a30*/  IMAD.WIDE.U32.X R46, R27, R18, R46, P5 ;  /* 0x000000121b2e7225 */ /* 0x000fc800028e042e */
[----:B------:R-:W-:Y:S01]  /*91a40*/  IMAD.WIDE.U32 R30, R12, R22, RZ ;  /* 0x000000160c1e7225 */ /* 0x000fe200078e00ff */
[----:B------:R-:W-:-:S03]  /*91a50*/  IADD3 R40, P6, PT, R40, R46, RZ ;  /* 0x0000002e28287210 */ /* 0x000fc60007fde0ff */
[----:B------:R-:W-:-:S04]  /*91a60*/  IMAD.WIDE.U32 R44, P3, R23, R12, R44 ;  /* 0x0000000c172c7225 */ /* 0x000fc8000786002c */
[----:B------:R-:W-:Y:S01]  /*91a70*/  IMAD.WIDE.U32 R32, P5, R23, R14, R32 ;  /* 0x0000000e17207225 */ /* 0x000fe200078a0020 */
[----:B------:R-:W-:-:S03]  /*91a80*/  IADD3 RZ, P4, PT, R31, R44, RZ ;  /* 0x0000002c1fff7210 */ /* 0x000fc60007f9e0ff */
[----:B------:R-:W-:Y:S01]  /*91a90*/  IMAD R58, R21, R12, RZ ;  /* 0x0000000c153a7224 */ /* 0x000fe200078e02ff */
[----:B------:R-:W-:Y:S01]  /*91aa0*/  IADD3 RZ, P1, PT, R41, R32, RZ ;  /* 0x0000002029ff7210 */ /* 0x000fe20007f3e0ff */
[----:B------:R-:W-:-:S04]  /*91ab0*/  IMAD.WIDE.U32 R36, R16, R20, RZ ;  /* 0x0000001410247225 */ /* 0x000fc800078e00ff */
[----:B------:R-:W-:-:S04]  /*91ac0*/  IMAD.WIDE.U32 R30, R20, R12, R38 ;  /* 0x0000000c141e7225 */ /* 0x000fc800078e0026 */
[----:B------:R-:W-:Y:S02]  /*91ad0*/  IMAD R58, R20, R13, R58 ;  /* 0x0000000d143a7224 */ /* 0x000fe400078e023a */
[----:B------:R-:W-:Y:S02]  /*91ae0*/  IMAD.X R41, RZ, RZ, R47, P6 ;  /* 0x000000ffff297224 */ /* 0x000fe400030e062f */
[----:B------:R-:W-:-:S04]  /*91af0*/  IMAD.WIDE.U32 R48, R14, R20, RZ ;  /* 0x000000140e307225 */ /* 0x000fc800078e00ff */
[----:B------:R-:W-:-:S04]  /*91b00*/  IMAD.WIDE.U32 R36, P6, R21, R14, R36 ;  /* 0x0000000e15247225 */ /* 0x000fc800078c0024 */
[----:B------:R-:W-:Y:S01]  /*91b10*/  IMAD.X R51, RZ, RZ, RZ, P3 ;  /* 0x000000ffff337224 */ /* 0x000fe200018e06ff */
[----:B------:R-:W-:Y:S01]  /*91b20*/  ISETP.GE.U32.AND P3, PT, R30, R38, PT ;  /* 0x000000261e00720c */ /* 0x000fe20003f66070 */
        /* <DEDUP_REMOVED lines=8> */
[----:B------:R-:W-:Y:S02]  /*91bb0*/  IMAD.MOV.U32 R50, RZ, RZ, R45 ;  /* 0x000000ffff327224 */ /* 0x000fe400078e002d */
[----:B------:R-:W-:-:S04]  /*91bc0*/  IMAD.WIDE.U32.X R44, R21, R13, R46, P0 ;  /* 0x0000000d152c7225 */ /* 0x000fc800000e042e */
[----:B------:R-:W-:-:S04]  /*91bd0*/  IMAD.WIDE.U32 R48, R22, R12, R34 ;  /* 0x0000000c16307225 */ /* 0x000fc800078e0022 */
[CC--:B------:R-:W-:Y:S02]  /*91be0*/  IMAD R55, R27.reuse, R10.reuse, RZ ;  /* 0x0000000a1b377224 */ /* 0x0c0fe400078e02ff */
[----:B------:R-:W-:Y:S02]  /*91bf0*/  IMAD R36, R22, R13, R36 ;  /* 0x0000000d16247224 */ /* 0x000fe400078e0224 */
[----:B------:R-:W-:-:S04]  /*91c00*/  IMAD.WIDE.U32 R42, P0, R27, R10, R42 ;  /* 0x0000000a1b2a7225 */ /* 0x000fc8000780002a */
[----:B------:R-:W-:-:S04]  /*91c10*/  IMAD.WIDE.U32 R46, R26, R10, R40 ;  /* 0x0000000a1a2e7225 */ /* 0x000fc800078e0028 */
[----:B------:R-:W-:Y:S01]  /*91c20*/  IMAD.X R39, RZ, RZ, RZ, P5 ;  /* 0x000000ffff277224 */ /* 0x000fe200028e06ff */
[----:B------:R-:W-:Y:S01]  /*91c30*/  IADD3 R44, P3, P5, R48, R44, R32 ;  /* 0x0000002c302c7210 */ /* 0x000fe20007d7e020 */
[----:B------:R-:W-:Y:S02]  /*91c40*/  IMAD R55, R26, R11, R55 ;  /* 0x0000000b1a377224 */ /* 0x000fe400078e0237 */
[----:B------:R-:W-:Y:S02]  /*91c50*/  IMAD.IADD R36, R49, 0x1, R36 ;  /* 0x0000000131247824 */ /* 0x000fe400078e0224 */
[----:B------:R-:W-:Y:S02]  /*91c60*/  IMAD.MOV.U32 R38, RZ, RZ, R33 ;  /* 0x000000ffff267224 */ /* 0x000fe400078e0021 */
[----:B------:R-:W-:Y:S01]  /*91c70*/  IMAD.WIDE.U32 R32, R10, R26, RZ ;  /* 0x0000001a0a207225 */ /* 0x000fe200078e00ff */
[----:B------:R-:W-:Y:S02]  /*91c80*/  IADD3.X R45, PT, PT, R36, R45, RZ, P3, P5 ;  /* 0x0000002d242d7210 */ /* 0x000fe40001fea4ff */
[----:B------:R-:W-:Y:S01]  /*91c90*/  ISETP.GE.U32.AND P5, PT, R46, R40, PT ;  /* 0x000000282e00720c */ /* 0x000fe20003fa6070 */
[----:B------:R-:W-:Y:S01]  /*91ca0*/  IMAD.X R53, RZ, RZ, RZ, P0 ;  /* 0x000000ffff357224 */ /* 0x000fe200000e06ff */
[----:B------:R-:W-:Y:S01]  /*91cb0*/  IADD3 R32, P0, PT, R52, R46, RZ ;  /* 0x0000002e34207210 */ /* 0x000fe20007f1e0ff */
[----:B------:R-:W-:Y:S01]  /*91cc0*/  IMAD.IADD R55, R47, 0x1, R55 ;  /* 0x000000012f377824 */ /* 0x000fe200078e0237 */
[----:B------:R-:W-:Y:S01]  /*91cd0*/  IADD3 RZ, P3, PT, R33, R42, RZ ;  /* 0x0000002a21ff7210 */ /* 0x000fe20007f7e0ff */
[----:B------:R-:W-:-:S02]  /*91ce0*/  IMAD.MOV.U32 R52, RZ, RZ, R43 ;  /* 0x000000ffff347224 */ /* 0x000fc400078e002b */
[----:B------:R-:W-:Y:S01]  /*91cf0*/  IMAD.X R33, R55, 0x1, R54, P0 ;  /* 0x0000000137217824 */ /* 0x000fe200000e0636 */
[----:B------:R-:W-:Y:S01]  /*91d00*/  ISETP.GE.U32.AND P0, PT, R48, R34, PT ;  /* 0x000000223000720c */ /* 0x000fe20003f06070 */
[----:B------:R-:W-:Y:S01]  /*91d10*/  IMAD.WIDE.U32.X R50, R23, R13, R50, P4 ;  /* 0x0000000d17327225 */ /* 0x000fe200020e0432 */
[----:B------:R-:W-:Y:S02]  /*91d20*/  ISETP.GE.U32.AND P4, PT, R32, R46, PT ;  /* 0x0000002e2000720c */ /* 0x000fe40003f86070 */
[----:B------:R-:W-:Y:S01]  /*91d30*/  ISETP.GE.U32.AND.EX P5, PT, R55, R41, PT, P5 ;  /* 0x000000293700720c */ /* 0x000fe20003fa6150 */
[----:B------:R-:W-:Y:S01]  /*91d40*/  IMAD.WIDE.U32.X R42, R27, R11, R52, P3 ;  /* 0x0000000b1b2a7225 */ /* 0x000fe200018e0434 */
[----:B------:R-:W-:Y:S02]  /*91d50*/  ISETP.GE.U32.AND P3, PT, R44, R48, PT ;  /* 0x000000302c00720c */ /* 0x000fe40003f66070 */
[----:B------:R-:W-:Y:S01]  /*91d60*/  ISETP.GE.U32.AND.EX P4, PT, R33, R55, PT, P4 ;  /* 0x000000372100720c */ /* 0x000fe20003f86140 */
[----:B------:R-:W-:Y:S01]  /*91d70*/  IMAD.WIDE.U32 R40, R13, R24, RZ ;  /* 0x000000180d287225 */ /* 0x000fe200078e00ff */
[----:B------:R-:W-:-:S02]  /*91d80*/  ISETP.GE.U32.AND.EX P0, PT, R36, R35, PT, P0 ;  /* 0x000000232400720c */ /* 0x000fc40003f06100 */
[----:B------:R-:W-:Y:S01]  /*91d90*/  ISETP.GE.U32.AND.EX P3, PT, R45, R36, PT, P3 ;  /* 0x000000242d00720c */ /* 0x000fe20003f66130 */
[----:B------:R-:W-:Y:S01]  /*91da0*/  IMAD.MOV.U32 R34, RZ, RZ, R37 ;  /* 0x000000ffff227224 */ /* 0x000fe200078e0025 */
[----:B------:R-:W-:Y:S01]  /*91db0*/  SEL R36, RZ, 0x1, P5 ;  /* 0x00000001ff247807 */ /* 0x000fe20002800000 */
[----:B------:R-:W-:Y:S01]  /*91dc0*/  IMAD.WIDE.U32 R52, R12, R24, RZ ;  /* 0x000000180c347225 */ /* 0x000fe200078e00ff */
[----:B------:R-:W-:Y:S02]  /*91dd0*/  SEL R47, RZ, 0x1, P4 ;  /* 0x00000001ff2f7807 */ /* 0x000fe40002000000 */
[----:B------:R-:W-:Y:S01]  /*91de0*/  SEL R46, RZ, 0x1, P3 ;  /* 0x00000001ff2e7807 */ /* 0x000fe20001800000 */
[----:B------:R-:W-:Y:S01]  /*91df0*/  IMAD.X R35, RZ, RZ, RZ, P6 ;  /* 0x000000ffff237224 */ /* 0x000fe200030e06ff */
[----:B------:R-:W-:Y:S01]  /*91e00*/  SEL R59, RZ, 0x1, P0 ;  /* 0x00000001ff3b7807 */ /* 0x000fe20000000000 */
[----:B------:R-:W-:Y:S01]  /*91e10*/  IMAD.WIDE.U32 R40, P0, R25, R12, R40 ;  /* 0x0000000c19287225 */ /* 0x000fe20007800028 */
[----:B------:R-:W-:-:S02]  /*91e20*/  IADD3 R42, P3, P5, R47, R42, R36 ;  /* 0x0000002a2f2a7210 */ /* 0x000fc40007d7e024 */
[----:B------:R-:W-:Y:S01]  /*91e30*/  IADD3 R59, P4, P6, R46, R50, R59 ;  /* 0x000000322e3b7210 */ /* 0x000fe20007e9e03b */
[----:B------:R-:W-:Y:S01]  /*91e40*/  IMAD.WIDE.U32 R36, R16, R24, RZ ;  /* 0x0000001810247225 */ /* 0x000fe200078e00ff */
[----:B------:R-:W-:Y:S02]  /*91e50*/  IADD3.X R43, PT, PT, RZ, R43, RZ, P3, P5 ;  /* 0x0000002bff2b7210 */ /* 0x000fe40001fea4ff */
        /* <DEDUP_REMOVED lines=12> */
[----:B------:R-:W-:Y:S01]  /*91f20*/  IMAD.X R55, RZ, RZ, RZ, P5 ;  /* 0x000000ffff377224 */ /* 0x000fe200028e06ff */
[----:B------:R-:W-:Y:S01]  /*91f30*/  IADD3 RZ, P5, PT, R57, R46, RZ ;  /* 0x0000002e39ff7210 */ /* 0x000fe20007fbe0ff */
[----:B------:R-:W-:Y:S02]  /*91f40*/  IMAD R36, R25, R12, RZ ;  /* 0x0000000c19247224 */ /* 0x000fe400078e02ff */
[----:B------:R-:W-:Y:S01]  /*91f50*/  IMAD.X R57, RZ, RZ, RZ, P6 ;  /* 0x000000ffff397224 */ /* 0x000fe200030e06ff */
[----:B------:R-:W-:Y:S01]  /*91f60*/  IADD3 RZ, P6, PT, R49, R52, RZ ;  /* 0x0000003431ff7210 */ /* 0x000fe20007fde0ff */
[----:B------:R-:W-:Y:S02]  /*91f70*/  IMAD.MOV.U32 R50, RZ, RZ, R41 ;  /* 0x000000ffff327224 */ /* 0x000fe400078e0029 */
[----:B------:R-:W-:-:S04]  /*91f80*/  IMAD.WIDE.U32 R40, R24, R12, R32 ;  /* 0x0000000c18287225 */ /* 0x000fc800078e0020 */
[----:B------:R-:W-:Y:S02]  /*91f90*/  IMAD R52, R24, R13, R36 ;  /* 0x0000000d18347224 */ /* 0x000fe400078e0224 */
[----:B------:R-:W-:Y:S02]  /*91fa0*/  IMAD R61, R21, R14, RZ ;  /* 0x0000000e153d7224 */ /* 0x000fe400078e02ff */
[----:B------:R-:W-:Y:S01]  /*91fb0*/  IMAD.X R49, RZ, RZ, RZ, P0 ;  /* 0x000000ffff317224 */ /* 0x000fe200000e06ff */
[----:B------:R-:W-:Y:S01]  /*91fc0*/  IADD3 R46, P0, PT, R59, R40, RZ ;  /* 0x000000283b2e7210 */ /* 0x000fe20007f1e0ff */
[----:B------:R-:W-:Y:S02]  /*91fd0*/  IMAD.MOV.U32 R54, RZ, RZ, R37 ;  /* 0x000000ffff367224 */ /* 0x000fe400078e0025 */
[----:B------:R-:W-:Y:S02]  /*91fe0*/  IMAD.IADD R52, R41, 0x1, R52 ;  /* 0x0000000129347824 */ /* 0x000fe400078e0234 */
[----:B------:R-:W-:-:S04]  /*91ff0*/  IMAD.WIDE.U32 R36, R20, R14, R44 ;  /* 0x0000000e14247225 */ /* 0x000fc800078e002c */
[----:B------:R-:W-:Y:S02]  /*92000*/  IMAD R41, R20, R16, R61 ;  /* 0x0000001014297224 */ /* 0x000fe400078e023d */
[----:B------:R-:W-:Y:S02]  /*92010*/  IMAD.MOV.U32 R56, RZ, RZ, R47 ;  /* 0x000000ffff387224 */ /* 0x000fe400078e002f */
[----:B------:R-:W-:Y:S01]  /*92020*/  IMAD.X R47, R52, 0x1, R60, P0 ;  /* 0x00000001342f7824 */ /* 0x000fe200000e063c */
[----:B------:R-:W-:Y:S01]  /*92030*/  ISETP.GE.U32.AND P0, PT, R36, R44, PT ;  /* 0x0000002c2400720c */ /* 0x000fe20003f06070 */
[----:B------:R-:W-:Y:S02]  /*92040*/  IMAD.IADD R41, R37, 0x1, R41 ;  /* 0x0000000125297824 */ /* 0x000fe400078e0229 */
[----:B------:R-:W-:Y:S01]  /*92050*/  IMAD.WIDE.U32.X R38, R23, R16, R38, P1 ;  /* 0x0000001017267225 */ /* 0x000fe200008e0426 */
[----:B------:R-:W-:Y:S02]  /*92060*/  ISETP.GE.U32.AND P1, PT, R40, R32, PT ;  /* 0x000000202800720c */ /* 0x000fe40003f26070 */
[----:B------:R-:W-:Y:S01]  /*92070*/  ISETP.GE.U32.AND.EX P0, PT, R41, R45, PT, P0 ;  /* 0x0000002d2900720c */ /* 0x000fe20003f06100 */
[----:B------:R-:W-:Y:S01]  /*92080*/  IMAD.WIDE.U32.X R34, R21, R16, R34, P2 ;  /* 0x0000001015227225 */ /* 0x000fe200010e0422 */
[----:B------:R-:W-:-:S02]  /*92090*/  ISETP.GE.U32.AND P2, PT, R46, R40, PT ;  /* 0x000000282e00720c */ /* 0x000fc40003f46070 */
[----:B------:R-:W-:Y:S01]  /*920a0*/  ISETP.GE.U32.AND.EX P1, PT, R52, R33, PT, P1 ;  /* 0x000000213400720c */ /* 0x000fe20003f26110 */
[----:B------:R-:W-:Y:S01]  /*920b0*/  IMAD R32, R23, R14, RZ ;  /* 0x0000000e17207224 */ /* 0x000fe200078e02ff */
[----:B------:R-:W-:Y:S01]  /*920c0*/  ISETP.GE.U32.AND.EX P2, PT, R47, R52, PT, P2 ;  /* 0x000000342f00720c */ /* 0x000fe20003f46120 */
[----:B------:R-:W-:Y:S01]  /*920d0*/  IMAD.WIDE.U32.X R50, R25, R13, R50, P3 ;  /* 0x0000000d19327225 */ /* 0x000fe200018e0432 */
[----:B------:R-:W-:Y:S02]  /*920e0*/  SEL R44, RZ, 0x1, P0 ;  /* 0x00000001ff2c7807 */ /* 0x000fe40000000000 */
[----:B------:R-:W-:Y:S01]  /*920f0*/  SEL R40, RZ, 0x1, P1 ;  /* 0x00000001ff287807 */ /* 0x000fe20000800000 */
[C---:B------:R-:W-:Y:S01]  /*92100*/  IMAD R32, R22.reuse, R16, R32 ;  /* 0x0000001016207224 */ /* 0x040fe200078e0220 */
[----:B------:R-:W-:Y:S01]  /*92110*/  SEL R45, RZ, 0x1, P2 ;  /* 0x00000001ff2d7807 */ /* 0x000fe20001000000 */
[----:B------:R-:W-:-:S03]  /*92120*/  IMAD.WIDE.U32 R22, R22, R14, R46 ;  /* 0x0000000e16167225 */ /* 0x000fc600078e002e */
[----:B------:R-:W-:Y:S01]  /*92130*/  IADD3 R45, P1, P3, R45, R50, R40 ;  /* 0x000000322d2d7210 */ /* 0x000fe20007b3e028 */
[----:B------:R-:W-:Y:S01]  /*92140*/  IMAD.IADD R23, R23, 0x1, R32 ;  /* 0x0000000117177824 */ /* 0x000fe200078e0220 */
[----:B------:R-:W-:Y:S01]  /*92150*/  IADD3 R44, P0, P2, R22, R34, R44 ;  /* 0x00000022162c7210 */ /* 0x000fe20007a1e02c */
[-C--:B------:R-:W-:Y:S01]  /*92160*/  IMAD R34, R27, R12.reuse, RZ ;  /* 0x0000000c1b227224 */ /* 0x080fe200078e02ff */
[----:B------:R-:W-:Y:S01]  /*92170*/  IADD3.X R50, PT, PT, RZ, R51, RZ, P1, P3 ;  /* 0x00000033ff327210 */ /* 0x000fe20000fe64ff */
[----:B------:R-:W-:Y:S01]  /*92180*/  IMAD.WIDE.U32 R32, R26, R12, R42 ;  /* 0x0000000c1a207225 */ /* 0x000fe200078e002a */
[----:B------:R-:W-:Y:S02]  /*92190*/  IADD3.X R40, PT, PT, R23, R35, RZ, P0, P2 ;  /* 0x0000002317287210 */ /* 0x000fe400007e44ff */
[----:B------:R-:W-:Y:S01]  /*921a0*/  ISETP.GE.U32.AND P2, PT, R22, R46, PT ;  /* 0x0000002e1600720c */ /* 0x000fe20003f46070 */
[-C--:B------:R-:W-:Y:S01]  /*921b0*/  IMAD R34, R26, R13.reuse, R34 ;  /* 0x0000000d1a227224 */ /* 0x080fe200078e0222 */
[----:B------:R-:W-:Y:S01]  /*921c0*/  ISETP.GE.U32.AND P1, PT, R44, R22, PT ;  /* 0x000000162c00720c */ /* 0x000fe20003f26070 */
[----:B------:R-:W-:Y:S01]  /*921d0*/  IMAD.WIDE.U32.X R56, R27, R13, R56, P5 ;  /* 0x0000000d1b387225 */ /* 0x000fe200028e0438 */
[----:B------:R-:W-:-:S02]  /*921e0*/  IADD3 R22, P3, PT, R45, R32, RZ ;  /* 0x000000202d167210 */ /* 0x000fc40007f7e0ff */
[----:B------:R-:W-:Y:S01]  /*921f0*/  ISETP.GE.U32.AND.EX P2, PT, R23, R47, PT, P2 ;  /* 0x0000002f1700720c */ /* 0x000fe20003f46120 */
[----:B------:R-:W-:Y:S01]  /*92200*/  IMAD.IADD R34, R33, 0x1, R34 ;  /* 0x0000000121227824 */ /* 0x000fe200078e0222 */
[----:B------:R-:W-:Y:S01]  /*92210*/  ISETP.GE.U32.AND.EX P1, PT, R40, R23, PT, P1 ;  /* 0x000000172800720c */ /* 0x000fe20003f26110 */
[C---:B------:R-:W-:Y:S01]  /*92220*/  IMAD.WIDE.U32.X R54, R25.reuse, R16, R54, P4 ;  /* 0x0000001019367225 */ /* 0x040fe200020e0436 */
[----:B------:R-:W-:Y:S02]  /*92230*/  SEL R45, RZ, 0x1, P2 ;  /* 0x00000001ff2d7807 */ /* 0x000fe40001000000 */
[----:B------:R-:W-:Y:S01]  /*92240*/  ISETP.GE.U32.AND P0, PT, R32, R42, PT ;  /* 0x0000002a2000720c */ /* 0x000fe20003f06070 */
[----:B------:R-:W-:Y:S01]  /*92250*/  IMAD.X R23, R34, 0x1, R50, P3 ;  /* 0x0000000122177824 */ /* 0x000fe200018e0632 */
[----:B------:R-:W-:Y:S01]  /*92260*/  ISETP.GE.U32.AND P2, PT, R22, R32, PT ;  /* 0x000000201600720c */ /* 0x000fe20003f46070 */
[----:B------:R-:W-:Y:S01]  /*92270*/  IMAD R32, R25, R14, RZ ;  /* 0x0000000e19207224 */ /* 0x000fe200078e02ff */
[----:B------:R-:W-:Y:S01]  /*92280*/  SEL R33, RZ, 0x1, P1 ;  /* 0x00000001ff217807 */ /* 0x000fe20000800000 */
[----:B------:R-:W-:Y:S01]  /*92290*/  IMAD.MOV.U32 R48, RZ, RZ, R53 ;  /* 0x000000ffff307224 */ /* 0x000fe200078e0035 */
[----:B------:R-:W-:Y:S01]  /*922a0*/  ISETP.GE.U32.AND.EX P0, PT, R34, R43, PT, P0 ;  /* 0x0000002b2200720c */ /* 0x000fe20003f06100 */
[----:B------:R-:W-:Y:S01]  /*922b0*/  IMAD R43, R24, R16, R32 ;  /* 0x00000010182b7224 */ /* 0x000fe200078e0220 */
[----:B------:R-:W-:Y:S01]  /*922c0*/  ISETP.GE.U32.AND.EX P2, PT, R23, R34, PT, P2 ;  /* 0x000000221700720c */ /* 0x000fe20003f46120 */
[----:B------:R-:W-:Y:S01]  /*922d0*/  IMAD.WIDE.U32 R34, R40, 0x3d1, RZ ;  /* 0x000003d128227825 */ /* 0x000fe200078e00ff */
[----:B------:R-:W-:-:S02]  /*922e0*/  IADD3 R45, P1, P3, R33, R38, R45 ;  /* 0x00000026212d7210 */ /* 0x000fc40007b3e02d */
[----:B------:R-:W-:Y:S01]  /*922f0*/  SEL R38, RZ, 0x1, P0 ;  /* 0x00000001ff267807 */ /* 0x000fe20000000000 */
[----:B------:R-:W-:Y:S01]  /*92300*/  IMAD.WIDE.U32 R32, R44, 0x3d1, RZ ;  /* 0x000003d12c207825 */ /* 0x000fe200078e00ff */
[----:B------:R-:W-:Y:S02]  /*92310*/  SEL R42, RZ, 0x1, P2 ;  /* 0x00000001ff2a7807 */ /* 0x000fe40001000000 */
[----:B------:R-:W-:Y:S01]  /*92320*/  IADD3.X R46, PT, PT, RZ, R39, RZ, P1, P3 ;  /* 0x00000027ff2e7210 */ /* 0x000fe20000fe64ff */
[----:B------:R-:W-:Y:S01]  /*92330*/  IMAD.WIDE.U32 R24, R24, R14, R22 ;  /* 0x0000000e18187225 */ /* 0x000fe200078e0016 */
[----:B------:R-:W-:Y:S02]  /*92340*/  IADD3 R38, P0, P2, R42, R56, R38 ;  /* 0x000000382a267210 */ /* 0x000fe40007a1e026 */
[----:B------:R-:W-:Y:S01]  /*92350*/  IADD3 R42, P4, PT, RZ, R32, RZ ;  /* 0x00000020ff2a7210 */ /* 0x000fe20007f9e0ff */
[----:B------:R-:W-:Y:S01]  /*92360*/  IMAD.WIDE.U32 R34, P1, RZ, R44, R34 ;  /* 0x0000002cff227225 */ /* 0x000fe20007820022 */
[----:B------:R-:W-:-:S02]  /*92370*/  IADD3.X R39, PT, PT, RZ, R57, RZ, P0, P2 ;  /* 0x00000039ff277210 */ /* 0x000fc400007e44ff */
[----:B------:R-:W-:Y:S01]  /*92380*/  ISETP.GE.U32.AND P0, PT, R42, R32, PT ;  /* 0x000000202a00720c */ /* 0x000fe20003f06070 */
[----:B------:R-:W-:Y:S01]  /*92390*/  IMAD.IADD R32, R25, 0x1, R43 ;  /* 0x0000000119207824 */ /* 0x000fe200078e022b */
[----:B------:R-:W-:Y:S01]  /*923a0*/  IADD3 R45, P2, PT, R45, R24, RZ ;  /* 0x000000182d2d7210 */ /* 0x000fe20007f5e0ff */
[----:B------:R-:W-:Y:S01]  /*923b0*/  IMAD.X R25, RZ, RZ, RZ, P1 ;  /* 0x000000ffff197224 */ /* 0x000fe200008e06ff */
[----:B------:R-:W-:Y:S01]  /*923c0*/  ISETP.GE.U32.AND P1, PT, R24, R22, PT ;  /* 0x000000161800720c */ /* 0x000fe20003f26070 */
[----:B------:R-:W-:Y:S01]  /*923d0*/  IMAD R22, R27, R14, RZ ;  /* 0x0000000e1b167224 */ /* 0x000fe200078e02ff */
[----:B------:R-:W-:Y:S01]  /*923e0*/  IADD3 R34, P3, PT, R33, R34, RZ ;  /* 0x0000002221227210 */ /* 0x000fe20007f7e0ff */
[C---:B------:R-:W-:Y:S01]  /*923f0*/  IMAD.X R43, R32.reuse, 0x1, R46, P2 ;  /* 0x00000001202b7824 */ /* 0x040fe200010e062e */
[----:B------:R-:W-:Y:S01]  /*92400*/  ISETP.GE.U32.AND P2, PT, R45, R24, PT ;  /* 0x000000182d00720c */ /* 0x000fe20003f46070 */
[----:B------:R-:W-:Y:S01]  /*92410*/  IMAD.MOV.U32 R24, RZ, RZ, R35 ;  /* 0x000000ffff187224 */ /* 0x000fe200078e0023 */
[----:B------:R-:W-:Y:S01]  /*92420*/  ISETP.GE.U32.AND.EX P1, PT, R32, R23, PT, P1 ;  /* 0x000000172000720c */ /* 0x000fe20003f26110 */
[----:B------:R-:W-:Y:S01]  /*92430*/  IMAD R35, R26, R16, R22 ;  /* 0x000000101a237224 */ /* 0x000fe200078e0216 */
[----:B------:R-:W-:Y:S01]  /*92440*/  ISETP.GE.U32.AND.EX P2, PT, R43, R32, PT, P2 ;  /* 0x000000202b00720c */ /* 0x000fe20003f46120 */
[----:B------:R-:W-:Y:S01]  /*92450*/  IMAD.WIDE.U32.X R24, RZ, R40, R24, P3 ;  /* 0x00000028ff187225 */ /* 0x000fe200018e0418 */
[----:B------:R-:W-:-:S02]  /*92460*/  SEL R47, RZ, 0x1, P1 ;  /* 0x00000001ff2f7807 */ /* 0x000fc40000800000 */
[----:B------:R-:W-:Y:S01]  /*92470*/  SEL R46, RZ, 0x1, P2 ;  /* 0x00000001ff2e7807 */ /* 0x000fe20001000000 */
[----:B------:R-:W-:-:S04]  /*92480*/  IMAD.WIDE.U32 R22, R45, 0x3d1, RZ ;  /* 0x000003d12d167825 */ /* 0x000fc800078e00ff */
[----:B------:R-:W-:Y:S01]  /*92490*/  IMAD.X R44, R34, 0x1, R44, P4 ;  /* 0x00000001222c7824 */ /* 0x000fe200020e062c */
[----:B------:R-:W-:Y:S01]  /*924a0*/  IADD3 R47, P3, P4, R46, R54, R47 ;  /* 0x000000362e2f7210 */ /* 0x000fe20007c7e02f */
[----:B------:R-:W-:Y:S01]  /*924b0*/  IMAD.WIDE.U32 R32, R43, 0x3d1, RZ ;  /* 0x000003d12b207825 */ /* 0x000fe200078e00ff */
[----:B------:R-:W-:Y:S02]  /*924c0*/  IADD3 R24, P2, PT, R24, R22, RZ ;  /* 0x0000001618187210 */ /* 0x000fe40007f5e0ff */
[----:B------:R-:W-:Y:S01]  /*924d0*/  IADD3.X R54, PT, PT, RZ, R55, RZ, P3, P4 ;  /* 0x00000037ff367210 */ /* 0x000fe20001fe84ff */
[----:B------:R-:W-:Y:S01]  /*924e0*/  IMAD.WIDE.U32.X R48, R27, R16, R48, P6 ;  /* 0x000000101b307225 */ /* 0x000fe200030e0430 */
[----:B------:R-:W-:Y:S02]  /*924f0*/  ISETP.GE.U32.AND P4, PT, R24, R22, PT ;  /* 0x000000161800720c */ /* 0x000fe40003f86070 */
[----:B------:R-:W-:Y:S01]  /*92500*/  ISETP.GE.U32.AND.EX P0, PT, R44, R34, PT, P0 ;  /* 0x000000222c00720c */ /* 0x000fe20003f06100 */
[----:B------:R-:W-:Y:S01]  /*92510*/  IMAD.WIDE.U32 R26, R26, R14, R38 ;  /* 0x0000000e1a1a7225 */ /* 0x000fe200078e0026 */
[----:B------:R-:W-:-:S03]  /*92520*/  IADD3 R46, P5, PT, R24, R40, RZ ;  /* 0x00000028182e7210 */ /* 0x000fc60007fbe0ff */
[----:B------:R-:W-:Y:S01]  /*92530*/  IMAD.WIDE.U32 R32, P3, RZ, R45, R32 ;  /* 0x0000002dff207225 */ /* 0x000fe20007860020 */
[----:B------:R-:W-:Y:S02]  /*92540*/  IADD3 R40, P6, PT, R47, R26, RZ ;  /* 0x0000001a2f287210 */ /* 0x000fe40007fde0ff */
[----:B------:R-:W-:Y:S01]  /*92550*/  ISETP.GE.U32.AND P1, PT, R26, R38, PT ;  /* 0x000000261a00720c */ /* 0x000fe20003f26070 */
[----:B------:R-:W-:Y:S01]  /*92560*/  IMAD.IADD R22, R27, 0x1, R35 ;  /* 0x000000011b167824 */ /* 0x000fe200078e0223 */
[----:B------:R-:W-:Y:S01]  /*92570*/  SEL R38, RZ, 0x1, P0 ;  /* 0x00000001ff267807 */ /* 0x000fe20000000000 */
[----:B------:R-:W-:Y:S01]  /*92580*/  IMAD.X R35, RZ, RZ, RZ, P3 ;  /* 0x000000ffff237224 */ /* 0x000fe200018e06ff */
[----:B------:R-:W-:Y:S01]  /*92590*/  IADD3 R23, P3, PT, R23, R32, RZ ;  /* 0x0000002017177210 */ /* 0x000fe20007f7e0ff */
[----:B------:R-:W-:Y:S01]  /*925a0*/  IMAD.MOV.U32 R34, RZ, RZ, R33 ;  /* 0x000000ffff227224 */ /* 0x000fe200078e0021 */
[----:B------:R-:W-:Y:S01]  /*925b0*/  ISETP.LT.U32.AND P0, PT, R46, R24, PT ;  /* 0x000000182e00720c */ /* 0x000fe20003f01070 */
        /* <DEDUP_REMOVED lines=29> */
[----:B------:R-:W-:Y:S02]  /*92790*/  IADD3.X R43, PT, PT, R22, R35, RZ, P2, P3 ;  /* 0x00000023162b7210 */ /* 0x000fe400017e64ff */
[C---:B------:R-:W-:Y:S02]  /*927a0*/  ISETP.LT.U32.AND P0, PT, R23.reuse, R34, PT ;  /* 0x000000221700720c */ /* 0x040fe40003f01070 */
[----:B------:R-:W-:Y:S01]  /*927b0*/  IADD3 R34, P3, PT, R23, R24, RZ ;  /* 0x0000001817227210 */ /* 0x000fe20007f7e0ff */
[C---:B------:R-:W-:Y:S01]  /*927c0*/  IMAD.X R40, R43.reuse, 0x1, R40, P4 ;  /* 0x000000012b287824 */ /* 0x040fe200020e0628 */
[----:B------:R-:W-:Y:S01]  /*927d0*/  ISETP.GE.U32.AND.EX P1, PT, R43, R22, PT, P1 ;  /* 0x000000162b00720c */ /* 0x000fe20003f26110 */
[----:B------:R-:W-:Y:S01]  /*927e0*/  IMAD.WIDE.U32 R24, R48, 0x3d1, RZ ;  /* 0x000003d130187825 */ /* 0x000fe200078e00ff */
[----:B------:R-:W-:-:S02]  /*927f0*/  ISETP.GE.U32.AND P2, PT, R34, R23, PT ;  /* 0x000000172200720c */ /* 0x000fc40003f46070 */
[----:B------:R-:W-:Y:S01]  /*92800*/  SEL R45, RZ, 0x1, P1 ;  /* 0x00000001ff2d7807 */ /* 0x000fe20000800000 */
[----:B------:R-:W-:Y:S02]  /*92810*/  IMAD.X R35, RZ, RZ, R40, P3 ;  /* 0x000000ffff237224 */ /* 0x000fe400018e0628 */
[----:B------:R-:W-:-:S03]  /*92820*/  IMAD.WIDE.U32 R22, R33, 0x3d1, RZ ;  /* 0x000003d121167825 */ /* 0x000fc600078e00ff */
[----:B------:R-:W-:Y:S01]  /*92830*/  ISETP.GE.U32.AND.EX P1, PT, R35, R40, PT, P2 ;  /* 0x000000282300720c */ /* 0x000fe20003f26120 */
[----:B------:R-:W-:Y:S01]  /*92840*/  IMAD.WIDE.U32 R24, P3, RZ, R33, R24 ;  /* 0x00000021ff187225 */ /* 0x000fe20007860018 */
[----:B------:R-:W-:Y:S02]  /*92850*/  IADD3 R26, P4, P5, R22, R26, R45 ;  /* 0x0000001a161a7210 */ /* 0x000fe40007d9e02d */
[----:B------:R-:W-:Y:S01]  /*92860*/  ISETP.LT.U32.OR.EX P0, PT, R40, R43, !P1, P0 ;  /* 0x0000002b2800720c */ /* 0x000fe20004f01500 */
[----:B------:R-:W-:Y:S01]  /*92870*/  IMAD R45, R21, R17, RZ ;  /* 0x00000011152d7224 */ /* 0x000fe200078e02ff */
        /* <DEDUP_REMOVED lines=76> */
.L_x_599:
[----:B------:R-:W-:Y:S05]  /*92d40*/  BSYNC.RECONVERGENT B0 ;  /* 0x0000000000007941 */ /* 0x000fea0003800200 */
.L_x_598:
        /* <DEDUP_REMOVED lines=58> */
.L_x_601:
[----:B------:R-:W-:Y:S05]  /*930f0*/  BSYNC.RELIABLE B0 ;  /* 0x0000000000007941 */ /* 0x000fea0003800100 */
.L_x_600:
        /* <DEDUP_REMOVED lines=28> */
[----:B------:R-:W-:-:S04]  /*932c0*/  SEL R26, RZ, 0xffffffff, !P3 ;  /* 0xffffffffff1a7807 */ /* 0x000fc80005800000 */
[----:B------:R-:W-:Y:S02]  /*932d0*/  IADD3 R28, P3, PT, R26, R29, RZ ;  /* 0x0000001d1a1c7210 */ /* 0x000fe40007f7e0ff */
[----:B------:R-:W-:Y:S02]  /*932e0*/  SEL R29, RZ, 0xffffffff, !P1 ;  /* 0xffffffffff1d7807 */ /* 0x000fe40004800000 */
[----:B------:R-:W-:Y:S01]  /*932f0*/  ISETP.NE.U32.AND P0, PT, R28, RZ, PT ;  /* 0x000000ff1c00720c */ /* 0x000fe20003f05070 */
[----:B------:R-:W-:Y:S01]  /*93300*/  IMAD.X R26, R26, 0x1, R33, P3 ;  /* 0x000000011a1a7824 */ /* 0x000fe200018e0621 */
[C---:B------:R-:W-:Y:S02]  /*93310*/  IADD3 R22, P2, PT, R29.reuse, R30, RZ ;  /* 0x0000001e1d167210 */ /* 0x040fe40007f5e0ff */
        /* <DEDUP_REMOVED lines=21> */
.L_x_604:
[----:B------:R-:W-:Y:S05]  /*93470*/  BSYNC.RELIABLE B0 ;  /* 0x0000000000007941 */ /* 0x000fea0003800100 */
.L_x_603:
        /* <DEDUP_REMOVED lines=54> */
.L_x_606:
[----:B------:R-:W-:Y:S05]  /*937e0*/  BSYNC.RELIABLE B0 ;  /* 0x0000000000007941 */ /* 0x000fea0003800100 */
.L_x_605:
        /* <DEDUP_REMOVED lines=12> */
[----:B------:R-:W-:-:S02]  /*938b0*/  IADD3 R23, P2, PT, R21, 0x1, RZ ;  /* 0x0000000115177810 */ /* 0x000fc40007f5e0ff */
        /* <DEDUP_REMOVED lines=15> */
.L_x_602:
[----:B------:R-:W-:Y:S05]  /*939b0*/  BSYNC.RECONVERGENT B1 ;  /* 0x0000000000017941 */ /* 0x000fea0003800200 */
.L_x_597:
        /* <DEDUP_REMOVED lines=84> */
[-C--:B------:R-:W-:Y:S02]  /*93f00*/  IMAD R45, R22, R20.reuse, RZ ;  /* 0x00000014162d7224 */ /* 0x080fe400078e02ff */
[----:B------:R-:W-:Y:S02]  /*93f10*/  IMAD.MOV.U32 R24, RZ, RZ, R33 ;  /* 0x000000ffff187224 */ /* 0x000fe400078e0021 */
[----:B------:R-:W-:-:S04]  /*93f20*/  IMAD.WIDE.U32 R32, R21, R20, R38 ;  /* 0x0000001415207225 */ /* 0x000fc800078e0026 */
[----:B------:R-:W-:Y:S01]  /*93f30*/  IMAD.MOV.U32 R34, RZ, RZ, R47 ;  /* 0x000000ffff227224 */ /* 0x000fe200078e002f */
[----:B------:R-:W-:Y:S01]  /*93f40*/  ISETP.GE.U32.AND P2, PT, R32, R38, PT ;  /* 0x000000262000720c */ /* 0x000fe20003f46070 */
[----:B------:R-:W-:Y:S01]  /*93f50*/  IMAD.X R37, RZ, RZ, R37, P6 ;  /* 0x000000ffff257224 */ /* 0x000fe200030e0625 */
[----:B------:R-:W-:Y:S01]  /*93f60*/  IADD3 R43, P6, PT, R43, R42, RZ ;  /* 0x0000002a2b2b7210 */ /* 0x000fe20007fde0ff */
[-C--:B------:R-:W-:Y:S01]  /*93f70*/  IMAD R45, R21, R19.reuse, R45 ;  /* 0x00000013152d7224 */ /* 0x080fe200078e022d */
        /* <DEDUP_REMOVED lines=25> */
[----:B------:R-:W-:Y:S02]  /*94110*/  ISETP.GE.U32.AND P0, PT, R20, R32, PT ;  /* 0x000000201400720c */ /* 0x000fe40003f06070 */
[----:B------:R-:W-:Y:S01]  /*94120*/  ISETP.GE.U32.AND.EX P2, PT, R30, R37, PT, P2 ;  /* 0x000000251e00720c */ /* 0x000fe20003f46120 */
[----:B------:R-:W-:Y:S01]  /*94130*/  IMAD.X R46, RZ, RZ, R47, P5 ;  /* 0x000000ffff2e7224 */ /* 0x000fe200028e062f */
[----:B------:R-:W-:Y:S01]  /*94140*/  ISETP.GE.U32.AND.EX P0, PT, R19, R30, PT, P0 ;  /* 0x0000001e1300720c */ /* 0x000fe20003f06100 */
[----:B------:R-:W-:Y:S01]  /*94150*/  IMAD.WIDE.U32 R30, R21, R21, RZ ;  /* 0x00000015151e7225 */ /* 0x000fe200078e00ff */
[----:B------:R-:W-:Y:S02]  /*94160*/  ISETP.GE.U32.AND P1, PT, R45, R34, PT ;  /* 0x000000222d00720c */ /* 0x000fe40003f26070 */
[----:B------:R-:W-:Y:S01]  /*94170*/  SEL R30, RZ, 0x1, P2 ;  /* 0x00000001ff1e7807 */ /* 0x000fe20001000000 */
[----:B------:R-:W-:Y:S01]  /*94180*/  IMAD.WIDE.U32 R24, P5, R21, R22, R24 ;  /* 0x0000001615187225 */ /* 0x000fe200078a0018 */
[----:B------:R-:W-:-:S02]  /*94190*/  ISETP.LT.U32.AND P2, PT, R34, R49, PT ;  /* 0x000000312200720c */ /* 0x000fc40003f41070 */
[----:B------:R-:W-:Y:S01]  /*941a0*/  ISETP.GE.U32.AND.EX P1, PT, R46, R47, PT, P1 ;  /* 0x0000002f2e00720c */ /* 0x000fe20003f26110 */
[----:B------:R-:W-:Y:S01]  /*941b0*/  IMAD.WIDE.U32 R34, R48, R50, RZ ;  /* 0x0000003230227225 */ /* 0x000fe200078e00ff */
[----:B------:R-:W-:Y:S02]  /*941c0*/  SEL R32, RZ, 0x1, P0 ;  /* 0x00000001ff207807 */ /* 0x000fe40000000000 */
[----:B------:R-:W-:Y:S01]  /*941d0*/  IADD3 RZ, P0, PT, R31, R24, RZ ;  /* 0x000000181fff7210 */ /* 0x000fe20007f1e0ff */
[----:B------:R-:W-:Y:S01]  /*941e0*/  IMAD.X R31, RZ, RZ, RZ, P4 ;  /* 0x000000ffff1f7224 */ /* 0x000fe200020e06ff */
[----:B------:R-:W-:Y:S01]  /*941f0*/  ISETP.LT.U32.OR.EX P2, PT, R47, R39, !P1, P2 ;  /* 0x000000272f00720c */ /* 0x000fe20004f41520 */
[----:B------:R-:W-:Y:S01]  /*94200*/  IMAD.WIDE.U32 R34, P1, R50, R48, R34 ;  /* 0x0000003032227225 */ /* 0x000fe20007820022 */
[----:B------:R-:W-:Y:S02]  /*94210*/  IADD3 R28, P4, P6, R32, R28, R30 ;  /* 0x0000001c201c7210 */ /* 0x000fe40007e9e01e */
[----:B------:R-:W-:Y:S01]  /*94220*/  SHF.L.W.U32.HI R38, R38, 0x1, R20 ;  /* 0x0000000126267819 */ /* 0x000fe20000010e14 */
[----:B------:R-:W-:Y:S01]  /*94230*/  IMAD.WIDE.U32 R32, R50, R50, RZ ;  /* 0x0000003232207225 */ /* 0x000fe200078e00ff */
[----:B------:R-:W-:-:S02]  /*94240*/  SHF.L.W.U32.HI R39, R20, 0x1, R19 ;  /* 0x0000000114277819 */ /* 0x000fc40000010e13 */
[----:B------:R-:W-:Y:S01]  /*94250*/  SEL R20, RZ, 0x1, !P2 ;  /* 0x00000001ff147807 */ /* 0x000fe20005000000 */
[----:B------:R-:W-:Y:S01]  /*94260*/  IMAD.X R37, RZ, RZ, RZ, P5 ;  /* 0x000000ffff257224 */ /* 0x000fe200028e06ff */
[----:B------:R-:W-:Y:S01]  /*94270*/  IADD3 RZ, P5, PT, R33, R34, RZ ;  /* 0x0000002221ff7210 */ /* 0x000fe20007fbe0ff */
[----:B------:R-:W-:Y:S01]  /*94280*/  IMAD R47, R48, R21, RZ ;  /* 0x00000015302f7224 */ /* 0x000fe200078e02ff */
[----:B------:R-:W-:Y:S01]  /*94290*/  IADD3.X R29, PT, PT, RZ, R29, RZ, P4, P6 ;  /* 0x0000001dff1d7210 */ /* 0x000fe200027ec4ff */
[----:B------:R-:W-:Y:S02]  /*942a0*/  IMAD.MOV.U32 R30, RZ, RZ, R41 ;  /* 0x000000ffff1e7224 */ /* 0x000fe400078e0029 */
[----:B------:R-:W-:-:S04]  /*942b0*/  IMAD.WIDE.U32 R32, R21, R21, R38 ;  /* 0x0000001515207225 */ /* 0x000fc800078e0026 */
[----:B------:R-:W-:Y:S02]  /*942c0*/  IMAD.MOV.U32 R36, RZ, RZ, R25 ;  /* 0x000000ffff247224 */ /* 0x000fe400078e0019 */
[-C--:B------:R-:W-:Y:S02]  /*942d0*/  IMAD R47, R50, R22.reuse, R47 ;  /* 0x00000016322f7224 */ /* 0x080fe400078e022f */
[----:B------:R-:W-:-:S04]  /*942e0*/  IMAD.WIDE.U32.X R30, R48, R22, R30, P3 ;  /* 0x00000016301e7225 */ /* 0x000fc800018e041e */
[----:B------:R-:W-:Y:S01]  /*942f0*/  IMAD.WIDE.U32.X R36, R22, R22, R36, P0 ;  /* 0x0000001616247225 */ /* 0x000fe200000e0424 */
[----:B------:R-:W-:-:S03]  /*94300*/  IADD3 R22, P2, PT, R20, R32, RZ ;  /* 0x0000002014167210 */ /* 0x000fc60007f5e0ff */
        /* <DEDUP_REMOVED lines=99> */
[----:B------:R-:W-:Y:S02]  /*94940*/  IADD3 R31, P4, PT, R25, R20, RZ ;  /* 0x00000014191f7210 */ /* 0x000fe40007f9e0ff */
[----:B------:R-:W-:Y:S02]  /*94950*/  IADD3 R20, P0, PT, R29, R39, RZ ;  /* 0x000000271d147210 */ /* 0x000fe40007f1e0ff */
[----:B------:R-:W-:Y:S02]  /*94960*/  SEL R25, RZ, 0x1, !P3 ;  /* 0x00000001ff197807 */ /* 0x000fe40005800000 */
[----:B------:R-:W-:-:S02]  /*94970*/  IADD3.X R32, PT, PT, R31, R33, RZ, P2, P5 ;  /* 0x000000211f207210 */ /* 0x000fc400017ea4ff */
[----:B------:R-:W-:Y:S01]  /*94980*/  IADD3 R38, P2, PT, R20, R25, RZ ;  /* 0x0000001914267210 */ /* 0x000fe20007f5e0ff */
[----:B------:R-:W-:Y:S02]  /*94990*/  IMAD.X R25, RZ, RZ, RZ, P1 ;  /* 0x000000ffff197224 */ /* 0x000fe400008e06ff */
[----:B------:R-:W-:Y:S01]  /*949a0*/  IMAD.X R30, R32, 0x1, R30, P0 ;  /* 0x00000001201e7824 */ /* 0x000fe200000e061e */
        /* <DEDUP_REMOVED lines=10> */
[----:B------:R-:W-:Y:S01]  /*94a50*/  IADD3 R32, P1, P2, R28, R24, R21 ;  /* 0x000000181c207210 */ /* 0x000fe20007a3e015 */
[----:B------:R-:W-:Y:S01]  /*94a60*/  IMAD.MOV.U32 R28, RZ, RZ, RZ ;  /* 0x000000ffff1c7224 */ /* 0x000fe200078e00ff */
        /* <DEDUP_REMOVED lines=57> */
.L_x_608:
[----:B------:R-:W-:Y:S05]  /*94e00*/  BSYNC.RECONVERGENT B0 ;  /* 0x0000000000007941 */ /* 0x000fea0003800200 */
.L_x_607:
        /* <DEDUP_REMOVED lines=57> */
.L_x_611:
[----:B------:R-:W-:Y:S05]  /*951a0*/  BSYNC.RELIABLE B3 ;  /* 0x0000000000037941 */ /* 0x000fea0003800100 */
.L_x_610:
        /* <DEDUP_REMOVED lines=32> */
[----:B------:R-:W-:Y:S02]  /*953b0*/  IADD3 R22, P3, PT, R20, R31, RZ ;  /* 0x0000001f14167210 */ /* 0x000fe40007f7e0ff */
[----:B------:R-:W-:Y:S01]  /*953c0*/  IADD3.X R66, PT, PT, R27, 0x1, RZ, P1, !PT ;  /* 0x000000011b427810 */ /* 0x000fe20000ffe4ff */
        /* <DEDUP_REMOVED lines=20> */
.L_x_614:
[----:B------:R-:W-:Y:S05]  /*95510*/  BSYNC.RELIABLE B0 ;  /* 0x0000000000007941 */ /* 0x000fea0003800100 */
.L_x_613:
        /* <DEDUP_REMOVED lines=52> */
.L_x_616:
[----:B------:R-:W-:Y:S05]  /*95860*/  BSYNC.RELIABLE B0 ;  /* 0x0000000000007941 */ /* 0x000fea0003800100 */
.L_x_615:
        /* <DEDUP_REMOVED lines=16> */
[----:B------:R-:W-:Y:S02]  /*95970*/  SEL R19, RZ, 0xffffffff, P0 ;  /* 0xffffffffff137807 */ /* 0x000fe40000000000 */
[----:B------:R-:W-:Y:S02]  /*95980*/  ISETP.GE.U32.AND.EX P2, PT, R30, RZ, PT, P2 ;  /* 0x000000ff1e00720c */ /* 0x000fe40003f46120 */
[----:B------:R-:W-:Y:S02]  /*95990*/  IADD3 R32, P0, PT, R19, R22, RZ ;  /* 0x0000001613207210 */ /* 0x000fe40007f1e0ff */
[----:B------:R-:W-:Y:S02]  /*959a0*/  ISETP.NE.OR.EX P2, PT, R33, -0x1, !P2, P3 ;  /* 0xffffffff2100780c */ /* 0x000fe40005745730 */
[----:B------:R-:W-:Y:S01]  /*959b0*/  SEL R33, RZ, 0xffffffff, !P1 ;  /* 0xffffffffff217807 */ /* 0x000fe20004800000 */
[----:B------:R-:W-:Y:S01]  /*959c0*/  IMAD.X R19, R19, 0x1, R26, P0 ;  /* 0x0000000113137824 */ /* 0x000fe200000e061a */
[----:B------:R-:W-:-:S02]  /*959d0*/  SEL R20, RZ, 0xffffffff, !P2 ;  /* 0xffffffffff147807 */ /* 0x000fc40005000000 */
[----:B------:R-:W-:Y:S02]  /*959e0*/  IADD3 R68, P1, PT, R33, R28, RZ ;  /* 0x0000001c21447210 */ /* 0x000fe40007f3e0ff */
[----:B------:R-:W-:-:S03]  /*959f0*/  IADD3 R23, P2, P3, R23, 0x1, R20 ;  /* 0x0000000117177810 */ /* 0x000fc60007b5e014 */
[----:B------:R-:W-:Y:S01]  /*95a00*/  IMAD.X R33, R33, 0x1, R30, P1 ;  /* 0x0000000121217824 */ /* 0x000fe200008e061e */
[----:B------:R-:W-:-:S09]  /*95a10*/  IADD3.X R21, PT, PT, R21, RZ, R20, P2, P3 ;  /* 0x000000ff15157210 */ /* 0x000fd200017e6414 */
.L_x_612:
[----:B------:R-:W-:Y:S05]  /*95a20*/  BSYNC.RECONVERGENT B1 ;  /* 0x0000000000017941 */ /* 0x000fea0003800200 */
.L_x_609:
[----:B------:R-:W-:Y:S05]  /*95a30*/  WARPSYNC.ALL ;  /* 0x0000000000007948 */ /* 0x000fea0003800000 */
        /* <DEDUP_REMOVED lines=9> */
[----:B------:R-:W-:Y:S01]  /*95ad0*/  IMAD.X R47, RZ, RZ, RZ, P0 ;  /* 0x000000ffff2f7224 */ /* 0x000fe200000e06ff */
[----:B------:R-:W-:Y:S01]  /*95ae0*/  IADD3 RZ, P0, PT, R37, R34, RZ ;  /* 0x0000002225ff7210 */ /* 0x000fe20007f1e0ff */
[----:B------:R-:W-:Y:S02]  /*95af0*/  IMAD.MOV.U32 R46, RZ, RZ, R35 ;  /* 0x000000ffff2e7224 */ /* 0x000fe400078e0023 */
[----:B0-----:R-:W-:Y:S02]  /*95b00*/  IMAD R20, R19, R24, RZ ;  /* 0x0000001813147224 */ /* 0x001fe400078e02ff */
[----:B------:R-:W-:-:S04]  /*95b10*/  IMAD.WIDE.U32 R40, R24, R32, RZ ;  /* 0x0000002018287225 */ /* 0x000fc800078e00ff */
[----:B------:R-:W-:-:S04]  /*95b20*/  IMAD.WIDE.U32 R38, P1, R24, R19, R38 ;  /* 0x0000001318267225 */ /* 0x000fc80007820026 */
[----:B------:R-:W-:Y:S01]  /*95b30*/  IMAD.WIDE.U32 R34, R32, R24, RZ ;  /* 0x0000001820227225 */ /* 0x000fe200078e00ff */
[----:B------:R-:W-:-:S03]  /*95b40*/  IADD3 RZ, P3, PT, R41, R38, RZ ;  /* 0x0000002629ff7210 */ /* 0x000fc60007f7e0ff */
[----:B------:R-:W-:-:S04]  /*95b50*/  IMAD.WIDE.U32.X R46, R25, R66, R46, P0 ;  /* 0x00000042192e7225 */ /* 0x000fc800000e042e */
[C---:B------:R-:W-:Y:S01]  /*95b60*/  IMAD R20, R25.reuse, R32, R20 ;  /* 0x0000002019147224 */ /* 0x040fe200078e0214 */
[----:B------:R-:W-:Y:S01]  /*95b70*/  IADD3 R38, P4, PT, R46, R34, RZ ;  /* 0x000000222e267210 */ /* 0x000fe20007f9e0ff */
[----:B------:R-:W-:-:S03]  /*95b80*/  IMAD.WIDE.U32 R36, R25, R68, RZ ;  /* 0x0000004419247225 */ /* 0x000fc600078e00ff */
[----:B------:R-:W-:Y:S01]  /*95b90*/  ISETP.GE.U32.AND P0, PT, R38, R34, PT ;  /* 0x000000222600720c */ /* 0x000fe20003f06070 */
[----:B------:R-:W-:-:S04]  /*95ba0*/  IMAD.WIDE.U32 R48, R25, R23, RZ ;  /* 0x0000001719307225 */ /* 0x000fc800078e00ff */
[----:B------:R-:W-:Y:S02]  /*95bb0*/  IMAD.IADD R20, R35, 0x1, R20 ;  /* 0x0000000123147824 */ /* 0x000fe400078e0214 */
[----:B------:R-:W-:Y:S02]  /*95bc0*/  IMAD.MOV.U32 R40, RZ, RZ, R39 ;  /* 0x000000ffff287224 */ /* 0x000fe400078e0027 */
[----:B------:R-:W-:Y:S02]  /*95bd0*/  IMAD.X R39, R20, 0x1, R47, P4 ;  /* 0x0000000114277824 */ /* 0x000fe400020e062f */
[----:B------:R-:W-:-:S03]  /*95be0*/  IMAD.WIDE.U32 R42, R24, R68, RZ ;  /* 0x00000044182a7225 */ /* 0x000fc600078e00ff */
[----:B------:R-:W-:Y:S01]  /*95bf0*/  ISETP.GE.U32.AND.EX P0, PT, R39, R20, PT, P0 ;  /* 0x000000142700720c */ /* 0x000fe20003f06100 */
[----:B------:R-:W-:-:S04]  /*95c00*/  IMAD.WIDE.U32 R44, R24, R23, RZ ;  /* 0x00000017182c7225 */ /* 0x000fc800078e00ff */
[----:B------:R-:W-:-:S04]  /*95c10*/  IMAD.WIDE.U32 R36, P6, R24, R33, R36 ;  /* 0x0000002118247225 */ /* 0x000fc800078c0024 */
[----:B------:R-:W-:Y:S01]  /*95c20*/  IMAD.WIDE.U32 R48, P5, R24, R21, R48 ;  /* 0x0000001518307225 */ /* 0x000fe200078a0030 */
[----:B------:R-:W-:Y:S02]  /*95c30*/  IADD3 RZ, P2, PT, R43, R36, RZ ;  /* 0x000000242bff7210 */ /* 0x000fe40007f5e0ff */
[----:B------:R-:W-:Y:S01]  /*95c40*/  SEL R36, RZ, 0x1, P0 ;  /* 0x00000001ff247807 */ /* 0x000fe20000000000 */
[----:B------:R-:W-:Y:S01]  /*95c50*/  IMAD.X R41, RZ, RZ, RZ, P1 ;  /* 0x000000ffff297224 */ /* 0x000fe200008e06ff */
[----:B------:R-:W-:Y:S01]  /*95c60*/  IADD3 RZ, P1, PT, R45, R48, RZ ;  /* 0x000000302dff7210 */ /* 0x000fe20007f3e0ff */
[----:B------:R-:W-:Y:S02]  /*95c70*/  IMAD R35, R33, R24, RZ ;  /* 0x0000001821237224 */ /* 0x000fe400078e02ff */
[----:B------:R-:W-:-:S04]  /*95c80*/  IMAD.WIDE.U32 R42, R27, R67, RZ ;  /* 0x000000431b2a7225 */ /* 0x000fc800078e00ff */
[----:B------:R-:W-:-:S04]  /*95c90*/  IMAD.WIDE.U32 R44, R68, R24, RZ ;  /* 0x00000018442c7225 */ /* 0x000fc800078e00ff */
[C---:B------:R-:W-:Y:S02]  /*95ca0*/  IMAD R22, R25.reuse, R68, R35 ;  /* 0x0000004419167224 */ /* 0x040fe400078e0223 */
[----:B------:R-:W-:-:S04]  /*95cb0*/  IMAD.WIDE.U32.X R40, R25, R19, R40, P3 ;  /* 0x0000001319287225 */ /* 0x000fc800018e0428 */
[----:B------:R-:W-:Y:S01]  /*95cc0*/  IMAD R34, R66, R26, RZ ;  /* 0x0000001a42227224 */ /* 0x000fe200078e02ff */
[----:B------:R-:W-:Y:S01]  /*95cd0*/  IADD3 R40, P0, P3, R44, R40, R36 ;  /* 0x000000282c287210 */ /* 0x000fe20007b1e024 */
[----:B------:R-:W-:Y:S02]  /*95ce0*/  IMAD.IADD R22, R45, 0x1, R22 ;  /* 0x000000012d167824 */ /* 0x000fe400078e0216 */
[----:B------:R-:W-:Y:S02]  /*95cf0*/  IMAD R20, R27, R67, R34 ;  /* 0x000000431b147224 */ /* 0x000fe400078e0222 */
[----:B------:R-:W-:Y:S01]  /*95d00*/  IMAD.WIDE.U32 R42, P4, R26, R66, R42 ;  /* 0x000000421a2a7225 */ /* 0x000fe2000788002a */
[----:B------:R-:W-:Y:S02]  /*95d10*/  IADD3.X R41, PT, PT, R22, R41, RZ, P0, P3 ;  /* 0x0000002916297210 */ /* 0x000fe400007e64ff */
[----:B------:R-:W-:Y:S01]  /*95d20*/  ISETP.GE.U32.AND P3, PT, R40, R44, PT ;  /* 0x0000002c2800720c */ /* 0x000fe20003f66070 */
[----:B------:R-:W-:-:S03]  /*95d30*/  IMAD.WIDE.U32 R34, R26, R67, R38 ;  /* 0x000000431a227225 */ /* 0x000fc600078e0026 */
[----:B------:R-:W-:Y:S01]  /*95d40*/  ISETP.GE.U32.AND.EX P3, PT, R41, R22, PT, P3 ;  /* 0x000000162900720c */ /* 0x000fe20003f66130 */
[----:B------:R-:W-:-:S04]  /*95d50*/  IMAD.WIDE.U32 R46, R26, R67, RZ ;  /* 0x000000431a2e7225 */ /* 0x000fc800078e00ff */
[----:B------:R-:W-:Y:S01]  /*95d60*/  IMAD.X R57, RZ, RZ, RZ, P4 ;  /* 0x000000ffff397224 */ /* 0x000fe200020e06ff */
[----:B------:R-:W-:Y:S01]  /*95d70*/  ISETP.GE.U32.AND P4, PT, R34, R38, PT ;  /* 0x000000262200720c */ /* 0x000fe20003f86070 */
[----:B------:R-:W-:Y:S02]  /*95d80*/  IMAD.IADD R20, R35, 0x1, R20 ;  /* 0x0000000123147824 */ /* 0x000fe400078e0214 */
[----:B------:R-:W-:Y:S01]  /*95d90*/  IMAD.X R55, RZ, RZ, RZ, P6 ;  /* 0x000000ffff377224 */ /* 0x000fe200030e06ff */
[----:B------:R-:W-:Y:S01]  /*95da0*/  IADD3 RZ, P6, PT, R47, R42, RZ ;  /* 0x0000002a2fff7210 */ /* 0x000fe20007fde0ff */
[----:B------:R-:W-:Y:S01]  /*95db0*/  IMAD.MOV.U32 R54, RZ, RZ, R37 ;  /* 0x000000ffff367224 */ /* 0x000fe200078e0025 */
[----:B------:R-:W-:Y:S01]  /*95dc0*/  ISETP.GE.U32.AND.EX P4, PT, R20, R39, PT, P4 ;  /* 0x000000271400720c */ /* 0x000fe20003f86140 */
[----:B------:R-:W-:Y:S02]  /*95dd0*/  IMAD.MOV.U32 R56, RZ, RZ, R43 ;  /* 0x000000ffff387224 */ /* 0x000fe400078e002b */
[----:B------:R-:W-:Y:S01]  /*95de0*/  IMAD R22, R21, R24, RZ ;  /* 0x0000001815167224 */ /* 0x000fe200078e02ff */
[----:B------:R-:W-:Y:S01]  /*95df0*/  SEL R48, RZ, 0x1, P4 ;  /* 0x00000001ff307807 */ /* 0x000fe20002000000 */
[----:B------:R-:W-:-:S04]  /*95e00*/  IMAD.WIDE.U32 R42, R27, R32, RZ ;  /* 0x000000201b2a7225 */ /* 0x000fc800078e00ff */
[----:B------:R-:W-:-:S04]  /*95e10*/  IMAD.WIDE.U32 R38, R27, R68, RZ ;  /* 0x000000441b267225 */ /* 0x000fc800078e00ff */
[----:B------:R-:W-:-:S04]  /*95e20*/  IMAD.WIDE.U32 R44, R23, R24, RZ ;  /* 0x00000018172c7225 */ /* 0x000fc800078e00ff */
[----:B------:R-:W-:Y:S01]  /*95e30*/  IMAD.WIDE.U32 R50, R26, R32, RZ ;  /* 0x000000201a327225 */ /* 0x000fe200078e00ff */
[----:B------:R-:W-:-:S03]  /*95e40*/  SEL R50, RZ, 0x1, P3 ;  /* 0x00000001ff327807 */ /* 0x000fc60001800000 */
[C---:B------:R-:W-:Y:S02]  /*95e50*/  IMAD R22, R25.reuse, R23, R22 ;  /* 0x0000001719167224 */ /* 0x040fe400078e0216 */
[----:B------:R-:W-:-:S04]  /*95e60*/  IMAD.WIDE.U32.X R54, R25, R33, R54, P2 ;  /* 0x0000002119367225 */ /* 0x000fc800010e0436 */
[----:B------:R-:W-:Y:S02]  /*95e70*/  IMAD R36, R19, R26, RZ ;  /* 0x0000001a13247224 */ /* 0x000fe400078e02ff */
[----:B------:R-:W-:-:S04]  /*95e80*/  IMAD.WIDE.U32 R52, R26, R68, RZ ;  /* 0x000000441a347225 */ /* 0x000fc800078e00ff */
[----:B------:R-:W-:-:S04]  /*95e90*/  IMAD.WIDE.U32 R42, P0, R26, R19, R42 ;  /* 0x000000131a2a7225 */ /* 0x000fc8000780002a */
[----:B------:R-:W-:Y:S01]  /*95ea0*/  IMAD.WIDE.U32 R38, P2, R26, R33, R38 ;  /* 0x000000211a267225 */ /* 0x000fe20007840026 */
[----:B------:R-:W-:-:S03]  /*95eb0*/  IADD3 RZ, P3, PT, R51, R42, RZ ;  /* 0x0000002a33ff7210 */ /* 0x000fc60007f7e0ff */
[----:B------:R-:W-:Y:S01]  /*95ec0*/  IMAD.IADD R22, R45, 0x1, R22 ;  /* 0x000000012d167824 */ /* 0x000fe200078e0216 */
[----:B------:R-:W-:Y:S01]  /*95ed0*/  IADD3 RZ, P4, PT, R53, R38, RZ ;  /* 0x0000002635ff7210 */ /* 0x000fe20007f9e0ff */
[----:B------:R-:W-:Y:S02]  /*95ee0*/  IMAD.X R37, RZ, RZ, RZ, P5 ;  /* 0x000000ffff257224 */ /* 0x000fe400028e06ff */
[----:B------:R-:W-:Y:S01]  /*95ef0*/  IMAD.WIDE.U32.X R56, R27, R66, R56, P6 ;  /* 0x000000421b387225 */ /* 0x000fe200030e0438 */
[----:B------:R-:W-:-:S03]  /*95f00*/  IADD3 R50, P5, P6, R44, R54, R50 ;  /* 0x000000362c327210 */ /* 0x000fc60007ebe032 */
[-C--:B------:R-:W-:Y:S01]  /*95f10*/  IMAD R36, R27, R32.reuse, R36 ;  /* 0x000000201b247224 */ /* 0x080fe200078e0224 */
[----:B------:R-:W-:Y:S01]  /*95f20*/  IADD3.X R51, PT, PT, R22, R55, RZ, P5, P6 ;  /* 0x0000003716337210 */ /* 0x000fe20002fec4ff */
[----:B------:R-:W-:-:S04]  /*95f30*/  IMAD.WIDE.U32 R46, R26, R32, R40 ;  /* 0x000000201a2e7225 */ /* 0x000fc800078e0028 */
[----:B------:R-:W-:Y:S01]  /*95f40*/  IMAD.IADD R38, R47, 0x1, R36 ;  /* 0x000000012f267824 */ /* 0x000fe200078e0224 */
[----:B------:R-:W-:Y:S01]  /*95f50*/  IADD3 R48, P5, P6, R46, R56, R48 ;  /* 0x000000382e307210 */ /* 0x000fe20007ebe030 */
[----:B------:R-:W-:Y:S02]  /*95f60*/  IMAD.MOV.U32 R36, RZ, RZ, R49 ;  /* 0x000000ffff247224 */ /* 0x000fe400078e0031 */
[----:B------:R-:W-:Y:S01]  /*95f70*/  IMAD.X R47, RZ, RZ, RZ, P0 ;  /* 0x000000ffff2f7224 */ /* 0x000fe200000e06ff */
[----:B------:R-:W-:Y:S01]  /*95f80*/  IADD3.X R49, PT, PT, R38, R57, RZ, P5, P6 ;  /* 0x0000003926317210 */ /* 0x000fe20002fec4ff */
[----:B------:R-:W-:Y:S01]  /*95f90*/  IMAD.MOV.U32 R42, RZ, RZ, R39 ;  /* 0x000000ffff2a7224 */ /* 0x000fe200078e0027 */
[----:B------:R-:W-:Y:S01]  /*95fa0*/  ISETP.GE.U32.AND P0, PT, R46, R40, PT ;  /* 0x000000282e00720c */ /* 0x000fe20003f06070 */
[----:B------:R-:W-:Y:S01]  /*95fb0*/  IMAD R39, R33, R26, RZ ;  /* 0x0000001a21277224 */ /* 0x000fe200078e02ff */
[----:B------:R-:W-:Y:S01]  /*95fc0*/  ISETP.GE.U32.AND P6, PT, R48, R46, PT ;  /* 0x0000002e3000720c */ /* 0x000fe20003fc6070 */
[----:B------:R-:W-:Y:S01]  /*95fd0*/  IMAD.MOV.U32 R46, RZ, RZ, R43 ;  /* 0x000000ffff2e7224 */ /* 0x000fe200078e002b */
[----:B------:R-:W-:Y:S01]  /*95fe0*/  ISETP.GE.U32.AND.EX P0, PT, R38, R41, PT, P0 ;  /* 0x000000292600720c */ /* 0x000fe20003f06100 */
[----:B------:R-:W-:Y:S01]  /*95ff0*/  IMAD.X R43, RZ, RZ, RZ, P2 ;  /* 0x000000ffff2b7224 */ /* 0x000fe200010e06ff */
[----:B------:R-:W-:Y:S01]  /*96000*/  ISETP.GE.U32.AND.EX P6, PT, R49, R38, PT, P6 ;  /* 0x000000263100720c */ /* 0x000fe20003fc6160 */
[----:B------:R-:W-:Y:S01]  /*96010*/  IMAD.WIDE.U32.X R46, R27, R19, R46, P3 ;  /* 0x000000131b2e7225 */ /* 0x000fe200018e042e */
[----:B------:R-:W-:-:S02]  /*96020*/  ISETP.GE.U32.AND P5, PT, R50, R44, PT ;  /* 0x0000002c3200720c */ /* 0x000fc40003fa6070 */
[----:B------:R-:W-:Y:S01]  /*96030*/  SEL R40, RZ, 0x1, P0 ;  /* 0x00000001ff287807 */ /* 0x000fe20000000000 */
[----:B------:R-:W-:Y:S01]  /*96040*/  IMAD.WIDE.U32 R44, R26, R68, R50 ;  /* 0x000000441a2c7225 */ /* 0x000fe200078e0032 */
[----:B------:R-:W-:Y:S02]  /*96050*/  SEL R38, RZ, 0x1, P6 ;  /* 0x00000001ff267807 */ /* 0x000fe40003000000 */
[----:B------:R-:W-:Y:S01]  /*96060*/  ISETP.GE.U32.AND.EX P5, PT, R51, R22, PT, P5 ;  /* 0x000000163300720c */ /* 0x000fe20003fa6150 */
[----:B------:R-:W-:Y:S01]  /*96070*/  IMAD R22, R27, R68, R39 ;  /* 0x000000441b167224 */ /* 0x000fe200078e0227 */
[----:B------:R-:W-:Y:S01]  /*96080*/  IADD3 R40, P2, P3, R38, R46, R40 ;  /* 0x0000002e26287210 */ /* 0x000fe20007b5e028 */
[----:B------:R-:W-:Y:S01]  /*96090*/  IMAD.WIDE.U32.X R36, R25, R21, R36, P1 ;  /* 0x0000001519247225 */ /* 0x000fe200008e0424 */
[----:B------:R-:W-:Y:S02]  /*960a0*/  SEL R38, RZ, 0x1, P5 ;  /* 0x00000001ff267807 */ /* 0x000fe40002800000 */
[----:B------:R-:W-:Y:S01]  /*960b0*/  IADD3 R40, P5, PT, R40, R44, RZ ;  /* 0x0000002c28287210 */ /* 0x000fe20007fbe0ff */
[----:B------:R-:W-:Y:S01]  /*960c0*/  IMAD.IADD R22, R45, 0x1, R22 ;  /* 0x000000012d167824 */ /* 0x000fe200078e0216 */
[----:B------:R-:W-:Y:S01]  /*960d0*/  IADD3.X R46, PT, PT, RZ, R47, RZ, P2, P3 ;  /* 0x0000002fff2e7210 */ /* 0x000fe200017e64ff */
[----:B------:R-:W-:Y:S01]  /*960e0*/  IMAD R52, R21, R26, RZ ;  /* 0x0000001a15347224 */ /* 0x000fe200078e02ff */
[----:B------:R-:W-:Y:S01]  /*960f0*/  IADD3 R38, P2, PT, R38, R36, RZ ;  /* 0x0000002426267210 */ /* 0x000fe20007f5e0ff */
[----:B------:R-:W-:Y:S01]  /*96100*/  IMAD.WIDE.U32.X R42, R27, R33, R42, P4 ;  /* 0x000000211b2a7225 */ /* 0x000fe200020e042a */
[----:B------:R-:W-:-:S02]  /*96110*/  ISETP.GE.U32.AND P0, PT, R44, R50, PT ;  /* 0x000000322c00720c */ /* 0x000fc40003f06070 */
[----:B------:R-:W-:Y:S01]  /*96120*/  ISETP.GE.U32.AND P1, PT, R40, R44, PT ;  /* 0x0000002c2800720c */ /* 0x000fe20003f26070 */
[----:B------:R-:W-:Y:S01]  /*96130*/  IMAD.WIDE.U32 R44, R27, R23, RZ ;  /* 0x000000171b2c7225 */ /* 0x000fe200078e00ff */
[----:B------:R-:W-:-:S03]  /*96140*/  ISETP.GE.U32.AND.EX P0, PT, R22, R51, PT, P0 ;  /* 0x000000331600720c */ /* 0x000fc60003f06100 */
[----:B------:R-:W-:Y:S02]  /*96150*/  IMAD.X R41, R22, 0x1, R46, P5 ;  /* 0x0000000116297824 */ /* 0x000fe400028e062e */
[----:B------:R-:W-:Y:S02]  /*96160*/  IMAD.X R39, RZ, RZ, R37, P2 ;  /* 0x000000ffff277224 */ /* 0x000fe400010e0625 */
[C---:B------:R-:W-:Y:S01]  /*96170*/  IMAD.WIDE.U32 R46, R26.reuse, R23, RZ ;  /* 0x000000171a2e7225 */ /* 0x040fe200078e00ff */
[----:B------:R-:W-:Y:S02]  /*96180*/  ISETP.GE.U32.AND.EX P1, PT, R41, R22, PT, P1 ;  /* 0x000000162900720c */ /* 0x000fe40003f26110 */
[----:B------:R-:W-:Y:S01]  /*96190*/  SEL R22, RZ, 0x1, P0 ;  /* 0x00000001ff167807 */ /* 0x000fe20000000000 */
[----:B------:R-:W-:-:S04]  /*961a0*/  IMAD.WIDE.U32 R44, P2, R26, R21, R44 ;  /* 0x000000151a2c7225 */ /* 0x000fc8000784002c */
[-C--:B------:R-:W-:Y:S01]  /*961b0*/  IMAD R52, R27, R23.reuse, R52 ;  /* 0x000000171b347224 */ /* 0x080fe200078e0234 */
[----:B------:R-:W-:Y:S01]  /*961c0*/  IADD3 RZ, P3, PT, R47, R44, RZ ;  /* 0x0000002c2fff7210 */ /* 0x000fe20007f7e0ff */
[----:B------:R-:W-:Y:S01]  /*961d0*/  IMAD.WIDE.U32 R36, R26, R23, R38 ;  /* 0x000000171a247225 */ /* 0x000fe200078e0026 */
[----:B------:R-:W-:-:S03]  /*961e0*/  SEL R26, RZ, 0x1, P1 ;  /* 0x00000001ff1a7807 */ /* 0x000fc60000800000 */
[----:B------:R-:W-:Y:S01]  /*961f0*/  IMAD.IADD R52, R37, 0x1, R52 ;  /* 0x0000000125347824 */ /* 0x000fe200078e0234 */
[----:B------:R-:W-:Y:S01]  /*96200*/  ISETP.GE.U32.AND P0, PT, R36, R38, PT ;  /* 0x000000262400720c */ /* 0x000fe20003f06070 */
[----:B------:R-:W-:Y:S01]  /*96210*/  IMAD.X R47, RZ, RZ, RZ, P2 ;  /* 0x000000ffff2f7224 */ /* 0x000fe200010e06ff */
[----:B------:R-:W-:Y:S01]  /*96220*/  IADD3 R38, P1, P2, R26, R42, R22 ;  /* 0x0000002a1a267210 */ /* 0x000fe20007a3e016 */
[----:B---3--:R-:W-:Y:S01]  /*96230*/  IMAD.WIDE.U32 R50, R29, R67, RZ ;  /* 0x000000431d327225 */ /* 0x008fe200078e00ff */
[----:B------:R-:W-:Y:S02]  /*96240*/  ISETP.GE.U32.AND.EX P0, PT, R52, R39, PT, P0 ;  /* 0x000000273400720c */ /* 0x000fe40003f06100 */
[----:B------:R-:W-:Y:S01]  /*96250*/  IADD3.X R39, PT, PT, RZ, R43, RZ, P1, P2 ;  /* 0x0000002bff277210 */ /* 0x000fe20000fe44ff */
[----:B------:R-:W-:Y:S02]  /*96260*/  IMAD.MOV.U32 R46, RZ, RZ, R45 ;  /* 0x000000ffff2e7224 */ /* 0x000fe400078e002d */
[----:B------:R-:W-:-:S02]  /*96270*/  IMAD R22, R66, R28, RZ ;  /* 0x0000001c42167224 */ /* 0x000fc400078e02ff */
[----:B------:R-:W-:Y:S01]  /*96280*/  IMAD.WIDE.U32.X R46, R27, R21, R46, P3 ;  /* 0x000000151b2e7225 */ /* 0x000fe200018e042e */
[----:B------:R-:W-:-:S03]  /*96290*/  IADD3 R38, P3, PT, R38, R36, RZ ;  /* 0x0000002426267210 */ /* 0x000fc60007f7e0ff */
[----:B------:R-:W-:Y:S01]  /*962a0*/  IMAD.WIDE.U32 R44, P2, R28, R66, R50 ;  /* 0x000000421c2c7225 */ /* 0x000fe20007840032 */
[----:B------:R-:W-:-:S03]  /*962b0*/  ISETP.GE.U32.AND P1, PT, R38, R36, PT ;  /* 0x000000242600720c */ /* 0x000fc60003f26070 */
[----:B------:R-:W-:-:S04]  /*962c0*/  IMAD.WIDE.U32 R26, R28, R67, R48 ;  /* 0x000000431c1a7225 */ /* 0x000fc800078e0030 */
[-C--:B------:R-:W-:Y:S02]  /*962d0*/  IMAD R22, R29, R67.reuse, R22 ;  /* 0x000000431d167224 */ /* 0x080fe400078e0216 */
[----:B------:R-:W-:-:S04]  /*962e0*/  IMAD.WIDE.U32 R42, R28, R67, RZ ;  /* 0x000000431c2a7225 */ /* 0x000fc800078e00ff */
        /* <DEDUP_REMOVED lines=9> */
[C---:B------:R-:W-:Y:S02]  /*96380*/  IMAD R50, R29.reuse, R32, R50 ;  /* 0x000000201d327224 */ /* 0x040fe400078e0232 */
[----:B------:R-:W-:-:S04]  /*96390*/  IMAD.WIDE.U32.X R36, R29, R66, R36, P4 ;  /* 0x000000421d247225 */ /* 0x000fc800020e0424 */
[----:B------:R-:W-:-:S04]  /*963a0*/  IMAD.WIDE.U32 R48, R28, R32, R40 ;  /* 0x000000201c307225 */ /* 0x000fc800078e0028 */
[----:B------:R-:W-:Y:S01]  /*963b0*/  IMAD.WIDE.U32 R42, P2, R28, R19, R42 ;  /* 0x000000131c2a7225 */ /* 0x000fe2000784002a */
[----:B------:R-:W-:-:S03]  /*963c0*/  IADD3 R36, P4, P5, R48, R36, R51 ;  /* 0x0000002430247210 */ /* 0x000fc60007d9e033 */
[----:B------:R-:W-:Y:S02]  /*963d0*/  IMAD.IADD R50, R49, 0x1, R50 ;  /* 0x0000000131327824 */ /* 0x000fe400078e0232 */
[----:B------:R-:W-:Y:S01]  /*963e0*/  IMAD.X R39, R52, 0x1, R39, P3 ;  /* 0x0000000134277824 */ /* 0x000fe200018e0627 */
[----:B------:R-:W-:Y:S01]  /*963f0*/  ISETP.GE.U32.AND P3, PT, R48, R40, PT ;  /* 0x000000283000720c */ /* 0x000fe20003f66070 */
[----:B------:R-:W-:Y:S01]  /*96400*/  IMAD.WIDE.U32 R44, R28, R32, RZ ;  /* 0x000000201c2c7225 */ /* 0x000fe200078e00ff */
[----:B------:R-:W-:Y:S02]  /*96410*/  IADD3.X R37, PT, PT, R50, R37, RZ, P4, P5 ;  /* 0x0000002532257210 */ /* 0x000fe400027ea4ff */
[----:B------:R-:W-:Y:S01]  /*96420*/  ISETP.GE.U32.AND.EX P1, PT, R39, R52, PT, P1 ;  /* 0x000000342700720c */ /* 0x000fe20003f26110 */
[----:B------:R-:W-:Y:S01]  /*96430*/  IMAD.X R49, RZ, RZ, RZ, P2 ;  /* 0x000000ffff317224 */ /* 0x000fe200010e06ff */
[----:B------:R-:W-:Y:S01]  /*96440*/  ISETP.GE.U32.AND P2, PT, R36, R48, PT ;  /* 0x000000302400720c */ /* 0x000fe20003f46070 */
[----:B------:R-:W-:Y:S01]  /*96450*/  IMAD.MOV.U32 R48, RZ, RZ, R43 ;  /* 0x000000ffff307224 */ /* 0x000fe200078e002b */
[----:B------:R-:W-:Y:S01]  /*96460*/  IADD3 RZ, P4, PT, R45, R42, RZ ;  /* 0x0000002a2dff7210 */ /* 0x000fe20007f9e0ff */
[----:B------:R-:W-:Y:S01]  /*96470*/  IMAD.WIDE.U32 R42, R31, R67, RZ ;  /* 0x000000431f2a7225 */ /* 0x000fe200078e00ff */
[----:B------:R-:W-:-:S02]  /*96480*/  ISETP.GE.U32.AND.EX P3, PT, R50, R41, PT, P3 ;  /* 0x000000293200720c */ /* 0x000fc40003f66130 */
[----:B------:R-:W-:Y:S01]  /*96490*/  ISETP.GE.U32.AND.EX P2, PT, R37, R50, PT, P2 ;  /* 0x000000322500720c */ /* 0x000fe20003f46120 */
[----:B------:R-:W-:Y:S01]  /*964a0*/  IMAD.WIDE.U32.X R48, R29, R19, R48, P4 ;  /* 0x000000131d307225 */ /* 0x000fe200020e0430 */
[----:B------:R-:W-:Y:S02]  /*964b0*/  SEL R40, RZ, 0x1, P0 ;  /* 0x00000001ff287807 */ /* 0x000fe40000000000 */
[----:B------:R-:W-:Y:S01]  /*964c0*/  SEL R41, RZ, 0x1, P1 ;  /* 0x00000001ff297807 */ /* 0x000fe20000800000 */
[C---:B------:R-:W-:Y:S01]  /*964d0*/  IMAD.WIDE.U32 R50, R30.reuse, R67, RZ ;  /* 0x000000431e327225 */ /* 0x040fe200078e00ff */
[----:B------:R-:W-:Y:S02]  /*964e0*/  SEL R69, RZ, 0x1, P3 ;  /* 0x00000001ff457807 */ /* 0x000fe40001800000 */
        /* <DEDUP_REMOVED lines=16> */
[----:B------:R-:W-:-:S04]  /*965f0*/  IMAD.WIDE.U32 R52, R30, R32, RZ ;  /* 0x000000201e347225 */ /* 0x000fc800078e00ff */
[----:B------:R-:W-:-:S04]  /*96600*/  IMAD.WIDE.U32 R40, P0, R30, R19, R40 ;  /* 0x000000131e287225 */ /* 0x000fc80007800028 */
[----:B------:R-:W-:Y:S01]  /*96610*/  IMAD.X R61, RZ, RZ, RZ, P6 ;  /* 0x000000ffff3d7224 */ /* 0x000fe200030e06ff */
[----:B------:R-:W-:Y:S01]  /*96620*/  IADD3 RZ, P6, PT, R63, R50, RZ ;  /* 0x000000323fff7210 */ /* 0x000fe20007fde0ff */
[----:B------:R-:W-:Y:S01]  /*96630*/  IMAD.WIDE.U32 R54, R31, R68, RZ ;  /* 0x000000441f367225 */ /* 0x000fe200078e00ff */
[----:B------:R-:W-:-:S03]  /*96640*/  IADD3 RZ, P5, PT, R53, R40, RZ ;  /* 0x0000002835ff7210 */ /* 0x000fc60007fbe0ff */
[----:B------:R-:W-:Y:S02]  /*96650*/  IMAD R50, R33, R28, RZ ;  /* 0x0000001c21327224 */ /* 0x000fe400078e02ff */
[----:B------:R-:W-:Y:S02]  /*96660*/  IMAD.X R57, RZ, RZ, RZ, P0 ;  /* 0x000000ffff397224 */ /* 0x000fe400000e06ff */
[----:B------:R-:W-:Y:S02]  /*96670*/  IMAD.MOV.U32 R52, RZ, RZ, R43 ;  /* 0x000000ffff347224 */ /* 0x000fe400078e002b */
[----:B------:R-:W-:-:S04]  /*96680*/  IMAD.WIDE.U32 R58, P0, R30, R21, R58 ;  /* 0x000000151e3a7225 */ /* 0x000fc8000780003a */
[----:B------:R-:W-:-:S04]  /*96690*/  IMAD.WIDE.U32 R42, R28, R68, R38 ;  /* 0x000000441c2a7225 */ /* 0x000fc800078e0026 */
[----:B------:R-:W-:Y:S02]  /*966a0*/  IMAD.X R53, RZ, RZ, RZ, P2 ;  /* 0x000000ffff357224 */ /* 0x000fe400010e06ff */
[-C--:B------:R-:W-:Y:S02]  /*966b0*/  IMAD R50, R29, R68.reuse, R50 ;  /* 0x000000441d327224 */ /* 0x080fe400078e0232 */
[----:B------:R-:W-:-:S04]  /*966c0*/  IMAD.WIDE.U32 R64, R30, R68, RZ ;  /* 0x000000441e407225 */ /* 0x000fc800078e00ff */
[----:B------:R-:W-:-:S04]  /*966d0*/  IMAD.WIDE.U32 R54, P2, R30, R33, R54 ;  /* 0x000000211e367225 */ /* 0x000fc80007840036 */
[----:B------:R-:W-:Y:S02]  /*966e0*/  IMAD R44, R66, R30, RZ ;  /* 0x0000001e422c7224 */ /* 0x000fe400078e02ff */
[----:B------:R-:W-:Y:S02]  /*966f0*/  IMAD.MOV.U32 R60, RZ, RZ, R45 ;  /* 0x000000ffff3c7224 */ /* 0x000fe400078e002d */
[----:B------:R-:W-:-:S04]  /*96700*/  IMAD.WIDE.U32 R48, R30, R23, RZ ;  /* 0x000000171e307225 */ /* 0x000fc800078e00ff */
[----:B------:R-:W-:Y:S01]  /*96710*/  IMAD.X R45, RZ, RZ, RZ, P0 ;  /* 0x000000ffff2d7224 */ /* 0x000fe200000e06ff */
[----:B------:R-:W-:Y:S01]  /*96720*/  IADD3 R48, P0, PT, R69, R42, RZ ;  /* 0x0000002a45307210 */ /* 0x000fe20007f1e0ff */
[----:B------:R-:W-:Y:S02]  /*96730*/  IMAD.MOV.U32 R56, RZ, RZ, R41 ;  /* 0x000000ffff387224 */ /* 0x000fe400078e0029 */
[----:B------:R-:W-:Y:S02]  /*96740*/  IMAD.IADD R50, R43, 0x1, R50 ;  /* 0x000000012b327824 */ /* 0x000fe400078e0232 */
[----:B------:R-:W-:Y:S01]  /*96750*/  IMAD.X R63, RZ, RZ, RZ, P4 ;  /* 0x000000ffff3f7224 */ /* 0x000fe200020e06ff */
[----:B------:R-:W-:Y:S01]  /*96760*/  IADD3 RZ, P4, PT, R65, R54, RZ ;  /* 0x0000003641ff7210 */ /* 0x000fe20007f9e0ff */
[----:B------:R-:W-:-:S04]  /*96770*/  IMAD.WIDE.U32 R40, R30, R67, R36 ;  /* 0x000000431e287225 */ /* 0x000fc800078e0024 */
[----:B------:R-:W-:Y:S02]  /*96780*/  IMAD R43, R31, R67, R44 ;  /* 0x000000431f2b7224 */ /* 0x000fe400078e022c */
[----:B------:R-:W-:Y:S01]  /*96790*/  IMAD.X R65, RZ, RZ, RZ, P2 ;  /* 0x000000ffff417224 */ /* 0x000fe200010e06ff */
[----:B------:R-:W-:Y:S01]  /*967a0*/  IADD3 RZ, P2, PT, R49, R58, RZ ;  /* 0x0000003a31ff7210 */ /* 0x000fe20007f5e0ff */
[----:B------:R-:W-:Y:S01]  /*967b0*/  IMAD.WIDE.U32.X R52, R31, R66, R52, P3 ;  /* 0x000000421f347225 */ /* 0x000fe200018e0434 */
[----:B------:R-:W-:-:S03]  /*967c0*/  ISETP.GE.U32.AND P3, PT, R42, R38, PT ;  /* 0x000000262a00720c */ /* 0x000fc60003f66070 */
[----:B------:R-:W-:Y:S01]  /*967d0*/  IMAD.X R49, R50, 0x1, R70, P0 ;  /* 0x0000000132317824 */ /* 0x000fe200000e0646 */
[----:B------:R-:W-:Y:S01]  /*967e0*/  ISETP.GE.U32.AND P0, PT, R40, R36, PT ;  /* 0x000000242800720c */ /* 0x000fe20003f06070 */
[----:B------:R-:W-:Y:S01]  /*967f0*/  IMAD.IADD R43, R41, 0x1, R43 ;  /* 0x00000001292b7824 */ /* 0x000fe200078e022b */
[----:B------:R-:W-:Y:S01]  /*96800*/  ISETP.GE.U32.AND.EX P3, PT, R50, R39, PT, P3 ;  /* 0x000000273200720c */ /* 0x000fe20003f66130 */
[----:B------:R-:W-:Y:S01]  /*96810*/  IMAD.WIDE.U32.X R60, R29, R33, R60, P1 ;  /* 0x000000211d3c7225 */ /* 0x000fe200008e043c */
[----:B------:R-:W-:Y:S02]  /*96820*/  ISETP.GE.U32.AND P1, PT, R48, R42, PT ;  /* 0x0000002a3000720c */ /* 0x000fe40003f26070 */
[----:B------:R-:W-:Y:S01]  /*96830*/  ISETP.GE.U32.AND.EX P0, PT, R43, R37, PT, P0 ;  /* 0x000000252b00720c */ /* 0x000fe20003f06100 */
[----:B------:R-:W-:Y:S01]  /*96840*/  IMAD R38, R19, R30, RZ ;  /* 0x0000001e13267224 */ /* 0x000fe200078e02ff */
[----:B------:R-:W-:Y:S01]  /*96850*/  ISETP.GE.U32.AND.EX P1, PT, R49, R50, PT, P1 ;  /* 0x000000323100720c */ /* 0x000fe20003f26110 */
[----:B------:R-:W-:Y:S01]  /*96860*/  IMAD R39, R21, R28, RZ ;  /* 0x0000001c15277224 */ /* 0x000fe200078e02ff */
[----:B------:R-:W-:Y:S01]  /*96870*/  SEL R42, RZ, 0x1, P0 ;  /* 0x00000001ff2a7807 */ /* 0x000fe20000000000 */
[-C--:B------:R-:W-:Y:S01]  /*96880*/  IMAD R38, R31, R32.reuse, R38 ;  /* 0x000000201f267224 */ /* 0x080fe200078e0226 */
[----:B------:R-:W-:Y:S01]  /*96890*/  SEL R50, RZ, 0x1, P1 ;  /* 0x00000001ff327807 */ /* 0x000fe20000800000 */
[----:B------:R-:W-:-:S04]  /*968a0*/  IMAD.WIDE.U32 R36, R30, R32, R48 ;  /* 0x000000201e247225 */ /* 0x000fc800078e0030 */
[----:B------:R-:W-:Y:S01]  /*968b0*/  IMAD.MOV.U32 R62, RZ, RZ, R51 ;  /* 0x000000ffff3e7224 */ /* 0x000fe200078e0033 */
[C---:B------:R-:W-:Y:S01]  /*968c0*/  ISETP.GE.U32.AND P0, PT, R36.reuse, R48, PT ;  /* 0x000000302400720c */ /* 0x040fe20003f06070 */
[----:B------:R-:W-:Y:S01]  /*968d0*/  IMAD R32, R29, R23, R39 ;  /* 0x000000171d207224 */ /* 0x000fe200078e0227 */
[----:B------:R-:W-:Y:S01]  /*968e0*/  SEL R39, RZ, 0x1, P3 ;  /* 0x00000001ff277807 */ /* 0x000fe20001800000 */
[----:B------:R-:W-:Y:S01]  /*968f0*/  IMAD.IADD R37, R37, 0x1, R38 ;  /* 0x0000000125257824 */ /* 0x000fe200078e0226 */
[----:B------:R-:W-:Y:S01]  /*96900*/  IADD3 R42, P1, P3, R36, R52, R42 ;  /* 0x00000034242a7210 */ /* 0x000fe20007b3e02a */
[----:B------:R-:W-:-:S03]  /*96910*/  IMAD.WIDE.U32.X R62, R29, R21, R62, P6 ;  /* 0x000000151d3e7225 */ /* 0x000fc600030e043e */
[----:B------:R-:W-:Y:S01]  /*96920*/  IADD3.X R52, PT, PT, R37, R53, RZ, P1, P3 ;  /* 0x0000003525347210 */ /* 0x000fe20000fe64ff */
[----:B------:R-:W-:Y:S01]  /*96930*/  IMAD.WIDE.U32.X R56, R31, R19, R56, P5 ;  /* 0x000000131f387225 */ /* 0x000fe200028e0438 */
[----:B------:R-:W-:Y:S02]  /*96940*/  IADD3 R39, P5, P6, R50, R60, R39 ;  /* 0x0000003c32277210 */ /* 0x000fe40007ebe027 */
[----:B------:R-:W-:Y:S01]  /*96950*/  ISETP.GE.U32.AND P1, PT, R42, R36, PT ;  /* 0x000000242a00720c */ /* 0x000fe20003f26070 */
[----:B------:R-:W-:Y:S01]  /*96960*/  IMAD.WIDE.U32 R28, R28, R23, R46 ;  /* 0x000000171c1c7225 */ /* 0x000fe200078e002e */
[----:B------:R-:W-:Y:S02]  /*96970*/  IADD3.X R60, PT, PT, RZ, R61, RZ, P5, P6 ;  /* 0x0000003dff3c7210 */ /* 0x000fe40002fec4ff */
[----:B------:R-:W-:Y:S01]  /*96980*/  ISETP.GE.U32.AND.EX P6, PT, R37, R49, PT, P0 ;  /* 0x000000312500720c */ /* 0x000fe20003fc6100 */
[----:B------:R-:W-:Y:S01]  /*96990*/  IMAD.IADD R32, R29, 0x1, R32 ;  /* 0x000000011d207824 */ /* 0x000fe200078e0220 */
[----:B------:R-:W-:Y:S01]  /*969a0*/  IADD3 R36, P5, PT, R39, R28, RZ ;  /* 0x0000001c27247210 */ /* 0x000fe20007fbe0ff */
[----:B------:R-:W-:Y:S01]  /*969b0*/  IMAD.MOV.U32 R64, RZ, RZ, R55 ;  /* 0x000000ffff407224 */ /* 0x000fe200078e0037 */
[----:B------:R-:W-:Y:S01]  /*969c0*/  ISETP.GE.U32.AND P3, PT, R28, R46, PT ;  /* 0x0000002e1c00720c */ /* 0x000fe20003f66070 */
[----:B------:R-:W-:Y:S01]  /*969d0*/  IMAD R39, R33, R30, RZ ;  /* 0x0000001e21277224 */ /* 0x000fe200078e02ff */
[----:B------:R-:W-:Y:S01]  /*969e0*/  ISETP.GE.U32.AND.EX P1, PT, R52, R37, PT, P1 ;  /* 0x000000253400720c */ /* 0x000fe20003f26110 */
[C---:B------:R-:W-:Y:S01]  /*969f0*/  IMAD.X R37, R32.reuse, 0x1, R60, P5 ;  /* 0x0000000120257824 */ /* 0x040fe200028e063c */
[----:B------:R-:W-:Y:S01]  /*96a00*/  ISETP.GE.U32.AND.EX P0, PT, R32, R47, PT, P3 ;  /* 0x0000002f2000720c */ /* 0x000fe20003f06130 */
[----:B------:R-:W-:Y:S01]  /*96a10*/  IMAD.WIDE.U32.X R64, R31, R33, R64, P4 ;  /* 0x000000211f407225 */ /* 0x000fe200020e0440 */
[----:B------:R-:W-:-:S02]  /*96a20*/  ISETP.GE.U32.AND P3, PT, R36, R28, PT ;  /* 0x0000001c2400720c */ /* 0x000fc40003f66070 */
[----:B------:R-:W-:Y:S01]  /*96a30*/  SEL R19, RZ, 0x1, P1 ;  /* 0x00000001ff137807 */ /* 0x000fe20000800000 */
[----:B------:R-:W-:Y:S01]  /*96a40*/  IMAD R39, R31, R68, R39 ;  /* 0x000000441f277224 */ /* 0x000fe200078e0227 */
[----:B------:R-:W-:Y:S01]  /*96a50*/  ISETP.GE.U32.AND.EX P1, PT, R37, R32, PT, P3 ;  /* 0x000000202500720c */ /* 0x000fe20003f26130 */
[----:B------:R-:W-:Y:S01]  /*96a60*/  IMAD.WIDE.U32 R32, R42, 0x3d1, RZ ;  /* 0x000003d12a207825 */ /* 0x000fe200078e00ff */
[----:B------:R-:W-:Y:S02]  /*96a70*/  SEL R49, RZ, 0x1, P6 ;  /* 0x00000001ff317807 */ /* 0x000fe40003000000 */
[----:B------:R-:W-:Y:S01]  /*96a80*/  SEL R38, RZ, 0x1, P0 ;  /* 0x00000001ff267807 */ /* 0x000fe20000000000 */
[----:B------:R-:W-:Y:S01]  /*96a90*/  IMAD.WIDE.U32 R68, R30, R68, R36 ;  /* 0x000000441e447225 */ /* 0x000fe200078e0024 */
[----:B------:R-:W-:Y:S02]  /*96aa0*/  IADD3 R49, P4, P5, R19, R56, R49 ;  /* 0x0000003813317210 */ /* 0x000fe40007d9e031 */
[-C--:B------:R-:W-:Y:S01]  /*96ab0*/  IADD3 R19, P3, PT, RZ, R32.reuse, RZ ;  /* 0x00000020ff137210 */ /* 0x080fe20007f7e0ff */
[----:B------:R-:W-:Y:S01]  /*96ac0*/  IMAD.MOV.U32 R44, RZ, RZ, R59 ;  /* 0x000000ffff2c7224 */ /* 0x000fe200078e003b */
[----:B------:R-:W-:Y:S01]  /*96ad0*/  IADD3.X R48, PT, PT, RZ, R57, RZ, P4, P5 ;  /* 0x00000039ff307210 */ /* 0x000fe200027ea4ff */
[----:B------:R-:W-:Y:S01]  /*96ae0*/  IMAD.WIDE.U32 R28, R52, 0x3d1, RZ ;  /* 0x000003d1341c7825 */ /* 0x000fe200078e00ff */
[----:B------:R-:W-:-:S02]  /*96af0*/  ISETP.GE.U32.AND P0, PT, R19, R32, PT ;  /* 0x000000201300720c */ /* 0x000fc40003f06070 */
[----:B------:R-:W-:Y:S01]  /*96b00*/  IADD3 R49, P4, PT, R49, R68, RZ ;  /* 0x0000004431317210 */ /* 0x000fe20007f9e0ff */
[----:B------:R-:W-:Y:S01]  /*96b10*/  IMAD.IADD R32, R69, 0x1, R39 ;  /* 0x0000000145207824 */ /* 0x000fe200078e0227 */
[----:B------:R-:W-:Y:S01]  /*96b20*/  SEL R47, RZ, 0x1, P1 ;  /* 0x00000001ff2f7807 */ /* 0x000fe20000800000 */
[----:B------:R-:W-:Y:S01]  /*96b30*/  IMAD.WIDE.U32.X R44, R31, R21, R44, P2 ;  /* 0x000000151f2c7225 */ /* 0x000fe200010e042c */
[----:B------:R-:W-:Y:S02]  /*96b40*/  ISETP.GE.U32.AND P1, PT, R68, R36, PT ;  /* 0x000000244400720c */ /* 0x000fe40003f26070 */
[----:B------:R-:W-:Y:S01]  /*96b50*/  ISETP.GE.U32.AND P2, PT, R49, R68, PT ;  /* 0x000000443100720c */ /* 0x000fe20003f46070 */
[C---:B------:R-:W-:Y:S01]  /*96b60*/  IMAD.X R48, R32.reuse, 0x1, R48, P4 ;  /* 0x0000000120307824 */ /* 0x040fe200020e0630 */
[----:B------:R-:W-:Y:S01]  /*96b70*/  ISETP.GE.U32.AND.EX P1, PT, R32, R37, PT, P1 ;  /* 0x000000252000720c */ /* 0x000fe20003f26110 */
[----:B------:R-:W-:-:S03]  /*96b80*/  IMAD.WIDE.U32 R28, P5, RZ, R42, R28 ;  /* 0x0000002aff1c7225 */ /* 0x000fc600078a001c */
[----:B------:R-:W-:Y:S01]  /*96b90*/  ISETP.GE.U32.AND.EX P2, PT, R48, R32, PT, P2 ;  /* 0x000000203000720c */ /* 0x000fe20003f46120 */
[----:B------:R-:W-:Y:S01]  /*96ba0*/  IMAD.X R39, RZ, RZ, RZ, P5 ;  /* 0x000000ffff277224 */ /* 0x000fe200028e06ff */
[----:B------:R-:W-:Y:S01]  /*96bb0*/  IADD3 R46, P5, PT, R33, R28, RZ ;  /* 0x0000001c212e7210 */ /* 0x000fe20007fbe0ff */
[----:B------:R-:W-:Y:S01]  /*96bc0*/  IMAD R21, R21, R30, RZ ;  /* 0x0000001e15157224 */ /* 0x000fe200078e02ff */
[----:B------:R-:W-:Y:S01]  /*96bd0*/  IADD3 R28, P6, P4, R47, R62, R38 ;  /* 0x0000003e2f1c7210 */ /* 0x000fe20007cde026 */
[----:B------:R-:W-:Y:S01]  /*96be0*/  IMAD.MOV.U32 R38, RZ, RZ, R29 ;  /* 0x000000ffff267224 */ /* 0x000fe200078e001d */
[----:B------:R-:W-:Y:S01]  /*96bf0*/  SEL R50, RZ, 0x1, P1 ;  /* 0x00000001ff327807 */ /* 0x000fe20000800000 */
[----:B------:R-:W-:Y:S01]  /*96c00*/  IMAD.X R42, R46, 0x1, R42, P3 ;  /* 0x000000012e2a7824 */ /* 0x000fe200018e062a */
[----:B------:R-:W-:Y:S01]  /*96c10*/  SEL R47, RZ, 0x1, P2 ;  /* 0x00000001ff2f7807 */ /* 0x000fe20001000000 */
[----:B------:R-:W-:Y:S01]  /*96c20*/  IMAD.WIDE.U32 R36, R48, 0x3d1, RZ ;  /* 0x000003d130247825 */ /* 0x000fe200078e00ff */
[----:B------:R-:W-:-:S02]  /*96c30*/  IADD3.X R29, PT, PT, RZ, R63, RZ, P6, P4 ;  /* 0x0000003fff1d7210 */ /* 0x000fc400037e84ff */
[----:B------:R-:W-:Y:S01]  /*96c40*/  IADD3 R50, P3, P4, R47, R64, R50 ;  /* 0x000000402f327210 */ /* 0x000fe20007c7e032 */
[----:B------:R-:W-:Y:S01]  /*96c50*/  IMAD.WIDE.U32.X R38, RZ, R52, R38, P5 ;  /* 0x00000034ff267225 */ /* 0x000fe200028e0426 */
[----:B------:R-:W-:Y:S02]  /*96c60*/  ISETP.GE.U32.AND.EX P0, PT, R42, R46, PT, P0 ;  /* 0x0000002e2a00720c */ /* 0x000fe40003f06100 */
[----:B------:R-:W-:Y:S01]  /*96c70*/  IADD3.X R64, PT, PT, RZ, R65, RZ, P3, P4 ;  /* 0x00000041ff407210 */ /* 0x000fe20001fe84ff */
[----:B------:R-:W-:-:S04]  /*96c80*/  IMAD.WIDE.U32 R32, R49, 0x3d1, RZ ;  /* 0x000003d131207825 */ /* 0x000fc800078e00ff */
[-C--:B------:R-:W-:Y:S02]  /*96c90*/  IMAD R21, R31, R23.reuse, R21 ;  /* 0x000000171f157224 */ /* 0x080fe400078e0215 */
[----:B------:R-:W-:Y:S01]  /*96ca0*/  IMAD.WIDE.U32 R30, R30, R23, R28 ;  /* 0x000000171e1e7225 */ /* 0x000fe200078e001c */
[----:B------:R-:W-:-:S03]  /*96cb0*/  IADD3 R23, P2, PT, R38, R32, RZ ;  /* 0x0000002026177210 */ /* 0x000fc60007f5e0ff */
[----:B------:R-:W-:Y:S01]  /*96cc0*/  IMAD.WIDE.U32 R36, P3, RZ, R49, R36 ;  /* 0x00000031ff247225 */ /* 0x000fe20007860024 */
[----:B------:R-:W-:Y:S02]  /*96cd0*/  ISETP.GE.U32.AND P4, PT, R23, R32, PT ;  /* 0x000000201700720c */ /* 0x000fe40003f86070 */
[----:B------:R-:W-:Y:S01]  /*96ce0*/  ISETP.GE.U32.AND P1, PT, R30, R28, PT ;  /* 0x0000001c1e00720c */ /* 0x000fe20003f26070 */
[----:B------:R-:W-:Y:S01]  /*96cf0*/  IMAD.X R47, RZ, RZ, RZ, P3 ;  /* 0x000000ffff2f7224 */ /* 0x000fe200018e06ff */
[----:B------:R-:W-:Y:S01]  /*96d00*/  IADD3 R32, P3, PT, R33, R36, RZ ;  /* 0x0000002421207210 */ /* 0x000fe20007f7e0ff */
[----:B------:R-:W-:Y:S01]  /*96d10*/  IMAD.IADD R28, R31, 0x1, R21 ;  /* 0x000000011f1c7824 */ /* 0x000fe200078e0215 */
[----:B------:R-:W-:Y:S01]  /*96d20*/  IADD3 R50, P6, PT, R50, R30, RZ ;  /* 0x0000001e32327210 */ /* 0x000fe20007fde0ff */
[----:B------:R-:W-:Y:S01]  /*96d30*/  IMAD.MOV.U32 R46, RZ, RZ, R37 ;  /* 0x000000ffff2e7224 */ /* 0x000fe200078e0025 */
[----:B------:R-:W-:Y:S01]  /*96d40*/  IADD3 R52, P5, PT, R23, R52, RZ ;  /* 0x0000003417347210 */ /* 0x000fe20007fbe0ff */
[----:B------:R-:W-:Y:S01]  /*96d50*/  IMAD.X R38, R32, 0x1, R39, P2 ;  /* 0x0000000120267824 */ /* 0x000fe200010e0627 */
[----:B------:R-:W-:Y:S01]  /*96d60*/  SEL R21, RZ, 0x1, P0 ;  /* 0x00000001ff157807 */ /* 0x000fe20000000000 */
[----:B------:R-:W-:Y:S01]  /*96d70*/  IMAD.X R36, R28, 0x1, R64, P6 ;  /* 0x000000011c247824 */ /* 0x000fe200030e0640 */
[----:B------:R-:W-:Y:S01]  /*96d80*/  ISETP.LT.U32.AND P0, PT, R52, R23, PT ;  /* 0x000000173400720c */ /* 0x000fe20003f01070 */
[----:B------:R-:W-:Y:S01]  /*96d90*/  IMAD.X R49, R38, 0x1, R49, P5 ;  /* 0x0000000126317824 */ /* 0x000fe200028e0631 */
[----:B------:R-:W-:Y:S01]  /*96da0*/  IADD3 R21, P6, PT, R52, R21, RZ ;  /* 0x0000001534157210 */ /* 0x000fe20007fde0ff */
[----:B------:R-:W-:Y:S01]  /*96db0*/  IMAD.WIDE.U32.X R46, RZ, R48, R46, P3 ;  /* 0x00000030ff2e7225 */ /* 0x000fe200018e042e */
[----:B------:R-:W-:-:S02]  /*96dc0*/  ISETP.GE.U32.AND P3, PT, R50, R30, PT ;  /* 0x0000001e3200720c */ /* 0x000fc40003f66070 */
[----:B------:R-:W-:Y:S01]  /*96dd0*/  ISETP.GE.U32.AND.EX P4, PT, R38, R32, PT, P4 ;  /* 0x000000202600720c */ /* 0x000fe20003f86140 */
[----:B------:R-:W-:Y:S01]  /*96de0*/  IMAD.X R23, RZ, RZ, R49, P6 ;  /* 0x000000ffff177224 */ /* 0x000fe200030e0631 */
[----:B------:R-:W-:Y:S01]  /*96df0*/  ISETP.GE.U32.AND P2, PT, R21, R52, PT ;  /* 0x000000341500720c */ /* 0x000fe20003f46070 */
[----:B------:R-:W-:Y:S01]  /*96e00*/  IMAD.WIDE.U32 R30, R36, 0x3d1, RZ ;  /* 0x000003d1241e7825 */ /* 0x000fe200078e00ff */
[----:B------:R-:W-:Y:S02]  /*96e10*/  ISETP.GE.U32.AND.EX P1, PT, R28, R29, PT, P1 ;  /* 0x0000001d1c00720c */ /* 0x000fe40003f26110 */
[----:B------:R-:W-:Y:S01]  /*96e20*/  ISETP.GE.U32.AND.EX P3, PT, R36, R28, PT, P3 ;  /* 0x0000001c2400720c */ /* 0x000fe20003f66130 */
[----:B------:R-:W-:Y:S01]  /*96e30*/  IMAD.WIDE.U32 R28, R50, 0x3d1, RZ ;  /* 0x000003d1321c7825 */ /* 0x000fe200078e00ff */
[----:B------:R-:W-:Y:S02]  /*96e40*/  SEL R39, RZ, 0x1, P4 ;  /* 0x00000001ff277807 */ /* 0x000fe40002000000 */
[----:B------:R-:W-:Y:S01]  /*96e50*/  ISETP.GE.U32.AND.EX P4, PT, R23, R49, PT, P2 ;  /* 0x000000311700720c */ /* 0x000fe20003f86120 */
[----:B------:R-:W-:Y:S01]  /*96e60*/  IMAD R66, R66, R24, RZ ;  /* 0x0000001842427224 */ /* 0x000fe200078e02ff */
[----:B------:R-:W-:Y:S01]  /*96e70*/  SEL R32, RZ, 0x1, P1 ;  /* 0x00000001ff207807 */ /* 0x000fe20000800000 */
[----:B------:R-:W-:Y:S01]  /*96e80*/  IMAD.WIDE.U32 R30, P1, RZ, R50, R30 ;  /* 0x00000032ff1e7225 */ /* 0x000fe2000782001e */
[----:B------:R-:W-:-:S02]  /*96e90*/  SEL R33, RZ, 0x1, P3 ;  /* 0x00000001ff217807 */ /* 0x000fc40001800000 */
[----:B------:R-:W-:Y:S02]  /*96ea0*/  IADD3 R39, P2, P3, R28, R46, R39 ;  /* 0x0000002e1c277210 */ /* 0x000fe40007b5e027 */
[----:B------:R-:W-:Y:S02]  /*96eb0*/  ISETP.LT.U32.OR.EX P0, PT, R49, R38, !P4, P0 ;  /* 0x000000263100720c */ /* 0x000fe40006701500 */
[----:B------:R-:W-:Y:S01]  /*96ec0*/  IADD3 R46, P4, P5, R33, R44, R32 ;  /* 0x0000002c212e7210 */ /* 0x000fe20007d9e020 */
[----:B------:R-:W-:Y:S01]  /*96ed0*/  IMAD.X R33, RZ, RZ, RZ, P1 ;  /* 0x000000ffff217224 */ /* 0x000fe200008e06ff */
[----:B------:R-:W-:Y:S01]  /*96ee0*/  ISETP.GE.U32.AND P1, PT, R39, R28, PT ;  /* 0x0000001c2700720c */ /* 0x000fe20003f26070 */
[----:B------:R-:W-:Y:S01]  /*96ef0*/  IMAD.MOV.U32 R32, RZ, RZ, R31 ;  /* 0x000000ffff207224 */ /* 0x000fe200078e001f */
[----:B------:R-:W-:Y:S02]  /*96f00*/  IADD3 R28, P6, PT, R29, R30, RZ ;  /* 0x0000001e1d1c7210 */ /* 0x000fe40007fde0ff */
[----:B------:R-:W-:-:S02]  /*96f10*/  IADD3.X R37, PT, PT, RZ, R45, RZ, P4, P5 ;  /* 0x0000002dff257210 */ /* 0x000fc400027ea4ff */
[----:B------:R-:W-:Y:S01]  /*96f20*/  IADD3 R48, P4, PT, R39, R48, RZ ;  /* 0x0000003027307210 */ /* 0x000fe20007f9e0ff */
[----:B------:R-:W-:Y:S01]  /*96f30*/  IMAD.WIDE.U32.X R32, RZ, R36, R32, P6 ;  /* 0x00000024ff207225 */ /* 0x000fe200030e0420 */
[----:B------:R-:W-:Y:S02]  /*96f40*/  SEL R38, RZ, 0x1, !P0 ;  /* 0x00000001ff267807 */ /* 0x000fe40004000000 */
[----:B------:R-:W-:Y:S01]  /*96f50*/  IADD3.X R47, PT, PT, R28, R47, RZ, P2, P3 ;  /* 0x0000002f1c2f7210 */ /* 0x000fe200017e64ff */
[----:B------:R-:W-:Y:S01]  /*96f60*/  IMAD.WIDE.U32 R30, R37, 0x3d1, RZ ;  /* 0x000003d1251e7825 */ /* 0x000fe200078e00ff */
[C---:B------:R-:W-:Y:S02]  /*96f70*/  IADD3 R38, P3, PT, R48.reuse, R38, RZ ;  /* 0x0000002630267210 */ /* 0x040fe40007f7e0ff */
[----:B------:R-:W-:Y:S01]  /*96f80*/  ISETP.LT.U32.AND P0, PT, R48, R39, PT ;  /* 0x000000273000720c */ /* 0x000fe20003f01070 */
[C---:B------:R-:W-:Y:S01]  /*96f90*/  IMAD.X R50, R47.reuse, 0x1, R50, P4 ;  /* 0x000000012f327824 */ /* 0x040fe200020e0632 */
[----:B------:R-:W-:Y:S01]  /*96fa0*/  ISETP.GE.U32.AND.EX P1, PT, R47, R28, PT, P1 ;  /* 0x0000001c2f00720c */ /* 0x000fe20003f26110 */
[----:B------:R-:W-:Y:S01]  /*96fb0*/  IMAD.WIDE.U32 R28, R46, 0x3d1, RZ ;  /* 0x000003d12e1c7825 */ /* 0x000fe200078e00ff */
[----:B------:R-:W-:-:S02]  /*96fc0*/  ISETP.GE.U32.AND P2, PT, R38, R48, PT ;  /* 0x000000302600720c */ /* 0x000fc40003f46070 */
[----:B------:R-:W-:Y:S01]  /*96fd0*/  SEL R45, RZ, 0x1, P1 ;  /* 0x00000001ff2d7807 */ /* 0x000fe20000800000 */
[----:B------:R-:W-:Y:S02]  /*96fe0*/  IMAD.X R39, RZ, RZ, R50, P3 ;  /* 0x000000ffff277224 */ /* 0x000fe400018e0632 */
[----:B------:R-:W-:Y:S01]  /*96ff0*/  IMAD.WIDE.U32 R30, P3, RZ, R46, R30 ;  /* 0x0000002eff1e7225 */ /* 0x000fe2000786001e */
[----:B------:R-:W-:Y:S02]  /*97000*/  IADD3 R32, P4, P5, R28, R32, R45 ;  /* 0x000000201c207210 */ /* 0x000fe40007d9e02d */
[----:B------:R-:W-:Y:S02]  /*97010*/  ISETP.GE.U32.AND.EX P1, PT, R39, R50, PT, P2 ;  /* 0x000000322700720c */ /* 0x000fe40003f26120 */
[----:B------:R-:W-:Y:S01]  /*97020*/  IADD3 R30, P2, PT, R29, R30, RZ ;  /* 0x0000001e1d1e7210 */ /* 0x000fe20007f5e0ff */
[----:B------:R-:W-:Y:S01]  /*97030*/  IMAD.X R29, RZ, RZ, RZ, P3 ;  /* 0x000000ffff1d7224 */ /* 0x000fe200018e06ff */
[----:B------:R-:W-:-:S02]  /*97040*/  ISETP.LT.U32.OR.EX P0, PT, R50, R47, !P1, P0 ;  /* 0x0000002f3200720c */ /* 0x000fc40004f01500 */
[----:B------:R-:W-:Y:S02]  /*97050*/  IADD3 R36, P1, PT, R32, R36, RZ ;  /* 0x0000002420247210 */ /* 0x000fe40007f3e0ff */
[----:B------:R-:W-:Y:S02]  /*97060*/  SEL R44, RZ, 0x1, !P0 ;  /* 0x00000001ff2c7807 */ /* 0x000fe40004000000 */
        /* <DEDUP_REMOVED lines=16> */
[----:B------:R-:W-:Y:S01]  /*97170*/  IMAD.WIDE.U32 R28, R67, R24, RZ ;  /* 0x00000018431c7225 */ /* 0x000fe200078e00ff */
[----:B------:R-:W-:-:S03]  /*97180*/  IADD3 R46, P0, PT, R46, R31, RZ ;  /* 0x0000001f2e2e7210 */ /* 0x000fc60007f1e0ff */
[----:B------:R-:W-:Y:S02]  /*97190*/  IMAD R67, R25, R67, R66 ;  /* 0x0000004319437224 */ /* 0x000fe400078e0242 */
        /* <DEDUP_REMOVED lines=55> */
.L_x_618:
[----:B------:R-:W-:Y:S05]  /*97510*/  BSYNC.RECONVERGENT B0 ;  /* 0x0000000000007941 */ /* 0x000fea0003800200 */
.L_x_617:
        /* <DEDUP_REMOVED lines=56> */
.L_x_621:
[----:B------:R-:W-:Y:S05]  /*978a0*/  BSYNC.RELIABLE B2 ;  /* 0x0000000000027941 */ /* 0x000fea0003800100 */
.L_x_620:
        /* <DEDUP_REMOVED lines=33> */
[----:B------:R-:W-:Y:S01]  /*97ac0*/  IADD3.X R26, PT, PT, R27, 0x1, RZ, P1, !PT ;  /* 0x000000011b1a7810 */ /* 0x000fe20000ffe4ff */
[----:B------:R-:W-:Y:S01]  /*97ad0*/  IMAD.X R31, R31, 0x1, R32, P2 ;  /* 0x000000011f1f7824 */ /* 0x000fe200010e0620 */
[----:B------:R-:W-:Y:S01]  /*97ae0*/  ISETP.NE.U32.AND P0, PT, R30, RZ, PT ;  /* 0x000000ff1e00720c */ /* 0x000fe20003f05070 */
[----:B------:R-:W-:Y:S01]  /*97af0*/  IMAD.X R29, R29, 0x1, R38, P3 ;  /* 0x000000011d1d7824 */ /* 0x000fe200018e0626 */
[----:B------:R-:W-:Y:S01]  /*97b00*/  IADD3 R23, P3, PT, R24, R19, RZ ;  /* 0x0000001318177210 */ /* 0x000fe20007f7e0ff */
[----:B------:R-:W-:-:S02]  /*97b10*/  IMAD.MOV.U32 R19, RZ, RZ, R20 ;  /* 0x000000ffff137224 */ /* 0x000fc400078e0014 */
[----:B------:R-:W-:Y:S01]  /*97b20*/  IMAD.MOV.U32 R20, RZ, RZ, R33 ;  /* 0x000000ffff147224 */ /* 0x000fe200078e0021 */
        /* <DEDUP_REMOVED lines=16> */
.L_x_624:
[----:B------:R-:W-:Y:S05]  /*97c30*/  BSYNC.RELIABLE B0 ;  /* 0x0000000000007941 */ /* 0x000fea0003800100 */
.L_x_623:
        /* <DEDUP_REMOVED lines=55> */
.L_x_626:
[----:B------:R-:W-:Y:S05]  /*97fb0*/  BSYNC.RELIABLE B0 ;  /* 0x0000000000007941 */ /* 0x000fea0003800100 */
.L_x_625:
        /* <DEDUP_REMOVED lines=27> */
[----:B------:R-:W-:-:S02]  /*98170*/  IMAD.X R22, R22, 0x1, R33, P1 ;  /* 0x0000000116167824 */ /* 0x000fc400008e0621 */
[----:B------:R-:W-:-:S07]  /*98180*/  IMAD.MOV.U32 R20, RZ, RZ, R28 ;  /* 0x000000ffff147224 */ /* 0x000fce00078e001c */
.L_x_622:
[----:B------:R-:W-:Y:S05]  /*98190*/  BSYNC.RECONVERGENT B1 ;  /* 0x0000000000017941 */ /* 0x000fea0003800200 */
.L_x_619:
[----:B------:R-:W-:Y:S05]  /*981a0*/  WARPSYNC.ALL ;  /* 0x0000000000007948 */ /* 0x000fea0003800000 */
[----:B------:R-:W-:Y:S01]  /*981b0*/  IMAD.WIDE.U32 R38, R26, 0x719501ee, RZ ;  /* 0x719501ee1a267825 */ /* 0x000fe200078e00ff */
[----:B------:R-:W-:Y:S01]  /*981c0*/  UMOV UR4, URZ ;  /* 0x000000ff00047c82 */ /* 0x000fe20008000000 */
[----:B------:R-:W-:Y:S02]  /*981d0*/  BSSY.RECONVERGENT B0, `(.L_x_627) ;  /* 0x0000181000007945 */ /* 0x000fe40003800200 */
[----:B------:R-:W-:-:S04]  /*981e0*/  IMAD.WIDE.U32 R28, R25, 0x719501ee, RZ ;  /* 0x719501ee191c7825 */ /* 0x000fc800078e00ff */
[----:B------:R-:W-:-:S04]  /*981f0*/  IMAD.WIDE.U32 R38, P0, R25, -0x3ec693d8, R38 ;  /* 0xc1396c2819267825 */ /* 0x000fc80007800026 */
[----:B------:R-:W-:Y:S01]  /*98200*/  IMAD.X R35, RZ, RZ, RZ, P0 ;  /* 0x000000ffff237224 */ /* 0x000fe200000e06ff */
[----:B------:R-:W-:Y:S01]  /*98210*/  IADD3 RZ, P0, PT, R29, R38, RZ ;  /* 0x000000261dff7210 */ /* 0x000fe20007f1e0ff */
[----:B------:R-:W-:-:S04]  /*98220*/  IMAD.WIDE.U32 R28, R26, 0x12f58995, RZ ;  /* 0x12f589951a1c7825 */ /* 0x000fc800078e00ff */
[----:B------:R-:W-:Y:S02]  /*98230*/  IMAD.MOV.U32 R34, RZ, RZ, R39 ;  /* 0x000000ffff227224 */ /* 0x000fe400078e0027 */
[----:B------:R-:W-:-:S04]  /*98240*/  IMAD.WIDE.U32 R30, R25, 0x12f58995, RZ ;  /* 0x12f58995191e7825 */ /* 0x000fc800078e00ff */
[----:B------:R-:W-:-:S04]  /*98250*/  IMAD.WIDE.U32.X R34, R26, -0x3ec693d8, R34, P0 ;  /* 0xc1396c281a227825 */ /* 0x000fc800000e0422 */
[----:B------:R-:W-:Y:S01]  /*98260*/  IMAD.WIDE.U32 R28, P5, R25, -0x630fb68b, R28 ;  /* 0x9cf04975191c7825 */ /* 0x000fe200078a001c */
        /* <DEDUP_REMOVED lines=8> */
[----:B------:R-:W-:-:S03]  /*982f0*/  IMAD.WIDE.U32 R46, P3, R19, -0x3ec693d8, R46 ;  /* 0xc1396c28132e7825 */ /* 0x000fc6000786002e */
[----:B------:R-:W-:Y:S01]  /*98300*/  SEL R43, RZ, 0x1, P0 ;  /* 0x00000001ff2b7807 */ /* 0x000fe20000000000 */
[----:B------:R-:W-:Y:S01]  /*98310*/  IMAD.WIDE.U32 R34, R26, -0x53cbcb17, RZ ;  /* 0xac3434e91a227825 */ /* 0x000fe200078e00ff */
[----:B------:R-:W-:-:S03]  /*98320*/  IADD3 RZ, P2, PT, R31, R46, RZ ;  /* 0x0000002e1fff7210 */ /* 0x000fc60007f5e0ff */
[----:B------:R-:W-:Y:S02]  /*98330*/  IMAD.X R37, RZ, RZ, RZ, P5 ;  /* 0x000000ffff257224 */ /* 0x000fe400028e06ff */
[----:B------:R-:W-:Y:S02]  /*98340*/  IMAD.MOV.U32 R36, RZ, RZ, R29 ;  /* 0x000000ffff247224 */ /* 0x000fe400078e001d */
[----:B------:R-:W-:-:S04]  /*98350*/  IMAD.WIDE.U32 R32, R19, 0x12f58995, RZ ;  /* 0x12f5899513207825 */ /* 0x000fc800078e00ff */
[----:B------:R-:W-:-:S04]  /*98360*/  IMAD.WIDE.U32 R40, P1, R19, -0x630fb68b, R40 ;  /* 0x9cf0497513287825 */ /* 0x000fc80007820028 */
[----:B------:R-:W-:Y:S01]  /*98370*/  IMAD.WIDE.U32 R30, R25, -0x53cbcb17, RZ ;  /* 0xac3434e9191e7825 */ /* 0x000fe200078e00ff */
[----:B------:R-:W-:-:S03]  /*98380*/  IADD3 RZ, P5, PT, R33, R40, RZ ;  /* 0x0000002821ff7210 */ /* 0x000fc60007fbe0ff */
[----:B------:R-:W-:-:S04]  /*98390*/  IMAD.WIDE.U32 R34, P6, R25, 0x6e64479e, R34 ;  /* 0x6e64479e19227825 */ /* 0x000fc800078c0022 */
[----:B------:R-:W-:Y:S01]  /*983a0*/  IMAD.WIDE.U32.X R36, R26, -0x630fb68b, R36, P4 ;  /* 0x9cf049751a247825 */ /* 0x000fe200020e0424 */
        /* <DEDUP_REMOVED lines=13> */
[----:B------:R-:W-:Y:S01]  /*98480*/  IMAD.WIDE.U32.X R42, R20, -0x3ec693d8, R42, P2 ;  /* 0xc1396c28142a7825 */ /* 0x000fe200010e042a */
[----:B------:R-:W-:Y:S02]  /*98490*/  ISETP.GE.U32.AND P2, PT, R36, R30, PT ;  /* 0x0000001e2400720c */ /* 0x000fe40003f46070 */
[----:B------:R-:W-:Y:S01]  /*984a0*/  ISETP.GE.U32.AND P0, PT, R44, R36, PT ;  /* 0x000000242c00720c */ /* 0x000fe20003f06070 */
[----:B------:R-:W-:Y:S01]  /*984b0*/  IMAD.MOV.U32 R34, RZ, RZ, R41 ;  /* 0x000000ffff227224 */ /* 0x000fe200078e0029 */
[----:B------:R-:W-:Y:S01]  /*984c0*/  ISETP.GE.U32.AND.EX P2, PT, R37, R27, PT, P2 ;  /* 0x0000001b2500720c */ /* 0x000fe20003f46120 */
[----:B------:R-:W-:Y:S02]  /*984d0*/  IMAD.IADD R30, R40, 0x1, R45 ;  /* 0x00000001281e7824 */ /* 0x000fe400078e022d */
[----:B------:R-:W-:Y:S01]  /*984e0*/  IMAD.X R35, RZ, RZ, RZ, P1 ;  /* 0x000000ffff237224 */ /* 0x000fe200008e06ff */
[----:B------:R-:W-:Y:S01]  /*984f0*/  IADD3 R46, P1, P6, R44, R42, R47 ;  /* 0x0000002a2c2e7210 */ /* 0x000fe20007e3e02f */
[----:B------:R-:W-:Y:S01]  /*98500*/  IMAD.WIDE.U32 R40, R26, 0x657c0710, RZ ;  /* 0x657c07101a287825 */ /* 0x000fe200078e00ff */
[----:B------:R-:W-:-:S02]  /*98510*/  SEL R27, RZ, 0x1, P2 ;  /* 0x00000001ff1b7807 */ /* 0x000fc40001000000 */
[----:B------:R-:W-:Y:S01]  /*98520*/  ISETP.GE.U32.AND P3, PT, R46, R44, PT ;  /* 0x0000002c2e00720c */ /* 0x000fe20003f66070 */
[C---:B------:R-:W-:Y:S01]  /*98530*/  IMAD.WIDE.U32 R50, R25.reuse, 0x657c0710, RZ ;  /* 0x657c071019327825 */ /* 0x040fe200078e00ff */
[C---:B------:R-:W-:Y:S02]  /*98540*/  IADD3.X R47, PT, PT, R30.reuse, R43, RZ, P1, P6 ;  /* 0x0000002b1e2f7210 */ /* 0x040fe40000fec4ff */
[----:B------:R-:W-:Y:S01]  /*98550*/  ISETP.GE.U32.AND.EX P0, PT, R30, R37, PT, P0 ;  /* 0x000000251e00720c */ /* 0x000fe20003f06100 */
[----:B------:R-:W-:Y:S01]  /*98560*/  IMAD.WIDE.U32 R44, P1, R25, 0x7ae96a2b, R40 ;  /* 0x7ae96a2b192c7825 */ /* 0x000fe20007820028 */
[----:B------:R-:W-:-:S03]  /*98570*/  ISETP.GE.U32.AND.EX P3, PT, R47, R30, PT, P3 ;  /* 0x0000001e2f00720c */ /* 0x000fc60003f66130 */
[----:B------:R-:W-:Y:S01]  /*98580*/  IMAD.WIDE.U32.X R32, R26, 0x6e64479e, R32, P4 ;  /* 0x6e64479e1a207825 */ /* 0x000fe200020e0420 */
[----:B------:R-:W-:-:S03]  /*98590*/  IADD3 R30, P4, PT, R51, R44, RZ ;  /* 0x0000002c331e7210 */ /* 0x000fc60007f9e0ff */
[----:B------:R-:W-:Y:S01]  /*985a0*/  IMAD.WIDE.U32.X R36, R20, -0x630fb68b, R34, P5 ;  /* 0x9cf0497514247825 */ /* 0x000fe200028e0422 */
[----:B------:R-:W-:Y:S02]  /*985b0*/  IADD3 R32, P2, P5, R50, R32, R27 ;  /* 0x0000002032207210 */ /* 0x000fe40007d5e01b */
[----:B------:R-:W-:Y:S01]  /*985c0*/  SEL R34, RZ, 0x1, P0 ;  /* 0x00000001ff227807 */ /* 0x000fe20000000000 */
[----:B------:R-:W-:Y:S01]  /*985d0*/  IMAD.WIDE.U32 R42, R20, -0x53cbcb17, RZ ;  /* 0xac3434e9142a7825 */ /* 0x000fe200078e00ff */
[----:B------:R-:W-:Y:S02]  /*985e0*/  SEL R27, RZ, 0x1, P3 ;  /* 0x00000001ff1b7807 */ /* 0x000fe40001800000 */
[----:B------:R-:W-:Y:S01]  /*985f0*/  IADD3.X R33, PT, PT, R30, R33, RZ, P2, P5 ;  /* 0x000000211e217210 */ /* 0x000fe200017ea4ff */
[----:B------:R-:W-:Y:S01]  /*98600*/  IMAD.WIDE.U32 R40, R19, -0x53cbcb17, RZ ;  /* 0xac3434e913287825 */ /* 0x000fe200078e00ff */
[----:B------:R-:W-:-:S03]  /*98610*/  IADD3 R27, P0, P2, R27, R36, R34 ;  /* 0x000000241b1b7210 */ /* 0x000fc60007a1e022 */
[----:B------:R-:W-:Y:S01]  /*98620*/  IMAD.WIDE.U32 R34, R19, -0x53cbcb17, R32 ;  /* 0xac3434e913227825 */ /* 0x000fe200078e0020 */
[----:B------:R-:W-:-:S03]  /*98630*/  IADD3.X R36, PT, PT, RZ, R37, RZ, P0, P2 ;  /* 0x00000025ff247210 */ /* 0x000fc600007e44ff */
[----:B------:R-:W-:Y:S01]  /*98640*/  IMAD.WIDE.U32 R42, P5, R19, 0x6e64479e, R42 ;  /* 0x6e64479e132a7825 */ /* 0x000fe200078a002a */
[----:B------:R-:W-:Y:S02]  /*98650*/  IADD3 R40, P6, PT, R27, R34, RZ ;  /* 0x000000221b287210 */ /* 0x000fe40007fde0ff */
[----:B------:R-:W-:Y:S01]  /*98660*/  ISETP.GE.U32.AND P0, PT, R34, R32, PT ;  /* 0x000000202200720c */ /* 0x000fe20003f06070 */
[----:B------:R-:W-:Y:S01]  /*98670*/  IMAD.IADD R27, R42, 0x1, R35 ;  /* 0x000000012a1b7824 */ /* 0x000fe200078e0223 */
[----:B------:R-:W-:Y:S01]  /*98680*/  IADD3 RZ, P3, PT, R41, R42, RZ ;  /* 0x0000002a29ff7210 */ /* 0x000fe20007f7e0ff */
[----:B------:R-:W-:Y:S01]  /*98690*/  IMAD.X R37, RZ, RZ, RZ, P5 ;  /* 0x000000ffff257224 */ /* 0x000fe200028e06ff */
[----:B------:R-:W-:Y:S01]  /*986a0*/  ISETP.GE.U32.AND P2, PT, R40, R34, PT ;  /* 0x000000222800720c */ /* 0x000fe20003f46070 */
[C---:B------:R-:W-:Y:S01]  /*986b0*/  IMAD.X R41, R27.reuse, 0x1, R36, P6 ;  /* 0x000000011b297824 */ /* 0x040fe200030e0624 */
[----:B------:R-:W-:Y:S01]  /*986c0*/  ISETP.GE.U32.AND.EX P0, PT, R27, R33, PT, P0 ;  /* 0x000000211b00720c */ /* 0x000fe20003f06100 */
[----:B------:R-:W-:-:S02]  /*986d0*/  IMAD.MOV.U32 R36, RZ, RZ, R43 ;  /* 0x000000ffff247224 */ /* 0x000fc400078e002b */
[C---:B------:R-:W-:Y:S01]  /*986e0*/  IMAD.WIDE.U32 R34, R20.reuse, 0x657c0710, RZ ;  /* 0x657c071014227825 */ /* 0x040fe200078e00ff */
[----:B------:R-:W-:Y:S02]  /*986f0*/  ISETP.GE.U32.AND.EX P2, PT, R41, R27, PT, P2 ;  /* 0x0000001b2900720c */ /* 0x000fe40003f46120 */
[----:B------:R-:W-:Y:S01]  /*98700*/  SEL R27, RZ, 0x1, P0 ;  /* 0x00000001ff1b7807 */ /* 0x000fe20000000000 */
[----:B------:R-:W-:Y:S01]  /*98710*/  IMAD.WIDE.U32.X R36, R20, 0x6e64479e, R36, P3 ;  /* 0x6e64479e14247825 */ /* 0x000fe200018e0424 */
[----:B------:R-:W-:-:S03]  /*98720*/  SEL R44, RZ, 0x1, P2 ;  /* 0x00000001ff2c7807 */ /* 0x000fc60001000000 */
[----:B------:R-:W-:Y:S01]  /*98730*/  IMAD.WIDE.U32 R42, R22, 0x719501ee, RZ ;  /* 0x719501ee162a7825 */ /* 0x000fe200078e00ff */
[----:B------:R-:W-:-:S03]  /*98740*/  IADD3 R27, P2, P6, R44, R36, R27 ;  /* 0x000000242c1b7210 */ /* 0x000fc60007e5e01b */
[----:B------:R-:W-:Y:S01]  /*98750*/  IMAD.X R51, RZ, RZ, RZ, P1 ;  /* 0x000000ffff337224 */ /* 0x000fe200008e06ff */
[----:B------:R-:W-:Y:S01]  /*98760*/  ISETP.GE.U32.AND P1, PT, R32, R50, PT ;  /* 0x000000322000720c */ /* 0x000fe20003f26070 */
[----:B------:R-:W-:Y:S01]  /*98770*/  IMAD.WIDE.U32 R48, R19, 0x657c0710, RZ ;  /* 0x657c071013307825 */ /* 0x000fe200078e00ff */
[----:B------:R-:W-:Y:S02]  /*98780*/  IADD3.X R56, PT, PT, RZ, R37, RZ, P2, P6 ;  /* 0x00000025ff387210 */ /* 0x000fe400017ec4ff */
[----:B------:R-:W-:Y:S01]  /*98790*/  ISETP.GE.U32.AND.EX P1, PT, R33, R30, PT, P1 ;  /* 0x0000001e2100720c */ /* 0x000fe20003f26110 */
[----:B------:R-:W-:-:S03]  /*987a0*/  IMAD.WIDE.U32 R34, P5, R19, 0x7ae96a2b, R34 ;  /* 0x7ae96a2b13227825 */ /* 0x000fc600078a0022 */
[----:B------:R-:W-:Y:S01]  /*987b0*/  SEL R52, RZ, 0x1, P1 ;  /* 0x00000001ff347807 */ /* 0x000fe20000800000 */
[----:B------:R-:W-:Y:S01]  /*987c0*/  IMAD.MOV.U32 R50, RZ, RZ, R45 ;  /* 0x000000ffff327224 */ /* 0x000fe200078e002d */
[----:B------:R-:W-:Y:S01]  /*987d0*/  IADD3 RZ, P0, PT, R49, R34, RZ ;  /* 0x0000002231ff7210 */ /* 0x000fe20007f1e0ff */
[----:B------:R-:W-:-:S04]  /*987e0*/  IMAD.WIDE.U32 R42, P3, R21, -0x3ec693d8, R42 ;  /* 0xc1396c28152a7825 */ /* 0x000fc8000786002a */
[----:B------:R-:W-:-:S04]  /*987f0*/  IMAD.WIDE.U32 R36, R21, 0x719501ee, R46 ;  /* 0x719501ee15247825 */ /* 0x000fc800078e002e */
[----:B------:R-:W-:Y:S01]  /*98800*/  IMAD.WIDE.U32 R48, R21, 0x719501ee, RZ ;  /* 0x719501ee15307825 */ /* 0x000fe200078e00ff */
[----:B------:R-:W-:-:S03]  /*98810*/  ISETP.GE.U32.AND P2, PT, R36, R46, PT ;  /* 0x0000002e2400720c */ /* 0x000fc60003f46070 */
[----:B------:R-:W-:Y:S01]  /*98820*/  IMAD.WIDE.U32.X R50, R26, 0x7ae96a2b, R50, P4 ;  /* 0x7ae96a2b1a327825 */ /* 0x000fe200020e0432 */
[----:B------:R-:W-:-:S03]  /*98830*/  IADD3 RZ, P6, PT, R49, R42, RZ ;  /* 0x0000002a31ff7210 */ /* 0x000fc60007fde0ff */
[----:B------:R-:W-:Y:S01]  /*98840*/  IMAD.WIDE.U32 R54, R22, 0x12f58995, RZ ;  /* 0x12f5899516367825 */ /* 0x000fe200078e00ff */
[----:B------:R-:W-:-:S03]  /*98850*/  IADD3 R52, P4, PT, R52, R50, RZ ;  /* 0x0000003234347210 */ /* 0x000fc60007f9e0ff */
[----:B------:R-:W-:Y:S02]  /*98860*/  IMAD.IADD R30, R42, 0x1, R37 ;  /* 0x000000012a1e7824 */ /* 0x000fe400078e0225 */
[----:B------:R-:W-:Y:S02]  /*98870*/  IMAD.X R33, RZ, RZ, RZ, P3 ;  /* 0x000000ffff217224 */ /* 0x000fe400018e06ff */
[----:B------:R-:W-:Y:S01]  /*98880*/  IMAD.MOV.U32 R32, RZ, RZ, R43 ;  /* 0x000000ffff207224 */ /* 0x000fe200078e002b */
[----:B------:R-:W-:Y:S01]  /*98890*/  ISETP.GE.U32.AND.EX P2, PT, R30, R47, PT, P2 ;  /* 0x0000002f1e00720c */ /* 0x000fe20003f46120 */
[----:B------:R-:W-:-:S04]  /*988a0*/  IMAD.WIDE.U32 R48, R21, 0x12f58995, RZ ;  /* 0x12f5899515307825 */ /* 0x000fc800078e00ff */
[----:B------:R-:W-:-:S04]  /*988b0*/  IMAD.WIDE.U32 R54, P1, R21, -0x630fb68b, R54 ;  /* 0x9cf0497515367825 */ /* 0x000fc80007820036 */
[----:B------:R-:W-:Y:S01]  /*988c0*/  IMAD.WIDE.U32 R42, R21, -0x53cbcb17, RZ ;  /* 0xac3434e9152a7825 */ /* 0x000fe200078e00ff */
[----:B------:R-:W-:Y:S02]  /*988d0*/  SEL R42, RZ, 0x1, P2 ;  /* 0x00000001ff2a7807 */ /* 0x000fe40001000000 */
[----:B------:R-:W-:Y:S01]  /*988e0*/  IADD3 RZ, P3, PT, R49, R54, RZ ;  /* 0x0000003631ff7210 */ /* 0x000fe20007f7e0ff */
[----:B------:R-:W-:-:S04]  /*988f0*/  IMAD.WIDE.U32.X R32, R22, -0x3ec693d8, R32, P6 ;  /* 0xc1396c2816207825 */ /* 0x000fc800030e0420 */
[----:B------:R-:W-:-:S04]  /*98900*/  IMAD.WIDE.U32 R46, R21, 0x12f58995, R40 ;  /* 0x12f58995152e7825 */ /* 0x000fc800078e0028 */
[----:B------:R-:W-:Y:S02]  /*98910*/  IMAD.X R53, RZ, RZ, R51, P4 ;  /* 0x000000ffff357224 */ /* 0x000fe400020e0633 */
[----:B------:R-:W-:-:S04]  /*98920*/  IMAD.WIDE.U32 R44, R22, -0x53cbcb17, RZ ;  /* 0xac3434e9162c7825 */ /* 0x000fc800078e00ff */
[----:B------:R-:W-:Y:S01]  /*98930*/  IMAD.X R49, RZ, RZ, RZ, P5 ;  /* 0x000000ffff317224 */ /* 0x000fe200028e06ff */
[----:B------:R-:W-:Y:S01]  /*98940*/  IADD3 R32, P2, P5, R46, R32, R42 ;  /* 0x000000202e207210 */ /* 0x000fe20007d5e02a */
[----:B------:R-:W-:Y:S02]  /*98950*/  IMAD.IADD R47, R54, 0x1, R47 ;  /* 0x00000001362f7824 */ /* 0x000fe400078e022f */
[----:B------:R-:W-:-:S03]  /*98960*/  IMAD.WIDE.U32 R50, R19, 0x657c0710, R52 ;  /* 0x657c071013327825 */ /* 0x000fc600078e0034 */
[----:B------:R-:W-:Y:S01]  /*98970*/  IADD3.X R33, PT, PT, R47, R33, RZ, P2, P5 ;  /* 0x000000212f217210 */ /* 0x000fe200017ea4ff */
[----:B------:R-:W-:-:S04]  /*98980*/  IMAD.WIDE.U32 R44, P4, R21, 0x6e64479e, R44 ;  /* 0x6e64479e152c7825 */ /* 0x000fc8000788002c */
[----:B------:R-:W-:Y:S01]  /*98990*/  IMAD.IADD R51, R34, 0x1, R51 ;  /* 0x0000000122337824 */ /* 0x000fe200078e0233 */
[----:B------:R-:W-:Y:S01]  /*989a0*/  IADD3 R34, P2, PT, R27, R50, RZ ;  /* 0x000000321b227210 */ /* 0x000fe20007f5e0ff */
[----:B------:R-:W-:Y:S01]  /*989b0*/  IMAD.MOV.U32 R48, RZ, RZ, R35 ;  /* 0x000000ffff307224 */ /* 0x000fe200078e0023 */
[----:B------:R-:W-:Y:S01]  /*989c0*/  IADD3 RZ, P6, PT, R43, R44, RZ ;  /* 0x0000002c2bff7210 */ /* 0x000fe20007fde0ff */
[----:B------:R-:W-:Y:S01]  /*989d0*/  IMAD.X R43, RZ, RZ, RZ, P1 ;  /* 0x000000ffff2b7224 */ /* 0x000fe200008e06ff */
[----:B------:R-:W-:Y:S01]  /*989e0*/  ISETP.GE.U32.AND P1, PT, R50, R52, PT ;  /* 0x000000343200720c */ /* 0x000fe20003f26070 */
[C---:B------:R-:W-:Y:S01]  /*989f0*/  IMAD.X R35, R51.reuse, 0x1, R56, P2 ;  /* 0x0000000133237824 */ /* 0x040fe200010e0638 */
[----:B------:R-:W-:Y:S01]  /*98a00*/  ISETP.GE.U32.AND P5, PT, R34, R50, PT ;  /* 0x000000322200720c */ /* 0x000fe20003fa6070 */
[----:B------:R-:W-:Y:S01]  /*98a10*/  IMAD.MOV.U32 R42, RZ, RZ, R55 ;  /* 0x000000ffff2a7224 */ /* 0x000fe200078e0037 */
[----:B------:R-:W-:Y:S01]  /*98a20*/  ISETP.GE.U32.AND.EX P1, PT, R51, R53, PT, P1 ;  /* 0x000000353300720c */ /* 0x000fe20003f26110 */
[----:B------:R-:W-:Y:S01]  /*98a30*/  IMAD.WIDE.U32.X R48, R20, 0x7ae96a2b, R48, P0 ;  /* 0x7ae96a2b14307825 */ /* 0x000fe200000e0430 */
[----:B------:R-:W-:-:S02]  /*98a40*/  ISETP.GE.U32.AND.EX P5, PT, R35, R51, PT, P5 ;  /* 0x000000332300720c */ /* 0x000fc40003fa6150 */
[----:B------:R-:W-:Y:S01]  /*98a50*/  ISETP.GE.U32.AND P2, PT, R46, R40, PT ;  /* 0x000000282e00720c */ /* 0x000fe20003f46070 */
[C---:B------:R-:W-:Y:S01]  /*98a60*/  IMAD.WIDE.U32 R50, R22.reuse, 0x657c0710, RZ ;  /* 0x657c071016327825 */ /* 0x040fe200078e00ff */
[----:B------:R-:W-:Y:S02]  /*98a70*/  SEL R27, RZ, 0x1, P1 ;  /* 0x00000001ff1b7807 */ /* 0x000fe40000800000 */
[----:B------:R-:W-:Y:S01]  /*98a80*/  SEL R52, RZ, 0x1, P5 ;  /* 0x00000001ff347807 */ /* 0x000fe20002800000 */
[----:B------:R-:W-:Y:S01]  /*98a90*/  IMAD.WIDE.U32.X R54, R22, -0x630fb68b, R42, P3 ;  /* 0x9cf0497516367825 */ /* 0x000fe200018e042a */
[----:B------:R-:W-:Y:S02]  /*98aa0*/  ISETP.GE.U32.AND.EX P2, PT, R47, R41, PT, P2 ;  /* 0x000000292f00720c */ /* 0x000fe40003f46120 */
[----:B------:R-:W-:Y:S01]  /*98ab0*/  ISETP.GE.U32.AND P0, PT, R32, R46, PT ;  /* 0x0000002e2000720c */ /* 0x000fe20003f06070 */
[----:B------:R-:W-:Y:S01]  /*98ac0*/  IMAD.WIDE.U32 R40, P1, R21, 0x7ae96a2b, R50 ;  /* 0x7ae96a2b15287825 */ /* 0x000fe20007820032 */
[----:B------:R-:W-:-:S02]  /*98ad0*/  IADD3 R42, P3, P5, R52, R48, R27 ;  /* 0x00000030342a7210 */ /* 0x000fc40007d7e01b */
[----:B------:R-:W-:Y:S01]  /*98ae0*/  ISETP.GE.U32.AND.EX P0, PT, R33, R47, PT, P0 ;  /* 0x0000002f2100720c */ /* 0x000fe20003f06100 */
[----:B------:R-:W-:Y:S01]  /*98af0*/  IMAD.WIDE.U32 R50, R24, 0x719501ee, RZ ;  /* 0x719501ee18327825 */ /* 0x000fe200078e00ff */
[----:B------:R-:W-:Y:S02]  /*98b00*/  IADD3.X R43, PT, PT, RZ, R49, RZ, P3, P5 ;  /* 0x00000031ff2b7210 */ /* 0x000fe40001fea4ff */
[----:B------:R-:W-:Y:S01]  /*98b10*/  SEL R27, RZ, 0x1, P2 ;  /* 0x00000001ff1b7807 */ /* 0x000fe20001000000 */
[----:B------:R-:W-:Y:S01]  /*98b20*/  IMAD.WIDE.U32 R46, R21, 0x657c0710, RZ ;  /* 0x657c0710152e7825 */ /* 0x000fe200078e00ff */
[----:B------:R-:W-:-:S03]  /*98b30*/  SEL R46, RZ, 0x1, P0 ;  /* 0x00000001ff2e7807 */ /* 0x000fc60000000000 */
[----:B------:R-:W-:Y:S01]  /*98b40*/  IMAD.WIDE.U32 R48, R23, 0x719501ee, RZ ;  /* 0x719501ee17307825 */ /* 0x000fe200078e00ff */
[----:B------:R-:W-:Y:S02]  /*98b50*/  IADD3 RZ, P2, PT, R47, R40, RZ ;  /* 0x000000282fff7210 */ /* 0x000fe40007f5e0ff */
[----:B------:R-:W-:Y:S01]  /*98b60*/  IADD3 R27, P0, P5, R46, R54, R27 ;  /* 0x000000362e1b7210 */ /* 0x000fe20007d1e01b */
[----:B------:R-:W-:-:S03]  /*98b70*/  IMAD.WIDE.U32 R50, P3, R23, -0x3ec693d8, R50 ;  /* 0xc1396c2817327825 */ /* 0x000fc60007860032 */
[----:B------:R-:W-:Y:S01]  /*98b80*/  IADD3.X R57, PT, PT, RZ, R55, RZ, P0, P5 ;  /* 0x00000037ff397210 */ /* 0x000fe200007ea4ff */
[----:B------:R-:W-:Y:S01]  /*98b90*/  IMAD.X R47, RZ, RZ, RZ, P4 ;  /* 0x000000ffff2f7224 */ /* 0x000fe200020e06ff */
[----:B------:R-:W-:Y:S01]  /*98ba0*/  IADD3 RZ, P4, PT, R49, R50, RZ ;  /* 0x0000003231ff7210 */ /* 0x000fe20007f9e0ff */
[----:B------:R-:W-:-:S04]  /*98bb0*/  IMAD.WIDE.U32 R52, R21, -0x53cbcb17, R34 ;  /* 0xac3434e915347825 */ /* 0x000fc800078e0022 */
[----:B------:R-:W-:Y:S01]  /*98bc0*/  IMAD.WIDE.U32 R48, R24, 0x12f58995, RZ ;  /* 0x12f5899518307825 */ /* 0x000fe200078e00ff */
[----:B------:R-:W-:-:S03]  /*98bd0*/  ISETP.GE.U32.AND P0, PT, R52, R34, PT ;  /* 0x000000223400720c */ /* 0x000fc60003f06070 */
[----:B------:R-:W-:Y:S02]  /*98be0*/  IMAD.MOV.U32 R46, RZ, RZ, R45 ;  /* 0x000000ffff2e7224 */ /* 0x000fe400078e002d */
[----:B------:R-:W-:Y:S02]  /*98bf0*/  IMAD.IADD R56, R44, 0x1, R53 ;  /* 0x000000012c387824 */ /* 0x000fe400078e0235 */
[----:B------:R-:W-:-:S03]  /*98c00*/  IMAD.WIDE.U32 R44, P5, R23, -0x630fb68b, R48 ;  /* 0x9cf04975172c7825 */ /* 0x000fc600078a0030 */
[----:B------:R-:W-:Y:S01]  /*98c10*/  ISETP.GE.U32.AND.EX P0, PT, R56, R35, PT, P0 ;  /* 0x000000233800720c */ /* 0x000fe20003f06100 */
[----:B------:R-:W-:Y:S01]  /*98c20*/  IMAD.WIDE.U32.X R46, R22, 0x6e64479e, R46, P6 ;  /* 0x6e64479e162e7825 */ /* 0x000fe200030e042e */
[----:B------:R-:W-:Y:S02]  /*98c30*/  IADD3 R48, P6, PT, R27, R52, RZ ;  /* 0x000000341b307210 */ /* 0x000fe40007fde0ff */
[----:B------:R-:W-:Y:S01]  /*98c40*/  SEL R27, RZ, 0x1, P0 ;  /* 0x00000001ff1b7807 */ /* 0x000fe20000000000 */
[----:B------:R-:W-:-:S04]  /*98c50*/  IMAD.WIDE.U32 R34, R23, 0x719501ee, R32 ;  /* 0x719501ee17227825 */ /* 0x000fc800078e0020 */
[----:B------:R-:W-:Y:S01]  /*98c60*/  IMAD.WIDE.U32 R54, R23, 0x12f58995, RZ ;  /* 0x12f5899517367825 */ /* 0x000fe200078e00ff */
[----:B------:R-:W-:-:S03]  /*98c70*/  ISETP.GE.U32.AND P0, PT, R34, R32, PT ;  /* 0x000000202200720c */ /* 0x000fc60003f06070 */
[----:B------:R-:W-:Y:S01]  /*98c80*/  IMAD.X R49, R56, 0x1, R57, P6 ;  /* 0x0000000138317824 */ /* 0x000fe200030e0639 */
[----:B------:R-:W-:Y:S01]  /*98c90*/  IADD3 RZ, P6, PT, R55, R44, RZ ;  /* 0x0000002c37ff7210 */ /* 0x000fe20007fde0ff */
[----:B------:R-:W-:Y:S01]  /*98ca0*/  IMAD.X R53, RZ, RZ, RZ, P3 ;  /* 0x000000ffff357224 */ /* 0x000fe200018e06ff */
[----:B------:R-:W-:Y:S01]  /*98cb0*/  ISETP.GE.U32.AND P3, PT, R48, R52, PT ;  /* 0x000000343000720c */ /* 0x000fe20003f66070 */
[----:B------:R-:W-:Y:S02]  /*98cc0*/  IMAD.IADD R32, R50, 0x1, R35 ;  /* 0x0000000132207824 */ /* 0x000fe400078e0223 */
[----:B------:R-:W-:Y:S01]  /*98cd0*/  IMAD.WIDE.U32 R54, R24, -0x53cbcb17, RZ ;  /* 0xac3434e918367825 */ /* 0x000fe200078e00ff */
[----:B------:R-:W-:Y:S02]  /*98ce0*/  ISETP.GE.U32.AND.EX P3, PT, R49, R56, PT, P3 ;  /* 0x000000383100720c */ /* 0x000fe40003f66130 */
[----:B------:R-:W-:Y:S01]  /*98cf0*/  ISETP.GE.U32.AND.EX P0, PT, R32, R33, PT, P0 ;  /* 0x000000212000720c */ /* 0x000fe20003f06100 */
[----:B------:R-:W-:Y:S01]  /*98d00*/  IMAD.MOV.U32 R52, RZ, RZ, R51 ;  /* 0x000000ffff347224 */ /* 0x000fe200078e0033 */
[----:B------:R-:W-:Y:S01]  /*98d10*/  SEL R33, RZ, 0x1, P3 ;  /* 0x00000001ff217807 */ /* 0x000fe20001800000 */
[----:B------:R-:W-:Y:S01]  /*98d20*/  IMAD.WIDE.U32 R50, R23, -0x53cbcb17, RZ ;  /* 0xac3434e917327825 */ /* 0x000fe200078e00ff */
[----:B------:R-:W-:-:S03]  /*98d30*/  SEL R60, RZ, 0x1, P0 ;  /* 0x00000001ff3c7807 */ /* 0x000fc60000000000 */
[----:B------:R-:W-:-:S04]  /*98d40*/  IMAD.WIDE.U32.X R52, R24, -0x3ec693d8, R52, P4 ;  /* 0xc1396c2818347825 */ /* 0x000fc800020e0434 */
[----:B------:R-:W-:-:S04]  /*98d50*/  IMAD.WIDE.U32 R54, P4, R23, 0x6e64479e, R54 ;  /* 0x6e64479e17367825 */ /* 0x000fc80007880036 */
[----:B------:R-:W-:Y:S01]  /*98d60*/  IMAD.X R57, RZ, RZ, RZ, P5 ;  /* 0x000000ffff397224 */ /* 0x000fe200028e06ff */
[----:B------:R-:W-:Y:S01]  /*98d70*/  IADD3 R33, P0, P5, R33, R46, R27 ;  /* 0x0000002e21217210 */ /* 0x000fe20007d1e01b */
[----:B------:R-:W-:Y:S01]  /*98d80*/  IMAD.WIDE.U32 R58, R23, 0x12f58995, R48 ;  /* 0x12f58995173a7825 */ /* 0x000fe200078e0030 */
[----:B------:R-:W-:Y:S02]  /*98d90*/  IADD3 RZ, P3, PT, R51, R54, RZ ;  /* 0x0000003633ff7210 */ /* 0x000fe40007f7e0ff */
[----:B------:R-:W-:Y:S01]  /*98da0*/  IADD3.X R50, PT, PT, RZ, R47, RZ, P0, P5 ;  /* 0x0000002fff327210 */ /* 0x000fe200007ea4ff */
[----:B------:R-:W-:Y:S01]  /*98db0*/  IMAD.IADD R51, R44, 0x1, R59 ;  /* 0x000000012c337824 */ /* 0x000fe200078e023b */
[C---:B------:R-:W-:Y:S01]  /*98dc0*/  ISETP.GE.U32.AND P0, PT, R58.reuse, R48, PT ;  /* 0x000000303a00720c */ /* 0x040fe20003f06070 */
[----:B------:R-:W-:Y:S01]  /*98dd0*/  IMAD.X R47, RZ, RZ, RZ, P1 ;  /* 0x000000ffff2f7224 */ /* 0x000fe200008e06ff */
[----:B------:R-:W-:Y:S01]  /*98de0*/  IADD3 R27, P1, P5, R58, R52, R60 ;  /* 0x000000343a1b7210 */ /* 0x000fe20007d3e03c */
[----:B------:R-:W-:Y:S01]  /*98df0*/  IMAD.MOV.U32 R56, RZ, RZ, R45 ;  /* 0x000000ffff387224 */ /* 0x000fe200078e002d */
[----:B------:R-:W-:Y:S01]  /*98e00*/  ISETP.GE.U32.AND.EX P0, PT, R51, R49, PT, P0 ;  /* 0x000000313300720c */ /* 0x000fe20003f06100 */
[----:B------:R-:W-:Y:S01]  /*98e10*/  IMAD.WIDE.U32 R44, R21, 0x657c0710, R42 ;  /* 0x657c0710152c7825 */ /* 0x000fe200078e002a */
[----:B------:R-:W-:-:S02]  /*98e20*/  IADD3.X R52, PT, PT, R51, R53, RZ, P1, P5 ;  /* 0x0000003533347210 */ /* 0x000fc40000fea4ff */
[----:B------:R-:W-:Y:S01]  /*98e30*/  ISETP.GE.U32.AND P1, PT, R27, R58, PT ;  /* 0x0000003a1b00720c */ /* 0x000fe20003f26070 */
[----:B------:R-:W-:Y:S01]  /*98e40*/  IMAD.IADD R53, R40, 0x1, R45 ;  /* 0x0000000128357824 */ /* 0x000fe200078e022d */
[----:B------:R-:W-:Y:S01]  /*98e50*/  IADD3 R40, P5, PT, R33, R44, RZ ;  /* 0x0000002c21287210 */ /* 0x000fe20007fbe0ff */
[----:B------:R-:W-:Y:S01]  /*98e60*/  IMAD.MOV.U32 R46, RZ, RZ, R41 ;  /* 0x000000ffff2e7224 */ /* 0x000fe200078e0029 */
[----:B------:R-:W-:Y:S01]  /*98e70*/  ISETP.GE.U32.AND.EX P1, PT, R52, R51, PT, P1 ;  /* 0x000000333400720c */ /* 0x000fe20003f26110 */
[----:B------:R-:W-:Y:S01]  /*98e80*/  IMAD.WIDE.U32.X R56, R24, -0x630fb68b, R56, P6 ;  /* 0x9cf0497518387825 */ /* 0x000fe200030e0438 */
[----:B------:R-:W-:Y:S02]  /*98e90*/  SEL R33, RZ, 0x1, P0 ;  /* 0x00000001ff217807 */ /* 0x000fe40000000000 */
[----:B------:R-:W-:Y:S01]  /*98ea0*/  SEL R45, RZ, 0x1, P1 ;  /* 0x00000001ff2d7807 */ /* 0x000fe20000800000 */
[----:B------:R-:W-:Y:S01]  /*98eb0*/  IMAD.X R41, R53, 0x1, R50, P5 ;  /* 0x0000000135297824 */ /* 0x000fe200028e0632 */
[----:B------:R-:W-:Y:S01]  /*98ec0*/  ISETP.GE.U32.AND P6, PT, R44, R42, PT ;  /* 0x0000002a2c00720c */ /* 0x000fe20003fc6070 */
[----:B------:R-:W-:Y:S01]  /*98ed0*/  IMAD.WIDE.U32 R50, R52, 0x3d1, RZ ;  /* 0x000003d134327825 */ /* 0x000fe200078e00ff */
[----:B------:R-:W-:-:S02]  /*98ee0*/  IADD3 R33, P0, P5, R45, R56, R33 ;  /* 0x000000382d217210 */ /* 0x000fc40007d1e021 */
[----:B------:R-:W-:Y:S01]  /*98ef0*/  ISETP.GE.U32.AND P1, PT, R40, R44, PT ;  /* 0x0000002c2800720c */ /* 0x000fe20003f26070 */
[----:B------:R-:W-:Y:S01]  /*98f00*/  IMAD.WIDE.U32 R48, R23, -0x53cbcb17, R40 ;  /* 0xac3434e917307825 */ /* 0x000fe200078e0028 */
[----:B------:R-:W-:Y:S02]  /*98f10*/  IADD3.X R58, PT, PT, RZ, R57, RZ, P0, P5 ;  /* 0x00000039ff3a7210 */ /* 0x000fe400007ea4ff */
[----:B------:R-:W-:Y:S01]  /*98f20*/  ISETP.GE.U32.AND.EX P6, PT, R53, R43, PT, P6 ;  /* 0x0000002b3500720c */ /* 0x000fe20003fc6160 */
[----:B------:R-:W-:Y:S01]  /*98f30*/  IMAD.X R45, RZ, RZ, RZ, P4 ;  /* 0x000000ffff2d7224 */ /* 0x000fe200020e06ff */
[----:B------:R-:W-:Y:S01]  /*98f40*/  IADD3 R33, P5, PT, R33, R48, RZ ;  /* 0x0000003021217210 */ /* 0x000fe20007fbe0ff */
[----:B------:R-:W-:Y:S01]  /*98f50*/  IMAD.IADD R56, R54, 0x1, R49 ;  /* 0x0000000136387824 */ /* 0x000fe200078e0231 */
[----:B------:R-:W-:Y:S01]  /*98f60*/  ISETP.GE.U32.AND P0, PT, R48, R40, PT ;  /* 0x000000283000720c */ /* 0x000fe20003f06070 */
[----:B------:R-:W-:Y:S01]  /*98f70*/  IMAD.WIDE.U32.X R46, R22, 0x7ae96a2b, R46, P2 ;  /* 0x7ae96a2b162e7825 */ /* 0x000fe200010e042e */
[----:B------:R-:W-:-:S02]  /*98f80*/  ISETP.GE.U32.AND P4, PT, R33, R48, PT ;  /* 0x000000302100720c */ /* 0x000fc40003f86070 */
[----:B------:R-:W-:Y:S01]  /*98f90*/  ISETP.GE.U32.AND.EX P1, PT, R41, R53, PT, P1 ;  /* 0x000000352900720c */ /* 0x000fe20003f26110 */
[----:B------:R-:W-:Y:S01]  /*98fa0*/  IMAD.WIDE.U32 R48, P2, RZ, R27, R50 ;  /* 0x0000001bff307225 */ /* 0x000fe20007840032 */
[----:B------:R-:W-:Y:S02]  /*98fb0*/  ISETP.GE.U32.AND.EX P0, PT, R56, R41, PT, P0 ;  /* 0x000000293800720c */ /* 0x000fe40003f06100 */
[----:B------:R-:W-:Y:S01]  /*98fc0*/  SEL R54, RZ, 0x1, P6 ;  /* 0x00000001ff367807 */ /* 0x000fe20003000000 */
[----:B------:R-:W-:-:S04]  /*98fd0*/  IMAD.WIDE.U32 R50, R24, 0x657c0710, RZ ;  /* 0x657c071018327825 */ /* 0x000fc800078e00ff */
[----:B------:R-:W-:Y:S01]  /*98fe0*/  IMAD.MOV.U32 R44, RZ, RZ, R55 ;  /* 0x000000ffff2c7224 */ /* 0x000fe200078e0037 */
[----:B------:R-:W-:Y:S01]  /*98ff0*/  SEL R55, RZ, 0x1, P1 ;  /* 0x00000001ff377807 */ /* 0x000fe20000800000 */
[----:B------:R-:W-:-:S04]  /*99000*/  IMAD.WIDE.U32 R42, R27, 0x3d1, RZ ;  /* 0x000003d11b2a7825 */ /* 0x000fc800078e00ff */
[----:B------:R-:W-:Y:S01]  /*99010*/  IMAD.X R58, R56, 0x1, R58, P5 ;  /* 0x00000001383a7824 */ /* 0x000fe200028e063a */
[----:B------:R-:W-:Y:S01]  /*99020*/  IADD3 R53, P6, PT, RZ, R42, RZ ;  /* 0x0000002aff357210 */ /* 0x000fe20007fde0ff */
[----:B------:R-:W-:Y:S01]  /*99030*/  IMAD.WIDE.U32.X R44, R24, 0x6e64479e, R44, P3 ;  /* 0x6e64479e182c7825 */ /* 0x000fe200018e042c */
[----:B------:R-:W-:Y:S02]  /*99040*/  IADD3 R48, P5, PT, R43, R48, RZ ;  /* 0x000000302b307210 */ /* 0x000fe40007fbe0ff */
[----:B------:R-:W-:Y:S01]  /*99050*/  ISETP.GE.U32.AND.EX P4, PT, R58, R56, PT, P4 ;  /* 0x000000383a00720c */ /* 0x000fe20003f86140 */
[----:B------:R-:W-:Y:S01]  /*99060*/  IMAD.WIDE.U32 R40, R23, 0x657c0710, RZ ;  /* 0x657c071017287825 */ /* 0x000fe200078e00ff */
[----:B------:R-:W-:Y:S02]  /*99070*/  SEL R56, RZ, 0x1, P0 ;  /* 0x00000001ff387807 */ /* 0x000fe40000000000 */
[----:B------:R-:W-:Y:S01]  /*99080*/  ISETP.GE.U32.AND P1, PT, R53, R42, PT ;  /* 0x0000002a3500720c */ /* 0x000fe20003f26070 */
[----:B------:R-:W-:-:S04]  /*99090*/  IMAD.WIDE.U32 R50, P3, R23, 0x7ae96a2b, R50 ;  /* 0x7ae96a2b17327825 */ /* 0x000fc80007860032 */
[----:B------:R-:W-:Y:S01]  /*990a0*/  IMAD.X R43, RZ, RZ, RZ, P2 ;  /* 0x000000ffff2b7224 */ /* 0x000fe200010e06ff */
[----:B------:R-:W-:Y:S01]  /*990b0*/  IADD3 R40, P0, P2, R55, R46, R54 ;  /* 0x0000002e37287210 */ /* 0x000fe20007a1e036 */
[----:B------:R-:W-:Y:S01]  /*990c0*/  IMAD.X R27, R48, 0x1, R27, P6 ;  /* 0x00000001301b7824 */ /* 0x000fe200030e061b */
[----:B------:R-:W-:Y:S01]  /*990d0*/  SEL R46, RZ, 0x1, P4 ;  /* 0x00000001ff2e7807 */ /* 0x000fe20002000000 */
[----:B------:R-:W-:Y:S01]  /*990e0*/  IMAD.MOV.U32 R42, RZ, RZ, R49 ;  /* 0x000000ffff2a7224 */ /* 0x000fe200078e0031 */
[----:B------:R-:W-:Y:S01]  /*990f0*/  IADD3 RZ, P4, PT, R41, R50, RZ ;  /* 0x0000003229ff7210 */ /* 0x000fe20007f9e0ff */
[----:B------:R-:W-:Y:S01]  /*99100*/  IMAD.WIDE.U32 R54, R33, 0x3d1, RZ ;  /* 0x000003d121367825 */ /* 0x000fe200078e00ff */
[----:B------:R-:W-:Y:S02]  /*99110*/  IADD3.X R41, PT, PT, RZ, R47, RZ, P0, P2 ;  /* 0x0000002fff297210 */ /* 0x000fe400007e44ff */
[----:B------:R-:W-:Y:S01]  /*99120*/  IADD3 R44, P2, P6, R46, R44, R56 ;  /* 0x0000002c2e2c7210 */ /* 0x000fe20007e5e038 */
[----:B------:R-:W-:Y:S01]  /*99130*/  IMAD.WIDE.U32 R56, R58, 0x3d1, RZ ;  /* 0x000003d13a387825 */ /* 0x000fe200078e00ff */
[----:B------:R-:W-:-:S03]  /*99140*/  ISETP.GE.U32.AND.EX P1, PT, R27, R48, PT, P1 ;  /* 0x000000301b00720c */ /* 0x000fc60003f26110 */
[----:B------:R-:W-:-:S04]  /*99150*/  IMAD.WIDE.U32 R48, R23, 0x657c0710, R40 ;  /* 0x657c071017307825 */ /* 0x000fc800078e0028 */
[----:B------:R-:W-:Y:S01]  /*99160*/  IMAD.WIDE.U32.X R42, RZ, R52, R42, P5 ;  /* 0x00000034ff2a7225 */ /* 0x000fe200028e042a */
[----:B------:R-:W-:-:S03]  /*99170*/  ISETP.GE.U32.AND P0, PT, R48, R40, PT ;  /* 0x000000283000720c */ /* 0x000fc60003f06070 */
[----:B------:R-:W-:-:S04]  /*99180*/  IMAD.WIDE.U32 R56, P5, RZ, R33, R56 ;  /* 0x00000021ff387225 */ /* 0x000fc800078a0038 */
[----:B------:R-:W-:Y:S01]  /*99190*/  IMAD.X R47, RZ, RZ, RZ, P3 ;  /* 0x000000ffff2f7224 */ /* 0x000fe200018e06ff */
[----:B------:R-:W-:Y:S01]  /*991a0*/  IADD3 R40, P3, PT, R42, R54, RZ ;  /* 0x000000362a287210 */ /* 0x000fe20007f7e0ff */
[----:B------:R-:W-:Y:S01]  /*991b0*/  IMAD.MOV.U32 R46, RZ, RZ, R51 ;  /* 0x000000ffff2e7224 */ /* 0x000fe200078e0033 */
[----:B------:R-:W-:Y:S01]  /*991c0*/  IADD3.X R42, PT, PT, RZ, R45, RZ, P2, P6 ;  /* 0x0000002dff2a7210 */ /* 0x000fe200017ec4ff */
[----:B------:R-:W-:Y:S01]  /*991d0*/  IMAD.X R45, RZ, RZ, RZ, P5 ;  /* 0x000000ffff2d7224 */ /* 0x000fe200028e06ff */
[----:B------:R-:W-:Y:S01]  /*991e0*/  IADD3 R55, P5, PT, R55, R56, RZ ;  /* 0x0000003837377210 */ /* 0x000fe20007fbe0ff */
[----:B------:R-:W-:Y:S01]  /*991f0*/  IMAD.IADD R51, R50, 0x1, R49 ;  /* 0x0000000132337824 */ /* 0x000fe200078e0231 */
[----:B------:R-:W-:Y:S01]  /*99200*/  SEL R50, RZ, 0x1, P1 ;  /* 0x00000001ff327807 */ /* 0x000fe20000800000 */
[----:B------:R-:W-:Y:S01]  /*99210*/  IMAD.WIDE.U32.X R46, R24, 0x7ae96a2b, R46, P4 ;  /* 0x7ae96a2b182e7825 */ /* 0x000fe200020e042e */
[----:B------:R-:W-:Y:S02]  /*99220*/  IADD3 R49, P4, PT, R40, R52, RZ ;  /* 0x0000003428317210 */ /* 0x000fe40007f9e0ff */
[----:B------:R-:W-:Y:S01]  /*99230*/  IADD3 R52, P6, PT, R44, R48, RZ ;  /* 0x000000302c347210 */ /* 0x000fe20007fde0ff */
[----:B------:R-:W-:Y:S01]  /*99240*/  IMAD.MOV.U32 R44, RZ, RZ, R57 ;  /* 0x000000ffff2c7224 */ /* 0x000fe200078e0039 */
[----:B------:R-:W-:Y:S01]  /*99250*/  ISETP.GE.U32.AND P2, PT, R40, R54, PT ;  /* 0x000000362800720c */ /* 0x000fe20003f46070 */
[----:B------:R-:W-:Y:S01]  /*99260*/  IMAD.X R56, R55, 0x1, R43, P3 ;  /* 0x0000000137387824 */ /* 0x000fe200018e062b */
[----:B------:R-:W-:Y:S01]  /*99270*/  ISETP.LT.U32.AND P1, PT, R49, R40, PT ;  /* 0x000000283100720c */ /* 0x000fe20003f21070 */
[----:B------:R-:W-:Y:S01]  /*99280*/  IMAD.X R54, R51, 0x1, R42, P6 ;  /* 0x0000000133367824 */ /* 0x000fe200030e062a */
[----:B------:R-:W-:Y:S01]  /*99290*/  IADD3 R50, P6, PT, R49, R50, RZ ;  /* 0x0000003231327210 */ /* 0x000fe20007fde0ff */
[----:B------:R-:W-:Y:S01]  /*992a0*/  IMAD.WIDE.U32.X R44, RZ, R58, R44, P5 ;  /* 0x0000003aff2c7225 */ /* 0x000fe200028e042c */
[----:B------:R-:W-:-:S02]  /*992b0*/  ISETP.GE.U32.AND P5, PT, R52, R48, PT ;  /* 0x000000303400720c */ /* 0x000fc40003fa6070 */
[C---:B------:R-:W-:Y:S01]  /*992c0*/  ISETP.GE.U32.AND.EX P2, PT, R56.reuse, R55, PT, P2 ;  /* 0x000000373800720c */ /* 0x040fe20003f46120 */
[----:B------:R-:W-:Y:S01]  /*992d0*/  IMAD.X R48, R56, 0x1, R33, P4 ;  /* 0x0000000138307824 */ /* 0x000fe200020e0621 */
        /* <DEDUP_REMOVED lines=112> */
.L_x_628:
[----:B------:R-:W-:Y:S05]  /*999e0*/  BSYNC.RECONVERGENT B0 ;  /* 0x0000000000007941 */ /* 0x000fea0003800200 */
.L_x_627:
[----:B------:R-:W-:Y:S01]  /*999f0*/  IMAD.MOV.U32 R40, RZ, RZ, R53 ;  /* 0x000000ffff287224 */ /* 0x000fe200078e0035 */
[----:B------:R-:W-:Y:S01]  /*99a00*/  IADD3 R29, P1, PT, R50, R28, RZ ;  /* 0x0000001c321d7210 */ /* 0x000fe20007f3e0ff */
[----:B------:R-:W-:Y:S01]  /*99a10*/  IMAD.MOV.U32 R41, RZ, RZ, R27 ;  /* 0x000000ffff297224 */ /* 0x000fe200078e001b */
[----:B------:R-:W-:Y:S04]  /*99a20*/  BSSY.RECONVERGENT B11, `(.L_x_629) ;  /* 0x00000c50000b7945 */ /* 0x000fe80003800200 */
[----:B------:R-:W-:Y:S01]  /*99a30*/  BSSY.RELIABLE B1, `(.L_x_630) ;  /* 0x0000035000017945 */ /* 0x000fe20003800100 */
        /* <DEDUP_REMOVED lines=52> */
.L_x_631:
[----:B------:R-:W-:Y:S05]  /*99d80*/  BSYNC.RELIABLE B1 ;  /* 0x0000000000017941 */ /* 0x000fea0003800100 */
.L_x_630:
        /* <DEDUP_REMOVED lines=38> */
[----:B------:R-:W-:Y:S02]  /*99ff0*/  IMAD.MOV.U32 R27, RZ, RZ, R29 ;  /* 0x000000ffff1b7224 */ /* 0x000fe400078e001d */
[----:B------:R-:W-:Y:S01]  /*9a000*/  IMAD.X R32, R37, 0x1, R28, P3 ;  /* 0x0000000125207824 */ /* 0x000fe200018e061c */
[----:B------:R-:W-:Y:S01]  /*9a010*/  IADD3.X R60, PT, PT, R38, 0x1, RZ, P1, !PT ;  /* 0x00000001263c7810 */ /* 0x000fe20000ffe4ff */
[----:B------:R-:W-:-:S02]  /*9a020*/  IMAD.MOV.U32 R29, RZ, RZ, R30 ;  /* 0x000000ffff1d7224 */ /* 0x000fc400078e001e */
        /* <DEDUP_REMOVED lines=14> */
.L_x_634:
[----:B------:R-:W-:Y:S05]  /*9a110*/  BSYNC.RELIABLE B0 ;  /* 0x0000000000007941 */ /* 0x000fea0003800100 */
.L_x_633:
        /* <DEDUP_REMOVED lines=33> */
[C---:B------:R-:W-:Y:S02]  /*9a330*/  IADD3 R31, P3, PT, R37.reuse, R42, RZ ;  /* 0x0000002a251f7210 */ /* 0x040fe40007f7e0ff */
[----:B------:R-:W-:Y:S01]  /*9a340*/  IADD3 R33, P1, PT, R40, 0x7a2, RZ ;  /* 0x000007a228217810 */ /* 0x000fe20007f3e0ff */
[----:B------:R-:W-:Y:S02]  /*9a350*/  IMAD.X R34, R32, 0x1, R27, P2 ;  /* 0x0000000120227824 */ /* 0x000fe400010e061b */
[----:B------:R-:W-:Y:S01]  /*9a360*/  IMAD.X R32, R37, 0x1, R28, P3 ;  /* 0x0000000125207824 */ /* 0x000fe200018e061c */
[----:B------:R-:W-:Y:S01]  /*9a370*/  IADD3.X R60, PT, PT, R38, 0x2, RZ, P1, !PT ;  /* 0x00000002263c7810 */ /* 0x000fe20000ffe4ff */
[----:B------:R-:W-:-:S02]  /*9a380*/  IMAD.MOV.U32 R29, RZ, RZ, R30 ;  /* 0x000000ffff1d7224 */ /* 0x000fc400078e001e */
[----:B------:R-:W-:Y:S02]  /*9a390*/  IMAD.MOV.U32 R27, RZ, RZ, R36 ;  /* 0x000000ffff1b7224 */ /* 0x000fe400078e0024 */
[----:B------:R-:W-:Y:S02]  /*9a3a0*/  IMAD.MOV.U32 R28, RZ, RZ, R39 ;  /* 0x000000ffff1c7224 */ /* 0x000fe400078e0027 */
        /* <DEDUP_REMOVED lines=14> */
.L_x_636:
[----:B------:R-:W-:Y:S05]  /*9a490*/  BSYNC.RELIABLE B0 ;  /* 0x0000000000007941 */ /* 0x000fea0003800100 */
.L_x_635:
        /* <DEDUP_REMOVED lines=29> */
.L_x_632:
[----:B------:R-:W-:Y:S05]  /*9a670*/  BSYNC.RECONVERGENT B11 ;  /* 0x00000000000b7941 */ /* 0x000fea0003800200 */
.L_x_629:
[----:B------:R-:W-:Y:S05]  /*9a680*/  WARPSYNC.ALL ;  /* 0x0000000000007948 */ /* 0x000fea0003800000 */
[----:B------:R-:W-:Y:S01]  /*9a690*/  IMAD.WIDE.U32 R34, R26, -0x719505c0, RZ ;  /* 0x8e6afa401a227825 */ /* 0x000fe200078e00ff */
[----:B------:R-:W-:Y:S01]  /*9a6a0*/  UMOV UR4, URZ ;  /* 0x000000ff00047c82 */ /* 0x000fe20008000000 */
[----:B------:R-:W-:Y:S02]  /*9a6b0*/  BSSY.RECONVERGENT B0, `(.L_x_637) ;  /* 0x0000181000007945 */ /* 0x000fe40003800200 */
[----:B------:R-:W-:-:S04]  /*9a6c0*/  IMAD.WIDE.U32 R36, R25, -0x719505c0, RZ ;  /* 0x8e6afa4019247825 */ /* 0x000fc800078e00ff */
[----:B------:R-:W-:-:S04]  /*9a6d0*/  IMAD.WIDE.U32 R34, P0, R25, 0x3ec693d6, R34 ;  /* 0x3ec693d619227825 */ /* 0x000fc80007800022 */
[----:B------:R-:W-:Y:S01]  /*9a6e0*/  IMAD.X R47, RZ, RZ, RZ, P0 ;  /* 0x000000ffff2f7224 */ /* 0x000fe200000e06ff */
[----:B------:R-:W-:Y:S01]  /*9a6f0*/  IADD3 RZ, P0, PT, R37, R34, RZ ;  /* 0x0000002225ff7210 */ /* 0x000fe20007f1e0ff */
[----:B------:R-:W-:-:S04]  /*9a700*/  IMAD.WIDE.U32 R36, R26, -0x12f58996, RZ ;  /* 0xed0a766a1a247825 */ /* 0x000fc800078e00ff */
[----:B------:R-:W-:Y:S02]  /*9a710*/  IMAD.MOV.U32 R46, RZ, RZ, R35 ;  /* 0x000000ffff2e7224 */ /* 0x000fe400078e0023 */
[----:B------:R-:W-:-:S04]  /*9a720*/  IMAD.WIDE.U32 R38, R25, -0x12f58996, RZ ;  /* 0xed0a766a19267825 */ /* 0x000fc800078e00ff */
[----:B------:R-:W-:-:S04]  /*9a730*/  IMAD.WIDE.U32.X R46, R26, 0x3ec693d6, R46, P0 ;  /* 0x3ec693d61a2e7825 */ /* 0x000fc800000e042e */
[----:B------:R-:W-:Y:S01]  /*9a740*/  IMAD.WIDE.U32 R36, P5, R25, 0x630fb68a, R36 ;  /* 0x630fb68a19247825 */ /* 0x000fe200078a0024 */
        /* <DEDUP_REMOVED lines=8> */
[----:B------:R-:W-:-:S04]  /*9a7d0*/  IMAD.WIDE.U32 R44, P1, R19, 0x630fb68a, R44 ;  /* 0x630fb68a132c7825 */ /* 0x000fc8000782002c */
[----:B------:R-:W-:-:S04]  /*9a7e0*/  IMAD.WIDE.U32 R48, R26, 0x53cbcb16, RZ ;  /* 0x53cbcb161a307825 */ /* 0x000fc800078e00ff */
[----:B------:R-:W-:Y:S01]  /*9a7f0*/  IMAD.X R43, RZ, RZ, RZ, P5 ;  /* 0x000000ffff2b7224 */ /* 0x000fe200028e06ff */
[----:B------:R-:W-:Y:S01]  /*9a800*/  IADD3 RZ, P5, PT, R41, R44, RZ ;  /* 0x0000002c29ff7210 */ /* 0x000fe20007fbe0ff */
[----:B------:R-:W-:Y:S02]  /*9a810*/  IMAD.MOV.U32 R42, RZ, RZ, R37 ;  /* 0x000000ffff2a7224 */ /* 0x000fe400078e0025 */
[----:B------:R-:W-:Y:S01]  /*9a820*/  IMAD.WIDE.U32 R38, R19, -0x719505c0, RZ ;  /* 0x8e6afa4013267825 */ /* 0x000fe200078e00ff */
[----:B------:R-:W-:-:S03]  /*9a830*/  SEL R38, RZ, 0x1, P0 ;  /* 0x00000001ff267807 */ /* 0x000fc60000000000 */
[----:B------:R-:W-:-:S04]  /*9a840*/  IMAD.WIDE.U32 R52, P3, R19, 0x3ec693d6, R52 ;  /* 0x3ec693d613347825 */ /* 0x000fc80007860034 */
[----:B------:R-:W-:Y:S01]  /*9a850*/  IMAD.WIDE.U32 R40, R25, 0x53cbcb16, RZ ;  /* 0x53cbcb1619287825 */ /* 0x000fe200078e00ff */
[----:B------:R-:W-:-:S03]  /*9a860*/  IADD3 RZ, P2, PT, R39, R52, RZ ;  /* 0x0000003427ff7210 */ /* 0x000fc60007f5e0ff */
[----:B------:R-:W-:-:S04]  /*9a870*/  IMAD.WIDE.U32 R48, P6, R25, -0x6e64479f, R48 ;  /* 0x919bb86119307825 */ /* 0x000fc800078c0030 */
[----:B------:R-:W-:Y:S01]  /*9a880*/  IMAD.WIDE.U32.X R42, R26, 0x630fb68a, R42, P4 ;  /* 0x630fb68a1a2a7825 */ /* 0x000fe200020e042a */
        /* <DEDUP_REMOVED lines=13> */
[----:B------:R-:W-:Y:S01]  /*9a960*/  IMAD.WIDE.U32.X R46, R20, 0x3ec693d6, R46, P2 ;  /* 0x3ec693d6142e7825 */ /* 0x000fe200010e042e */
[----:B------:R-:W-:Y:S02]  /*9a970*/  ISETP.GE.U32.AND P2, PT, R42, R40, PT ;  /* 0x000000282a00720c */ /* 0x000fe40003f46070 */
[----:B------:R-:W-:Y:S01]  /*9a980*/  ISETP.GE.U32.AND P0, PT, R48, R42, PT ;  /* 0x0000002a3000720c */ /* 0x000fe20003f06070 */
[----:B------:R-:W-:Y:S01]  /*9a990*/  IMAD.MOV.U32 R40, RZ, RZ, R45 ;  /* 0x000000ffff287224 */ /* 0x000fe200078e002d */
[----:B------:R-:W-:Y:S01]  /*9a9a0*/  ISETP.GE.U32.AND.EX P2, PT, R43, R54, PT, P2 ;  /* 0x000000362b00720c */ /* 0x000fe20003f46120 */
[----:B------:R-:W-:Y:S02]  /*9a9b0*/  IMAD.IADD R49, R44, 0x1, R49 ;  /* 0x000000012c317824 */ /* 0x000fe400078e0231 */
[----:B------:R-:W-:Y:S01]  /*9a9c0*/  IMAD.X R41, RZ, RZ, RZ, P1 ;  /* 0x000000ffff297224 */ /* 0x000fe200008e06ff */
[----:B------:R-:W-:Y:S01]  /*9a9d0*/  IADD3 R52, P1, P6, R48, R46, R52 ;  /* 0x0000002e30347210 */ /* 0x000fe20007e3e034 */
[----:B------:R-:W-:Y:S01]  /*9a9e0*/  IMAD.WIDE.U32 R44, R26, -0x657c0711, RZ ;  /* 0x9a83f8ef1a2c7825 */ /* 0x000fe200078e00ff */
[----:B------:R-:W-:-:S02]  /*9a9f0*/  ISETP.GE.U32.AND.EX P0, PT, R49, R43, PT, P0 ;  /* 0x0000002b3100720c */ /* 0x000fc40003f06100 */
[----:B------:R-:W-:Y:S01]  /*9aa00*/  IADD3.X R53, PT, PT, R49, R47, RZ, P1, P6 ;  /* 0x0000002f31357210 */ /* 0x000fe20000fec4ff */
[----:B------:R-:W-:Y:S01]  /*9aa10*/  IMAD.WIDE.U32 R54, R25, -0x657c0711, RZ ;  /* 0x9a83f8ef19367825 */ /* 0x000fe200078e00ff */
[----:B------:R-:W-:-:S03]  /*9aa20*/  ISETP.GE.U32.AND P3, PT, R52, R48, PT ;  /* 0x000000303400720c */ /* 0x000fc60003f66070 */
[----:B------:R-:W-:Y:S01]  /*9aa30*/  IMAD.WIDE.U32 R46, P1, R25, -0x7ae96a2c, R44 ;  /* 0x851695d4192e7825 */ /* 0x000fe2000782002c */
[----:B------:R-:W-:Y:S02]  /*9aa40*/  SEL R44, RZ, 0x1, P2 ;  /* 0x00000001ff2c7807 */ /* 0x000fe40001000000 */
[----:B------:R-:W-:Y:S01]  /*9aa50*/  ISETP.GE.U32.AND.EX P3, PT, R53, R49, PT, P3 ;  /* 0x000000313500720c */ /* 0x000fe20003f66130 */
[----:B------:R-:W-:Y:S01]  /*9aa60*/  IMAD.WIDE.U32.X R38, R26, -0x6e64479f, R38, P4 ;  /* 0x919bb8611a267825 */ /* 0x000fe200020e0426 */
[----:B------:R-:W-:Y:S02]  /*9aa70*/  IADD3 R46, P4, PT, R55, R46, RZ ;  /* 0x0000002e372e7210 */ /* 0x000fe40007f9e0ff */
[----:B------:R-:W-:Y:S01]  /*9aa80*/  SEL R42, RZ, 0x1, P3 ;  /* 0x00000001ff2a7807 */ /* 0x000fe20001800000 */
[----:B------:R-:W-:Y:S01]  /*9aa90*/  IMAD.WIDE.U32.X R40, R20, 0x630fb68a, R40, P5 ;  /* 0x630fb68a14287825 */ /* 0x000fe200028e0428 */
[----:B------:R-:W-:Y:S02]  /*9aaa0*/  IADD3 R44, P2, P5, R54, R38, R44 ;  /* 0x00000026362c7210 */ /* 0x000fe40007d5e02c */
[----:B------:R-:W-:Y:S01]  /*9aab0*/  SEL R38, RZ, 0x1, P0 ;  /* 0x00000001ff267807 */ /* 0x000fe20000000000 */
[----:B------:R-:W-:Y:S01]  /*9aac0*/  IMAD.WIDE.U32 R48, R20, 0x53cbcb16, RZ ;  /* 0x53cbcb1614307825 */ /* 0x000fe200078e00ff */
[----:B------:R-:W-:-:S02]  /*9aad0*/  IADD3.X R45, PT, PT, R46, R39, RZ, P2, P5 ;  /* 0x000000272e2d7210 */ /* 0x000fc400017ea4ff */
[----:B------:R-:W-:Y:S01]  /*9aae0*/  IADD3 R40, P0, P2, R42, R40, R38 ;  /* 0x000000282a287210 */ /* 0x000fe20007a1e026 */
[----:B------:R-:W-:-:S03]  /*9aaf0*/  IMAD.WIDE.U32 R42, R19, 0x53cbcb16, RZ ;  /* 0x53cbcb16132a7825 */ /* 0x000fc600078e00ff */
[----:B------:R-:W-:Y:S01]  /*9ab00*/  IADD3.X R41, PT, PT, RZ, R41, RZ, P0, P2 ;  /* 0x00000029ff297210 */ /* 0x000fe200007e44ff */
[----:B------:R-:W-:-:S04]  /*9ab10*/  IMAD.WIDE.U32 R48, P5, R19, -0x6e64479f, R48 ;  /* 0x919bb86113307825 */ /* 0x000fc800078a0030 */
[----:B------:R-:W-:Y:S01]  /*9ab20*/  IMAD.WIDE.U32 R38, R19, 0x53cbcb16, R44 ;  /* 0x53cbcb1613267825 */ /* 0x000fe200078e002c */
[----:B------:R-:W-:-:S03]  /*9ab30*/  IADD3 RZ, P3, PT, R43, R48, RZ ;  /* 0x000000302bff7210 */ /* 0x000fc60007f7e0ff */
[----:B------:R-:W-:Y:S01]  /*9ab40*/  IMAD.IADD R48, R48, 0x1, R39 ;  /* 0x0000000130307824 */ /* 0x000fe200078e0227 */
[----:B------:R-:W-:Y:S01]  /*9ab50*/  IADD3 R42, P6, PT, R40, R38, RZ ;  /* 0x00000026282a7210 */ /* 0x000fe20007fde0ff */
[----:B------:R-:W-:Y:S01]  /*9ab60*/  IMAD.X R39, RZ, RZ, RZ, P5 ;  /* 0x000000ffff277224 */ /* 0x000fe200028e06ff */
[----:B------:R-:W-:Y:S01]  /*9ab70*/  ISETP.GE.U32.AND P0, PT, R38, R44, PT ;  /* 0x0000002c2600720c */ /* 0x000fe20003f06070 */
[----:B------:R-:W-:Y:S01]  /*9ab80*/  IMAD.WIDE.U32 R50, R22, -0x719505c0, RZ ;  /* 0x8e6afa4016327825 */ /* 0x000fe200078e00ff */
[----:B------:R-:W-:Y:S02]  /*9ab90*/  ISETP.GE.U32.AND P2, PT, R42, R38, PT ;  /* 0x000000262a00720c */ /* 0x000fe40003f46070 */
[C---:B------:R-:W-:Y:S01]  /*9aba0*/  ISETP.GE.U32.AND.EX P0, PT, R48.reuse, R45, PT, P0 ;  /* 0x0000002d3000720c */ /* 0x040fe20003f06100 */
[----:B------:R-:W-:Y:S02]  /*9abb0*/  IMAD.X R43, R48, 0x1, R41, P6 ;  /* 0x00000001302b7824 */ /* 0x000fe400030e0629 */
[----:B------:R-:W-:Y:S01]  /*9abc0*/  IMAD.WIDE.U32 R40, R20, -0x657c0711, RZ ;  /* 0x9a83f8ef14287825 */ /* 0x000fe200078e00ff */
[----:B------:R-:W-:-:S02]  /*9abd0*/  SEL R61, RZ, 0x1, P0 ;  /* 0x00000001ff3d7807 */ /* 0x000fc40000000000 */
[----:B------:R-:W-:Y:S01]  /*9abe0*/  ISETP.GE.U32.AND.EX P2, PT, R43, R48, PT, P2 ;  /* 0x000000302b00720c */ /* 0x000fe20003f46120 */
[----:B------:R-:W-:Y:S02]  /*9abf0*/  IMAD.MOV.U32 R38, RZ, RZ, R49 ;  /* 0x000000ffff267224 */ /* 0x000fe400078e0031 */
[----:B------:R-:W-:Y:S01]  /*9ac00*/  IMAD.WIDE.U32 R48, R19, -0x657c0711, RZ ;  /* 0x9a83f8ef13307825 */ /* 0x000fe200078e00ff */
[----:B------:R-:W-:-:S03]  /*9ac10*/  SEL R48, RZ, 0x1, P2 ;  /* 0x00000001ff307807 */ /* 0x000fc60001000000 */
[----:B------:R-:W-:-:S04]  /*9ac20*/  IMAD.WIDE.U32 R40, P5, R19, -0x7ae96a2c, R40 ;  /* 0x851695d413287825 */ /* 0x000fc800078a0028 */
[----:B------:R-:W-:Y:S01]  /*9ac30*/  IMAD.WIDE.U32.X R38, R20, -0x6e64479f, R38, P3 ;  /* 0x919bb86114267825 */ /* 0x000fe200018e0426 */
[----:B------:R-:W-:-:S03]  /*9ac40*/  IADD3 RZ, P0, PT, R49, R40, RZ ;  /* 0x0000002831ff7210 */ /* 0x000fc60007f1e0ff */
[----:B------:R-:W-:Y:S01]  /*9ac50*/  IMAD.WIDE.U32 R50, P3, R21, 0x3ec693d6, R50 ;  /* 0x3ec693d615327825 */ /* 0x000fe20007860032 */
[----:B------:R-:W-:-:S03]  /*9ac60*/  IADD3 R61, P2, P6, R48, R38, R61 ;  /* 0x00000026303d7210 */ /* 0x000fc60007e5e03d */
[----:B------:R-:W-:Y:S01]  /*9ac70*/  IMAD.WIDE.U32 R48, R21, -0x719505c0, RZ ;  /* 0x8e6afa4015307825 */ /* 0x000fe200078e00ff */
[----:B------:R-:W-:-:S03]  /*9ac80*/  IADD3.X R62, PT, PT, RZ, R39, RZ, P2, P6 ;  /* 0x00000027ff3e7210 */ /* 0x000fc600017ec4ff */
[----:B------:R-:W-:Y:S01]  /*9ac90*/  IMAD.X R55, RZ, RZ, RZ, P1 ;  /* 0x000000ffff377224 */ /* 0x000fe200008e06ff */
[----:B------:R-:W-:Y:S01]  /*9aca0*/  ISETP.GE.U32.AND P1, PT, R44, R54, PT ;  /* 0x000000362c00720c */ /* 0x000fe20003f26070 */
[----:B------:R-:W-:Y:S01]  /*9acb0*/  IMAD.MOV.U32 R54, RZ, RZ, R47 ;  /* 0x000000ffff367224 */ /* 0x000fe200078e002f */
[----:B------:R-:W-:Y:S01]  /*9acc0*/  IADD3 RZ, P6, PT, R49, R50, RZ ;  /* 0x0000003231ff7210 */ /* 0x000fe20007fde0ff */
[----:B------:R-:W-:Y:S01]  /*9acd0*/  IMAD.WIDE.U32 R48, R22, -0x12f58996, RZ ;  /* 0xed0a766a16307825 */ /* 0x000fe200078e00ff */
[----:B------:R-:W-:-:S03]  /*9ace0*/  ISETP.GE.U32.AND.EX P1, PT, R45, R46, PT, P1 ;  /* 0x0000002e2d00720c */ /* 0x000fc60003f26110 */
[----:B------:R-:W-:-:S04]  /*9acf0*/  IMAD.WIDE.U32 R38, R21, -0x719505c0, R52 ;  /* 0x8e6afa4015267825 */ /* 0x000fc800078e0034 */
[----:B------:R-:W-:Y:S01]  /*9ad00*/  IMAD.WIDE.U32 R44, R21, -0x12f58996, RZ ;  /* 0xed0a766a152c7825 */ /* 0x000fe200078e00ff */
[----:B------:R-:W-:Y:S02]  /*9ad10*/  SEL R44, RZ, 0x1, P1 ;  /* 0x00000001ff2c7807 */ /* 0x000fe40000800000 */
[----:B------:R-:W-:Y:S01]  /*9ad20*/  ISETP.GE.U32.AND P2, PT, R38, R52, PT ;  /* 0x000000342600720c */ /* 0x000fe20003f46070 */
[----:B------:R-:W-:-:S04]  /*9ad30*/  IMAD.WIDE.U32.X R54, R26, -0x7ae96a2c, R54, P4 ;  /* 0x851695d41a367825 */ /* 0x000fc800020e0436 */
[----:B------:R-:W-:Y:S01]  /*9ad40*/  IMAD.IADD R65, R50, 0x1, R39 ;  /* 0x0000000132417824 */ /* 0x000fe200078e0227 */
[----:B------:R-:W-:Y:S01]  /*9ad50*/  IADD3 R44, P4, PT, R44, R54, RZ ;  /* 0x000000362c2c7210 */ /* 0x000fe20007f9e0ff */
[----:B------:R-:W-:-:S03]  /*9ad60*/  IMAD.WIDE.U32 R48, P1, R21, 0x630fb68a, R48 ;  /* 0x630fb68a15307825 */ /* 0x000fc60007820030 */
[----:B------:R-:W-:Y:S01]  /*9ad70*/  ISETP.GE.U32.AND.EX P2, PT, R65, R53, PT, P2 ;  /* 0x000000354100720c */ /* 0x000fe20003f46120 */
[----:B------:R-:W-:-:S03]  /*9ad80*/  IMAD.WIDE.U32 R46, R22, 0x53cbcb16, RZ ;  /* 0x53cbcb16162e7825 */ /* 0x000fc600078e00ff */
[----:B------:R-:W-:Y:S01]  /*9ad90*/  SEL R52, RZ, 0x1, P2 ;  /* 0x00000001ff347807 */ /* 0x000fe20001000000 */
[----:B------:R-:W-:Y:S01]  /*9ada0*/  IMAD.X R59, RZ, RZ, RZ, P3 ;  /* 0x000000ffff3b7224 */ /* 0x000fe200018e06ff */
[----:B------:R-:W-:Y:S01]  /*9adb0*/  IADD3 RZ, P3, PT, R45, R48, RZ ;  /* 0x000000302dff7210 */ /* 0x000fe20007f7e0ff */
[----:B------:R-:W-:Y:S02]  /*9adc0*/  IMAD.MOV.U32 R58, RZ, RZ, R51 ;  /* 0x000000ffff3a7224 */ /* 0x000fe400078e0033 */
[----:B------:R-:W-:Y:S02]  /*9add0*/  IMAD.X R45, RZ, RZ, R55, P4 ;  /* 0x000000ffff2d7224 */ /* 0x000fe400020e0637 */
[----:B------:R-:W-:-:S04]  /*9ade0*/  IMAD.WIDE.U32.X R58, R22, 0x3ec693d6, R58, P6 ;  /* 0x3ec693d6163a7825 */ /* 0x000fc800030e043a */
[----:B------:R-:W-:-:S04]  /*9adf0*/  IMAD.WIDE.U32 R50, R21, -0x12f58996, R42 ;  /* 0xed0a766a15327825 */ /* 0x000fc800078e002a */
[----:B------:R-:W-:-:S04]  /*9ae00*/  IMAD.WIDE.U32 R56, R21, 0x53cbcb16, RZ ;  /* 0x53cbcb1615387825 */ /* 0x000fc800078e00ff */
[----:B------:R-:W-:-:S04]  /*9ae10*/  IMAD.WIDE.U32 R46, P4, R21, -0x6e64479f, R46 ;  /* 0x919bb861152e7825 */ /* 0x000fc8000788002e */
[----:B------:R-:W-:Y:S01]  /*9ae20*/  IMAD.WIDE.U32 R54, R19, -0x657c0711, R44 ;  /* 0x9a83f8ef13367825 */ /* 0x000fe200078e002c */
[----:B------:R-:W-:-:S03]  /*9ae30*/  IADD3 RZ, P6, PT, R57, R46, RZ ;  /* 0x0000002e39ff7210 */ /* 0x000fc60007fde0ff */
[----:B------:R-:W-:Y:S01]  /*9ae40*/  IMAD.X R53, RZ, RZ, RZ, P5 ;  /* 0x000000ffff357224 */ /* 0x000fe200028e06ff */
[----:B------:R-:W-:Y:S01]  /*9ae50*/  IADD3 R58, P2, P5, R50, R58, R52 ;  /* 0x0000003a323a7210 */ /* 0x000fe20007d5e034 */
[----:B------:R-:W-:Y:S02]  /*9ae60*/  IMAD.IADD R51, R48, 0x1, R51 ;  /* 0x0000000130337824 */ /* 0x000fe400078e0233 */
[----:B------:R-:W-:Y:S01]  /*9ae70*/  IMAD.X R57, RZ, RZ, RZ, P1 ;  /* 0x000000ffff397224 */ /* 0x000fe200008e06ff */
[----:B------:R-:W-:Y:S01]  /*9ae80*/  ISETP.GE.U32.AND P1, PT, R54, R44, PT ;  /* 0x0000002c3600720c */ /* 0x000fe20003f26070 */
[----:B------:R-:W-:Y:S01]  /*9ae90*/  IMAD.IADD R44, R40, 0x1, R55 ;  /* 0x00000001282c7824 */ /* 0x000fe200078e0237 */
[----:B------:R-:W-:Y:S01]  /*9aea0*/  IADD3.X R59, PT, PT, R51, R59, RZ, P2, P5 ;  /* 0x0000003b333b7210 */ /* 0x000fe200017ea4ff */
[----:B------:R-:W-:Y:S01]  /*9aeb0*/  IMAD.MOV.U32 R52, RZ, RZ, R41 ;  /* 0x000000ffff347224 */ /* 0x000fe200078e0029 */
[-C--:B------:R-:W-:Y:S01]  /*9aec0*/  IADD3 R40, P2, PT, R61, R54.reuse, RZ ;  /* 0x000000363d287210 */ /* 0x080fe20007f5e0ff */
[----:B------:R-:W-:Y:S01]  /*9aed0*/  IMAD.MOV.U32 R56, RZ, RZ, R49 ;  /* 0x000000ffff387224 */ /* 0x000fe200078e0031 */
[----:B------:R-:W-:Y:S01]  /*9aee0*/  ISETP.GE.U32.AND.EX P1, PT, R44, R45, PT, P1 ;  /* 0x0000002d2c00720c */ /* 0x000fe20003f26110 */
[----:B------:R-:W-:Y:S01]  /*9aef0*/  IMAD.WIDE.U32.X R52, R20, -0x7ae96a2c, R52, P0 ;  /* 0x851695d414347825 */ /* 0x000fe200000e0434 */
[----:B------:R-:W-:-:S02]  /*9af00*/  ISETP.GE.U32.AND P5, PT, R40, R54, PT ;  /* 0x000000362800720c */ /* 0x000fc40003fa6070 */
[----:B------:R-:W-:Y:S01]  /*9af10*/  ISETP.GE.U32.AND P0, PT, R58, R50, PT ;  /* 0x000000323a00720c */ /* 0x000fe20003f06070 */
[----:B------:R-:W-:Y:S01]  /*9af20*/  IMAD.X R41, R44, 0x1, R62, P2 ;  /* 0x000000012c297824 */ /* 0x000fe200010e063e */
[----:B------:R-:W-:Y:S01]  /*9af30*/  ISETP.GE.U32.AND P2, PT, R50, R42, PT ;  /* 0x0000002a3200720c */ /* 0x000fe20003f46070 */
[----:B------:R-:W-:Y:S01]  /*9af40*/  IMAD.WIDE.U32 R48, R22, -0x657c0711, RZ ;  /* 0x9a83f8ef16307825 */ /* 0x000fe200078e00ff */
[----:B------:R-:W-:Y:S02]  /*9af50*/  ISETP.GE.U32.AND.EX P0, PT, R59, R51, PT, P0 ;  /* 0x000000333b00720c */ /* 0x000fe40003f06100 */
[----:B------:R-:W-:Y:S01]  /*9af60*/  ISETP.GE.U32.AND.EX P5, PT, R41, R44, PT, P5 ;  /* 0x0000002c2900720c */ /* 0x000fe20003fa6150 */
[----:B------:R-:W-:Y:S01]  /*9af70*/  IMAD.WIDE.U32 R44, R21, -0x657c0711, RZ ;  /* 0x9a83f8ef152c7825 */ /* 0x000fe200078e00ff */
[----:B------:R-:W-:Y:S02]  /*9af80*/  ISETP.GE.U32.AND.EX P2, PT, R51, R43, PT, P2 ;  /* 0x0000002b3300720c */ /* 0x000fe40003f46120 */
[----:B------:R-:W-:Y:S01]  /*9af90*/  SEL R50, RZ, 0x1, P1 ;  /* 0x00000001ff327807 */ /* 0x000fe20000800000 */
[----:B------:R-:W-:Y:S01]  /*9afa0*/  IMAD.WIDE.U32 R42, P1, R21, -0x7ae96a2c, R48 ;  /* 0x851695d4152a7825 */ /* 0x000fe20007820030 */
[----:B------:R-:W-:-:S02]  /*9afb0*/  SEL R51, RZ, 0x1, P5 ;  /* 0x00000001ff337807 */ /* 0x000fc40002800000 */
[----:B------:R-:W-:Y:S01]  /*9afc0*/  SEL R61, RZ, 0x1, P2 ;  /* 0x00000001ff3d7807 */ /* 0x000fe20001000000 */
[----:B------:R-:W-:Y:S01]  /*9afd0*/  IMAD.WIDE.U32.X R56, R22, 0x630fb68a, R56, P3 ;  /* 0x630fb68a16387825 */ /* 0x000fe200018e0438 */
[----:B------:R-:W-:Y:S02]  /*9afe0*/  IADD3 R44, P3, P5, R51, R52, R50 ;  /* 0x00000034332c7210 */ /* 0x000fe40007d7e032 */
[----:B------:R-:W-:Y:S01]  /*9aff0*/  IADD3 RZ, P2, PT, R45, R42, RZ ;  /* 0x0000002a2dff7210 */ /* 0x000fe20007f5e0ff */
[----:B------:R-:W-:Y:S01]  /*9b000*/  IMAD.WIDE.U32 R48, R24, -0x719505c0, RZ ;  /* 0x8e6afa4018307825 */ /* 0x000fe200078e00ff */
[----:B------:R-:W-:Y:S02]  /*9b010*/  IADD3.X R45, PT, PT, RZ, R53, RZ, P3, P5 ;  /* 0x00000035ff2d7210 */ /* 0x000fe40001fea4ff */
[----:B------:R-:W-:Y:S01]  /*9b020*/  SEL R50, RZ, 0x1, P0 ;  /* 0x00000001ff327807 */ /* 0x000fe20000000000 */
[----:B------:R-:W-:-:S03]  /*9b030*/  IMAD.WIDE.U32 R52, R23, -0x719505c0, RZ ;  /* 0x8e6afa4017347825 */ /* 0x000fc600078e00ff */
[----:B------:R-:W-:Y:S01]  /*9b040*/  IADD3 R61, P0, P5, R50, R56, R61 ;  /* 0x00000038323d7210 */ /* 0x000fe20007d1e03d */
[----:B------:R-:W-:-:S03]  /*9b050*/  IMAD.WIDE.U32 R48, P3, R23, 0x3ec693d6, R48 ;  /* 0x3ec693d617307825 */ /* 0x000fc60007860030 */
[----:B------:R-:W-:Y:S01]  /*9b060*/  IADD3.X R63, PT, PT, RZ, R57, RZ, P0, P5 ;  /* 0x00000039ff3f7210 */ /* 0x000fe200007ea4ff */
[----:B------:R-:W-:Y:S01]  /*9b070*/  IMAD.X R55, RZ, RZ, RZ, P4 ;  /* 0x000000ffff377224 */ /* 0x000fe200020e06ff */
[----:B------:R-:W-:Y:S01]  /*9b080*/  IADD3 RZ, P4, PT, R53, R48, RZ ;  /* 0x0000003035ff7210 */ /* 0x000fe20007f9e0ff */
[----:B------:R-:W-:-:S04]  /*9b090*/  IMAD.WIDE.U32 R50, R21, 0x53cbcb16, R40 ;  /* 0x53cbcb1615327825 */ /* 0x000fc800078e0028 */
[----:B------:R-:W-:Y:S01]  /*9b0a0*/  IMAD.WIDE.U32 R52, R24, -0x12f58996, RZ ;  /* 0xed0a766a18347825 */ /* 0x000fe200078e00ff */
[----:B------:R-:W-:-:S03]  /*9b0b0*/  ISETP.GE.U32.AND P0, PT, R50, R40, PT ;  /* 0x000000283200720c */ /* 0x000fc60003f06070 */
[----:B------:R-:W-:Y:S02]  /*9b0c0*/  IMAD.MOV.U32 R54, RZ, RZ, R47 ;  /* 0x000000ffff367224 */ /* 0x000fe400078e002f */
[----:B------:R-:W-:Y:S02]  /*9b0d0*/  IMAD.IADD R62, R46, 0x1, R51 ;  /* 0x000000012e3e7824 */ /* 0x000fe400078e0233 */
[----:B------:R-:W-:Y:S01]  /*9b0e0*/  IMAD.WIDE.U32.X R46, R22, -0x6e64479f, R54, P6 ;  /* 0x919bb861162e7825 */ /* 0x000fe200030e0436 */
[----:B------:R-:W-:Y:S02]  /*9b0f0*/  IADD3 R54, P6, PT, R61, R50, RZ ;  /* 0x000000323d367210 */ /* 0x000fe40007fde0ff */
[----:B------:R-:W-:Y:S01]  /*9b100*/  ISETP.GE.U32.AND.EX P0, PT, R62, R41, PT, P0 ;  /* 0x000000293e00720c */ /* 0x000fe20003f06100 */
[----:B------:R-:W-:-:S03]  /*9b110*/  IMAD.WIDE.U32 R56, R23, -0x12f58996, RZ ;  /* 0xed0a766a17387825 */ /* 0x000fc600078e00ff */
[----:B------:R-:W-:Y:S01]  /*9b120*/  SEL R64, RZ, 0x1, P0 ;  /* 0x00000001ff407807 */ /* 0x000fe20000000000 */
[----:B------:R-:W-:-:S04]  /*9b130*/  IMAD.WIDE.U32 R52, P5, R23, 0x630fb68a, R52 ;  /* 0x630fb68a17347825 */ /* 0x000fc800078a0034 */
[----:B------:R-:W-:-:S04]  /*9b140*/  IMAD.WIDE.U32 R40, R23, -0x719505c0, R58 ;  /* 0x8e6afa4017287825 */ /* 0x000fc800078e003a */
[----:B------:R-:W-:Y:S01]  /*9b150*/  IMAD.X R55, R62, 0x1, R63, P6 ;  /* 0x000000013e377824 */ /* 0x000fe200030e063f */
[----:B------:R-:W-:Y:S01]  /*9b160*/  IADD3 RZ, P6, PT, R57, R52, RZ ;  /* 0x0000003439ff7210 */ /* 0x000fe20007fde0ff */
[----:B------:R-:W-:Y:S01]  /*9b170*/  IMAD.X R51, RZ, RZ, RZ, P3 ;  /* 0x000000ffff337224 */ /* 0x000fe200018e06ff */
[----:B------:R-:W-:Y:S01]  /*9b180*/  ISETP.GE.U32.AND P3, PT, R54, R50, PT ;  /* 0x000000323600720c */ /* 0x000fe20003f66070 */
[----:B------:R-:W-:Y:S01]  /*9b190*/  IMAD.WIDE.U32 R56, R24, 0x53cbcb16, RZ ;  /* 0x53cbcb1618387825 */ /* 0x000fe200078e00ff */
[----:B------:R-:W-:Y:S02]  /*9b1a0*/  ISETP.GE.U32.AND P0, PT, R40, R58, PT ;  /* 0x0000003a2800720c */ /* 0x000fe40003f06070 */
[----:B------:R-:W-:Y:S01]  /*9b1b0*/  ISETP.GE.U32.AND.EX P3, PT, R55, R62, PT, P3 ;  /* 0x0000003e3700720c */ /* 0x000fe20003f66130 */
[----:B------:R-:W-:Y:S02]  /*9b1c0*/  IMAD.IADD R61, R48, 0x1, R41 ;  /* 0x00000001303d7824 */ /* 0x000fe400078e0229 */
[----:B------:R-:W-:-:S02]  /*9b1d0*/  IMAD.MOV.U32 R50, RZ, RZ, R49 ;  /* 0x000000ffff327224 */ /* 0x000fc400078e0031 */
[----:B------:R-:W-:Y:S01]  /*9b1e0*/  IMAD.WIDE.U32 R62, R23, 0x53cbcb16, RZ ;  /* 0x53cbcb16173e7825 */ /* 0x000fe200078e00ff */
[----:B------:R-:W-:-:S03]  /*9b1f0*/  ISETP.GE.U32.AND.EX P0, PT, R61, R59, PT, P0 ;  /* 0x0000003b3d00720c */ /* 0x000fc60003f06100 */
[----:B------:R-:W-:Y:S01]  /*9b200*/  IMAD.WIDE.U32.X R48, R24, 0x3ec693d6, R50, P4 ;  /* 0x3ec693d618307825 */ /* 0x000fe200020e0432 */
[----:B------:R-:W-:-:S03]  /*9b210*/  SEL R62, RZ, 0x1, P0 ;  /* 0x00000001ff3e7807 */ /* 0x000fc60000000000 */
[----:B------:R-:W-:Y:S01]  /*9b220*/  IMAD.WIDE.U32 R50, P4, R23, -0x6e64479f, R56 ;  /* 0x919bb86117327825 */ /* 0x000fe20007880038 */
[----:B------:R-:W-:-:S03]  /*9b230*/  SEL R56, RZ, 0x1, P3 ;  /* 0x00000001ff387807 */ /* 0x000fc60001800000 */
[----:B------:R-:W-:Y:S01]  /*9b240*/  IMAD.X R57, RZ, RZ, RZ, P5 ;  /* 0x000000ffff397224 */ /* 0x000fe200028e06ff */
[----:B------:R-:W-:Y:S01]  /*9b250*/  IADD3 R64, P0, P5, R56, R46, R64 ;  /* 0x0000002e38407210 */ /* 0x000fe20007d1e040 */
[----:B------:R-:W-:Y:S01]  /*9b260*/  IMAD.WIDE.U32 R58, R23, -0x12f58996, R54 ;  /* 0xed0a766a173a7825 */ /* 0x000fe200078e0036 */
[----:B------:R-:W-:Y:S02]  /*9b270*/  IADD3 RZ, P3, PT, R63, R50, RZ ;  /* 0x000000323fff7210 */ /* 0x000fe40007f7e0ff */
[----:B------:R-:W-:Y:S01]  /*9b280*/  IADD3.X R63, PT, PT, RZ, R47, RZ, P0, P5 ;  /* 0x0000002fff3f7210 */ /* 0x000fe200007ea4ff */
[----:B------:R-:W-:Y:S01]  /*9b290*/  IMAD.MOV.U32 R56, RZ, RZ, R53 ;  /* 0x000000ffff387224 */ /* 0x000fe200078e0035 */
[----:B------:R-:W-:Y:S01]  /*9b2a0*/  ISETP.GE.U32.AND P0, PT, R58, R54, PT ;  /* 0x000000363a00720c */ /* 0x000fe20003f06070 */
[----:B------:R-:W-:Y:S02]  /*9b2b0*/  IMAD.IADD R67, R52, 0x1, R59 ;  /* 0x0000000134437824 */ /* 0x000fe400078e023b */
[----:B------:R-:W-:Y:S01]  /*9b2c0*/  IMAD.X R53, RZ, RZ, RZ, P1 ;  /* 0x000000ffff357224 */ /* 0x000fe200008e06ff */
[----:B------:R-:W-:Y:S01]  /*9b2d0*/  IADD3 R62, P1, P5, R58, R48, R62 ;  /* 0x000000303a3e7210 */ /* 0x000fe20007d3e03e */
[----:B------:R-:W-:Y:S01]  /*9b2e0*/  IMAD.WIDE.U32 R46, R21, -0x657c0711, R44 ;  /* 0x9a83f8ef152e7825 */ /* 0x000fe200078e002c */
[----:B------:R-:W-:-:S02]  /*9b2f0*/  ISETP.GE.U32.AND.EX P0, PT, R67, R55, PT, P0 ;  /* 0x000000374300720c */ /* 0x000fc40003f06100 */
[----:B------:R-:W-:Y:S01]  /*9b300*/  IADD3.X R59, PT, PT, R67, R49, RZ, P1, P5 ;  /* 0x00000031433b7210 */ /* 0x000fe20000fea4ff */
[----:B------:R-:W-:Y:S01]  /*9b310*/  IMAD.IADD R54, R42, 0x1, R47 ;  /* 0x000000012a367824 */ /* 0x000fe200078e022f */
[----:B------:R-:W-:Y:S01]  /*9b320*/  ISETP.GE.U32.AND P1, PT, R62, R58, PT ;  /* 0x0000003a3e00720c */ /* 0x000fe20003f26070 */
[----:B------:R-:W-:Y:S01]  /*9b330*/  IMAD.MOV.U32 R52, RZ, RZ, R43 ;  /* 0x000000ffff347224 */ /* 0x000fe200078e002b */
[----:B------:R-:W-:Y:S01]  /*9b340*/  IADD3 R42, P5, PT, R64, R46, RZ ;  /* 0x0000002e402a7210 */ /* 0x000fe20007fbe0ff */
[----:B------:R-:W-:Y:S01]  /*9b350*/  IMAD.WIDE.U32.X R56, R24, 0x630fb68a, R56, P6 ;  /* 0x630fb68a18387825 */ /* 0x000fe200030e0438 */
[----:B------:R-:W-:Y:S02]  /*9b360*/  ISETP.GE.U32.AND.EX P1, PT, R59, R67, PT, P1 ;  /* 0x000000433b00720c */ /* 0x000fe40003f26110 */
[----:B------:R-:W-:Y:S01]  /*9b370*/  SEL R58, RZ, 0x1, P0 ;  /* 0x00000001ff3a7807 */ /* 0x000fe20000000000 */
[----:B------:R-:W-:Y:S01]  /*9b380*/  IMAD.X R43, R54, 0x1, R63, P5 ;  /* 0x00000001362b7824 */ /* 0x000fe200028e063f */
[----:B------:R-:W-:-:S02]  /*9b390*/  SEL R47, RZ, 0x1, P1 ;  /* 0x00000001ff2f7807 */ /* 0x000fc40000800000 */
[----:B------:R-:W-:Y:S01]  /*9b3a0*/  ISETP.GE.U32.AND P6, PT, R46, R44, PT ;  /* 0x0000002c2e00720c */ /* 0x000fe20003fc6070 */
[----:B------:R-:W-:Y:S01]  /*9b3b0*/  IMAD.WIDE.U32 R48, R23, 0x53cbcb16, R42 ;  /* 0x53cbcb1617307825 */ /* 0x000fe200078e002a */
[----:B------:R-:W-:Y:S02]  /*9b3c0*/  IADD3 R58, P0, P5, R47, R56, R58 ;  /* 0x000000382f3a7210 */ /* 0x000fe40007d1e03a */
[----:B------:R-:W-:Y:S01]  /*9b3d0*/  ISETP.GE.U32.AND P1, PT, R42, R46, PT ;  /* 0x0000002e2a00720c */ /* 0x000fe20003f26070 */
[----:B------:R-:W-:Y:S01]  /*9b3e0*/  IMAD.X R47, RZ, RZ, RZ, P4 ;  /* 0x000000ffff2f7224 */ /* 0x000fe200020e06ff */
[----:B------:R-:W-:Y:S01]  /*9b3f0*/  ISETP.GE.U32.AND.EX P6, PT, R54, R45, PT, P6 ;  /* 0x0000002d3600720c */ /* 0x000fe20003fc6160 */
[----:B------:R-:W-:Y:S01]  /*9b400*/  IMAD.WIDE.U32 R44, R59, 0x3d1, RZ ;  /* 0x000003d13b2c7825 */ /* 0x000fe200078e00ff */
[----:B------:R-:W-:Y:S02]  /*9b410*/  IADD3.X R64, PT, PT, RZ, R57, RZ, P0, P5 ;  /* 0x00000039ff407210 */ /* 0x000fe400007ea4ff */
[----:B------:R-:W-:Y:S01]  /*9b420*/  ISETP.GE.U32.AND.EX P1, PT, R43, R54, PT, P1 ;  /* 0x000000362b00720c */ /* 0x000fe20003f26110 */
[----:B------:R-:W-:Y:S01]  /*9b430*/  IMAD.WIDE.U32 R54, R62, 0x3d1, RZ ;  /* 0x000003d13e367825 */ /* 0x000fe200078e00ff */
[----:B------:R-:W-:-:S02]  /*9b440*/  IADD3 R58, P5, PT, R58, R48, RZ ;  /* 0x000000303a3a7210 */ /* 0x000fc40007fbe0ff */
[----:B------:R-:W-:Y:S01]  /*9b450*/  ISETP.GE.U32.AND P0, PT, R48, R42, PT ;  /* 0x0000002a3000720c */ /* 0x000fe20003f06070 */
[----:B------:R-:W-:Y:S01]  /*9b460*/  IMAD.IADD R57, R50, 0x1, R49 ;  /* 0x0000000132397824 */ /* 0x000fe200078e0231 */
[----:B------:R-:W-:Y:S01]  /*9b470*/  ISETP.GE.U32.AND P4, PT, R58, R48, PT ;  /* 0x000000303a00720c */ /* 0x000fe20003f86070 */
[----:B------:R-:W-:Y:S01]  /*9b480*/  IMAD.MOV.U32 R46, RZ, RZ, R51 ;  /* 0x000000ffff2e7224 */ /* 0x000fe200078e0033 */
[----:B------:R-:W-:Y:S01]  /*9b490*/  SEL R56, RZ, 0x1, P1 ;  /* 0x00000001ff387807 */ /* 0x000fe20000800000 */
[----:B------:R-:W-:Y:S01]  /*9b4a0*/  IMAD.WIDE.U32.X R50, R22, -0x7ae96a2c, R52, P2 ;  /* 0x851695d416327825 */ /* 0x000fe200010e0434 */
[----:B------:R-:W-:Y:S02]  /*9b4b0*/  SEL R52, RZ, 0x1, P6 ;  /* 0x00000001ff347807 */ /* 0x000fe40003000000 */
[----:B------:R-:W-:Y:S01]  /*9b4c0*/  IADD3 R63, P6, PT, RZ, R54, RZ ;  /* 0x00000036ff3f7210 */ /* 0x000fe20007fde0ff */
[----:B------:R-:W-:Y:S01]  /*9b4d0*/  IMAD.WIDE.U32 R48, P2, RZ, R62, R44 ;  /* 0x0000003eff307225 */ /* 0x000fe2000784002c */
[----:B------:R-:W-:-:S02]  /*9b4e0*/  ISETP.GE.U32.AND.EX P0, PT, R57, R43, PT, P0 ;  /* 0x0000002b3900720c */ /* 0x000fc40003f06100 */
[----:B------:R-:W-:Y:S01]  /*9b4f0*/  ISETP.GE.U32.AND P1, PT, R63, R54, PT ;  /* 0x000000363f00720c */ /* 0x000fe20003f26070 */
[----:B------:R-:W-:Y:S01]  /*9b500*/  IMAD.X R64, R57, 0x1, R64, P5 ;  /* 0x0000000139407824 */ /* 0x000fe200028e0640 */
[----:B------:R-:W-:Y:S01]  /*9b510*/  IADD3 R48, P5, PT, R55, R48, RZ ;  /* 0x0000003037307210 */ /* 0x000fe20007fbe0ff */
[----:B------:R-:W-:-:S03]  /*9b520*/  IMAD.WIDE.U32 R44, R24, -0x657c0711, RZ ;  /* 0x9a83f8ef182c7825 */ /* 0x000fc600078e00ff */
[----:B------:R-:W-:Y:S01]  /*9b530*/  ISETP.GE.U32.AND.EX P4, PT, R64, R57, PT, P4 ;  /* 0x000000394000720c */ /* 0x000fe20003f86140 */
[----:B------:R-:W-:Y:S01]  /*9b540*/  IMAD.WIDE.U32 R54, R23, -0x657c0711, RZ ;  /* 0x9a83f8ef17367825 */ /* 0x000fe200078e00ff */
[----:B------:R-:W-:-:S03]  /*9b550*/  SEL R54, RZ, 0x1, P0 ;  /* 0x00000001ff367807 */ /* 0x000fc60000000000 */
[----:B------:R-:W-:-:S04]  /*9b560*/  IMAD.WIDE.U32.X R42, R24, -0x6e64479f, R46, P3 ;  /* 0x919bb861182a7825 */ /* 0x000fc800018e042e */
[----:B------:R-:W-:Y:S01]  /*9b570*/  IMAD.X R53, RZ, RZ, RZ, P2 ;  /* 0x000000ffff357224 */ /* 0x000fe200010e06ff */
[----:B------:R-:W-:Y:S01]  /*9b580*/  IADD3 R46, P0, P2, R56, R50, R52 ;  /* 0x00000032382e7210 */ /* 0x000fe20007a1e034 */
[----:B------:R-:W-:Y:S01]  /*9b590*/  IMAD.WIDE.U32 R44, P3, R23, -0x7ae96a2c, R44 ;  /* 0x851695d4172c7825 */ /* 0x000fe2000786002c */
[----:B------:R-:W-:Y:S02]  /*9b5a0*/  SEL R50, RZ, 0x1, P4 ;  /* 0x00000001ff327807 */ /* 0x000fe40002000000 */
[----:B------:R-:W-:Y:S01]  /*9b5b0*/  IADD3.X R47, PT, PT, RZ, R51, RZ, P0, P2 ;  /* 0x00000033ff2f7210 */ /* 0x000fe200007e44ff */
[----:B------:R-:W-:Y:S01]  /*9b5c0*/  IMAD.MOV.U32 R52, RZ, RZ, R49 ;  /* 0x000000ffff347224 */ /* 0x000fe200078e0031 */
[----:B------:R-:W-:Y:S01]  /*9b5d0*/  IADD3 RZ, P4, PT, R55, R44, RZ ;  /* 0x0000002c37ff7210 */ /* 0x000fe20007f9e0ff */
[----:B------:R-:W-:Y:S01]  /*9b5e0*/  IMAD.X R62, R48, 0x1, R62, P6 ;  /* 0x00000001303e7824 */ /* 0x000fe200030e063e */
[----:B------:R-:W-:Y:S01]  /*9b5f0*/  IADD3 R42, P2, P6, R50, R42, R54 ;  /* 0x0000002a322a7210 */ /* 0x000fe20007e5e036 */
[----:B------:R-:W-:-:S03]  /*9b600*/  IMAD.WIDE.U32 R56, R64, 0x3d1, RZ ;  /* 0x000003d140387825 */ /* 0x000fc600078e00ff */
[----:B------:R-:W-:Y:S01]  /*9b610*/  ISETP.GE.U32.AND.EX P1, PT, R62, R48, PT, P1 ;  /* 0x000000303e00720c */ /* 0x000fe20003f26110 */
[----:B------:R-:W-:-:S04]  /*9b620*/  IMAD.WIDE.U32.X R52, RZ, R59, R52, P5 ;  /* 0x0000003bff347225 */ /* 0x000fc800028e0434 */
[----:B------:R-:W-:-:S04]  /*9b630*/  IMAD.WIDE.U32 R54, R58, 0x3d1, RZ ;  /* 0x000003d13a367825 */ /* 0x000fc800078e00ff */
[----:B------:R-:W-:-:S04]  /*9b640*/  IMAD.WIDE.U32 R50, R23, -0x657c0711, R46 ;  /* 0x9a83f8ef17327825 */ /* 0x000fc800078e002e */
[----:B------:R-:W-:Y:S01]  /*9b650*/  IMAD.X R49, RZ, RZ, RZ, P3 ;  /* 0x000000ffff317224 */ /* 0x000fe200018e06ff */
[----:B------:R-:W-:Y:S01]  /*9b660*/  ISETP.GE.U32.AND P0, PT, R50, R46, PT ;  /* 0x0000002e3200720c */ /* 0x000fe20003f06070 */
[----:B------:R-:W-:Y:S01]  /*9b670*/  IMAD.MOV.U32 R48, RZ, RZ, R45 ;  /* 0x000000ffff307224 */ /* 0x000fe200078e002d */
[----:B------:R-:W-:Y:S01]  /*9b680*/  IADD3 R45, P3, PT, R52, R54, RZ ;  /* 0x00000036342d7210 */ /* 0x000fe20007f7e0ff */
[----:B------:R-:W-:Y:S01]  /*9b690*/  IMAD.WIDE.U32 R56, P5, RZ, R58, R56 ;  /* 0x0000003aff387225 */ /* 0x000fe200078a0038 */
[----:B------:R-:W-:Y:S02]  /*9b6a0*/  IADD3.X R46, PT, PT, RZ, R43, RZ, P2, P6 ;  /* 0x0000002bff2e7210 */ /* 0x000fe400017ec4ff */
[----:B------:R-:W-:Y:S01]  /*9b6b0*/  ISETP.GE.U32.AND P2, PT, R45, R54, PT ;  /* 0x000000362d00720c */ /* 0x000fe20003f46070 */
[----:B------:R-:W-:Y:S01]  /*9b6c0*/  IMAD.X R43, RZ, RZ, RZ, P5 ;  /* 0x000000ffff2b7224 */ /* 0x000fe200028e06ff */
[----:B------:R-:W-:Y:S01]  /*9b6d0*/  IADD3 R54, P5, PT, R55, R56, RZ ;  /* 0x0000003837367210 */ /* 0x000fe20007fbe0ff */
[----:B------:R-:W-:Y:S01]  /*9b6e0*/  IMAD.IADD R44, R44, 0x1, R51 ;  /* 0x000000012c2c7824 */ /* 0x000fe200078e0233 */
[----:B------:R-:W-:Y:S01]  /*9b6f0*/  SEL R52, RZ, 0x1, P1 ;  /* 0x00000001ff347807 */ /* 0x000fe20000800000 */
[----:B------:R-:W-:Y:S01]  /*9b700*/  IMAD.WIDE.U32.X R48, R24, -0x7ae96a2c, R48, P4 ;  /* 0x851695d418307825 */ /* 0x000fe200020e0430 */
[----:B------:R-:W-:-:S02]  /*9b710*/  IADD3 R51, P4, PT, R45, R59, RZ ;  /* 0x0000003b2d337210 */ /* 0x000fc40007f9e0ff */
[----:B------:R-:W-:Y:S01]  /*9b720*/  IADD3 R59, P6, PT, R42, R50, RZ ;  /* 0x000000322a3b7210 */ /* 0x000fe20007fde0ff */
[----:B------:R-:W-:Y:S01]  /*9b730*/  IMAD.X R55, R54, 0x1, R53, P3 ;  /* 0x0000000136377824 */ /* 0x000fe200018e0635 */
[C---:B------:R-:W-:Y:S01]  /*9b740*/  ISETP.GE.U32.AND.EX P0, PT, R44.reuse, R47, PT, P0 ;  /* 0x0000002f2c00720c */ /* 0x040fe20003f06100 */
[----:B------:R-:W-:Y:S01]  /*9b750*/  IMAD.MOV.U32 R42, RZ, RZ, R57 ;  /* 0x000000ffff2a7224 */ /* 0x000fe200078e0039 */
        /* <DEDUP_REMOVED lines=28> */
[----:B------:R-:W-:Y:S01]  /*9b920*/  ISETP.GE.U32.AND P0, PT, R42, R44, PT ;  /* 0x0000002c2a00720c */ /* 0x000fe20003f06070 */
[----:B------:R-:W-:Y:S01]  /*9b930*/  IMAD.WIDE.U32 R44, R48, 0x3d1, RZ ;  /* 0x000003d1302c7825 */ /* 0x000fe200078e00ff */
[----:B------:R-:W-:Y:S02]  /*9b940*/  IADD3 R54, P3, PT, R64, R54, RZ ;  /* 0x0000003640367210 */ /* 0x000fe40007f7e0ff */
        /* <DEDUP_REMOVED lines=87> */
.L_x_638:
[----:B------:R-:W-:Y:S05]  /*9bec0*/  BSYNC.RECONVERGENT B0 ;  /* 0x0000000000007941 */ /* 0x000fea0003800200 */
.L_x_637:
[----:B------:R-:W-:Y:S01]  /*9bed0*/  IMAD.MOV.U32 R42, RZ, RZ, R63 ;  /* 0x000000ffff2a7224 */ /* 0x000fe200078e003f */
[----:B------:R-:W-:Y:S01]  /*9bee0*/  BSSY.RECONVERGENT B0, `(.L_x_639) ;  /* 0x00000cb000007945 */ /* 0x000fe20003800200 */
[----:B------:R-:W-:Y:S02]  /*9bef0*/  IMAD.MOV.U32 R43, RZ, RZ, R62 ;  /* 0x000000ffff2b7224 */ /* 0x000fe400078e003e */
[----:B------:R-:W-:-:S04]  /*9bf00*/  IMAD.WIDE.U32 R42, R25, -0x719505c0, R42 ;  /* 0x8e6afa40192a7825 */ /* 0x000fc800078e002a */
[----:B------:R-:W-:Y:S01]  /*9bf10*/  IMAD.IADD R37, R34, 0x1, R43 ;  /* 0x0000000122257824 */ /* 0x000fe200078e022b */
[----:B------:R-:W-:Y:S02]  /*9bf20*/  ISETP.GE.U32.AND P0, PT, R42, R63, PT ;  /* 0x0000003f2a00720c */ /* 0x000fe40003f06070 */
[----:B------:R-:W-:Y:S02]  /*9bf30*/  IADD3 R34, P1, PT, R52, R36, RZ ;  /* 0x0000002434227210 */ /* 0x000fe40007f3e0ff */
[----:B------:R-:W-:-:S03]  /*9bf40*/  ISETP.GE.U32.AND.EX P0, PT, R37, R62, PT, P0 ;  /* 0x0000003e2500720c */ /* 0x000fc60003f06100 */
[----:B------:R-:W-:Y:S01]  /*9bf50*/  IMAD.X R66, R53, 0x1, R66, P1 ;  /* 0x0000000135427824 */ /* 0x000fe200008e0642 */
[----:B------:R-:W-:Y:S02]  /*9bf60*/  SEL R41, RZ, 0x1, P0 ;  /* 0x00000001ff297807 */ /* 0x000fe40000000000 */
[C---:B------:R-:W-:Y:S02]  /*9bf70*/  ISETP.LT.U32.AND P1, PT, R34.reuse, R52, PT ;  /* 0x000000342200720c */ /* 0x040fe40003f21070 */
        /* <DEDUP_REMOVED lines=18> */
[----:B------:R-:W-:Y:S01]  /*9c0a0*/  IMAD.MOV.U32 R61, RZ, RZ, R60 ;  /* 0x000000ffff3d7224 */ /* 0x000fe200078e003c */
[----:B------:R-:W-:Y:S01]  /*9c0b0*/  ISETP.LT.U32.AND P1, PT, R35, R50, PT ;  /* 0x000000322300720c */ /* 0x000fe20003f21070 */
[----:B------:R-:W-:Y:S01]  /*9c0c0*/  IMAD.MOV.U32 R60, RZ, RZ, R33 ;  /* 0x000000ffff3c7224 */ /* 0x000fe200078e0021 */
[----:B------:R-:W-:Y:S01]  /*9c0d0*/  ISETP.GE.U32.AND P0, PT, R52, R35, PT ;  /* 0x000000233400720c */ /* 0x000fe20003f06070 */
[----:B------:R-:W-:Y:S02]  /*9c0e0*/  IMAD.X R53, RZ, RZ, R34, P2 ;  /* 0x000000ffff357224 */ /* 0x000fe400010e0622 */
[----:B------:R-:W-:Y:S02]  /*9c0f0*/  IMAD.MOV.U32 R35, RZ, RZ, R28 ;  /* 0x000000ffff237224 */ /* 0x000fe400078e001c */
[----:B------:R-:W-:Y:S01]  /*9c100*/  IMAD.MOV.U32 R28, RZ, RZ, R29 ;  /* 0x000000ffff1c7224 */ /* 0x000fe200078e001d */
[----:B------:R-:W-:Y:S01]  /*9c110*/  ISETP.GE.U32.AND.EX P0, PT, R53, R34, PT, P0 ;  /* 0x000000223500720c */ /* 0x000fe20003f06100 */
[----:B------:R-:W-:-:S02]  /*9c120*/  IMAD.MOV.U32 R29, RZ, RZ, R30 ;  /* 0x000000ffff1d7224 */ /* 0x000fc400078e001e */
[----:B------:R-:W0:Y:S05]  /*9c130*/  BMOV.32.CLEAR R30, B0 ;  /* 0x00000000001e7355 */ /* 0x000e2a0000100000 */
[----:B------:R-:W-:Y:S01]  /*9c140*/  ISETP.LT.U32.OR.EX P0, PT, R34, R51, !P0, P1 ;  /* 0x000000332200720c */ /* 0x000fe20004701510 */
[----:B------:R-:W-:Y:S01]  /*9c150*/  BSSY.RELIABLE B0, `(.L_x_640) ;  /* 0x0000018000007945 */ /* 0x000fe20003800100 */
[----:B------:R-:W-:Y:S02]  /*9c160*/  IMAD.MOV.U32 R34, RZ, RZ, R27 ;  /* 0x000000ffff227224 */ /* 0x000fe400078e001b */
[----:B------:R-:W-:-:S04]  /*9c170*/  SEL R39, RZ, 0x1, !P0 ;  /* 0x00000001ff277807 */ /* 0x000fc80004000000 */
[----:B------:R-:W-:-:S04]  /*9c180*/  IADD3 R39, P1, PT, R44, R39, RZ ;  /* 0x000000272c277210 */ /* 0x000fc80007f3e0ff */
[----:B------:R-:W-:Y:S01]  /*9c190*/  ISETP.NE.U32.AND P0, PT, R39, RZ, PT ;  /* 0x000000ff2700720c */ /* 0x000fe20003f05070 */
[----:B------:R-:W-:-:S05]  /*9c1a0*/  IMAD.X R38, RZ, RZ, UR4, P1 ;  /* 0x00000004ff267e24 */ /* 0x000fca00088e06ff */
[----:B------:R-:W-:-:S13]  /*9c1b0*/  ISETP.NE.AND.EX P0, PT, R38, RZ, PT, P0 ;  /* 0x000000ff2600720c */ /* 0x000fda0003f05300 */
[----:B0-----:R-:W-:Y:S05]  /*9c1c0*/  @P0 BRA `(.L_x_641) ;  /* 0x0000000000400947 */ /* 0x001fea0003800000 */
        /* <DEDUP_REMOVED lines=16> */
.L_x_641:
[----:B------:R-:W-:Y:S05]  /*9c2d0*/  BSYNC.RELIABLE B0 ;  /* 0x0000000000007941 */ /* 0x000fea0003800100 */
.L_x_640:
        /* <DEDUP_REMOVED lines=25> */
[----:B------:R-:W-:Y:S01]  /*9c470*/  SEL R47, RZ, 0xffffffff, !P1 ;  /* 0xffffffffff2f7807 */ /* 0x000fe20004800000 */
[----:B------:R-:W-:Y:S01]  /*9c480*/  IMAD.X R33, R48, 0x1, R33, P0 ;  /* 0x0000000130217824 */ /* 0x000fe200000e0621 */
[----:B------:R-:W-:-:S04]  /*9c490*/  ISETP.NE.OR.EX P3, PT, R53, -0x1, !P3, P4 ;  /* 0xffffffff3500780c */ /* 0x000fc80005f65740 */
[----:B------:R-:W-:-:S04]  /*9c4a0*/  SEL R45, RZ, 0xffffffff, !P3 ;  /* 0xffffffffff2d7807 */ /* 0x000fc80005800000 */
[----:B------:R-:W-:-:S04]  /*9c4b0*/  IADD3 R39, P3, PT, R45, R39, RZ ;  /* 0x000000272d277210 */ /* 0x000fc80007f7e0ff */
[----:B------:R-:W-:Y:S01]  /*9c4c0*/  ISETP.NE.U32.AND P0, PT, R39, RZ, PT ;  /* 0x000000ff2700720c */ /* 0x000fe20003f05070 */
[----:B------:R-:W-:Y:S01]  /*9c4d0*/  IMAD.X R38, R45, 0x1, R38, P3 ;  /* 0x000000012d267824 */ /* 0x000fe200018e0626 */
[C---:B------:R-:W-:Y:S01]  /*9c4e0*/  IADD3 R45, P2, PT, R47.reuse, R36, RZ ;  /* 0x000000242f2d7210 */ /* 0x040fe20007f5e0ff */
[----:B------:R-:W-:Y:S01]  /*9c4f0*/  IMAD.MOV.U32 R36, RZ, RZ, R33 ;  /* 0x000000ffff247224 */ /* 0x000fe200078e0021 */
[----:B------:R-:W-:Y:S02]  /*9c500*/  IADD3 R52, P3, PT, R46, R44, RZ ;  /* 0x0000002c2e347210 */ /* 0x000fe40007f7e0ff */
[----:B------:R-:W-:Y:S01]  /*9c510*/  ISETP.NE.AND.EX P0, PT, R38, RZ, PT, P0 ;  /* 0x000000ff2600720c */ /* 0x000fe20003f05300 */
[----:B------:R-:W-:Y:S01]  /*9c520*/  IMAD.X R47, R47, 0x1, R27, P2 ;  /* 0x000000012f2f7824 */ /* 0x000fe200010e061b */
[----:B------:R-:W-:Y:S01]  /*9c530*/  IADD3 R44, P1, PT, R42, 0x3d1, RZ ;  /* 0x000003d12a2c7810 */ /* 0x000fe20007f3e0ff */
[----:B------:R-:W-:Y:S02]  /*9c540*/  IMAD.X R40, R46, 0x1, R40, P3 ;  /* 0x000000012e287824 */ /* 0x000fe400018e0628 */
        /* <DEDUP_REMOVED lines=13> */
[----:B------:R-:W-:Y:S05]  /*9c620*/  @P0 BRA `(.L_x_642) ;  /* 0x0000000400540947 */ /* 0x000fea0003800000 */
.L_x_643:
        /* <DEDUP_REMOVED lines=24> */
[----:B------:R-:W-:-:S04]  /*9c7b0*/  ISETP.GE.U32.AND.EX P3, PT, R40, RZ, PT, P3 ;  /* 0x000000ff2800720c */ /* 0x000fc80003f66130 */
[----:B------:R-:W-:Y:S02]  /*9c7c0*/  ISETP.NE.OR.EX P0, PT, R53, -0x1, !P3, P4 ;  /* 0xffffffff3500780c */ /* 0x000fe40005f05740 */
[----:B------:R-:W-:Y:S02]  /*9c7d0*/  IADD3 R44, P3, PT, R47, R44, RZ ;  /* 0x0000002c2f2c7210 */ /* 0x000fe40007f7e0ff */
[----:B------:R-:W-:-:S03]  /*9c7e0*/  SEL R48, RZ, 0x1, !P0 ;  /* 0x00000001ff307807 */ /* 0x000fc60004000000 */
[----:B------:R-:W-:Y:S01]  /*9c7f0*/  IMAD.X R27, R47, 0x1, R27, P3 ;  /* 0x000000012f1b7824 */ /* 0x000fe200018e061b */
[----:B------:R-:W-:Y:S02]  /*9c800*/  ISETP.NE.U32.AND P0, PT, R39, R48, PT ;  /* 0x000000302700720c */ /* 0x000fe40003f05070 */
[C---:B------:R-:W-:Y:S01]  /*9c810*/  IADD3 R52, P3, PT, R45.reuse, R41, RZ ;  /* 0x000000292d347210 */ /* 0x040fe20007f7e0ff */
[----:B------:R-:W-:Y:S01]  /*9c820*/  IMAD.MOV.U32 R41, RZ, RZ, R44 ;  /* 0x000000ffff297224 */ /* 0x000fe200078e002c */
[----:B------:R-:W-:Y:S02]  /*9c830*/  ISETP.NE.AND.EX P0, PT, R38, RZ, PT, P0 ;  /* 0x000000ff2600720c */ /* 0x000fe40003f05300 */
[----:B------:R-:W-:Y:S01]  /*9c840*/  IADD3 R47, P2, PT, R46, R33, RZ ;  /* 0x000000212e2f7210 */ /* 0x000fe20007f5e0ff */
[----:B------:R-:W-:Y:S01]  /*9c850*/  IMAD.X R40, R45, 0x1, R40, P3 ;  /* 0x000000012d287824 */ /* 0x000fe200018e0628 */
[----:B------:R-:W-:-:S03]  /*9c860*/  IADD3 R33, P1, PT, R42, 0x7a2, RZ ;  /* 0x000007a22a217810 */ /* 0x000fc60007f3e0ff */
        /* <DEDUP_REMOVED lines=20> */
.L_x_644:
        /* <DEDUP_REMOVED lines=28> */
[----:B------:R-:W-:-:S09]  /*9cb70*/  IADD3.X R53, PT, PT, R53, RZ, R38, P2, P3 ;  /* 0x000000ff35357210 */ /* 0x000fd200017e6426 */
.L_x_642:
[----:B------:R0:W-:Y:S05]  /*9cb80*/  BMOV.32 B11, R30 ;  /* 0x0000001e0b007356 */ /* 0x0001ea0000000000 */
[----:B------:R-:W-:Y:S05]  /*9cb90*/  BSYNC.RECONVERGENT B11 ;  /* 0x00000000000b7941 */ /* 0x000fea0003800200 */
.L_x_639:
[----:B------:R-:W-:Y:S05]  /*9cba0*/  WARPSYNC.ALL ;  /* 0x0000000000007948 */ /* 0x000fea0003800000 */
[----:B------:R-:W2:Y:S01]  /*9cbb0*/  LDL.64 R42, [R1+0x23280] ;  /* 0x02328000012a7983 */ /* 0x000ea20000100a00 */
[----:B------:R-:W1:Y:S01]  /*9cbc0*/  LDCU UR12, c[0x3][0xe00] ;  /* 0x00c1c000ff0c77ac */ /* 0x000e620008000800 */
[----:B------:R-:W3:Y:S01]  /*9cbd0*/  S2UR UR4, SR_CTAID.X ;  /* 0x00000000000479c3 */ /* 0x000ee20000002500 */
[----:B------:R-:W-:Y:S01]  /*9cbe0*/  BSSY.RECONVERGENT B11, `(.L_x_645) ;  /* 0x000006e0000b7945 */ /* 0x000fe20003800200 */
[----:B------:R-:W3:Y:S01]  /*9cbf0*/  S2R R33, SR_TID.X ;  /* 0x0000000000217919 */ /* 0x000ee20000002100 */
[----:B------:R-:W-:-:S02]  /*9cc00*/  IMAD.MOV.U32 R40, RZ, RZ, R41 ;  /* 0x000000ffff287224 */ /* 0x000fc400078e0029 */
[----:B------:R-:W-:-:S03]  /*9cc10*/  IMAD.MOV.U32 R41, RZ, RZ, R36 ;  /* 0x000000ffff297224 */ /* 0x000fc600078e0024 */
[----:B0-----:R-:W3:Y:S01]  /*9cc20*/  LDC R30, c[0x0][0x360] ;  /* 0x0000d800ff1e7b82 */ /* 0x001ee20000000800 */
[----:B-1----:R-:W-:Y:S01]  /*9cc30*/  UISETP.NE.AND UP0, UPT, UR12, 0x1, UPT ;  /* 0x000000010c00788c */ /* 0x002fe2000bf05270 */
[----:B---3--:R-:W-:Y:S01]  /*9cc40*/  IMAD R30, R30, UR4, R33 ;  /* 0x000000041e1e7c24 */ /* 0x008fe2000f8e0221 */
[----:B--2---:R-:W-:Y:S01]  /*9cc50*/  IADD3 R38, P0, PT, R42, R0, RZ ;  /* 0x000000002a267210 */ /* 0x004fe20007f1e0ff */
[----:B------:R-:W-:Y:S02]  /*9cc60*/  IMAD.MOV.U32 R42, RZ, RZ, R45 ;  /* 0x000000ffff2a7224 */ /* 0x000fe400078e002d */
[----:B------:R-:W-:Y:S02]  /*9cc70*/  IMAD.MOV.U32 R45, RZ, RZ, R27 ;  /* 0x000000ffff2d7224 */ /* 0x000fe400078e001b */
[----:B------:R-:W-:Y:S02]  /*9cc80*/  IMAD.X R39, RZ, RZ, R43, P0 ;  /* 0x000000ffff277224 */ /* 0x000fe400000e062b */
[----:B------:R-:W-:Y:S01]  /*9cc90*/  IMAD.MOV.U32 R43, RZ, RZ, R46 ;  /* 0x000000ffff2b7224 */ /* 0x000fe200078e002e */
[----:B------:R-:W-:Y:S06]  /*9cca0*/  BRA.U !UP0, `(.L_x_646) ;  /* 0x0000000108647547 */ /* 0x000fec000b800000 */
[----:B------:R-:W-:-:S09]  /*9ccb0*/  UISETP.GE.U32.AND UP0, UPT, UR12, 0x2, UPT ;  /* 0x000000020c00788c */ /* 0x000fd2000bf06070 */
[----:B------:R-:W-:Y:S05]  /*9ccc0*/  BRA.U !UP0, `(.L_x_647) ;  /* 0x00000001083c7547 */ /* 0x000fea000b800000 */
[----:B------:R-:W-:-:S07]  /*9ccd0*/  IMAD.MOV.U32 R27, RZ, RZ, RZ ;  /* 0x000000ffff1b7224 */ /* 0x000fce00078e00ff */
.L_x_649:
[----:B------:R-:W-:-:S04]  /*9cce0*/  IMAD.SHL.U32 R33, R27, 0x2, RZ ;  /* 0x000000021b217824 */ /* 0x000fc800078e00ff */
[----:B------:R-:W-:-:S04]  /*9ccf0*/  IMAD.SHL.U32 R33, R33, 0x4, RZ ;  /* 0x0000000421217824 */ /* 0x000fc800078e00ff */
[----:B------:R-:W0:Y:S08]  /*9cd00*/  LDC.64 R36, c[0x3][R33+0x600] ;  /* 0x00c1800021247b82 */ /* 0x000e300000000a00 */
[----:B------:R-:W1:Y:S01]  /*9cd10*/  LDC.64 R46, c[0x3][R33+0xa00] ;  /* 0x00c28000212e7b82 */ /* 0x000e620000000a00 */
[----:B0-----:R-:W-:Y:S02]  /*9cd20*/  LOP3.LUT R37, R37, R24, RZ, 0x3c, !PT ;  /* 0x0000001825257212 */ /* 0x001fe400078e3cff */
[----:B-1----:R-:W-:-:S02]  /*9cd30*/  LOP3.LUT P0, RZ, R46, R36, R24, 0x60, !PT ;  /* 0x000000242eff7212 */ /* 0x002fc40007806018 */
[C---:B------:R-:W-:Y:S02]  /*9cd40*/  LOP3.LUT P1, RZ, R37.reuse, R47, RZ, 0xc0, !PT ;  /* 0x0000002f25ff7212 */ /* 0x040fe4000782c0ff */
[----:B------:R-:W-:Y:S02]  /*9cd50*/  LOP3.LUT P0, RZ, R37, RZ, RZ, 0xc0, P0 ;  /* 0x000000ff25ff7212 */ /* 0x000fe4000000c0ff */
[----:B------:R-:W-:-:S04]  /*9cd60*/  LOP3.LUT P1, RZ, RZ, RZ, RZ, 0xc0, P1 ;  /* 0x000000ffffff7212 */ /* 0x000fc8000082c0ff */
[----:B------:R-:W-:-:S13]  /*9cd70*/  PLOP3.LUT P0, PT, P0, P1, PT, 0x2f, 0xf2 ;  /* 0x0000000000f2781c */ /* 0x000fda0000702577 */
[----:B------:R-:W-:Y:S05]  /*9cd80*/  @P0 BRA `(.L_x_648) ;  /* 0x0000000000400947 */ /* 0x000fea0003800000 */
[----:B------:R-:W-:-:S05]  /*9cd90*/  VIADD R27, R27, 0x1 ;  /* 0x000000011b1b7836 */ /* 0x000fca0000000000 */
[----:B------:R-:W-:-:S13]  /*9cda0*/  ISETP.NE.AND P0, PT, R27, UR11, PT ;  /* 0x0000000b1b007c0c */ /* 0x000fda000bf05270 */
[----:B------:R-:W-:Y:S05]  /*9cdb0*/  @P0 BRA `(.L_x_649) ;  /* 0xfffffffc00c80947 */ /* 0x000fea000383ffff */
.L_x_647:
[----:B------:R-:W-:-:S09]  /*9cdc0*/  UISETP.NE.AND UP0, UPT, UR5, URZ, UPT ;  /* 0x000000ff0500728c */ /* 0x000fd2000bf05270 */
[----:B------:R-:W-:Y:S05]  /*9cdd0*/  BRA.U !UP0, `(.L_x_650) ;  /* 0x0000000508387547 */ /* 0x000fea000b800000 */
[----:B------:R-:W0:Y:S01]  /*9cde0*/  LDCU UR4, c[0x3][UR9+0xa00] ;  /* 0x00c14000090477ac */ /* 0x000e220008000800 */
[----:B------:R-:W1:Y:S01]  /*9cdf0*/  LDCU UR12, c[0x3][UR9+0x600] ;  /* 0x00c0c000090c77ac */ /* 0x000e620008000800 */
[----:B0-----:R-:W-:-:S04]  /*9ce00*/  LOP3.LUT R27, R24, UR4, RZ, 0xc0, !PT ;  /* 0x00000004181b7c12 */ /* 0x001fc8000f8ec0ff */
[----:B-1----:R-:W-:-:S13]  /*9ce10*/  ISETP.NE.AND P0, PT, R27, UR12, PT ;  /* 0x0000000c1b007c0c */ /* 0x002fda000bf05270 */
[----:B------:R-:W-:Y:S05]  /*9ce20*/  @!P0 BRA `(.L_x_648) ;  /* 0x0000000000188947 */ /* 0x000fea0003800000 */
[----:B------:R-:W-:Y:S05]  /*9ce30*/  BRA `(.L_x_650) ;  /* 0x0000000400207947 */ /* 0x000fea0003800000 */
.L_x_646:
[----:B------:R-:W0:Y:S01]  /*9ce40*/  LDCU UR4, c[0x3][0xa00] ;  /* 0x00c14000ff0477ac */ /* 0x000e220008000800 */
[----:B------:R-:W1:Y:S01]  /*9ce50*/  LDCU UR12, c[0x3][0x600] ;  /* 0x00c0c000ff0c77ac */ /* 0x000e620008000800 */
[----:B0-----:R-:W-:-:S04]  /*9ce60*/  LOP3.LUT R27, R24, UR4, RZ, 0xc0, !PT ;  /* 0x00000004181b7c12 */ /* 0x001fc8000f8ec0ff */
[----:B-1----:R-:W-:-:S13]  /*9ce70*/  ISETP.NE.AND P0, PT, R27, UR12, PT ;  /* 0x0000000c1b007c0c */ /* 0x002fda000bf05270 */
[----:B------:R-:W-:Y:S05]  /*9ce80*/  @P0 BRA `(.L_x_650) ;  /* 0x00000004000c0947 */ /* 0x000fea0003800000 */
.L_x_648:
[----:B------:R-:W0:Y:S01]  /*9ce90*/  S2R R27, SR_LANEID ;  /* 0x00000000001b7919 */ /* 0x000e220000000000 */
[----:B------:R-:W-:Y:S01]  /*9cea0*/  VOTEU.ANY UR4, UPT, PT ;  /* 0x0000000000047886 */ /* 0x000fe200038e0100 */
[----:B------:R-:W1:Y:S01]  /*9ceb0*/  LDC.64 R36, c[0x0][0x3c0] ;  /* 0x0000f000ff247b82 */ /* 0x000e620000000a00 */
[----:B------:R-:W0:Y:S08]  /*9cec0*/  FLO.U32 R33, UR4 ;  /* 0x0000000400217d00 */ /* 0x000e3000080e0000 */
[----:B------:R-:W1:Y:S01]  /*9ced0*/  POPC R46, UR4 ;  /* 0x00000004002e7d09 */ /* 0x000e620008000000 */
[----:B0-----:R-:W-:-:S13]  /*9cee0*/  ISETP.EQ.U32.AND P0, PT, R33, R27, PT ;  /* 0x0000001b2100720c */ /* 0x001fda0003f02070 */
[----:B-1----:R-:W2:Y:S01]  /*9cef0*/  @P0 ATOMG.E.ADD.STRONG.GPU PT, R36, desc[UR6][R36.64], R46 ;  /* 0x8000002e242409a8 */ /* 0x002ea200081ef106 */
[----:B------:R-:W0:Y:S02]  /*9cf00*/  S2R R47, SR_LTMASK ;  /* 0x00000000002f7919 */ /* 0x000e240000003900 */
[----:B0-----:R-:W-:Y:S01]  /*9cf10*/  LOP3.LUT R47, R47, UR4, RZ, 0xc0, !PT ;  /* 0x000000042f2f7c12 */ /* 0x001fe2000f8ec0ff */
[----:B------:R-:W0:Y:S03]  /*9cf20*/  LDCU UR4, c[0x3][0xe08] ;  /* 0x00c1c100ff0477ac */ /* 0x000e260008000800 */
[----:B------:R-:W1:Y:S01]  /*9cf30*/  POPC R48, R47 ;  /* 0x0000002f00307309 */ /* 0x000e620000000000 */
[----:B--2---:R-:W1:Y:S02]  /*9cf40*/  SHFL.IDX PT, R27, R36, R33, 0x1f ;  /* 0x00001f21241b7589 */ /* 0x004e6400000e0000 */
[----:B-1----:R-:W-:-:S05]  /*9cf50*/  IMAD.IADD R27, R27, 0x1, R48 ;  /* 0x000000011b1b7824 */ /* 0x002fca00078e0230 */
[----:B0-----:R-:W-:-:S13]  /*9cf60*/  ISETP.GE.U32.AND P0, PT, R27, UR4, PT ;  /* 0x000000041b007c0c */ /* 0x001fda000bf06070 */
[----:B------:R-:W-:Y:S05]  /*9cf70*/  @P0 BRA `(.L_x_650) ;  /* 0x0000000000d00947 */ /* 0x000fea0003800000 */
[----:B------:R-:W2:Y:S01]  /*9cf80*/  LDL.64 R54, [R1+0x23280] ;  /* 0x0232800001367983 */ /* 0x000ea20000100a00 */
[----:B------:R-:W0:Y:S03]  /*9cf90*/  LDC.64 R36, c[0x0][0x398] ;  /* 0x0000e600ff247b82 */ /* 0x000e260000000a00 */
[----:B------:R-:W3:Y:S04]  /*9cfa0*/  LDL R56, [R1+0x232a4] ;  /* 0x0232a40001387983 */ /* 0x000ee80000100800 */
[----:B------:R-:W4:Y:S01]  /*9cfb0*/  LDL R58, [R1+0x232a0] ;  /* 0x0232a000013a7983 */ /* 0x000f220000100800 */
[----:B------:R-:W1:Y:S03]  /*9cfc0*/  LDC.64 R50, c[0x0][0x3a0] ;  /* 0x0000e800ff327b82 */ /* 0x000e660000000a00 */
[----:B------:R-:W5:Y:S04]  /*9cfd0*/  LDL R64, [R1+0x232ac] ;  /* 0x0232ac0001407983 */ /* 0x000f680000100800 */
[----:B------:R-:W5:Y:S01]  /*9cfe0*/  LDL R63, [R1+0x232a8] ;  /* 0x0232a800013f7983 */ /* 0x000f620000100800 */
[----:B------:R-:W1:Y:S03]  /*9cff0*/  LDC.64 R48, c[0x0][0x3b8] ;  /* 0x0000ee00ff307b82 */ /* 0x000e660000000a00 */
[----:B------:R-:W5:Y:S04]  /*9d000*/  LDL R62, [R1+0x232bc] ;  /* 0x0232bc00013e7983 */ /* 0x000f680000100800 */
[----:B------:R-:W5:Y:S01]  /*9d010*/  LDL R59, [R1+0x232b8] ;  /* 0x0232b800013b7983 */ /* 0x000f620000100800 */
[----:B0-----:R-:W-:-:S05]  /*9d020*/  IMAD.WIDE.U32 R36, R27, 0x4, R36 ;  /* 0x000000041b247825 */ /* 0x001fca00078e0024 */
[----:B------:R5:W-:Y:S01]  /*9d030*/  STG.E desc[UR6][R36.64], R30 ;  /* 0x0000001e24007986 */ /* 0x000be2000c101906 */
[C---:B------:R-:W-:Y:S02]  /*9d040*/  IMAD.SHL.U32 R33, R27.reuse, 0x4, RZ ;  /* 0x000000041b217824 */ /* 0x040fe400078e00ff */
[----:B-1----:R-:W-:-:S05]  /*9d050*/  IMAD.WIDE.U32 R50, R27, 0x4, R50 ;  /* 0x000000041b327825 */ /* 0x002fca00078e0032 */
[----:B------:R0:W-:Y:S01]  /*9d060*/  STG.E desc[UR6][R50.64], R0 ;  /* 0x0000000032007986 */ /* 0x0001e2000c101906 */
[----:B------:R-:W-:-:S04]  /*9d070*/  IMAD.WIDE.U32 R48, R27, 0x4, R48 ;  /* 0x000000041b307825 */ /* 0x000fc800078e0030 */
[----:B------:R-:W-:Y:S02]  /*9d080*/  IMAD.MOV.U32 R27, RZ, RZ, R26 ;  /* 0x000000ffff1b7224 */ /* 0x000fe400078e001a */
[----:B------:R-:W-:Y:S01]  /*9d090*/  IMAD.MOV.U32 R26, RZ, RZ, R25 ;  /* 0x000000ffff1a7224 */ /* 0x000fe200078e0019 */
[----:B------:R-:W-:Y:S01]  /*9d0a0*/  STG.E desc[UR6][R48.64], RZ ;  /* 0x000000ff30007986 */ /* 0x000fe2000c101906 */
[----:B------:R-:W-:Y:S02]  /*9d0b0*/  IMAD.MOV.U32 R25, RZ, RZ, R24 ;  /* 0x000000ffff197224 */ /* 0x000fe400078e0018 */
[----:B------:R-:W-:Y:S01]  /*9d0c0*/  IMAD.MOV.U32 R24, RZ, RZ, R23 ;  /* 0x000000ffff187224 */ /* 0x000fe200078e0017 */
[----:B--2---:R-:W-:-:S04]  /*9d0d0*/  ISETP.GE.U32.AND P0, PT, R38, R54, PT ;  /* 0x000000362600720c */ /* 0x004fc80003f06070 */
[----:B------:R-:W-:Y:S02]  /*9d0e0*/  ISETP.GE.U32.AND.EX P0, PT, R39, R55, PT, P0 ;  /* 0x000000372700720c */ /* 0x000fe40003f06100 */
[----:B------:R-:W0:Y:S02]  /*9d0f0*/  LDC.64 R54, c[0x0][0x3a8] ;  /* 0x0000ea00ff367b82 */ /* 0x000e240000000a00 */
[----:B------:R-:W-:-:S04]  /*9d100*/  SEL R46, RZ, 0x1, P0 ;  /* 0x00000001ff2e7807 */ /* 0x000fc80000000000 */
[----:B---3--:R-:W-:-:S04]  /*9d110*/  IADD3 R46, P1, PT, R46, R56, RZ ;  /* 0x000000382e2e7210 */ /* 0x008fc80007f3e0ff */
[----:B------:R-:W-:Y:S01]  /*9d120*/  ISETP.GE.U32.AND P0, PT, R46, R56, PT ;  /* 0x000000382e00720c */ /* 0x000fe20003f06070 */
[----:B----4-:R-:W-:Y:S01]  /*9d130*/  IMAD.X R47, RZ, RZ, R58, P1 ;  /* 0x000000ffff2f7224 */ /* 0x010fe200008e063a */
[----:B------:R-:W1:Y:S04]  /*9d140*/  LDC.64 R56, c[0x0][0x3b0] ;  /* 0x0000ec00ff387b82 */ /* 0x000e680000000a00 */
[----:B------:R-:W-:-:S04]  /*9d150*/  ISETP.GE.U32.AND.EX P0, PT, R47, R58, PT, P0 ;  /* 0x0000003a2f00720c */ /* 0x000fc80003f06100 */
[----:B------:R-:W-:-:S04]  /*9d160*/  SEL R58, RZ, 0x1, P0 ;  /* 0x00000001ff3a7807 */ /* 0x000fc80000000000 */
[----:B-----5:R-:W-:Y:S01]  /*9d170*/  IADD3 R36, P1, PT, R58, R64, RZ ;  /* 0x000000403a247210 */ /* 0x020fe20007f3e0ff */
[----:B0-----:R-:W-:-:S03]  /*9d180*/  IMAD.WIDE.U32 R50, R33, 0x8, R54 ;  /* 0x0000000821327825 */ /* 0x001fc600078e0036 */
[----:B------:R-:W-:Y:S01]  /*9d190*/  ISETP.GE.U32.AND P0, PT, R36, R64, PT ;  /* 0x000000402400720c */ /* 0x000fe20003f06070 */
[----:B------:R-:W-:Y:S01]  /*9d1a0*/  IMAD.X R37, RZ, RZ, R63, P1 ;  /* 0x000000ffff257224 */ /* 0x000fe200008e063f */
[----:B------:R0:W-:Y:S04]  /*9d1b0*/  STG.E.64 desc[UR6][R50.64], R26 ;  /* 0x0000001a32007986 */ /* 0x0001e8000c101b06 */
[----:B------:R-:W-:Y:S01]  /*9d1c0*/  ISETP.GE.U32.AND.EX P0, PT, R37, R63, PT, P0 ;  /* 0x0000003f2500720c */ /* 0x000fe20003f06100 */
[----:B0-----:R-:W-:Y:S02]  /*9d1d0*/  IMAD.MOV.U32 R27, RZ, RZ, R20 ;  /* 0x000000ffff1b7224 */ /* 0x001fe400078e0014 */
[----:B------:R-:W-:Y:S02]  /*9d1e0*/  IMAD.MOV.U32 R20, RZ, RZ, R21 ;  /* 0x000000ffff147224 */ /* 0x000fe400078e0015 */
[----:B------:R-:W-:Y:S01]  /*9d1f0*/  IMAD.MOV.U32 R21, RZ, RZ, R22 ;  /* 0x000000ffff157224 */ /* 0x000fe200078e0016 */
[----:B------:R-:W-:-:S04]  /*9d200*/  SEL R22, RZ, 0x1, P0 ;  /* 0x00000001ff167807 */ /* 0x000fc80000000000 */
[----:B------:R-:W-:Y:S01]  /*9d210*/  IADD3 R22, P0, PT, R22, R62, RZ ;  /* 0x0000003e16167210 */ /* 0x000fe20007f1e0ff */
[----:B------:R-:W-:Y:S01]  /*9d220*/  IMAD.MOV.U32 R26, RZ, RZ, R19 ;  /* 0x000000ffff1a7224 */ /* 0x000fe200078e0013 */
[----:B------:R1:W-:Y:S03]  /*9d230*/  STG.E.64 desc[UR6][R50.64+0x10], R20 ;  /* 0x0000101432007986 */ /* 0x0003e6000c101b06 */
[----:B------:R-:W-:Y:S01]  /*9d240*/  IMAD.X R23, RZ, RZ, R59, P0 ;  /* 0x000000ffff177224 */ /* 0x000fe200000e063b */
[----:B------:R0:W-:Y:S04]  /*9d250*/  STG.E.64 desc[UR6][R50.64+0x8], R26 ;  /* 0x0000081a32007986 */ /* 0x0001e8000c101b06 */
[----:B------:R0:W-:Y:S01]  /*9d260*/  STG.E.64 desc[UR6][R50.64+0x18], R24 ;  /* 0x0000181832007986 */ /* 0x0001e2000c101b06 */
[----:B-1----:R-:W-:-:S05]  /*9d270*/  IMAD.WIDE.U32 R20, R33, 0x8, R56 ;  /* 0x0000000821147825 */ /* 0x002fca00078e0038 */
[----:B------:R0:W-:Y:S04]  /*9d280*/  STG.E.64 desc[UR6][R20.64+0x8], R46 ;  /* 0x0000082e14007986 */ /* 0x0001e8000c101b06 */
[----:B------:R0:W-:Y:S04]  /*9d290*/  STG.E.64 desc[UR6][R20.64], R38 ;  /* 0x0000002614007986 */ /* 0x0001e8000c101b06 */
[----:B------:R0:W-:Y:S04]  /*9d2a0*/  STG.E.64 desc[UR6][R20.64+0x10], R36 ;  /* 0x0000102414007986 */ /* 0x0001e8000c101b06 */
[----:B------:R0:W-:Y:S02]  /*9d2b0*/  STG.E.64 desc[UR6][R20.64+0x18], R22 ;  /* 0x0000181614007986 */ /* 0x0001e4000c101b06 */
.L_x_650:
[----:B------:R-:W-:Y:S05]  /*9d2c0*/  BSYNC.RECONVERGENT B11 ;  /* 0x00000000000b7941 */ /* 0x000fea0003800200 */
.L_x_645:
[----:B------:R-:W1:Y:S01]  /*9d2d0*/  LDCU UR4, c[0x3][0xe00] ;  /* 0x00c1c000ff0477ac */ /* 0x000e620008000800 */
[----:B------:R-:W-:Y:S01]  /*9d2e0*/  BSSY.RECONVERGENT B11, `(.L_x_651) ;  /* 0x00000610000b7945 */ /* 0x000fe20003800200 */
[----:B-1----:R-:W-:-:S09]  /*9d2f0*/  UISETP.NE.AND UP0, UPT, UR4, 0x1, UPT ;  /* 0x000000010400788c */ /* 0x002fd2000bf05270 */
[----:B------:R-:W-:Y:S05]  /*9d300*/  BRA.U !UP0, `(.L_x_652) ;  /* 0x0000000108647547 */ /* 0x000fea000b800000 */
[----:B------:R-:W-:-:S09]  /*9d310*/  UISETP.GE.U32.AND UP0, UPT, UR4, 0x2, UPT ;  /* 0x000000020400788c */ /* 0x000fd2000bf06070 */
[----:B------:R-:W-:Y:S05]  /*9d320*/  BRA.U !UP0, `(.L_x_653) ;  /* 0x00000001083c7547 */ /* 0x000fea000b800000 */
[----:B0-----:R-:W-:-:S07]  /*9d330*/  IMAD.MOV.U32 R25, RZ, RZ, RZ ;  /* 0x000000ffff197224 */ /* 0x001fce00078e00ff */
.L_x_655:
        /* <DEDUP_REMOVED lines=14> */
.L_x_653:
[----:B------:R-:W-:-:S09]  /*9d420*/  UISETP.NE.AND UP0, UPT, UR5, URZ, UPT ;  /* 0x000000ff0500728c */ /* 0x000fd2000bf05270 */
[----:B------:R-:W-:Y:S05]  /*9d430*/  BRA.U !UP0, `(.L_x_656) ;  /* 0x00000005082c7547 */ /* 0x000fea000b800000 */
[----:B------:R-:W1:Y:S01]  /*9d440*/  LDCU UR4, c[0x3][UR9+0xa00] ;  /* 0x00c14000090477ac */ /* 0x000e620008000800 */
[----:B------:R-:W2:Y:S01]  /*9d450*/  LDCU UR12, c[0x3][UR9+0x600] ;  /* 0x00c0c000090c77ac */ /* 0x000ea20008000800 */
[----:B-1----:R-:W-:-:S04]  /*9d460*/  LOP3.LUT R19, R32, UR4, RZ, 0xc0, !PT ;  /* 0x0000000420137c12 */ /* 0x002fc8000f8ec0ff */
[----:B--2---:R-:W-:-:S13]  /*9d470*/  ISETP.NE.AND P0, PT, R19, UR12, PT ;  /* 0x0000000c13007c0c */ /* 0x004fda000bf05270 */
[----:B------:R-:W-:Y:S05]  /*9d480*/  @!P0 BRA `(.L_x_654) ;  /* 0x0000000000188947 */ /* 0x000fea0003800000 */
[----:B------:R-:W-:Y:S05]  /*9d490*/  BRA `(.L_x_656) ;  /* 0x0000000400147947 */ /* 0x000fea0003800000 */
.L_x_652:
[----:B------:R-:W1:Y:S01]  /*9d4a0*/  LDCU UR4, c[0x3][0xa00] ;  /* 0x00c14000ff0477ac */ /* 0x000e620008000800 */
[----:B------:R-:W2:Y:S01]  /*9d4b0*/  LDCU UR12, c[0x3][0x600] ;  /* 0x00c0c000ff0c77ac */ /* 0x000ea20008000800 */
[----:B-1----:R-:W-:-:S04]  /*9d4c0*/  LOP3.LUT R19, R32, UR4, RZ, 0xc0, !PT ;  /* 0x0000000420137c12 */ /* 0x002fc8000f8ec0ff */
[----:B--2---:R-:W-:-:S13]  /*9d4d0*/  ISETP.NE.AND P0, PT, R19, UR12, PT ;  /* 0x0000000c13007c0c */ /* 0x004fda000bf05270 */
[----:B------:R-:W-:Y:S05]  /*9d4e0*/  @P0 BRA `(.L_x_656) ;  /* 0x0000000400000947 */ /* 0x000fea0003800000 */
.L_x_654:
[----:B0-----:R-:W0:Y:S01]  /*9d4f0*/  S2R R23, SR_LANEID ;  /* 0x0000000000177919 */ /* 0x001e220000000000 */
        /* <DEDUP_REMOVED lines=24> */
[----:B------:R-:W-:-:S02]  /*9d680*/  IMAD.SHL.U32 R19, R25, 0x4, RZ ;  /* 0x0000000419137824 */ /* 0x000fc400078e00ff */
[----:B0-----:R-:W-:-:S04]  /*9d690*/  IMAD.WIDE.U32 R22, R25, 0x4, R22 ;  /* 0x0000000419167825 */ /* 0x001fc800078e0016 */
[----:B-1----:R-:W-:Y:S01]  /*9d6a0*/  IMAD.WIDE.U32 R36, R25, 0x4, R36 ;  /* 0x0000000419247825 */ /* 0x002fe200078e0024 */
[----:B------:R0:W-:Y:S03]  /*9d6b0*/  STG.E desc[UR6][R22.64], R30 ;  /* 0x0000001e16007986 */ /* 0x0001e6000c101906 */
[----:B------:R-:W-:Y:S01]  /*9d6c0*/  IMAD.WIDE.U32 R46, R19, 0x8, R46 ;  /* 0x00000008132e7825 */ /* 0x000fe200078e002e */
[----:B--2---:R-:W-:-:S04]  /*9d6d0*/  ISETP.GE.U32.AND P0, PT, R38, R26, PT ;  /* 0x0000001a2600720c */ /* 0x004fc80003f06070 */
[----:B------:R-:W-:Y:S02]  /*9d6e0*/  ISETP.GE.U32.AND.EX P0, PT, R39, R27, PT, P0 ;  /* 0x0000001b2700720c */ /* 0x000fe40003f06100 */
[----:B------:R-:W1:Y:S02]  /*9d6f0*/  LDC.64 R26, c[0x0][0x3a0] ;  /* 0x0000e800ff1a7b82 */ /* 0x000e640000000a00 */
[----:B------:R-:W-:-:S04]  /*9d700*/  SEL R20, RZ, 0x1, P0 ;  /* 0x00000001ff147807 */ /* 0x000fc80000000000 */
[----:B---3--:R-:W-:-:S04]  /*9d710*/  IADD3 R20, P1, PT, R20, R48, RZ ;  /* 0x0000003014147210 */ /* 0x008fc80007f3e0ff */
[----:B------:R-:W-:Y:S01]  /*9d720*/  ISETP.GE.U32.AND P0, PT, R20, R48, PT ;  /* 0x000000301400720c */ /* 0x000fe20003f06070 */
[----:B----4-:R-:W-:Y:S01]  /*9d730*/  IMAD.X R21, RZ, RZ, R33, P1 ;  /* 0x000000ffff157224 */ /* 0x010fe200008e0621 */
[----:B------:R-:W2:Y:S04]  /*9d740*/  LDC.64 R48, c[0x0][0x3b0] ;  /* 0x0000ec00ff307b82 */ /* 0x000ea80000000a00 */
[----:B------:R-:W-:-:S04]  /*9d750*/  ISETP.GE.U32.AND.EX P0, PT, R21, R33, PT, P0 ;  /* 0x000000211500720c */ /* 0x000fc80003f06100 */
[----:B------:R-:W-:-:S04]  /*9d760*/  SEL R24, RZ, 0x1, P0 ;  /* 0x00000001ff187807 */ /* 0x000fc80000000000 */
[----:B-----5:R-:W-:Y:S01]  /*9d770*/  IADD3 R24, P1, PT, R24, R55, RZ ;  /* 0x0000003718187210 */ /* 0x020fe20007f3e0ff */
[----:B-1----:R-:W-:-:S03]  /*9d780*/  IMAD.WIDE.U32 R26, R25, 0x4, R26 ;  /* 0x00000004191a7825 */ /* 0x002fc600078e001a */
[----:B------:R-:W-:Y:S01]  /*9d790*/  ISETP.GE.U32.AND P0, PT, R24, R55, PT ;  /* 0x000000371800720c */ /* 0x000fe20003f06070 */
[----:B------:R-:W-:-:S05]  /*9d7a0*/  IMAD.X R25, RZ, RZ, R50, P1 ;  /* 0x000000ffff197224 */ /* 0x000fca00008e0632 */
[----:B------:R-:W-:Y:S01]  /*9d7b0*/  ISETP.GE.U32.AND.EX P0, PT, R25, R50, PT, P0 ;  /* 0x000000321900720c */ /* 0x000fe20003f06100 */
[----:B------:R-:W-:-:S03]  /*9d7c0*/  IMAD.MOV.U32 R33, RZ, RZ, 0x1 ;  /* 0x00000001ff217424 */ /* 0x000fc600078e00ff */
[----:B------:R-:W-:Y:S01]  /*9d7d0*/  SEL R50, RZ, 0x1, P0 ;  /* 0x00000001ff327807 */ /* 0x000fe20000000000 */
[----:B------:R1:W-:Y:S03]  /*9d7e0*/  STG.E desc[UR6][R26.64], R0 ;  /* 0x000000001a007986 */ /* 0x0003e6000c101906 */
[----:B0-----:R-:W-:Y:S01]  /*9d7f0*/  IADD3 R22, P0, PT, R50, R54, RZ ;  /* 0x0000003632167210 */ /* 0x001fe20007f1e0ff */
[----:B------:R0:W-:Y:S01]  /*9d800*/  STG.E desc[UR6][R36.64], R33 ;  /* 0x0000002124007986 */ /* 0x0001e2000c101906 */
[----:B--2---:R-:W-:-:S04]  /*9d810*/  IMAD.WIDE.U32 R48, R19, 0x8, R48 ;  /* 0x0000000813307825 */ /* 0x004fc800078e0030 */
[----:B------:R-:W-:Y:S02]  /*9d820*/  IMAD.X R23, RZ, RZ, R51, P0 ;  /* 0x000000ffff177224 */ /* 0x000fe400000e0633 */
[----:B-1----:R-:W-:Y:S02]  /*9d830*/  IMAD.MOV.U32 R26, RZ, RZ, R38 ;  /* 0x000000ffff1a7224 */ /* 0x002fe400078e0026 */
[----:B------:R-:W-:Y:S02]  /*9d840*/  IMAD.MOV.U32 R27, RZ, RZ, R39 ;  /* 0x000000ffff1b7224 */ /* 0x000fe400078e0027 */
[----:B0-----:R-:W-:Y:S02]  /*9d850*/  IMAD.MOV.U32 R33, RZ, RZ, R32 ;  /* 0x000000ffff217224 */ /* 0x001fe400078e0020 */
[----:B------:R-:W-:Y:S01]  /*9d860*/  IMAD.MOV.U32 R32, RZ, RZ, R31 ;  /* 0x000000ffff207224 */ /* 0x000fe200078e001f */
[----:B------:R1:W-:Y:S04]  /*9d870*/  STG.E.64 desc[UR6][R46.64], R60 ;  /* 0x0000003c2e007986 */ /* 0x0003e8000c101b06 */
[----:B------:R1:W-:Y:S04]  /*9d880*/  STG.E.64 desc[UR6][R46.64+0x8], R34 ;  /* 0x000008222e007986 */ /* 0x0003e8000c101b06 */
[----:B------:R1:W-:Y:S04]  /*9d890*/  STG.E.64 desc[UR6][R46.64+0x10], R28 ;  /* 0x0000101c2e007986 */ /* 0x0003e8000c101b06 */
[----:B------:R1:W-:Y:S04]  /*9d8a0*/  STG.E.64 desc[UR6][R46.64+0x18], R32 ;  /* 0x000018202e007986 */ /* 0x0003e8000c101b06 */
[----:B------:R1:W-:Y:S04]  /*9d8b0*/  STG.E.64 desc[UR6][R48.64+0x8], R20 ;  /* 0x0000081430007986 */ /* 0x0003e8000c101b06 */
[----:B------:R1:W-:Y:S04]  /*9d8c0*/  STG.E.64 desc[UR6][R48.64], R26 ;  /* 0x0000001a30007986 */ /* 0x0003e8000c101b06 */
[----:B------:R1:W-:Y:S04]  /*9d8d0*/  STG.E.64 desc[UR6][R48.64+0x10], R24 ;  /* 0x0000101830007986 */ /* 0x0003e8000c101b06 */
[----:B------:R1:W-:Y:S02]  /*9d8e0*/  STG.E.64 desc[UR6][R48.64+0x18], R22 ;  /* 0x0000181630007986 */ /* 0x0003e4000c101b06 */
.L_x_656:
[----:B------:R-:W-:Y:S05]  /*9d8f0*/  BSYNC.RECONVERGENT B11 ;  /* 0x00000000000b7941 */ /* 0x000fea0003800200 */
.L_x_651:
[----:B------:R-:W2:Y:S01]  /*9d900*/  LDCU UR4, c[0x3][0xe00] ;  /* 0x00c1c000ff0477ac */ /* 0x000ea20008000800 */
[----:B------:R-:W-:Y:S01]  /*9d910*/  BSSY.RECONVERGENT B11, `(.L_x_657) ;  /* 0x000005d0000b7945 */ /* 0x000fe20003800200 */
[----:B--2---:R-:W-:-:S09]  /*9d920*/  UISETP.NE.AND UP0, UPT, UR4, 0x1, UPT ;  /* 0x000000010400788c */ /* 0x004fd2000bf05270 */
[----:B------:R-:W-:Y:S05]  /*9d930*/  BRA.U !UP0, `(.L_x_658) ;  /* 0x0000000108647547 */ /* 0x000fea000b800000 */
[----:B------:R-:W-:-:S09]  /*9d940*/  UISETP.GE.U32.AND UP0, UPT, UR4, 0x2, UPT ;  /* 0x000000020400788c */ /* 0x000fd2000bf06070 */
[----:B------:R-:W-:Y:S05]  /*9d950*/  BRA.U !UP0, `(.L_x_659) ;  /* 0x00000001083c7547 */ /* 0x000fea000b800000 */
[----:B01----:R-:W-:-:S07]  /*9d960*/  IMAD.MOV.U32 R25, RZ, RZ, RZ ;  /* 0x000000ffff197224 */ /* 0x003fce00078e00ff */
.L_x_661:
        /* <DEDUP_REMOVED lines=14> */
.L_x_659:
[----:B------:R-:W-:-:S09]  /*9da50*/  UISETP.NE.AND UP0, UPT, UR5, URZ, UPT ;  /* 0x000000ff0500728c */ /* 0x000fd2000bf05270 */
[----:B------:R-:W-:Y:S05]  /*9da60*/  BRA.U !UP0, `(.L_x_662) ;  /* 0x00000005081c7547 */ /* 0x000fea000b800000 */
[----:B------:R-:W2:Y:S01]  /*9da70*/  LDCU UR4, c[0x3][UR9+0xa00] ;  /* 0x00c14000090477ac */ /* 0x000ea20008000800 */
[----:B------:R-:W3:Y:S01]  /*9da80*/  LDCU UR12, c[0x3][UR9+0x600] ;  /* 0x00c0c000090c77ac */ /* 0x000ee20008000800 */
[----:B--2---:R-:W-:-:S04]  /*9da90*/  LOP3.LUT R19, R53, UR4, RZ, 0xc0, !PT ;  /* 0x0000000435137c12 */ /* 0x004fc8000f8ec0ff */
[----:B---3--:R-:W-:-:S13]  /*9daa0*/  ISETP.NE.AND P0, PT, R19, UR12, PT ;  /* 0x0000000c13007c0c */ /* 0x008fda000bf05270 */
[----:B------:R-:W-:Y:S05]  /*9dab0*/  @!P0 BRA `(.L_x_660) ;  /* 0x0000000000188947 */ /* 0x000fea0003800000 */
[----:B------:R-:W-:Y:S05]  /*9dac0*/  BRA `(.L_x_662) ;  /* 0x0000000400047947 */ /* 0x000fea0003800000 */
.L_x_658:
[----:B------:R-:W2:Y:S01]  /*9dad0*/  LDCU UR4, c[0x3][0xa00] ;  /* 0x00c14000ff0477ac */ /* 0x000ea20008000800 */
[----:B------:R-:W3:Y:S01]  /*9dae0*/  LDCU UR12, c[0x3][0x600] ;  /* 0x00c0c000ff0c77ac */ /* 0x000ee20008000800 */
[----:B--2---:R-:W-:-:S04]  /*9daf0*/  LOP3.LUT R19, R53, UR4, RZ, 0xc0, !PT ;  /* 0x0000000435137c12 */ /* 0x004fc8000f8ec0ff */
[----:B---3--:R-:W-:-:S13]  /*9db00*/  ISETP.NE.AND P0, PT, R19, UR12, PT ;  /* 0x0000000c13007c0c */ /* 0x008fda000bf05270 */
[----:B------:R-:W-:Y:S05]  /*9db10*/  @P0 BRA `(.L_x_662) ;  /* 0x0000000000f00947 */ /* 0x000fea0003800000 */
.L_x_660:
[----:B01----:R-:W0:Y:S01]  /*9db20*/  S2R R23, SR_LANEID ;  /* 0x0000000000177919 */ /* 0x003e220000000000 */
        /* <DEDUP_REMOVED lines=24> */
[----:B0-----:R-:W-:-:S04]  /*9dcb0*/  IMAD.WIDE.U32 R22, R31, 0x4, R22 ;  /* 0x000000041f167825 */ /* 0x001fc800078e0016 */
[C---:B------:R-:W-:Y:S01]  /*9dcc0*/  IMAD.SHL.U32 R19, R31.reuse, 0x4, RZ ;  /* 0x000000041f137824 */ /* 0x040fe200078e00ff */
[----:B------:R0:W-:Y:S01]  /*9dcd0*/  STG.E desc[UR6][R22.64], R30 ;  /* 0x0000001e16007986 */ /* 0x0001e2000c101906 */
[----:B-1----:R-:W-:-:S04]  /*9dce0*/  IMAD.WIDE.U32 R32, R31, 0x4, R32 ;  /* 0x000000041f207825 */ /* 0x002fc800078e0020 */
[----:B------:R-:W-:-:S04]  /*9dcf0*/  IMAD.WIDE.U32 R34, R31, 0x4, R34 ;  /* 0x000000041f227825 */ /* 0x000fc800078e0022 */
[----:B------:R-:W-:Y:S01]  /*9dd00*/  IMAD.MOV.U32 R31, RZ, RZ, 0x2 ;  /* 0x00000002ff1f7424 */ /* 0x000fe200078e00ff */
[----:B------:R1:W-:Y:S04]  /*9dd10*/  STG.E desc[UR6][R32.64], R0 ;  /* 0x0000000020007986 */ /* 0x0003e8000c101906 */
[----:B------:R1:W-:Y:S01]  /*9dd20*/  STG.E desc[UR6][R34.64], R31 ;  /* 0x0000001f22007986 */ /* 0x0003e2000c101906 */
[----:B--2---:R-:W-:-:S04]  /*9dd30*/  ISETP.GE.U32.AND P0, PT, R38, R28, PT ;  /* 0x0000001c2600720c */ /* 0x004fc80003f06070 */
[----:B------:R-:W-:Y:S02]  /*9dd40*/  ISETP.GE.U32.AND.EX P0, PT, R39, R29, PT, P0 ;  /* 0x0000001d2700720c */ /* 0x000fe40003f06100 */
[----:B------:R-:W2:Y:S02]  /*9dd50*/  LDC.64 R28, c[0x0][0x3a8] ;  /* 0x0000ea00ff1c7b82 */ /* 0x000ea40000000a00 */
[----:B------:R-:W-:-:S04]  /*9dd60*/  SEL R24, RZ, 0x1, P0 ;  /* 0x00000001ff187807 */ /* 0x000fc80000000000 */
[----:B---3--:R-:W-:-:S04]  /*9dd70*/  IADD3 R24, P1, PT, R24, R26, RZ ;  /* 0x0000001a18187210 */ /* 0x008fc80007f3e0ff */
[----:B------:R-:W-:Y:S01]  /*9dd80*/  ISETP.GE.U32.AND P0, PT, R24, R26, PT ;  /* 0x0000001a1800720c */ /* 0x000fe20003f06070 */
[----:B----4-:R-:W-:Y:S01]  /*9dd90*/  IMAD.X R25, RZ, RZ, R48, P1 ;  /* 0x000000ffff197224 */ /* 0x010fe200008e0630 */
[----:B------:R-:W3:Y:S04]  /*9dda0*/  LDC.64 R26, c[0x0][0x3b0] ;  /* 0x0000ec00ff1a7b82 */ /* 0x000ee80000000a00 */
[----:B------:R-:W-:-:S04]  /*9ddb0*/  ISETP.GE.U32.AND.EX P0, PT, R25, R48, PT, P0 ;  /* 0x000000301900720c */ /* 0x000fc80003f06100 */
[----:B------:R-:W-:-:S04]  /*9ddc0*/  SEL R20, RZ, 0x1, P0 ;  /* 0x00000001ff147807 */ /* 0x000fc80000000000 */
[----:B-----5:R-:W-:-:S04]  /*9ddd0*/  IADD3 R20, P1, PT, R20, R47, RZ ;  /* 0x0000002f14147210 */ /* 0x020fc80007f3e0ff */
[----:B------:R-:W-:Y:S01]  /*9dde0*/  ISETP.GE.U32.AND P0, PT, R20, R47, PT ;  /* 0x0000002f1400720c */ /* 0x000fe20003f06070 */
[----:B------:R-:W-:-:S05]  /*9ddf0*/  IMAD.X R21, RZ, RZ, R36, P1 ;  /* 0x000000ffff157224 */ /* 0x000fca00008e0624 */
[----:B------:R-:W-:-:S04]  /*9de00*/  ISETP.GE.U32.AND.EX P0, PT, R21, R36, PT, P0 ;  /* 0x000000241500720c */ /* 0x000fc80003f06100 */
[----:B------:R-:W-:-:S04]  /*9de10*/  SEL R36, RZ, 0x1, P0 ;  /* 0x00000001ff247807 */ /* 0x000fc80000000000 */
[----:B0-----:R-:W-:Y:S01]  /*9de20*/  IADD3 R22, P0, PT, R36, R46, RZ ;  /* 0x0000002e24167210 */ /* 0x001fe20007f1e0ff */
[----:B--2---:R-:W-:-:S04]  /*9de30*/  IMAD.WIDE.U32 R28, R19, 0x8, R28 ;  /* 0x00000008131c7825 */ /* 0x004fc800078e001c */
[----:B---3--:R-:W-:-:S04]  /*9de40*/  IMAD.WIDE.U32 R26, R19, 0x8, R26 ;  /* 0x00000008131a7825 */ /* 0x008fc800078e001a */
[----:B------:R-:W-:Y:S01]  /*9de50*/  IMAD.X R23, RZ, RZ, R37, P0 ;  /* 0x000000ffff177224 */ /* 0x000fe200000e0625 */
        /* <DEDUP_REMOVED lines=8> */
.L_x_662:
[----:B------:R-:W-:Y:S05]  /*9dee0*/  BSYNC.RECONVERGENT B11 ;  /* 0x00000000000b7941 */ /* 0x000fea0003800200 */
.L_x_657:
[----:B------:R-:W-:-:S13]  /*9def0*/  ISETP.NE.AND P0, PT, R0, RZ, PT ;  /* 0x000000ff0000720c */ /* 0x000fda0003f05270 */
[----:B------:R-:W-:Y:S05]  /*9df00*/  @!P0 BRA `(.L_x_663) ;  /* 0x0000002400c08947 */ /* 0x000fea0003800000 */
[----:B------:R-:W-:-:S05]  /*9df10*/  IMAD.U32 R19, R0, 0x20, R1 ;  /* 0x0000002000137824 */ /* 0x000fca00078e0001 */
[----:B01----:R-:W2:Y:S04]  /*9df20*/  LDL.128 R20, [R19+0xbb80] ;  /* 0x00bb800013147983 */ /* 0x003ea80000100c00 */
[----:B------:R0:W3:Y:S01]  /*9df30*/  LDL.128 R24, [R19+0xbb90] ;  /* 0x00bb900013187983 */ /* 0x0000e20000100c00 */
        /* <DEDUP_REMOVED lines=13> */
[----:B0-----:R-:W-:Y:S01]  /*9e010*/  IMAD R19, R22, R18, R41 ;  /* 0x0000001216137224 */ /* 0x001fe200078e0229 */
[----:B------:R-:W-:Y:S01]  /*9e020*/  ISETP.GE.U32.AND P0, PT, R32, R34, PT ;  /* 0x000000222000720c */ /* 0x000fe20003f06070 */
[----:B------:R-:W-:-:S04]  /*9e030*/  IMAD.WIDE.U32 R30, R11, R20, RZ ;  /* 0x000000140b1e7225 */ /* 0x000fc800078e00ff */
[----:B------:R-:W-:Y:S02]  /*9e040*/  IMAD.IADD R19, R35, 0x1, R19 ;  /* 0x0000000123137824 */ /* 0x000fe400078e0213 */
[----:B------:R-:W-:-:S04]  /*9e050*/  IMAD.WIDE.U32 R36, R17, R22, RZ ;  /* 0x0000001611247225 */ /* 0x000fc800078e00ff */
[----:B------:R-:W-:-:S04]  /*9e060*/  IMAD.WIDE.U32 R28, P3, R23, R17, R28 ;  /* 0x00000011171c7225 */ /* 0x000fc8000786001c */
[----:B------:R-:W-:Y:S01]  /*9e070*/  IMAD.X R33, R19, 0x1, R33, P5 ;  /* 0x0000000113217824 */ /* 0x000fe200028e0621 */
[----:B------:R-:W-:Y:S01]  /*9e080*/  IADD3 RZ, P1, PT, R37, R28, RZ ;  /* 0x0000001c25ff7210 */ /* 0x000fe20007f3e0ff */
[----:B------:R-:W-:-:S03]  /*9e090*/  IMAD.WIDE.U32 R38, R10, R20, RZ ;  /* 0x000000140a267225 */ /* 0x000fc600078e00ff */
[----:B------:R-:W-:Y:S01]  /*9e0a0*/  ISETP.GE.U32.AND.EX P0, PT, R33, R19, PT, P0 ;  /* 0x000000132100720c */ /* 0x000fe20003f06100 */
[----:B------:R-:W-:-:S03]  /*9e0b0*/  IMAD.WIDE.U32 R30, P4, R21, R10, R30 ;  /* 0x0000000a151e7225 */ /* 0x000fc6000788001e */
[----:B------:R-:W-:Y:S01]  /*9e0c0*/  SEL R19, RZ, 0x1, P0 ;  /* 0x00000001ff137807 */ /* 0x000fe20000000000 */
[----:B------:R-:W-:Y:S01]  /*9e0d0*/  IMAD.X R41, RZ, RZ, RZ, P3 ;  /* 0x000000ffff297224 */ /* 0x000fe200018e06ff */
[----:B------:R-:W-:Y:S01]  /*9e0e0*/  IADD3 RZ, P2, PT, R39, R30, RZ ;  /* 0x0000001e27ff7210 */ /* 0x000fe20007f5e0ff */
[----:B------:R-:W-:Y:S02]  /*9e0f0*/  IMAD.MOV.U32 R40, RZ, RZ, R29 ;  /* 0x000000ffff287224 */ /* 0x000fe400078e001d */
[-C--:B---3--:R-:W-:Y:S02]  /*9e100*/  IMAD R37, R25, R17.reuse, RZ ;  /* 0x0000001119257224 */ /* 0x088fe400078e02ff */
[----:B------:R-:W-:-:S04]  /*9e110*/  IMAD.WIDE.U32 R38, R24, R17, RZ ;  /* 0x0000001118267225 */ /* 0x000fc800078e00ff */
[----:B------:R-:W-:-:S04]  /*9e120*/  IMAD.WIDE.U32.X R40, R23, R18, R40, P1 ;  /* 0x0000001217287225 */ /* 0x000fc800008e0428 */
[----:B------:R-:W-:Y:S01]  /*9e130*/  IMAD R43, R24, R18, R37 ;  /* 0x00000012182b7224 */ /* 0x000fe200078e0225 */
[----:B------:R-:W-:Y:S01]  /*9e140*/  IADD3 R40, P5, P6, R38, R40, R19 ;  /* 0x0000002826287210 */ /* 0x000fe20007ebe013 */
[----:B------:R-:W-:-:S03]  /*9e150*/  IMAD.WIDE.U32 R34, R18, R24, RZ ;  /* 0x0000001812227225 */ /* 0x000fc600078e00ff */
[----:B------:R-:W-:Y:S01]  /*9e160*/  ISETP.GE.U32.AND P0, PT, R40, R38, PT ;  /* 0x000000262800720c */ /* 0x000fe20003f06070 */
[----:B------:R-:W-:Y:S02]  /*9e170*/  IMAD.IADD R19, R39, 0x1, R43 ;  /* 0x0000000127137824 */ /* 0x000fe400078e022b */
[----:B------:R-:W-:-:S03]  /*9e180*/  IMAD.WIDE.U32 R34, P3, R25, R17, R34 ;  /* 0x0000001119227225 */ /* 0x000fc60007860022 */
[----:B------:R-:W-:Y:S01]  /*9e190*/  IADD3.X R41, PT, PT, R19, R41, RZ, P5, P6 ;  /* 0x0000002913297210 */ /* 0x000fe20002fec4ff */
[----:B------:R-:W-:-:S03]  /*9e1a0*/  IMAD.WIDE.U32 R36, R17, R24, RZ ;  /* 0x0000001811247225 */ /* 0x000fc600078e00ff */
[----:B------:R-:W-:Y:S01]  /*9e1b0*/  ISETP.GE.U32.AND.EX P0, PT, R41, R19, PT, P0 ;  /* 0x000000132900720c */ /* 0x000fe20003f06100 */
[----:B------:R-:W-:Y:S01]  /*9e1c0*/  IMAD R19, R21, R10, RZ ;  /* 0x0000000a15137224 */ /* 0x000fe200078e02ff */
[----:B------:R-:W-:Y:S01]  /*9e1d0*/  IADD3 RZ, P5, PT, R37, R34, RZ ;  /* 0x0000002225ff7210 */ /* 0x000fe20007fbe0ff */
[----:B------:R-:W-:Y:S01]  /*9e1e0*/  IMAD R43, R27, R17, RZ ;  /* 0x000000111b2b7224 */ /* 0x000fe200078e02ff */
[----:B------:R-:W-:Y:S01]  /*9e1f0*/  SEL R45, RZ, 0x1, P0 ;  /* 0x00000001ff2d7807 */ /* 0x000fe20000000000 */
[----:B------:R-:W-:-:S04]  /*9e200*/  IMAD.WIDE.U32 R28, R20, R10, R32 ;  /* 0x0000000a141c7225 */ /* 0x000fc800078e0020 */
[----:B------:R-:W-:Y:S01]  /*9e210*/  IMAD R19, R20, R11, R19 ;  /* 0x0000000b14137224 */ /* 0x000fe200078e0213 */
[----:B------:R-:W-:Y:S01]  /*9e220*/  ISETP.GE.U32.AND P1, PT, R28, R32, PT ;  /* 0x000000201c00720c */ /* 0x000fe20003f26070 */
[----:B------:R-:W-:Y:S02]  /*9e230*/  IMAD.MOV.U32 R38, RZ, RZ, R35 ;  /* 0x000000ffff267224 */ /* 0x000fe400078e0023 */
[----:B------:R-:W-:-:S04]  /*9e240*/  IMAD.WIDE.U32 R34, R26, R17, RZ ;  /* 0x000000111a227225 */ /* 0x000fc800078e00ff */
[----:B------:R-:W-:Y:S02]  /*9e250*/  IMAD R43, R26, R18, R43 ;  /* 0x000000121a2b7224 */ /* 0x000fe400078e022b */
[----:B------:R-:W-:Y:S02]  /*9e260*/  IMAD.IADD R19, R29, 0x1, R19 ;  /* 0x000000011d137824 */ /* 0x000fe400078e0213 */
[----:B------:R-:W-:Y:S02]  /*9e270*/  IMAD.X R39, RZ, RZ, RZ, P3 ;  /* 0x000000ffff277224 */ /* 0x000fe400018e06ff */
[----:B------:R-:W-:Y:S01]  /*9e280*/  IMAD.WIDE.U32 R46, R11, R22, RZ ;  /* 0x000000160b2e7225 */ /* 0x000fe200078e00ff */
[----:B------:R-:W-:-:S03]  /*9e290*/  ISETP.GE.U32.AND.EX P1, PT, R19, R33, PT, P1 ;  /* 0x000000211300720c */ /* 0x000fc60003f26110 */
[----:B------:R-:W-:Y:S02]  /*9e2a0*/  IMAD.IADD R52, R35, 0x1, R43 ;  /* 0x0000000123347824 */ /* 0x000fe400078e022b */
[----:B------:R-:W-:Y:S02]  /*9e2b0*/  IMAD.X R51, RZ, RZ, RZ, P4 ;  /* 0x000000ffff337224 */ /* 0x000fe400020e06ff */
[----:B------:R-:W-:Y:S02]  /*9e2c0*/  IMAD.MOV.U32 R50, RZ, RZ, R31 ;  /* 0x000000ffff327224 */ /* 0x000fe400078e001f */
[----:B------:R-:W-:Y:S02]  /*9e2d0*/  IMAD R35, R23, R10, RZ ;  /* 0x0000000a17237224 */ /* 0x000fe400078e02ff */
[----:B------:R-:W-:-:S04]  /*9e2e0*/  IMAD.WIDE.U32 R30, R13, R20, RZ ;  /* 0x000000140d1e7225 */ /* 0x000fc800078e00ff */
[----:B------:R-:W-:-:S04]  /*9e2f0*/  IMAD.WIDE.U32.X R38, R25, R18, R38, P5 ;  /* 0x0000001219267225 */ /* 0x000fc800028e0426 */
[----:B------:R-:W-:Y:S01]  /*9e300*/  IMAD.WIDE.U32 R32, R12, R20, RZ ;  /* 0x000000140c207225 */ /* 0x000fe200078e00ff */
[----:B------:R-:W-:-:S03]  /*9e310*/  IADD3 R38, P4, P5, R34, R38, R45 ;  /* 0x0000002622267210 */ /* 0x000fc60007d9e02d */
[----:B------:R-:W-:Y:S01]  /*9e320*/  IMAD.WIDE.U32 R46, P3, R23, R10, R46 ;  /* 0x0000000a172e7225 */ /* 0x000fe2000786002e */
[----:B------:R-:W-:-:S03]  /*9e330*/  IADD3.X R39, PT, PT, R52, R39, RZ, P4, P5 ;  /* 0x0000002734277210 */ /* 0x000fc600027ea4ff */
[C---:B------:R-:W-:Y:S01]  /*9e340*/  IMAD R32, R22.reuse, R11, R35 ;  /* 0x0000000b16207224 */ /* 0x040fe200078e0223 */
[----:B------:R-:W-:Y:S01]  /*9e350*/  SEL R35, RZ, 0x1, P1 ;  /* 0x00000001ff237807 */ /* 0x000fe20000800000 */
[----:B------:R-:W-:-:S04]  /*9e360*/  IMAD.WIDE.U32 R42, R22, R10, R40 ;  /* 0x0000000a162a7225 */ /* 0x000fc800078e0028 */
[----:B------:R-:W-:-:S04]  /*9e370*/  IMAD.WIDE.U32.X R50, R21, R11, R50, P2 ;  /* 0x0000000b15327225 */ /* 0x000fc800010e0432 */
[----:B------:R-:W-:-:S04]  /*9e380*/  IMAD.WIDE.U32 R36, R10, R22, RZ ;  /* 0x000000160a247225 */ /* 0x000fc800078e00ff */
[----:B------:R-:W-:Y:S01]  /*9e390*/  IMAD.WIDE.U32 R30, P6, R21, R12, R30 ;  /* 0x0000000c151e7225 */ /* 0x000fe200078c001e */
[----:B------:R-:W-:-:S03]  /*9e3a0*/  IADD3 RZ, P0, PT, R37, R46, RZ ;  /* 0x0000002e25ff7210 */ /* 0x000fc60007f1e0ff */
[----:B------:R-:W-:Y:S01]  /*9e3b0*/  IMAD.X R45, RZ, RZ, RZ, P3 ;  /* 0x000000ffff2d7224 */ /* 0x000fe200018e06ff */
[----:B------:R-:W-:Y:S01]  /*9e3c0*/  IADD3 RZ, P1, PT, R33, R30, RZ ;  /* 0x0000001e21ff7210 */ /* 0x000fe20007f3e0ff */
[----:B------:R-:W-:Y:S01]  /*9e3d0*/  IMAD.IADD R43, R43, 0x1, R32 ;  /* 0x000000012b2b7824 */ /* 0x000fe200078e0220 */
[----:B------:R-:W-:Y:S01]  /*9e3e0*/  IADD3 R32, P2, P3, R42, R50, R35 ;  /* 0x000000322a207210 */ /* 0x000fe20007b5e023 */
[----:B------:R-:W-:-:S03]  /*9e3f0*/  IMAD.WIDE.U32 R36, R18, R26, RZ ;  /* 0x0000001a12247225 */ /* 0x000fc600078e00ff */
[----:B------:R-:W-:Y:S01]  /*9e400*/  IADD3.X R33, PT, PT, R43, R51, RZ, P2, P3 ;  /* 0x000000332b217210 */ /* 0x000fe200017e64ff */
[----:B------:R-:W-:Y:S01]  /*9e410*/  IMAD.MOV.U32 R44, RZ, RZ, R47 ;  /* 0x000000ffff2c7224 */ /* 0x000fe200078e002f */
[----:B------:R-:W-:Y:S01]  /*9e420*/  ISETP.GE.U32.AND P2, PT, R42, R40, PT ;  /* 0x000000282a00720c */ /* 0x000fe20003f46070 */
[----:B------:R-:W-:Y:S01]  /*9e430*/  IMAD.WIDE.U32 R48, R17, R26, RZ ;  /* 0x0000001a11307225 */ /* 0x000fe200078e00ff */
[----:B------:R-:W-:Y:S02]  /*9e440*/  ISETP.GE.U32.AND P3, PT, R32, R42, PT ;  /* 0x0000002a2000720c */ /* 0x000fe40003f66070 */
[----:B------:R-:W-:Y:S01]  /*9e450*/  ISETP.GE.U32.AND.EX P2, PT, R43, R41, PT, P2 ;  /* 0x000000292b00720c */ /* 0x000fe20003f46120 */
[----:B------:R-:W-:Y:S01]  /*9e460*/  IMAD.WIDE.U32.X R44, R23, R11, R44, P0 ;  /* 0x0000000b172c7225 */ /* 0x000fe200000e042c */
[----:B------:R-:W-:Y:S02]  /*9e470*/  ISETP.GE.U32.AND P0, PT, R38, R34, PT ;  /* 0x000000222600720c */ /* 0x000fe40003f06070 */
[----:B------:R-:W-:Y:S01]  /*9e480*/  ISETP.GE.U32.AND.EX P3, PT, R33, R43, PT, P3 ;  /* 0x0000002b2100720c */ /* 0x000fe20003f66130 */
[----:B------:R-:W-:Y:S01]  /*9e490*/  IMAD.WIDE.U32 R36, P5, R27, R17, R36 ;  /* 0x000000111b247225 */ /* 0x000fe200078a0024 */
[----:B------:R-:W-:-:S02]  /*9e4a0*/  SEL R30, RZ, 0x1, P2 ;  /* 0x00000001ff1e7807 */ /* 0x000fc40001000000 */
[----:B------:R-:W-:Y:S01]  /*9e4b0*/  ISETP.GE.U32.AND.EX P0, PT, R39, R52, PT, P0 ;  /* 0x000000342700720c */ /* 0x000fe20003f06100 */
[----:B------:R-:W-:Y:S01]  /*9e4c0*/  IMAD.WIDE.U32 R34, R13, R22, RZ ;  /* 0x000000160d227225 */ /* 0x000fe200078e00ff */
[----:B------:R-:W-:-:S03]  /*9e4d0*/  IADD3 RZ, P4, PT, R49, R36, RZ ;  /* 0x0000002431ff7210 */ /* 0x000fc60007f9e0ff */
[----:B------:R-:W-:-:S04]  /*9e4e0*/  IMAD.WIDE.U32 R40, R11, R24, RZ ;  /* 0x000000180b287225 */ /* 0x000fc800078e00ff */
[----:B------:R-:W-:Y:S02]  /*9e4f0*/  IMAD.X R47, RZ, RZ, RZ, P5 ;  /* 0x000000ffff2f7224 */ /* 0x000fe400028e06ff */
[----:B------:R-:W-:Y:S01]  /*9e500*/  IMAD.WIDE.U32 R42, R12, R22, RZ ;  /* 0x000000160c2a7225 */ /* 0x000fe200078e00ff */
[----:B------:R-:W-:-:S03]  /*9e510*/  SEL R42, RZ, 0x1, P3 ;  /* 0x00000001ff2a7807 */ /* 0x000fc60001800000 */
[----:B------:R-:W-:-:S04]  /*9e520*/  IMAD.WIDE.U32 R34, P2, R23, R12, R34 ;  /* 0x0000000c17227225 */ /* 0x000fc80007840022 */
[----:B------:R-:W-:Y:S01]  /*9e530*/  IMAD.WIDE.U32 R48, R10, R24, RZ ;  /* 0x000000180a307225 */ /* 0x000fe200078e00ff */
[----:B------:R-:W-:-:S03]  /*9e540*/  IADD3 RZ, P3, PT, R43, R34, RZ ;  /* 0x000000222bff7210 */ /* 0x000fc60007f7e0ff */
[----:B------:R-:W-:-:S04]  /*9e550*/  IMAD.WIDE.U32 R40, P5, R25, R10, R40 ;  /* 0x0000000a19287225 */ /* 0x000fc800078a0028 */
[----:B------:R-:W-:Y:S02]  /*9e560*/  IMAD.MOV.U32 R46, RZ, RZ, R37 ;  /* 0x000000ffff2e7224 */ /* 0x000fe400078e0025 */
[----:B------:R-:W-:Y:S02]  /*9e570*/  IMAD R34, R25, R10, RZ ;  /* 0x0000000a19227224 */ /* 0x000fe400078e02ff */
[----:B------:R-:W-:Y:S01]  /*9e580*/  IMAD.WIDE.U32.X R36, R27, R18, R46, P4 ;  /* 0x000000121b247225 */ /* 0x000fe200020e042e */
[----:B------:R-:W-:Y:S02]  /*9e590*/  IADD3 RZ, P4, PT, R49, R40, RZ ;  /* 0x0000002831ff7210 */ /* 0x000fe40007f9e0ff */
[----:B------:R-:W-:Y:S01]  /*9e5a0*/  SEL R40, RZ, 0x1, P0 ;  /* 0x00000001ff287807 */ /* 0x000fe20000000000 */
[----:B------:R-:W-:Y:S01]  /*9e5b0*/  IMAD.X R43, RZ, RZ, RZ, P5 ;  /* 0x000000ffff2b7224 */ /* 0x000fe200028e06ff */
[----:B------:R-:W-:Y:S01]  /*9e5c0*/  IADD3 R44, P0, P5, R42, R44, R30 ;  /* 0x0000002c2a2c7210 */ /* 0x000fe20007d1e01e */
[----:B------:R-:W-:-:S02]  /*9e5d0*/  IMAD R30, R24, R11, R34 ;  /* 0x0000000b181e7224 */ /* 0x000fc400078e0222 */
[----:B------:R-:W-:Y:S01]  /*9e5e0*/  IMAD.WIDE.U32 R46, R24, R10, R38 ;  /* 0x0000000a182e7225 */ /* 0x000fe200078e0026 */
[----:B------:R-:W-:Y:S02]  /*9e5f0*/  IADD3.X R34, PT, PT, RZ, R45, RZ, P0, P5 ;  /* 0x0000002dff227210 */ /* 0x000fe400007ea4ff */
[----:B------:R-:W-:Y:S01]  /*9e600*/  IADD3 R36, P5, PT, R40, R36, RZ ;  /* 0x0000002428247210 */ /* 0x000fe20007fbe0ff */
[----:B------:R-:W-:Y:S01]  /*9e610*/  IMAD.IADD R30, R47, 0x1, R30 ;  /* 0x000000012f1e7824 */ /* 0x000fe200078e021e */
[----:B------:R-:W-:Y:S01]  /*9e620*/  ISETP.GE.U32.AND P0, PT, R46, R38, PT ;  /* 0x000000262e00720c */ /* 0x000fe20003f06070 */
[----:B------:R-:W-:Y:S02]  /*9e630*/  IMAD.MOV.U32 R42, RZ, RZ, R41 ;  /* 0x000000ffff2a7224 */ /* 0x000fe400078e0029 */
[----:B------:R-:W-:Y:S01]  /*9e640*/  IMAD.X R37, RZ, RZ, R37, P5 ;  /* 0x000000ffff257224 */ /* 0x000fe200028e0625 */
[----:B------:R-:W-:Y:S01]  /*9e650*/  IADD3 R38, P5, PT, R44, R46, RZ ;  /* 0x0000002e2c267210 */ /* 0x000fe20007fbe0ff */
[----:B------:R-:W-:Y:S01]  /*9e660*/  IMAD.WIDE.U32 R40, R11, R26, RZ ;  /* 0x0000001a0b287225 */ /* 0x000fe200078e00ff */
[----:B------:R-:W-:-:S03]  /*9e670*/  ISETP.GE.U32.AND.EX P0, PT, R30, R39, PT, P0 ;  /* 0x000000271e00720c */ /* 0x000fc60003f06100 */
[----:B------:R-:W-:Y:S01]  /*9e680*/  IMAD.X R39, R30, 0x1, R34, P5 ;  /* 0x000000011e277824 */ /* 0x000fe200028e0622 */
[----:B------:R-:W-:Y:S01]  /*9e690*/  SEL R34, RZ, 0x1, P0 ;  /* 0x00000001ff227807 */ /* 0x000fe20000000000 */
[----:B------:R-:W-:Y:S01]  /*9e6a0*/  IMAD.WIDE.U32 R44, R16, R20, RZ ;  /* 0x00000014102c7225 */ /* 0x000fe200078e00ff */
[----:B------:R-:W-:-:S03]  /*9e6b0*/  ISETP.GE.U32.AND P0, PT, R38, R46, PT ;  /* 0x0000002e2600720c */ /* 0x000fc60003f06070 */
[----:B------:R-:W-:Y:S01]  /*9e6c0*/  IMAD R46, R21, R12, RZ ;  /* 0x0000000c152e7224 */ /* 0x000fe200078e02ff */
[----:B------:R-:W-:Y:S01]  /*9e6d0*/  ISETP.GE.U32.AND.EX P0, PT, R39, R30, PT, P0 ;  /* 0x0000001e2700720c */ /* 0x000fe20003f06100 */
[----:B------:R-:W-:-:S04]  /*9e6e0*/  IMAD.WIDE.U32 R48, R16, R22, RZ ;  /* 0x0000001610307225 */ /* 0x000fc800078e00ff */
[----:B------:R-:W-:-:S04]  /*9e6f0*/  IMAD.WIDE.U32.X R42, R25, R11, R42, P4 ;  /* 0x0000000b192a7225 */ /* 0x000fc800020e042a */
[----:B------:R-:W-:Y:S02]  /*9e700*/  IMAD.MOV.U32 R50, RZ, RZ, R31 ;  /* 0x000000ffff327224 */ /* 0x000fe400078e001f */
[----:B------:R-:W-:-:S04]  /*9e710*/  IMAD.WIDE.U32 R40, P5, R27, R10, R40 ;  /* 0x0000000a1b287225 */ /* 0x000fc800078a0028 */
[----:B------:R-:W-:-:S04]  /*9e720*/  IMAD.WIDE.U32 R44, P4, R21, R14, R44 ;  /* 0x0000000e152c7225 */ /* 0x000fc8000788002c */
[----:B------:R-:W-:-:S04]  /*9e730*/  IMAD.WIDE.U32 R30, R20, R12, R32 ;  /* 0x0000000c141e7225 */ /* 0x000fc800078e0020 */
[----:B------:R-:W-:Y:S02]  /*9e740*/  IMAD R46, R20, R13, R46 ;  /* 0x0000000d142e7224 */ /* 0x000fe400078e022e */
[----:B------:R-:W-:-:S04]  /*9e750*/  IMAD.WIDE.U32 R52, R14, R20, RZ ;  /* 0x000000140e347225 */ /* 0x000fc800078e00ff */
[----:B------:R-:W-:Y:S02]  /*9e760*/  IMAD.X R47, RZ, RZ, RZ, P5 ;  /* 0x000000ffff2f7224 */ /* 0x000fe400028e06ff */
[----:B------:R-:W-:Y:S01]  /*9e770*/  IMAD.X R57, RZ, RZ, RZ, P4 ;  /* 0x000000ffff397224 */ /* 0x000fe200020e06ff */
[----:B------:R-:W-:Y:S01]  /*9e780*/  ISETP.GE.U32.AND P4, PT, R30, R32, PT ;  /* 0x000000201e00720c */ /* 0x000fe20003f86070 */
[----:B------:R-:W-:-:S04]  /*9e790*/  IMAD.WIDE.U32 R54, R14, R22, RZ ;  /* 0x000000160e367225 */ /* 0x000fc800078e00ff */
[----:B------:R-:W-:-:S04]  /*9e7a0*/  IMAD.WIDE.U32 R48, P5, R23, R14, R48 ;  /* 0x0000000e17307225 */ /* 0x000fc800078a0030 */
[----:B------:R-:W-:Y:S02]  /*9e7b0*/  IMAD.IADD R32, R31, 0x1, R46 ;  /* 0x000000011f207824 */ /* 0x000fe400078e022e */
[----:B------:R-:W-:Y:S01]  /*9e7c0*/  IMAD.X R51, RZ, RZ, RZ, P6 ;  /* 0x000000ffff337224 */ /* 0x000fe200030e06ff */
[----:B------:R-:W-:Y:S01]  /*9e7d0*/  IADD3 RZ, P6, PT, R53, R44, RZ ;  /* 0x0000002c35ff7210 */ /* 0x000fe20007fde0ff */
[----:B------:R-:W-:Y:S01]  /*9e7e0*/  IMAD.X R53, RZ, RZ, RZ, P2 ;  /* 0x000000ffff357224 */ /* 0x000fe200010e06ff */
[----:B------:R-:W-:Y:S01]  /*9e7f0*/  IADD3 RZ, P2, PT, R55, R48, RZ ;  /* 0x0000003037ff7210 */ /* 0x000fe20007f5e0ff */
[----:B------:R-:W-:Y:S01]  /*9e800*/  IMAD.WIDE.U32 R54, R10, R26, RZ ;  /* 0x0000001a0a367225 */ /* 0x000fe200078e00ff */
[----:B------:R-:W-:Y:S02]  /*9e810*/  ISETP.GE.U32.AND.EX P4, PT, R32, R33, PT, P4 ;  /* 0x000000212000720c */ /* 0x000fe40003f86140 */
[----:B------:R-:W-:Y:S01]  /*9e820*/  SEL R44, RZ, 0x1, P0 ;  /* 0x00000001ff2c7807 */ /* 0x000fe20000000000 */
[----:B------:R-:W-:Y:S01]  /*9e830*/  IMAD.MOV.U32 R52, RZ, RZ, R35 ;  /* 0x000000ffff347224 */ /* 0x000fe200078e0023 */
[----:B------:R-:W-:Y:S01]  /*9e840*/  SEL R48, RZ, 0x1, P4 ;  /* 0x00000001ff307807 */ /* 0x000fe20002000000 */
[----:B------:R-:W-:Y:S01]  /*9e850*/  IMAD R33, R23, R12, RZ ;  /* 0x0000000c17217224 */ /* 0x000fe200078e02ff */
[----:B------:R-:W-:Y:S01]  /*9e860*/  IADD3 RZ, P0, PT, R55, R40, RZ ;  /* 0x0000002837ff7210 */ /* 0x000fe20007f1e0ff */
[----:B------:R-:W-:Y:S01]  /*9e870*/  IMAD.WIDE.U32.X R50, R21, R13, R50, P1 ;  /* 0x0000000d15327225 */ /* 0x000fe200008e0432 */
[----:B------:R-:W-:-:S03]  /*9e880*/  IADD3 R34, P1, P4, R44, R42, R34 ;  /* 0x0000002a2c227210 */ /* 0x000fc60007c3e022 */
[-C--:B------:R-:W-:Y:S01]  /*9e890*/  IMAD R35, R27, R10.reuse, RZ ;  /* 0x0000000a1b237224 */ /* 0x080fe200078e02ff */
[----:B------:R-:W-:Y:S01]  /*9e8a0*/  IADD3.X R42, PT, PT, RZ, R43, RZ, P1, P4 ;  /* 0x0000002bff2a7210 */ /* 0x000fe20000fe84ff */
[----:B------:R-:W-:Y:S02]  /*9e8b0*/  IMAD.MOV.U32 R56, RZ, RZ, R45 ;  /* 0x000000ffff387224 */ /* 0x000fe400078e002d */
[----:B------:R-:W-:Y:S02]  /*9e8c0*/  IMAD.MOV.U32 R46, RZ, RZ, R41 ;  /* 0x000000ffff2e7224 */ /* 0x000fe400078e0029 */
[----:B------:R-:W-:-:S04]  /*9e8d0*/  IMAD.WIDE.U32 R44, R26, R10, R36 ;  /* 0x0000000a1a2c7225 */ /* 0x000fc800078e0024 */
[C---:B------:R-:W-:Y:S02]  /*9e8e0*/  IMAD R33, R22.reuse, R13, R33 ;  /* 0x0000000d16217224 */ /* 0x040fe400078e0221 */
[----:B------:R-:W-:-:S04]  /*9e8f0*/  IMAD.WIDE.U32 R40, R22, R12, R38 ;  /* 0x0000000c16287225 */ /* 0x000fc800078e0026 */
[-C--:B------:R-:W-:Y:S01]  /*9e900*/  IMAD R35, R26, R11.reuse, R35 ;  /* 0x0000000b1a237224 */ /* 0x080fe200078e0223 */
[----:B------:R-:W-:Y:S01]  /*9e910*/  IADD3 R10, P1, P4, R40, R50, R48 ;  /* 0x00000032280a7210 */ /* 0x000fe20007c3e030 */
[----:B------:R-:W-:Y:S01]  /*9e920*/  IMAD.WIDE.U32.X R46, R27, R11, R46, P0 ;  /* 0x0000000b1b2e7225 */ /* 0x000fe200000e042e */
[----:B------:R-:W-:-:S03]  /*9e930*/  IADD3 R34, P0, PT, R34, R44, RZ ;  /* 0x0000002c22227210 */ /* 0x000fc60007f1e0ff */
[----:B------:R-:W-:Y:S02]  /*9e940*/  IMAD.IADD R33, R41, 0x1, R33 ;  /* 0x0000000129217824 */ /* 0x000fe400078e0221 */
[----:B------:R-:W-:Y:S02]  /*9e950*/  IMAD.IADD R43, R45, 0x1, R35 ;  /* 0x000000012d2b7824 */ /* 0x000fe400078e0223 */
[----:B------:R-:W-:Y:S01]  /*9e960*/  IMAD.WIDE.U32 R54, R14, R26, RZ ;  /* 0x0000001a0e367225 */ /* 0x000fe200078e00ff */
[----:B------:R-:W-:Y:S02]  /*9e970*/  IADD3.X R11, PT, PT, R33, R51, RZ, P1, P4 ;  /* 0x00000033210b7210 */ /* 0x000fe40000fe84ff */
[----:B------:R-:W-:Y:S01]  /*9e980*/  ISETP.GE.U32.AND P4, PT, R40, R38, PT ;  /* 0x000000262800720c */ /* 0x000fe20003f86070 */
[----:B------:R-:W-:Y:S01]  /*9e990*/  IMAD.X R35, R43, 0x1, R42, P0 ;  /* 0x000000012b237824 */ /* 0x000fe200000e062a */
[----:B------:R-:W-:Y:S01]  /*9e9a0*/  ISETP.GE.U32.AND P0, PT, R10, R40, PT ;  /* 0x000000280a00720c */ /* 0x000fe20003f06070 */
[----:B------:R-:W-:Y:S01]  /*9e9b0*/  IMAD.WIDE.U32.X R40, R23, R13, R52, P3 ;  /* 0x0000000d17287225 */ /* 0x000fe200018e0434 */
[----:B------:R-:W-:-:S02]  /*9e9c0*/  ISETP.GE.U32.AND P1, PT, R44, R36, PT ;  /* 0x000000242c00720c */ /* 0x000fc40003f26070 */
[----:B------:R-:W-:Y:S01]  /*9e9d0*/  ISETP.GE.U32.AND P3, PT, R34, R44, PT ;  /* 0x0000002c2200720c */ /* 0x000fe20003f66070 */
[----:B------:R-:W-:Y:S01]  /*9e9e0*/  IMAD.WIDE.U32 R50, R13, R24, RZ ;  /* 0x000000180d327225 */ /* 0x000fe200078e00ff */
[----:B------:R-:W-:Y:S02]  /*9e9f0*/  ISETP.GE.U32.AND.EX P1, PT, R43, R37, PT, P1 ;  /* 0x000000252b00720c */ /* 0x000fe40003f26110 */
[----:B------:R-:W-:Y:S01]  /*9ea00*/  ISETP.GE.U32.AND.EX P3, PT, R35, R43, PT, P3 ;  /* 0x0000002b2300720c */ /* 0x000fe20003f66130 */
[----:B------:R-:W-:Y:S01]  /*9ea10*/  IMAD.X R37, RZ, RZ, RZ, P5 ;  /* 0x000000ffff257224 */ /* 0x000fe200028e06ff */
[----:B------:R-:W-:Y:S01]  /*9ea20*/  ISETP.GE.U32.AND.EX P4, PT, R33, R39, PT, P4 ;  /* 0x000000272100720c */ /* 0x000fe20003f86140 */
[----:B------:R-:W-:Y:S01]  /*9ea30*/  IMAD.WIDE.U32 R52, R13, R26, RZ ;  /* 0x0000001a0d347225 */ /* 0x000fe200078e00ff */
[----:B------:R-:W-:Y:S02]  /*9ea40*/  ISETP.GE.U32.AND.EX P0, PT, R11, R33, PT, P0 ;  /* 0x000000210b00720c */ /* 0x000fe40003f06100 */
[----:B------:R-:W-:Y:S01]  /*9ea50*/  SEL R38, RZ, 0x1, P1 ;  /* 0x00000001ff267807 */ /* 0x000fe20000800000 */
[----:B------:R-:W-:Y:S01]  /*9ea60*/  IMAD.WIDE.U32 R44, R12, R24, RZ ;  /* 0x000000180c2c7225 */ /* 0x000fe200078e00ff */
[----:B------:R-:W-:-:S02]  /*9ea70*/  SEL R42, RZ, 0x1, P3 ;  /* 0x00000001ff2a7807 */ /* 0x000fc40001800000 */
[----:B------:R-:W-:Y:S01]  /*9ea80*/  SEL R33, RZ, 0x1, P4 ;  /* 0x00000001ff217807 */ /* 0x000fe20002000000 */
[----:B------:R-:W-:Y:S01]  /*9ea90*/  IMAD.MOV.U32 R36, RZ, RZ, R49 ;  /* 0x000000ffff247224 */ /* 0x000fe200078e0031 */
[----:B------:R-:W-:Y:S01]  /*9eaa0*/  SEL R39, RZ, 0x1, P0 ;  /* 0x00000001ff277807 */ /* 0x000fe20000000000 */
[----:B------:R-:W-:Y:S01]  /*9eab0*/  IMAD.WIDE.U32 R50, P0, R25, R12, R50 ;  /* 0x0000000c19327225 */ /* 0x000fe20007800032 */
[----:B------:R-:W-:Y:S02]  /*9eac0*/  IADD3 R38, P3, P5, R42, R46, R38 ;  /* 0x0000002e2a267210 */ /* 0x000fe40007d7e026 */
[----:B------:R-:W-:Y:S01]  /*9ead0*/  IADD3 R33, P1, P4, R39, R40, R33 ;  /* 0x0000002827217210 */ /* 0x000fe20007c3e021 */
[----:B------:R-:W-:Y:S01]  /*9eae0*/  IMAD.WIDE.U32 R42, R16, R24, RZ ;  /* 0x00000018102a7225 */ /* 0x000fe200078e00ff */
[----:B------:R-:W-:Y:S02]  /*9eaf0*/  IADD3.X R39, PT, PT, RZ, R47, RZ, P3, P5 ;  /* 0x0000002fff277210 */ /* 0x000fe40001fea4ff */
[----:B------:R-:W-:Y:S01]  /*9eb00*/  IADD3 RZ, P5, PT, R45, R50, RZ ;  /* 0x000000322dff7210 */ /* 0x000fe20007fbe0ff */
[----:B------:R-:W-:Y:S01]  /*9eb10*/  IMAD.WIDE.U32 R46, R12, R26, RZ ;  /* 0x0000001a0c2e7225 */ /* 0x000fe200078e00ff */
[----:B------:R-:W-:-:S03]  /*9eb20*/  IADD3.X R58, PT, PT, RZ, R41, RZ, P1, P4 ;  /* 0x00000029ff3a7210 */ /* 0x000fc60000fe84ff */
[----:B------:R-:W-:-:S04]  /*9eb30*/  IMAD.WIDE.U32 R52, P3, R27, R12, R52 ;  /* 0x0000000c1b347225 */ /* 0x000fc80007860034 */
[----:B------:R-:W-:Y:S01]  /*9eb40*/  IMAD.WIDE.U32 R44, R16, R26, RZ ;  /* 0x0000001a102c7225 */ /* 0x000fe200078e00ff */
[----:B------:R-:W-:-:S03]  /*9eb50*/  IADD3 RZ, P1, PT, R47, R52, RZ ;  /* 0x000000342fff7210 */ /* 0x000fc60007f3e0ff */
[----:B------:R-:W-:-:S04]  /*9eb60*/  IMAD.WIDE.U32 R48, R14, R24, RZ ;  /* 0x000000180e307225 */ /* 0x000fc800078e00ff */
[----:B------:R-:W-:-:S04]  /*9eb70*/  IMAD.WIDE.U32 R40, P4, R25, R14, R42 ;  /* 0x0000000e19287225 */ /* 0x000fc8000788002a */
[----:B------:R-:W-:Y:S02]  /*9eb80*/  IMAD.X R43, RZ, RZ, RZ, P0 ;  /* 0x000000ffff2b7224 */ /* 0x000fe400000e06ff */
[----:B------:R-:W-:-:S04]  /*9eb90*/  IMAD.WIDE.U32 R44, P0, R27, R14, R44 ;  /* 0x0000000e1b2c7225 */ /* 0x000fc8000780002c */
[----:B------:R-:W-:Y:S01]  /*9eba0*/  IMAD.X R47, RZ, RZ, RZ, P3 ;  /* 0x000000ffff2f7224 */ /* 0x000fe200018e06ff */
[----:B------:R-:W-:Y:S01]  /*9ebb0*/  IADD3 RZ, P3, PT, R49, R40, RZ ;  /* 0x0000002831ff7210 */ /* 0x000fe20007f7e0ff */
[----:B------:R-:W-:Y:S02]  /*9ebc0*/  IMAD R40, R25, R12, RZ ;  /* 0x0000000c19287224 */ /* 0x000fe400078e02ff */
[----:B------:R-:W-:Y:S02]  /*9ebd0*/  IMAD.MOV.U32 R46, RZ, RZ, R53 ;  /* 0x000000ffff2e7224 */ /* 0x000fe400078e0035 */
[----:B------:R-:W-:Y:S01]  /*9ebe0*/  IMAD.X R49, RZ, RZ, RZ, P4 ;  /* 0x000000ffff317224 */ /* 0x000fe200020e06ff */
[----:B------:R-:W-:Y:S01]  /*9ebf0*/  IADD3 RZ, P4, PT, R55, R44, RZ ;  /* 0x0000002c37ff7210 */ /* 0x000fe20007f9e0ff */
[----:B------:R-:W-:-:S04]  /*9ec00*/  IMAD.WIDE.U32 R52, R24, R12, R34 ;  /* 0x0000000c18347225 */ /* 0x000fc800078e0022 */
[----:B------:R-:W-:Y:S02]  /*9ec10*/  IMAD R44, R24, R13, R40 ;  /* 0x0000000d182c7224 */ /* 0x000fe400078e0228 */
[----:B------:R-:W-:Y:S02]  /*9ec20*/  IMAD R54, R21, R14, RZ ;  /* 0x0000000e15367224 */ /* 0x000fe400078e02ff */
[----:B------:R-:W-:Y:S01]  /*9ec30*/  IMAD.X R55, RZ, RZ, RZ, P0 ;  /* 0x000000ffff377224 */ /* 0x000fe200000e06ff */
[----:B------:R-:W-:Y:S01]  /*9ec40*/  IADD3 R40, P0, PT, R33, R52, RZ ;  /* 0x0000003421287210 */ /* 0x000fe20007f1e0ff */
[----:B------:R-:W-:Y:S02]  /*9ec50*/  IMAD.MOV.U32 R42, RZ, RZ, R51 ;  /* 0x000000ffff2a7224 */ /* 0x000fe400078e0033 */
[----:B------:R-:W-:-:S04]  /*9ec60*/  IMAD.WIDE.U32 R50, R20, R14, R10 ;  /* 0x0000000e14327225 */ /* 0x000fc800078e000a */
[----:B------:R-:W-:Y:S02]  /*9ec70*/  IMAD.IADD R44, R53, 0x1, R44 ;  /* 0x00000001352c7824 */ /* 0x000fe400078e022c */
[----:B------:R-:W-:Y:S02]  /*9ec80*/  IMAD R33, R20, R16, R54 ;  /* 0x0000001014217224 */ /* 0x000fe400078e0236 */
[----:B------:R-:W-:Y:S02]  /*9ec90*/  IMAD.MOV.U32 R48, RZ, RZ, R41 ;  /* 0x000000ffff307224 */ /* 0x000fe400078e0029 */
[----:B------:R-:W-:Y:S01]  /*9eca0*/  IMAD.X R41, R44, 0x1, R58, P0 ;  /* 0x000000012c297824 */ /* 0x000fe200000e063a */
[----:B------:R-:W-:Y:S01]  /*9ecb0*/  ISETP.GE.U32.AND P0, PT, R50, R10, PT ;  /* 0x0000000a3200720c */ /* 0x000fe20003f06070 */
[----:B------:R-:W-:Y:S02]  /*9ecc0*/  IMAD.IADD R33, R51, 0x1, R33 ;  /* 0x0000000133217824 */ /* 0x000fe400078e0221 */
[----:B------:R-:W-:Y:S01]  /*9ecd0*/  IMAD.WIDE.U32.X R56, R21, R16, R56, P6 ;  /* 0x0000001015387225 */ /* 0x000fe200030e0438 */
[----:B------:R-:W-:-:S02]  /*9ece0*/  ISETP.GE.U32.AND P6, PT, R52, R34, PT ;  /* 0x000000223400720c */ /* 0x000fc40003fc6070 */
[----:B------:R-:W-:Y:S01]  /*9ecf0*/  ISETP.GE.U32.AND.EX P0, PT, R33, R11, PT, P0 ;  /* 0x0000000b2100720c */ /* 0x000fe20003f06100 */
[C---:B------:R-:W-:Y:S01]  /*9ed00*/  IMAD.WIDE.U32.X R36, R23.reuse, R16, R36, P2 ;  /* 0x0000001017247225 */ /* 0x040fe200010e0424 */
[----:B------:R-:W-:Y:S02]  /*9ed10*/  ISETP.GE.U32.AND P2, PT, R40, R52, PT ;  /* 0x000000342800720c */ /* 0x000fe40003f46070 */
[----:B------:R-:W-:Y:S01]  /*9ed20*/  ISETP.GE.U32.AND.EX P6, PT, R44, R35, PT, P6 ;  /* 0x000000232c00720c */ /* 0x000fe20003fc6160 */
[----:B------:R-:W-:Y:S01]  /*9ed30*/  IMAD R34, R23, R14, RZ ;  /* 0x0000000e17227224 */ /* 0x000fe200078e02ff */
[----:B------:R-:W-:Y:S01]  /*9ed40*/  ISETP.GE.U32.AND.EX P2, PT, R41, R44, PT, P2 ;  /* 0x0000002c2900720c */ /* 0x000fe20003f46120 */
[----:B------:R-:W-:Y:S01]  /*9ed50*/  IMAD.MOV.U32 R54, RZ, RZ, R45 ;  /* 0x000000ffff367224 */ /* 0x000fe200078e002d */
[----:B------:R-:W-:Y:S01]  /*9ed60*/  SEL R45, RZ, 0x1, P0 ;  /* 0x00000001ff2d7807 */ /* 0x000fe20000000000 */
[C---:B------:R-:W-:Y:S01]  /*9ed70*/  IMAD R34, R22.reuse, R16, R34 ;  /* 0x0000001016227224 */ /* 0x040fe200078e0222 */
[----:B------:R-:W-:Y:S01]  /*9ed80*/  SEL R44, RZ, 0x1, P2 ;  /* 0x00000001ff2c7807 */ /* 0x000fe20001000000 */
[----:B------:R-:W-:-:S04]  /*9ed90*/  IMAD.WIDE.U32 R22, R22, R14, R40 ;  /* 0x0000000e16167225 */ /* 0x000fc800078e0028 */
[----:B------:R-:W-:Y:S01]  /*9eda0*/  IMAD R35, R27, R12, RZ ;  /* 0x0000000c1b237224 */ /* 0x000fe200078e02ff */
[----:B------:R-:W-:Y:S01]  /*9edb0*/  ISETP.GE.U32.AND P0, PT, R22, R40, PT ;  /* 0x000000281600720c */ /* 0x000fe20003f06070 */
[----:B------:R-:W-:Y:S01]  /*9edc0*/  IMAD.WIDE.U32 R10, R26, R12, R38 ;  /* 0x0000000c1a0a7225 */ /* 0x000fe200078e0026 */
[----:B------:R-:W-:-:S03]  /*9edd0*/  SEL R12, RZ, 0x1, P6 ;  /* 0x00000001ff0c7807 */ /* 0x000fc60003000000 */
[----:B------:R-:W-:-:S04]  /*9ede0*/  IMAD.WIDE.U32.X R42, R25, R13, R42, P5 ;  /* 0x0000000d192a7225 */ /* 0x000fc800028e042a */
[----:B------:R-:W-:Y:S01]  /*9edf0*/  IMAD.IADD R23, R23, 0x1, R34 ;  /* 0x0000000117177824 */ /* 0x000fe200078e0222 */
[----:B------:R-:W-:Y:S01]  /*9ee00*/  IADD3 R34, P2, P5, R22, R56, R45 ;  /* 0x0000003816227210 */ /* 0x000fe20007d5e02d */
[----:B------:R-:W-:Y:S01]  /*9ee10*/  IMAD.WIDE.U32.X R46, R27, R13, R46, P1 ;  /* 0x0000000d1b2e7225 */ /* 0x000fe200008e042e */
[----:B------:R-:W-:Y:S02]  /*9ee20*/  IADD3 R12, P6, P1, R44, R42, R12 ;  /* 0x0000002a2c0c7210 */ /* 0x000fe400079de00c */
[----:B------:R-:W-:Y:S01]  /*9ee30*/  IADD3.X R56, PT, PT, R23, R57, RZ, P2, P5 ;  /* 0x0000003917387210 */ /* 0x000fe200017ea4ff */
[----:B------:R-:W-:Y:S01]  /*9ee40*/  IMAD R35, R26, R13, R35 ;  /* 0x0000000d1a237224 */ /* 0x000fe200078e0223 */
[----:B------:R-:W-:Y:S01]  /*9ee50*/  ISETP.GE.U32.AND P2, PT, R34, R22, PT ;  /* 0x000000162200720c */ /* 0x000fe20003f46070 */
[----:B------:R-:W-:Y:S01]  /*9ee60*/  IMAD R13, R27, R14, RZ ;  /* 0x0000000e1b0d7224 */ /* 0x000fe200078e02ff */
[----:B------:R-:W-:Y:S01]  /*9ee70*/  IADD3.X R42, PT, PT, RZ, R43, RZ, P6, P1 ;  /* 0x0000002bff2a7210 */ /* 0x000fe200037e24ff */
[----:B------:R-:W-:Y:S01]  /*9ee80*/  IMAD.IADD R40, R11, 0x1, R35 ;  /* 0x000000010b287824 */ /* 0x000fe200078e0223 */
[----:B------:R-:W-:Y:S01]  /*9ee90*/  IADD3 R12, P6, PT, R12, R10, RZ ;  /* 0x0000000a0c0c7210 */ /* 0x000fe20007fde0ff */
[----:B------:R-:W-:Y:S01]  /*9eea0*/  IMAD.WIDE.U32.X R48, R25, R16, R48, P3 ;  /* 0x0000001019307225 */ /* 0x000fe200018e0430 */
[----:B------:R-:W-:-:S02]  /*9eeb0*/  ISETP.GE.U32.AND.EX P0, PT, R23, R41, PT, P0 ;  /* 0x000000291700720c */ /* 0x000fc40003f06100 */
[C---:B------:R-:W-:Y:S01]  /*9eec0*/  ISETP.GE.U32.AND.EX P2, PT, R56.reuse, R23, PT, P2 ;  /* 0x000000173800720c */ /* 0x040fe20003f46120 */
[----:B------:R-:W-:Y:S01]  /*9eed0*/  IMAD.WIDE.U32 R22, R56, 0x3d1, RZ ;  /* 0x000003d138167825 */ /* 0x000fe200078e00ff */
[----:B------:R-:W-:Y:S02]  /*9eee0*/  ISETP.GE.U32.AND P5, PT, R10, R38, PT ;  /* 0x000000260a00720c */ /* 0x000fe40003fa6070 */
[----:B------:R-:W-:Y:S01]  /*9eef0*/  ISETP.GE.U32.AND P1, PT, R12, R10, PT ;  /* 0x0000000a0c00720c */ /* 0x000fe20003f26070 */
[----:B------:R-:W-:Y:S01]  /*9ef00*/  IMAD R38, R25, R14, RZ ;  /* 0x0000000e19267224 */ /* 0x000fe200078e02ff */
[----:B------:R-:W-:Y:S01]  /*9ef10*/  SEL R25, RZ, 0x1, P0 ;  /* 0x00000001ff197807 */ /* 0x000fe20000000000 */
[----:B------:R-:W-:Y:S01]  /*9ef20*/  IMAD.WIDE.U32 R10, R34, 0x3d1, RZ ;  /* 0x000003d1220a7825 */ /* 0x000fe200078e00ff */
[----:B------:R-:W-:Y:S02]  /*9ef30*/  SEL R41, RZ, 0x1, P2 ;  /* 0x00000001ff297807 */ /* 0x000fe40001000000 */
[----:B------:R-:W-:Y:S01]  /*9ef40*/  ISETP.GE.U32.AND.EX P5, PT, R40, R39, PT, P5 ;  /* 0x000000272800720c */ /* 0x000fe20003fa6150 */
[----:B------:R-:W-:-:S02]  /*9ef50*/  IMAD R35, R26, R16, R13 ;  /* 0x000000101a237224 */ /* 0x000fc400078e020d */
[----:B------:R-:W-:Y:S02]  /*9ef60*/  IMAD.X R13, R40, 0x1, R42, P6 ;  /* 0x00000001280d7824 */ /* 0x000fe400030e062a */
[----:B------:R-:W-:Y:S01]  /*9ef70*/  IMAD.WIDE.U32.X R54, R27, R16, R54, P4 ;  /* 0x000000101b367225 */ /* 0x000fe200020e0436 */
[----:B------:R-:W-:Y:S02]  /*9ef80*/  IADD3 R41, P0, P4, R41, R36, R25 ;  /* 0x0000002429297210 */ /* 0x000fe40007c1e019 */
[----:B------:R-:W-:Y:S01]  /*9ef90*/  ISETP.GE.U32.AND.EX P1, PT, R13, R40, PT, P1 ;  /* 0x000000280d00720c */ /* 0x000fe20003f26110 */
[----:B------:R-:W-:Y:S01]  /*9efa0*/  IMAD R38, R24, R16, R38 ;  /* 0x0000001018267224 */ /* 0x000fe200078e0226 */
[----:B------:R-:W-:Y:S01]  /*9efb0*/  IADD3 R16, P3, PT, RZ, R10, RZ ;  /* 0x0000000aff107210 */ /* 0x000fe20007f7e0ff */
[----:B------:R-:W-:Y:S01]  /*9efc0*/  IMAD.WIDE.U32 R22, P2, RZ, R34, R22 ;  /* 0x00000022ff167225 */ /* 0x000fe20007840016 */
[----:B------:R-:W-:Y:S02]  /*9efd0*/  IADD3.X R36, PT, PT, RZ, R37, RZ, P0, P4 ;  /* 0x00000025ff247210 */ /* 0x000fe400007e84ff */
[----:B------:R-:W-:Y:S01]  /*9efe0*/  ISETP.GE.U32.AND P0, PT, R16, R10, PT ;  /* 0x0000000a1000720c */ /* 0x000fe20003f06070 */
[----:B------:R-:W-:Y:S01]  /*9eff0*/  IMAD.WIDE.U32 R24, R24, R14, R12 ;  /* 0x0000000e18187225 */ /* 0x000fe200078e000c */
[----:B------:R-:W-:-:S02]  /*9f000*/  IADD3 R39, P4, PT, R11, R22, RZ ;  /* 0x000000160b277210 */ /* 0x000fc40007f9e0ff */
[----:B------:R-:W-:Y:S01]  /*9f010*/  SEL R10, RZ, 0x1, P5 ;  /* 0x00000001ff0a7807 */ /* 0x000fe20002800000 */
[----:B------:R-:W-:Y:S01]  /*9f020*/  IMAD.IADD R22, R25, 0x1, R38 ;  /* 0x0000000119167824 */ /* 0x000fe200078e0226 */
[----:B------:R-:W-:Y:S01]  /*9f030*/  IADD3 R38, P5, PT, R41, R24, RZ ;  /* 0x0000001829267210 */ /* 0x000fe20007fbe0ff */
[----:B------:R-:W-:Y:S01]  /*9f040*/  IMAD.X R11, RZ, RZ, RZ, P2 ;  /* 0x000000ffff0b7224 */ /* 0x000fe200010e06ff */
[----:B------:R-:W-:Y:S01]  /*9f050*/  SEL R25, RZ, 0x1, P1 ;  /* 0x00000001ff197807 */ /* 0x000fe20000800000 */
[----:B------:R-:W-:Y:S01]  /*9f060*/  IMAD.X R37, R39, 0x1, R34, P3 ;  /* 0x0000000127257824 */ /* 0x000fe200018e0622 */
[----:B------:R-:W-:Y:S01]  /*9f070*/  ISETP.GE.U32.AND P2, PT, R24, R12, PT ;  /* 0x0000000c1800720c */ /* 0x000fe20003f46070 */
[----:B------:R-:W-:Y:S01]  /*9f080*/  IMAD.X R36, R22, 0x1, R36, P5 ;  /* 0x0000000116247824 */ /* 0x000fe200028e0624 */
[----:B------:R-:W-:Y:S01]  /*9f090*/  ISETP.GE.U32.AND P1, PT, R38, R24, PT ;  /* 0x000000182600720c */ /* 0x000fe20003f26070 */
[----:B------:R-:W-:Y:S01]  /*9f0a0*/  IMAD R43, R21, R17, RZ ;  /* 0x00000011152b7224 */ /* 0x000fe200078e02ff */
[----:B------:R-:W-:Y:S01]  /*9f0b0*/  IADD3 R12, P5, P6, R25, R46, R10 ;  /* 0x0000002e190c7210 */ /* 0x000fe20007ebe00a */
[----:B------:R-:W-:Y:S01]  /*9f0c0*/  IMAD.MOV.U32 R10, RZ, RZ, R23 ;  /* 0x000000ffff0a7224 */ /* 0x000fe200078e0017 */
[----:B------:R-:W-:Y:S01]  /*9f0d0*/  ISETP.GE.U32.AND.EX P2, PT, R22, R13, PT, P2 ;  /* 0x0000000d1600720c */ /* 0x000fe20003f46120 */
[C---:B------:R-:W-:Y:S01]  /*9f0e0*/  IMAD.WIDE.U32 R24, R36.reuse, 0x3d1, RZ ;  /* 0x000003d124187825 */ /* 0x040fe200078e00ff */
[----:B------:R-:W-:-:S02]  /*9f0f0*/  ISETP.GE.U32.AND.EX P1, PT, R36, R22, PT, P1 ;  /* 0x000000162400720c */ /* 0x000fc40003f26110 */
[----:B------:R-:W-:Y:S01]  /*9f100*/  SEL R34, RZ, 0x1, P2 ;  /* 0x00000001ff227807 */ /* 0x000fe20001000000 */
[----:B------:R-:W-:Y:S01]  /*9f110*/  IMAD.WIDE.U32.X R22, RZ, R56, R10, P4 ;  /* 0x00000038ff167225 */ /* 0x000fe200020e040a */
[----:B------:R-:W-:Y:S02]  /*9f120*/  SEL R41, RZ, 0x1, P1 ;  /* 0x00000001ff297807 */ /* 0x000fe40000800000 */
[----:B------:R-:W-:Y:S01]  /*9f130*/  IADD3.X R13, PT, PT, RZ, R47, RZ, P5, P6 ;  /* 0x0000002fff0d7210 */ /* 0x000fe20002fec4ff */
[----:B------:R-:W-:Y:S01]  /*9f140*/  IMAD.WIDE.U32 R10, R38, 0x3d1, RZ ;  /* 0x000003d1260a7825 */ /* 0x000fe200078e00ff */
[----:B------:R-:W-:Y:S02]  /*9f150*/  IADD3 R34, P3, P4, R41, R48, R34 ;  /* 0x0000003029227210 */ /* 0x000fe40007c7e022 */
[----:B------:R-:W-:Y:S01]  /*9f160*/  ISETP.GE.U32.AND.EX P0, PT, R37, R39, PT, P0 ;  /* 0x000000272500720c */ /* 0x000fe20003f06100 */
[----:B------:R-:W-:Y:S01]  /*9f170*/  IMAD.WIDE.U32 R26, R26, R14, R12 ;  /* 0x0000000e1a1a7225 */ /* 0x000fe200078e000c */
[----:B------:R-:W-:-:S02]  /*9f180*/  IADD3 R14, P2, PT, R22, R10, RZ ;  /* 0x0000000a160e7210 */ /* 0x000fc40007f5e0ff */
[----:B------:R-:W-:Y:S01]  /*9f190*/  IADD3.X R48, PT, PT, RZ, R49, RZ, P3, P4 ;  /* 0x00000031ff307210 */ /* 0x000fe20001fe84ff */
        /* <DEDUP_REMOVED lines=15> */
[C---:B------:R-:W-:Y:S01]  /*9f290*/  ISETP.GE.U32.AND P3, PT, R39.reuse, R26, PT ;  /* 0x0000001a2700720c */ /* 0x040fe20003f66070 */
[----:B------:R-:W-:Y:S01]  /*9f2a0*/  IMAD.X R23, R22, 0x1, R38, P5 ;  /* 0x0000000116177824 */ /* 0x000fe200028e0626 */
        /* <DEDUP_REMOVED lines=8> */
[----:B------:R-:W-:Y:S01]  /*9f330*/  ISETP.GE.U32.AND.EX P4, PT, R26, R23, PT, P2 ;  /* 0x000000171a00720c */ /* 0x000fe20003f86120 */
[----:B------:R-:W-:Y:S01]  /*9f340*/  IMAD R43, R20, R18, R43 ;  /* 0x00000012142b7224 */ /* 0x000fe200078e022b */
[----:B------:R-:W-:Y:S01]  /*9f350*/  SEL R38, RZ, 0x1, P1 ;  /* 0x00000001ff267807 */ /* 0x000fe20000800000 */
[----:B------:R-:W-:Y:S01]  /*9f360*/  IMAD.WIDE.U32 R12, P1, RZ, R39, R12 ;  /* 0x00000027ff0c7225 */ /* 0x000fe2000782000c */
[----:B------:R-:W-:Y:S02]  /*9f370*/  SEL R25, RZ, 0x1, P3 ;  /* 0x00000001ff197807 */ /* 0x000fe40001800000 */
[----:B------:R-:W-:Y:S01]  /*9f380*/  ISETP.LT.U32.OR.EX P0, PT, R23, R22, !P4, P0 ;  /* 0x000000161700720c */ /* 0x000fe20006701500 */
[----:B------:R-:W-:Y:S01]  /*9f390*/  IMAD.X R23, RZ, RZ, RZ, P1 ;  /* 0x000000ffff177224 */ /* 0x000fe200008e06ff */
[----:B------:R-:W-:Y:S01]  /*9f3a0*/  IADD3 R27, P2, P3, R10, R34, R27 ;  /* 0x000000220a1b7210 */ /* 0x000fe20007b5e01b */
[----:B------:R-:W-:Y:S01]  /*9f3b0*/  IMAD.MOV.U32 R22, RZ, RZ, R13 ;  /* 0x000000ffff167224 */ /* 0x000fe200078e000d */
[----:B------:R-:W-:-:S02]  /*9f3c0*/  IADD3 R25, P4, P5, R25, R54, R38 ;  /* 0x0000003619197210 */ /* 0x000fc40007d9e026 */
[----:B------:R-:W-:Y:S02]  /*9f3d0*/  IADD3 R41, P6, PT, R11, R12, RZ ;  /* 0x0000000c0b297210 */ /* 0x000fe40007fde0ff */
[C---:B------:R-:W-:Y:S02]  /*9f3e0*/  ISETP.GE.U32.AND P1, PT, R27.reuse, R10, PT ;  /* 0x0000000a1b00720c */ /* 0x040fe40003f26070 */
[----:B------:R-:W-:Y:S01]  /*9f3f0*/  IADD3.X R54, PT, PT, RZ, R55, RZ, P4, P5 ;  /* 0x00000037ff367210 */ /* 0x000fe200027ea4ff */
[----:B------:R-:W-:Y:S01]  /*9f400*/  IMAD.WIDE.U32.X R22, RZ, R24, R22, P6 ;  /* 0x00000018ff167225 */ /* 0x000fe200030e0416 */
[----:B------:R-:W-:Y:S02]  /*9f410*/  IADD3 R10, P4, PT, R27, R36, RZ ;  /* 0x000000241b0a7210 */ /* 0x000fe40007f9e0ff */
[----:B------:R-:W-:Y:S01]  /*9f420*/  SEL R11, RZ, 0x1, !P0 ;  /* 0x00000001ff0b7807 */ /* 0x000fe20004000000 */
[----:B------:R-:W-:Y:S01]  /*9f430*/  IMAD.WIDE.U32 R12, R54, 0x3d1, RZ ;  /* 0x000003d1360c7825 */ /* 0x000fe200078e00ff */
[----:B------:R-:W-:-:S02]  /*9f440*/  IADD3.X R36, PT, PT, R41, R35, RZ, P2, P3 ;  /* 0x0000002329247210 */ /* 0x000fc400017e64ff */
[C---:B------:R-:W-:Y:S02]  /*9f450*/  ISETP.LT.U32.AND P0, PT, R10.reuse, R27, PT ;  /* 0x0000001b0a00720c */ /* 0x040fe40003f01070 */
[----:B------:R-:W-:Y:S01]  /*9f460*/  IADD3 R27, P3, PT, R10, R11, RZ ;  /* 0x0000000b0a1b7210 */ /* 0x000fe20007f7e0ff */
[C---:B------:R-:W-:Y:S01]  /*9f470*/  IMAD.X R35, R36.reuse, 0x1, R39, P4 ;  /* 0x0000000124237824 */ /* 0x040fe200020e0627 */
        /* <DEDUP_REMOVED lines=30> */
[----:B------:R-:W-:-:S04]  /*9f660*/  IMAD.WIDE.U32 R10, R20, R17, RZ ;  /* 0x00000011140a7225 */ /* 0x000fc800078e00ff */
        /* <DEDUP_REMOVED lines=55> */
.L_x_665:
[----:B------:R-:W-:Y:S05]  /*9f9e0*/  BSYNC.RECONVERGENT B11 ;  /* 0x00000000000b7941 */ /* 0x000fea0003800200 */
.L_x_664:
[----:B------:R-:W-:Y:S01]  /*9f9f0*/  IADD3 R21, P1, PT, R16, R10, RZ ;  /* 0x0000000a10157210 */ /* 0x000fe20007f3e0ff */
[----:B------:R-:W-:Y:S01]  /*9fa00*/  IMAD.IADD R20, R11, 0x1, R43 ;  /* 0x000000010b147824 */ /* 0x000fe200078e022b */
[----:B------:R-:W-:Y:S02]  /*9fa10*/  BSSY.RECONVERGENT B11, `(.L_x_663) ;  /* 0x00000bf0000b7945 */ /* 0x000fe40003800200 */
[----:B------:R-:W-:Y:S01]  /*9fa20*/  ISETP.GE.U32.AND P0, PT, R21, R16, PT ;  /* 0x000000101500720c */ /* 0x000fe20003f06070 */
[----:B------:R-:W-:Y:S01]  /*9fa30*/  IMAD.X R20, R37, 0x1, R20, P1 ;  /* 0x0000000125147824 */ /* 0x000fe200008e0614 */
[----:B------:R-:W-:Y:S01]  /*9fa40*/  IADD3 R29, P1, PT, R14, R28, RZ ;  /* 0x0000001c0e1d7210 */ /* 0x000fe20007f3e0ff */
[----:B------:R-:W0:Y:S05]  /*9fa50*/  BMOV.32.CLEAR R24, B11 ;  /* 0x000000000b187355 */ /* 0x000e2a0000100000 */
        /* <DEDUP_REMOVED lines=32> */
[----:B0-----:R-:W-:Y:S05]  /*9fc60*/  @P0 BRA `(.L_x_666) ;  /* 0x0000000000380947 */ /* 0x001fea0003800000 */
        /* <DEDUP_REMOVED lines=14> */
.L_x_666:
        /* <DEDUP_REMOVED lines=31> */
[C---:B------:R-:W-:Y:S02]  /*9ff40*/  IADD3 R19, P3, PT, R22.reuse, R19, RZ ;  /* 0x0000001316137210 */ /* 0x040fe40007f7e0ff */
[----:B------:R-:W-:Y:S01]  /*9ff50*/  IADD3 R17, P1, PT, R21, 0x3d1, RZ ;  /* 0x000003d115117810 */ /* 0x000fe20007f3e0ff */
[----:B------:R-:W-:Y:S01]  /*9ff60*/  IMAD.X R13, R13, 0x1, R28, P2 ;  /* 0x000000010d0d7824 */ /* 0x000fe200010e061c */
[----:B------:R-:W-:Y:S01]  /*9ff70*/  ISETP.NE.U32.AND P0, PT, R19, RZ, PT ;  /* 0x000000ff1300720c */ /* 0x000fe20003f05070 */
[----:B------:R-:W-:Y:S01]  /*9ff80*/  IMAD.X R22, R22, 0x1, R23, P3 ;  /* 0x0000000116167824 */ /* 0x000fe200018e0617 */
[----:B------:R-:W-:-:S02]  /*9ff90*/  IADD3 R14, P3, PT, R16, R25, RZ ;  /* 0x00000019100e7210 */ /* 0x000fc40007f7e0ff */
[----:B------:R-:W-:Y:S02]  /*9ffa0*/  IADD3.X R18, PT, PT, R20, 0x1, RZ, P1, !PT ;  /* 0x0000000114127810 */ /* 0x000fe40000ffe4ff */
        /* <DEDUP_REMOVED lines=14> */
.L_x_669:
[----:B------:R-:W-:Y:S05]  /*a0090*/  BSYNC.RELIABLE B11 ;  /* 0x00000000000b7941 */ /* 0x000fea0003800100 */
.L_x_668:
        /* <DEDUP_REMOVED lines=30> */
[----:B------:R-:W-:Y:S01]  /*a0280*/  SEL R16, RZ, 0x1, !P3 ;  /* 0x00000001ff107807 */ /* 0x000fe20005800000 */
[----:B------:R-:W-:Y:S01]  /*a0290*/  IMAD.MOV.U32 R10, RZ, RZ, R11 ;  /* 0x000000ffff0a7224 */ /* 0x000fe200078e000b */
[----:B------:R-:W-:Y:S01]  /*a02a0*/  IADD3 R27, P3, PT, R14, R27, RZ ;  /* 0x0000001b0e1b7210 */ /* 0x000fe20007f7e0ff */
[----:B------:R-:W-:Y:S01]  /*a02b0*/  IMAD.X R25, R12, 0x1, R25, P2 ;  /* 0x000000010c197824 */ /* 0x000fe200010e0619 */
[----:B------:R-:W-:Y:S01]  /*a02c0*/  ISETP.NE.U32.AND P0, PT, R19, R16, PT ;  /* 0x000000101300720c */ /* 0x000fe20003f05070 */
[----:B------:R-:W-:Y:S01]  /*a02d0*/  IMAD.MOV.U32 R12, RZ, RZ, R13 ;  /* 0x000000ffff0c7224 */ /* 0x000fe200078e000d */
[----:B------:R-:W-:Y:S01]  /*a02e0*/  IADD3 R17, P1, PT, R21, 0x7a2, RZ ;  /* 0x000007a215117810 */ /* 0x000fe20007f3e0ff */
[----:B------:R-:W-:Y:S01]  /*a02f0*/  IMAD.X R16, R14, 0x1, R26, P3 ;  /* 0x000000010e107824 */ /* 0x000fe200018e061a */
[----:B------:R-:W-:Y:S01]  /*a0300*/  ISETP.NE.AND.EX P0, PT, R22, RZ, PT, P0 ;  /* 0x000000ff1600720c */ /* 0x000fe20003f05300 */
[----:B------:R-:W-:Y:S01]  /*a0310*/  IMAD.MOV.U32 R11, RZ, RZ, R23 ;  /* 0x000000ffff0b7224 */ /* 0x000fe200078e0017 */
[----:B------:R-:W-:Y:S01]  /*a0320*/  IADD3.X R18, PT, PT, R20, 0x2, RZ, P1, !PT ;  /* 0x0000000214127810 */ /* 0x000fe20000ffe4ff */
[----:B------:R-:W-:-:S02]  /*a0330*/  IMAD.MOV.U32 R13, RZ, RZ, R25 ;  /* 0x000000ffff0d7224 */ /* 0x000fc400078e0019 */
[----:B------:R-:W-:-:S08]  /*a0340*/  IMAD.MOV.U32 R14, RZ, RZ, R27 ;  /* 0x000000ffff0e7224 */ /* 0x000fd000078e001b */
        /* <DEDUP_REMOVED lines=13> */
.L_x_671:
[----:B------:R-:W-:Y:S05]  /*a0420*/  BSYNC.RELIABLE B11 ;  /* 0x00000000000b7941 */ /* 0x000fea0003800100 */
.L_x_670:
        /* <DEDUP_REMOVED lines=27> */
[----:B------:R-:W-:-:S09]  /*a05e0*/  IADD3.X R18, PT, PT, R20, 0x3, RZ, P4, !PT ;  /* 0x0000000314127810 */ /* 0x000fd200027fe4ff */
.L_x_667:
[----:B------:R0:W-:Y:S05]  /*a05f0*/  BMOV.32 B11, R24 ;  /* 0x000000180b007356 */ /* 0x0001ea0000000000 */
[----:B------:R-:W-:Y:S05]  /*a0600*/  BSYNC.RECONVERGENT B11 ;  /* 0x00000000000b7941 */ /* 0x000fea0003800200 */
.L_x_663:
[C---:B------:R-:W-:Y:S01]  /*a0610*/  ISETP.NE.AND P0, PT, R0.reuse, RZ, PT ;  /* 0x000000ff0000720c */ /* 0x040fe20003f05270 */
[----:B-1----:R-:W-:-:S12]  /*a0620*/  VIADD R0, R0, 0xffffffff ;  /* 0xffffffff00007836 */ /* 0x002fd80000000000 */
[----:B------:R-:W-:Y:S05]  /*a0630*/  @P0 BRA `(.L_x_672) ;  /* 0xffffff0800e80947 */ /* 0x000fea000383ffff */
[----:B------:R-:W-:Y:S05]  /*a0640*/  EXIT ;  /* 0x000000000000794d */ /* 0x000fea0003800000 */
.L_x_673:
[----:B------:R-:W-:-:S00]  /*a0650*/  BRA `(.L_x_673) ;  /* 0xfffffffc00fc7947 */ /* 0x000fc0000383ffff */
[----:B------:R-:W-:-:S00]  /*a0660*/  NOP ;  /* 0x0000000000007918 */ /* 0x000fc00000000000 */
        /* <DEDUP_REMOVED lines=9> */
.L_x_1343:


//--------------------- .text.test_reduce512      --------------------------
	.section	.text.test_reduce512,"ax",@progbits
	.align	128
        .global         test_reduce512
        .type           test_reduce512,@function
        .size           test_reduce512,(.L_x_1344 - test_reduce512)
        .other          test_reduce512,@"STO_CUDA_ENTRY STV_DEFAULT"
test_reduce512:
.text.test_reduce512:
[----:B------:R-:W-:Y:S01]  /*0000*/  LDC R1, c[0x0][0x37c] ;  /* 0x0000df00ff017b82 */ /* 0x000fe20000000800 */
[----:B------:R-:W0:Y:S07]  /*0010*/  S2R R0, SR_TID.X ;  /* 0x0000000000007919 */ /* 0x000e2e0000002100 */
[----:B------:R-:W1:Y:S01]  /*0020*/  S2UR UR4, SR_CTAID.X ;  /* 0x00000000000479c3 */ /* 0x000e620000002500 */
[----:B------:R-:W1:Y:S02]  /*0030*/  LDCU UR5, c[0x0][0x360] ;  /* 0x00006c00ff0577ac */ /* 0x000e640008000800 */
[----:B-1----:R-:W-:Y:S01]  /*0040*/  UIMAD UR4, UR4, UR5, URZ ;  /* 0x00000005040472a4 */ /* 0x002fe2000f8e02ff */
[----:B0-----:R-:W-:-:S05]  /*0050*/  IMAD.MOV R0, RZ, RZ, -R0 ;  /* 0x000000ffff007224 */ /* 0x001fca00078e0a00 */
[----:B------:R-:W-:-:S13]  /*0060*/  ISETP.NE.AND P0, PT, R0, UR4, PT ;  /* 0x0000000400007c0c */ /* 0x000fda000bf05270 */
[----:B------:R-:W-:Y:S05]  /*0070*/  @P0 EXIT ;  /* 0x000000000000094d */ /* 0x000fea0003800000 */
[----:B------:R-:W0:Y:S01]  /*0080*/  LDC.64 R2, c[0x0][0x380] ;  /* 0x0000e000ff027b82 */ /* 0x000e220000000a00 */
[----:B------:R-:W0:Y:S02]  /*0090*/  LDCU.64 UR28, c[0x0][0x358] ;  /* 0x00006b00ff1c77ac */ /* 0x000e240008000a00 */
[----:B0-----:R-:W2:Y:S04]  /*00a0*/  LDG.E.64 R18, desc[UR28][R2.64+0x20] ;  /* 0x0000201c02127981 */ /* 0x001ea8000c1e1b00 */
[----:B------:R-:W3:Y:S04]  /*00b0*/  LDG.E.64 R10, desc[UR28][R2.64+0x28] ;  /* 0x0000281c020a7981 */ /* 0x000ee8000c1e1b00 */
[----:B------:R-:W4:Y:S04]  /*00c0*/  LDG.E.64 R14, desc[UR28][R2.64+0x30] ;  /* 0x0000301c020e7981 */ /* 0x000f28000c1e1b00 */
[----:B------:R-:W4:Y:S04]  /*00d0*/  LDG.E.64 R16, desc[UR28][R2.64+0x38] ;  /* 0x0000381c02107981 */ /* 0x000f28000c1e1b00 */
[----:B------:R0:W5:Y:S04]  /*00e0*/  LDG.E.64 R4, desc[UR28][R2.64] ;  /* 0x0000001c02047981 */ /* 0x000168000c1e1b00 */
[----:B------:R0:W5:Y:S04]  /*00f0*/  LDG.E.64 R6, desc[UR28][R2.64+0x8] ;  /* 0x0000081c02067981 */ /* 0x000168000c1e1b00 */
[----:B------:R0:W5:Y:S04]  /*0100*/  LDG.E.64 R12, desc[UR28][R2.64+0x10] ;  /* 0x0000101c020c7981 */ /* 0x000168000c1e1b00 */
[----:B------:R0:W5:Y:S01]  /*0110*/  LDG.E.64 R8, desc[UR28][R2.64+0x18] ;  /* 0x0000181c02087981 */ /* 0x000162000c1e1b00 */
[----:B--2---:R-:W-:-:S02]  /*0120*/  R2UR UR13, R19 ;  /* 0x00000000130d72ca */ /* 0x004fc400000e0000 */
[----:B------:R-:W-:Y:S02]  /*0130*/  R2UR UR12, R18 ;  /* 0x00000000120c72ca */ /* 0x000fe400000e0000 */
[----:B---3--:R-:W-:Y:S02]  /*0140*/  R2UR UR11, R11 ;  /* 0x000000000b0b72ca */ /* 0x008fe400000e0000 */
[----:B------:R-:W-:Y:S02]  /*0150*/  R2UR UR10, R10 ;  /* 0x000000000a0a72ca */ /* 0x000fe400000e0000 */
[----:B----4-:R-:W-:Y:S02]  /*0160*/  R2UR UR9, R15 ;  /* 0x000000000f0972ca */ /* 0x010fe400000e0000 */
[----:B------:R-:W-:Y:S01]  /*0170*/  R2UR UR8, R14 ;  /* 0x000000000e0872ca */ /* 0x000fe200000e0000 */
[----:B------:R-:W-:Y:S01]  /*0180*/  IMAD.MOV.U32 R14, RZ, RZ, RZ ;  /* 0x000000ffff0e7224 */ /* 0x000fe200078e00ff */
[----:B------:R-:W-:Y:S01]  /*0190*/  R2UR UR5, R17 ;  /* 0x00000000110572ca */ /* 0x000fe200000e0000 */
[----:B------:R-:W-:Y:S01]  /*01a0*/  UIMAD.WIDE.U32 UR6, UR13, 0x3d1, URZ ;  /* 0x000003d10d0678a5 */ /* 0x000fe2000f8e00ff */
[----:B------:R-:W-:Y:S01]  /*01b0*/  R2UR UR4, R16 ;  /* 0x00000000100472ca */ /* 0x000fe200000e0000 */
[----:B------:R-:W-:-:S02]  /*01c0*/  UIMAD.WIDE.U32 UR14, UR12, 0x3d1, URZ ;  /* 0x000003d10c0e78a5 */ /* 0x000fc4000f8e00ff */
[----:B------:R-:W-:Y:S02]  /*01d0*/  UIMAD UR14, UR12, 0x3d1, URZ ;  /* 0x000003d10c0e78a4 */ /* 0x000fe4000f8e02ff */
[----:B------:R-:W-:Y:S02]  /*01e0*/  UIMAD.WIDE.U32 UR18, UR11, 0x3d1, URZ ;  /* 0x000003d10b1278a5 */ /* 0x000fe4000f8e00ff */
[----:B------:R-:W-:Y:S02]  /*01f0*/  UIMAD.WIDE.U32 UR16, UP0, URZ, UR12, UR6 ;  /* 0x0000000cff1072a5 */ /* 0x000fe4000f800006 */
[----:B------:R-:W-:Y:S02]  /*0200*/  UIMAD.WIDE.U32 UR22, UR9, 0x3d1, URZ ;  /* 0x000003d1091678a5 */ /* 0x000fe4000f8e00ff */
[----:B------:R-:W-:Y:S02]  /*0210*/  UIMAD.WIDE.U32 UR26, UR5, 0x3d1, URZ ;  /* 0x000003d1051a78a5 */ /* 0x000fe4000f8e00ff */
[----:B------:R-:W-:-:S02]  /*0220*/  UIADD3 UR30, UP1, UPT, URZ, UR14, URZ ;  /* 0x0000000eff1e7290 */ /* 0x000fc4000ff3e0ff */
[----:B------:R-:W-:Y:S02]  /*0230*/  UIMAD.WIDE.U32 UR20, UP3, URZ, UR10, UR18 ;  /* 0x0000000aff1472a5 */ /* 0x000fe4000f860012 */
[----:B------:R-:W-:Y:S02]  /*0240*/  UIMAD.WIDE.U32 UR38, UR10, 0x3d1, URZ ;  /* 0x000003d10a2678a5 */ /* 0x000fe4000f8e00ff */
[----:B------:R-:W-:Y:S02]  /*0250*/  UIADD3.X UR19, UPT, UPT, URZ, URZ, URZ, UP0, !UPT ;  /* 0x000000ffff137290 */ /* 0x000fe400087fe4ff */
[----:B------:R-:W-:Y:S02]  /*0260*/  UIADD3 UR16, UP5, UPT, UR15, UR16, URZ ;  /* 0x000000100f107290 */ /* 0x000fe4000ffbe0ff */
[----:B------:R-:W-:Y:S02]  /*0270*/  UIMAD.WIDE.U32 UR24, UP4, URZ, UR8, UR22 ;  /* 0x00000008ff1872a5 */ /* 0x000fe4000f880016 */
[----:B------:R-:W-:Y:S01]  /*0280*/  UIMAD.WIDE.U32 UR34, UR8, 0x3d1, URZ ;  /* 0x000003d1082278a5 */ /* 0x000fe2000f8e00ff */
[----:B------:R-:W-:Y:S01]  /*0290*/  UMOV UR18, UR17 ;  /* 0x0000001100127c82 */ /* 0x000fe20008000000 */
[----:B------:R-:W-:-:S02]  /*02a0*/  UIMAD.WIDE.U32 UR32, UR4, 0x3d1, URZ ;  /* 0x000003d1042078a5 */ /* 0x000fc4000f8e00ff */
[----:B------:R-:W-:Y:S02]  /*02b0*/  UIMAD.WIDE.U32 UR6, UP2, URZ, UR4, UR26 ;  /* 0x00000004ff0672a5 */ /* 0x000fe4000f84001a */
[----:B------:R-:W-:Y:S02]  /*02c0*/  UISETP.GE.U32.AND UP0, UPT, UR30, UR14, UPT ;  /* 0x0000000e1e00728c */ /* 0x000fe4000bf06070 */
[----:B------:R-:W-:Y:S02]  /*02d0*/  UIADD3.X UR23, UPT, UPT, URZ, URZ, URZ, UP3, !UPT ;  /* 0x000000ffff177290 */ /* 0x000fe40009ffe4ff */
[----:B------:R-:W-:Y:S02]  /*02e0*/  UIADD3 UR36, UP3, UPT, UR39, UR20, URZ ;  /* 0x0000001427247290 */ /* 0x000fe4000ff7e0ff */
[----:B------:R-:W-:Y:S02]  /*02f0*/  UIMAD.WIDE.U32.X UR14, URZ, UR13, UR18, UP5 ;  /* 0x0000000dff0e72a5 */ /* 0x000fe4000a8e0412 */
[----:B------:R-:W-:-:S02]  /*0300*/  UIADD3.X UR27, UPT, UPT, URZ, URZ, URZ, UP4, !UPT ;  /* 0x000000ffff1b7290 */ /* 0x000fc4000a7fe4ff */
[----:B------:R-:W-:Y:S02]  /*0310*/  UIADD3.X UR20, UPT, UPT, UR12, UR16, URZ, UP1, !UPT ;  /* 0x000000100c147290 */ /* 0x000fe40008ffe4ff */
[----:B------:R-:W-:Y:S02]  /*0320*/  UIADD3 UR31, UP4, UPT, UR35, UR24, URZ ;  /* 0x00000018231f7290 */ /* 0x000fe4000ff9e0ff */
[----:B------:R-:W-:Y:S02]  /*0330*/  UIADD3 UR24, UP1, UPT, UR33, UR6, URZ ;  /* 0x0000000621187290 */ /* 0x000fe4000ff3e0ff */
[----:B------:R-:W-:Y:S02]  /*0340*/  UIADD3 UR33, UP5, UPT, UR14, UR38, URZ ;  /* 0x000000260e217290 */ /* 0x000fe4000ffbe0ff */
[----:B------:R-:W-:Y:S01]  /*0350*/  UISETP.GE.U32.AND.EX UP0, UPT, UR20, UR16, UPT, UP0 ;  /* 0x000000101400728c */ /* 0x000fe2000bf06100 */
[----:B------:R-:W-:Y:S01]  /*0360*/  UMOV UR26, UR25 ;  /* 0x00000019001a7c82 */ /* 0x000fe20008000000 */
[----:B------:R-:W-:Y:S01]  /*0370*/  UMOV UR22, UR21 ;  /* 0x0000001500167c82 */ /* 0x000fe20008000000 */
[----:B------:R-:W-:-:S02]  /*0380*/  UIMAD.WIDE.U32.X UR18, URZ, UR9, UR26, UP4 ;  /* 0x00000009ff1272a5 */ /* 0x000fc4000a0e041a */
[----:B------:R-:W-:Y:S02]  /*0390*/  UIADD3.X UR14, UPT, UPT, UR36, UR15, URZ, UP5, !UPT ;  /* 0x0000000f240e7290 */ /* 0x000fe4000affe4ff */
[----:B------:R-:W-:Y:S02]  /*03a0*/  UIADD3 UR12, UP4, UPT, UR13, UR33, URZ ;  /* 0x000000210d0c7290 */ /* 0x000fe4000ff9e0ff */
[----:B------:R-:W-:Y:S02]  /*03b0*/  USEL UR6, URZ, 0x1, UP0 ;  /* 0x00000001ff067887 */ /* 0x000fe40008000000 */
[----:B------:R-:W-:Y:S02]  /*03c0*/  UIMAD.WIDE.U32.X UR16, URZ, UR11, UR22, UP3 ;  /* 0x0000000bff1072a5 */ /* 0x000fe400098e0416 */
[----:B------:R-:W-:Y:S02]  /*03d0*/  UISETP.GE.U32.AND UP3, UPT, UR33, UR38, UPT ;  /* 0x000000262100728c */ /* 0x000fe4000bf66070 */
[----:B------:R-:W-:-:S02]  /*03e0*/  UIADD3.X UR13, UPT, UPT, UR10, UR14, URZ, UP4, !UPT ;  /* 0x0000000e0a0d7290 */ /* 0x000fc4000a7fe4ff */
[----:B------:R-:W-:Y:S02]  /*03f0*/  UIADD3 UR10, UP4, UPT, UR12, UR6, URZ ;  /* 0x000000060c0a7290 */ /* 0x000fe4000ff9e0ff */
[----:B------:R-:W-:Y:S02]  /*0400*/  UISETP.GE.U32.AND.EX UP3, UPT, UR14, UR36, UPT, UP3 ;  /* 0x000000240e00728c */ /* 0x000fe4000bf66130 */
[----:B------:R-:W-:Y:S02]  /*0410*/  UIADD3.X UR21, UPT, UPT, URZ, UR13, URZ, UP4, !UPT ;  /* 0x0000000dff157290 */ /* 0x000fe4000a7fe4ff */
[----:B------:R-:W-:Y:S02]  /*0420*/  UISETP.GE.U32.AND UP5, UPT, UR10, UR12, UPT ;  /* 0x0000000c0a00728c */ /* 0x000fe4000bfa6070 */
[----:B------:R-:W-:Y:S02]  /*0430*/  USEL UR6, URZ, 0x1, UP3 ;  /* 0x00000001ff067887 */ /* 0x000fe40009800000 */
[----:B------:R-:W-:-:S02]  /*0440*/  UISETP.LT.U32.AND UP0, UPT, UR12, UR33, UPT ;  /* 0x000000210c00728c */ /* 0x000fc4000bf01070 */
[----:B------:R-:W-:Y:S02]  /*0450*/  UISETP.GE.U32.AND.EX UP5, UPT, UR21, UR13, UPT, UP5 ;  /* 0x0000000d1500728c */ /* 0x000fe4000bfa6150 */
[----:B------:R-:W-:Y:S02]  /*0460*/  UIADD3 UR6, UP3, UP4, UR34, UR16, UR6 ;  /* 0x0000001022067290 */ /* 0x000fe4000fc7e006 */
[----:B------:R-:W-:Y:S02]  /*0470*/  UISETP.LT.U32.OR.EX UP0, UPT, UR13, UR14, !UP5, UP0 ;  /* 0x0000000e0d00728c */ /* 0x000fe4000ef01500 */
[----:B------:R-:W-:Y:S02]  /*0480*/  UIADD3.X UR16, UPT, UPT, UR31, UR17, URZ, UP3, UP4 ;  /* 0x000000111f107290 */ /* 0x000fe40009fe84ff */
[----:B------:R-:W-:Y:S02]  /*0490*/  UIADD3 UR11, UP4, UPT, UR11, UR6, URZ ;  /* 0x000000060b0b7290 */ /* 0x000fe4000ff9e0ff */
[----:B------:R-:W-:-:S02]  /*04a0*/  USEL UR13, URZ, 0x1, !UP0 ;  /* 0x00000001ff0d7887 */ /* 0x000fc4000c000000 */
[----:B------:R-:W-:Y:S02]  /*04b0*/  UISETP.GE.U32.AND UP3, UPT, UR6, UR34, UPT ;  /* 0x000000220600728c */ /* 0x000fe4000bf66070 */
[----:B------:R-:W-:Y:S02]  /*04c0*/  UIADD3.X UR8, UPT, UPT, UR8, UR16, URZ, UP4, !UPT ;  /* 0x0000001008087290 */ /* 0x000fe4000a7fe4ff */
[----:B------:R-:W-:Y:S02]  /*04d0*/  UIADD3 UR13, UP4, UPT, UR11, UR13, URZ ;  /* 0x0000000d0b0d7290 */ /* 0x000fe4000ff9e0ff */
[----:B------:R-:W-:Y:S02]  /*04e0*/  UISETP.GE.U32.AND.EX UP3, UPT, UR16, UR31, UPT, UP3 ;  /* 0x0000001f1000728c */ /* 0x000fe4000bf66130 */
[----:B------:R-:W-:Y:S02]  /*04f0*/  UIADD3.X UR14, UPT, UPT, URZ, UR8, URZ, UP4, !UPT ;  /* 0x00000008ff0e7290 */ /* 0x000fe4000a7fe4ff */
[----:B------:R-:W-:-:S02]  /*0500*/  UISETP.GE.U32.AND UP5, UPT, UR13, UR11, UPT ;  /* 0x0000000b0d00728c */ /* 0x000fc4000bfa6070 */
[----:B------:R-:W-:Y:S02]  /*0510*/  UISETP.LT.U32.AND UP0, UPT, UR11, UR6, UPT ;  /* 0x000000060b00728c */ /* 0x000fe4000bf01070 */
[----:B------:R-:W-:Y:S02]  /*0520*/  USEL UR6, URZ, 0x1, UP3 ;  /* 0x00000001ff067887 */ /* 0x000fe40009800000 */
[----:B------:R-:W-:Y:S02]  /*0530*/  UISETP.GE.U32.AND.EX UP5, UPT, UR14, UR8, UPT, UP5 ;  /* 0x000000080e00728c */ /* 0x000fe4000bfa6150 */
[----:B------:R-:W-:Y:S02]  /*0540*/  UIADD3 UR6, UP3, UP4, UR32, UR18, UR6 ;  /* 0x0000001220067290 */ /* 0x000fe4000fc7e006 */
[----:B------:R-:W-:Y:S02]  /*0550*/  UISETP.LT.U32.OR.EX UP0, UPT, UR8, UR16, !UP5, UP0 ;  /* 0x000000100800728c */ /* 0x000fe4000ef01500 */
[----:B------:R-:W-:-:S02]  /*0560*/  UIADD3.X UR18, UPT, UPT, UR24, UR19, URZ, UP3, UP4 ;  /* 0x0000001318127290 */ /* 0x000fc40009fe84ff */
[----:B------:R-:W-:Y:S02]  /*0570*/  UIADD3 UR8, UP3, UPT, UR9, UR6, URZ ;  /* 0x0000000609087290 */ /* 0x000fe4000ff7e0ff */
[----:B------:R-:W-:Y:S02]  /*0580*/  USEL UR11, URZ, 0x1, !UP0 ;  /* 0x00000001ff0b7887 */ /* 0x000fe4000c000000 */
[----:B------:R-:W-:Y:S02]  /*0590*/  UIADD3.X UR15, UPT, UPT, UR4, UR18, URZ, UP3, !UPT ;  /* 0x00000012040f7290 */ /* 0x000fe40009ffe4ff */
[----:B------:R-:W-:Y:S02]  /*05a0*/  UIADD3 UR11, UP3, UPT, UR8, UR11, URZ ;  /* 0x0000000b080b7290 */ /* 0x000fe4000ff7e0ff */
[----:B------:R-:W-:Y:S02]  /*05b0*/  UIADD3.X UR9, UPT, UPT, URZ, URZ, URZ, UP2, !UPT ;  /* 0x000000ffff097290 */ /* 0x000fe400097fe4ff */
[----:B------:R-:W-:-:S02]  /*05c0*/  UISETP.GE.U32.AND UP0, UPT, UR6, UR32, UPT ;  /* 0x000000200600728c */ /* 0x000fc4000bf06070 */
[----:B------:R-:W-:Y:S02]  /*05d0*/  UIADD3.X UR12, UPT, UPT, URZ, UR15, URZ, UP3, !UPT ;  /* 0x0000000fff0c7290 */ /* 0x000fe40009ffe4ff */
[----:B------:R-:W-:Y:S02]  /*05e0*/  UISETP.GE.U32.AND UP2, UPT, UR11, UR8, UPT ;  /* 0x000000080b00728c */ /* 0x000fe4000bf46070 */
[----:B------:R-:W-:Y:S02]  /*05f0*/  UISETP.GE.U32.AND.EX UP0, UPT, UR18, UR24, UPT, UP0 ;  /* 0x000000181200728c */ /* 0x000fe4000bf06100 */
[----:B------:R-:W-:Y:S02]  /*0600*/  UISETP.LT.U32.AND UP3, UPT, UR8, UR6, UPT ;  /* 0x000000060800728c */ /* 0x000fe4000bf61070 */
[----:B------:R-:W-:Y:S01]  /*0610*/  UISETP.GE.U32.AND.EX UP2, UPT, UR12, UR15, UPT, UP2 ;  /* 0x0000000f0c00728c */ /* 0x000fe2000bf46120 */
[----:B------:R-:W-:Y:S01]  /*0620*/  UMOV UR8, UR7 ;  /* 0x0000000700087c82 */ /* 0x000fe20008000000 */
[----:B------:R-:W-:-:S02]  /*0630*/  USEL UR4, URZ, 0x1, UP0 ;  /* 0x00000001ff047887 */ /* 0x000fc40008000000 */
[----:B------:R-:W-:Y:S02]  /*0640*/  UIMAD.WIDE.U32.X UR6, URZ, UR5, UR8, UP1 ;  /* 0x00000005ff0672a5 */ /* 0x000fe400088e0408 */
[----:B------:R-:W-:Y:S02]  /*0650*/  UISETP.LT.U32.OR.EX UP0, UPT, UR15, UR18, !UP2, UP3 ;  /* 0x000000120f00728c */ /* 0x000fe4000d701530 */
[----:B------:R-:W-:Y:S02]  /*0660*/  UIADD3 UR5, UP1, UP2, UR5, UR6, UR4 ;  /* 0x0000000605057290 */ /* 0x000fe4000fa3e004 */
[----:B------:R-:W-:Y:S02]  /*0670*/  USEL UR4, URZ, 0x1, !UP0 ;  /* 0x00000001ff047887 */ /* 0x000fe4000c000000 */
[----:B------:R-:W-:Y:S02]  /*0680*/  UIADD3.X UR15, UPT, UPT, URZ, UR7, URZ, UP1, UP2 ;  /* 0x00000007ff0f7290 */ /* 0x000fe40008fe44ff */
[----:B------:R-:W-:-:S03]  /*0690*/  UIADD3 UR5, UP0, UPT, UR5, UR4, URZ ;  /* 0x0000000405057290 */ /* 0x000fc6000ff1e0ff */
[----:B------:R-:W-:Y:S01]  /*06a0*/  UMOV UR4, URZ ;  /* 0x000000ff00047c82 */ /* 0x000fe20008000000 */
[----:B------:R-:W-:Y:S02]  /*06b0*/  UIADD3.X UR15, UPT, UPT, URZ, UR15, URZ, UP0, !UPT ;  /* 0x0000000fff0f7290 */ /* 0x000fe400087fe4ff */
[----:B------:R-:W-:-:S04]  /*06c0*/  UISETP.NE.U32.AND UP0, UPT, UR5, URZ, UPT ;  /* 0x000000ff0500728c */ /* 0x000fc8000bf05070 */
[----:B------:R-:W-:-:S09]  /*06d0*/  UISETP.NE.AND.EX UP0, UPT, UR15, URZ, UPT, UP0 ;  /* 0x000000ff0f00728c */ /* 0x000fd2000bf05300 */
[----:B0-----:R-:W-:Y:S05]  /*06e0*/  BRA.U !UP0, `(.L_x_674) ;  /* 0x0000000108cc7547 */ /* 0x001fea000b800000 */
[----:B------:R-:W-:Y:S02]  /*06f0*/  UIMAD.WIDE.U32 UR6, UR15, 0x3d1, URZ ;  /* 0x000003d10f0678a5 */ /* 0x000fe4000f8e00ff */
[----:B------:R-:W-:Y:S02]  /*0700*/  UIMAD.WIDE.U32 UR16, UR5, 0x3d1, URZ ;  /* 0x000003d1051078a5 */ /* 0x000fe4000f8e00ff */
[----:B------:R-:W-:-:S03]  /*0710*/  UIMAD.WIDE.U32 UR8, UP0, URZ, UR5, UR6 ;  /* 0x00000005ff0872a5 */ /* 0x000fc6000f800006 */
[----:B------:R-:W-:Y:S01]  /*0720*/  UMOV UR6, URZ ;  /* 0x000000ff00067c82 */ /* 0x000fe20008000000 */
[----:B------:R-:W-:Y:S01]  /*0730*/  UMOV UR7, UR5 ;  /* 0x0000000500077c82 */ /* 0x000fe20008000000 */
[----:B------:R-:W-:Y:S02]  /*0740*/  UIADD3 URZ, UP1, UPT, UR17, UR8, URZ ;  /* 0x0000000811ff7290 */ /* 0x000fe4000ff3e0ff */
[----:B------:R-:W-:Y:S02]  /*0750*/  UIMAD.WIDE.U32 UR18, UR5, 0x3d1, UR6 ;  /* 0x000003d1051278a5 */ /* 0x000fe4000f8e0006 */
[----:B------:R-:W-:Y:S02]  /*0760*/  UIADD3.X UR7, UPT, UPT, URZ, URZ, URZ, UP0, !UPT ;  /* 0x000000ffff077290 */ /* 0x000fe400087fe4ff */
[----:B------:R-:W-:Y:S02]  /*0770*/  UIADD3 UR16, UPT, UPT, UR8, UR19, URZ ;  /* 0x0000001308107290 */ /* 0x000fe4000fffe0ff */
[----:B------:R-:W-:Y:S01]  /*0780*/  UISETP.GE.U32.AND UP0, UPT, UR18, URZ, UPT ;  /* 0x000000ff1200728c */ /* 0x000fe2000bf06070 */
[----:B------:R-:W-:Y:S01]  /*0790*/  UMOV UR6, UR9 ;  /* 0x0000000900067c82 */ /* 0x000fe20008000000 */
[----:B------:R-:W-:-:S02]  /*07a0*/  UIADD3 UR30, UP2, UPT, UR30, UR18, URZ ;  /* 0x000000121e1e7290 */ /* 0x000fc4000ff5e0ff */
[----:B------:R-:W-:Y:S02]  /*07b0*/  UIMAD.WIDE.U32.X UR6, URZ, UR15, UR6, UP1 ;  /* 0x0000000fff0672a5 */ /* 0x000fe400088e0406 */
[----:B------:R-:W-:Y:S02]  /*07c0*/  UISETP.GE.U32.AND.EX UP0, UPT, UR16, UR5, UPT, UP0 ;  /* 0x000000051000728c */ /* 0x000fe4000bf06100 */
[----:B------:R-:W-:Y:S02]  /*07d0*/  UIADD3.X UR20, UPT, UPT, UR16, UR20, URZ, UP2, !UPT ;  /* 0x0000001410147290 */ /* 0x000fe400097fe4ff */
[----:B------:R-:W-:Y:S02]  /*07e0*/  UISETP.GE.U32.AND UP1, UPT, UR30, UR18, UPT ;  /* 0x000000121e00728c */ /* 0x000fe4000bf26070 */
[----:B------:R-:W-:Y:S02]  /*07f0*/  UIADD3 UR9, UP2, UPT, UR15, UR6, URZ ;  /* 0x000000060f097290 */ /* 0x000fe4000ff5e0ff */
[----:B------:R-:W-:-:S02]  /*0800*/  USEL UR8, URZ, 0x1, UP0 ;  /* 0x00000001ff087887 */ /* 0x000fc40008000000 */
[----:B------:R-:W-:Y:S02]  /*0810*/  UISETP.GE.U32.AND.EX UP0, UPT, UR20, UR16, UPT, UP1 ;  /* 0x000000101400728c */ /* 0x000fe4000bf06110 */
[----:B------:R-:W-:Y:S02]  /*0820*/  UIADD3.X UR6, UPT, UPT, URZ, UR7, URZ, UP2, !UPT ;  /* 0x00000007ff067290 */ /* 0x000fe400097fe4ff */
[----:B------:R-:W-:Y:S02]  /*0830*/  UIADD3 UR7, UP1, UPT, UR9, UR10, URZ ;  /* 0x0000000a09077290 */ /* 0x000fe4000ff3e0ff */
[----:B------:R-:W-:Y:S02]  /*0840*/  USEL UR5, URZ, 0x1, UP0 ;  /* 0x00000001ff057887 */ /* 0x000fe40008000000 */
[----:B------:R-:W-:Y:S02]  /*0850*/  UISETP.GE.U32.AND UP0, UPT, UR9, UR15, UPT ;  /* 0x0000000f0900728c */ /* 0x000fe4000bf06070 */
[----:B------:R-:W-:-:S02]  /*0860*/  UIADD3.X UR9, UPT, UPT, UR6, UR21, URZ, UP1, !UPT ;  /* 0x0000001506097290 */ /* 0x000fc40008ffe4ff */
[----:B------:R-:W-:Y:S02]  /*0870*/  UISETP.GE.U32.AND UP1, UPT, UR7, UR10, UPT ;  /* 0x0000000a0700728c */ /* 0x000fe4000bf26070 */
[----:B------:R-:W-:Y:S02]  /*0880*/  UIADD3 UR10, UP2, UP3, UR5, UR7, UR8 ;  /* 0x00000007050a7290 */ /* 0x000fe4000fb5e008 */
[----:B------:R-:W-:Y:S02]  /*0890*/  UISETP.GE.U32.AND.EX UP1, UPT, UR9, UR21, UPT, UP1 ;  /* 0x000000150900728c */ /* 0x000fe4000bf26110 */
[----:B------:R-:W-:Y:S02]  /*08a0*/  UISETP.GE.U32.AND.EX UP0, UPT, UR6, URZ, UPT, UP0 ;  /* 0x000000ff0600728c */ /* 0x000fe4000bf06100 */
[----:B------:R-:W-:Y:S02]  /*08b0*/  UIADD3.X UR21, UPT, UPT, URZ, UR9, URZ, UP2, UP3 ;  /* 0x00000009ff157290 */ /* 0x000fe400097e64ff */
[----:B------:R-:W-:-:S02]  /*08c0*/  UISETP.GE.U32.AND UP2, UPT, UR10, UR7, UPT ;  /* 0x000000070a00728c */ /* 0x000fc4000bf46070 */
[----:B------:R-:W-:Y:S02]  /*08d0*/  USEL UR5, URZ, 0x1, UP0 ;  /* 0x00000001ff057887 */ /* 0x000fe40008000000 */
[----:B------:R-:W-:Y:S02]  /*08e0*/  USEL UR7, URZ, 0x1, UP1 ;  /* 0x00000001ff077887 */ /* 0x000fe40008800000 */
[----:B------:R-:W-:Y:S02]  /*08f0*/  UISETP.GE.U32.AND.EX UP0, UPT, UR21, UR9, UPT, UP2 ;  /* 0x000000091500728c */ /* 0x000fe4000bf06120 */
[----:B------:R-:W-:Y:S02]  /*0900*/  UIADD3 UR7, UP1, UP2, UR7, UR13, UR5 ;  /* 0x0000000d07077290 */ /* 0x000fe4000fa3e005 */
[----:B------:R-:W-:Y:S02]  /*0910*/  USEL UR5, URZ, 0x1, UP0 ;  /* 0x00000001ff057887 */ /* 0x000fe40008000000 */
[----:B------:R-:W-:-:S02]  /*0920*/  UIADD3.X UR8, UPT, UPT, URZ, UR14, URZ, UP1, UP2 ;  /* 0x0000000eff087290 */ /* 0x000fc40008fe44ff */
[----:B------:R-:W-:-:S04]  /*0930*/  UIADD3 UR7, UP0, UPT, UR7, UR5, URZ ;  /* 0x0000000507077290 */ /* 0x000fc8000ff1e0ff */
[----:B------:R-:W-:Y:S02]  /*0940*/  UIADD3.X UR8, UPT, UPT, URZ, UR8, URZ, UP0, !UPT ;  /* 0x00000008ff087290 */ /* 0x000fe400087fe4ff */
[----:B------:R-:W-:-:S03]  /*0950*/  UISETP.GE.U32.AND UP0, UPT, UR7, UR13, UPT ;  /* 0x0000000d0700728c */ /* 0x000fc6000bf06070 */
[----:B------:R-:W-:Y:S01]  /*0960*/  UMOV UR13, UR7 ;  /* 0x00000007000d7c82 */ /* 0x000fe20008000000 */
[----:B------:R-:W-:-:S03]  /*0970*/  UISETP.GE.U32.AND.EX UP0, UPT, UR8, UR14, UPT, UP0 ;  /* 0x0000000e0800728c */ /* 0x000fc6000bf06100 */
[----:B------:R-:W-:Y:S01]  /*0980*/  UMOV UR14, UR8 ;  /* 0x00000008000e7c82 */ /* 0x000fe20008000000 */
[----:B------:R-:W-:-:S04]  /*0990*/  USEL UR5, URZ, 0x1, UP0 ;  /* 0x00000001ff057887 */ /* 0x000fc80008000000 */
[----:B------:R-:W-:-:S04]  /*09a0*/  UIADD3 UR5, UP0, UPT, UR5, UR11, URZ ;  /* 0x0000000b05057290 */ /* 0x000fc8000ff1e0ff */
[----:B------:R-:W-:Y:S02]  /*09b0*/  UIADD3.X UR6, UPT, UPT, URZ, UR12, URZ, UP0, !UPT ;  /* 0x0000000cff067290 */ /* 0x000fe400087fe4ff */
[----:B------:R-:W-:-:S03]  /*09c0*/  UISETP.GE.U32.AND UP0, UPT, UR5, UR11, UPT ;  /* 0x0000000b0500728c */ /* 0x000fc6000bf06070 */
[----:B------:R-:W-:Y:S01]  /*09d0*/  UMOV UR11, UR5 ;  /* 0x00000005000b7c82 */ /* 0x000fe20008000000 */
[----:B------:R-:W-:-:S03]  /*09e0*/  UISETP.GE.U32.AND.EX UP0, UPT, UR6, UR12, UPT, UP0 ;  /* 0x0000000c0600728c */ /* 0x000fc6000bf06100 */
[----:B------:R-:W-:Y:S01]  /*09f0*/  UMOV UR12, UR6 ;  /* 0x00000006000c7c82 */ /* 0x000fe20008000000 */
[----:B------:R-:W-:-:S06]  /*0a00*/  USEL UR9, URZ, 0x1, UP0 ;  /* 0x00000001ff097887 */ /* 0x000fcc0008000000 */
[----:B------:R-:W-:-:S07]  /*0a10*/  IMAD.U32 R14, RZ, RZ, UR9 ;  /* 0x00000009ff0e7e24 */ /* 0x000fce000f8e00ff */
.L_x_674:
[----:B-----5:R-:W-:Y:S02]  /*0a20*/  IADD3 R2, P0, PT, R4, UR30, RZ ;  /* 0x0000001e04027c10 */ /* 0x020fe4000ff1e0ff */
[----:B------:R-:W-:Y:S02]  /*0a30*/  IADD3 R3, P1, PT, R6, UR10, RZ ;  /* 0x0000000a06037c10 */ /* 0x000fe4000ff3e0ff */
[----:B------:R-:W-:Y:S02]  /*0a40*/  IADD3.X R4, PT, PT, R5, UR20, RZ, P0, !PT ;  /* 0x0000001405047c10 */ /* 0x000fe400087fe4ff */
[----:B------:R-:W-:Y:S02]  /*0a50*/  ISETP.GE.U32.AND P0, PT, R2, UR30, PT ;  /* 0x0000001e02007c0c */ /* 0x000fe4000bf06070 */
[----:B------:R-:W-:Y:S02]  /*0a60*/  IADD3.X R0, PT, PT, R7, UR21, RZ, P1, !PT ;  /* 0x0000001507007c10 */ /* 0x000fe40008ffe4ff */
[----:B------:R-:W-:-:S02]  /*0a70*/  ISETP.GE.U32.AND.EX P0, PT, R4, UR20, PT, P0 ;  /* 0x0000001404007c0c */ /* 0x000fc4000bf06100 */
[----:B------:R-:W-:Y:S02]  /*0a80*/  ISETP.LT.U32.AND P1, PT, R3, UR10, PT ;  /* 0x0000000a03007c0c */ /* 0x000fe4000bf21070 */
[----:B------:R-:W-:-:S04]  /*0a90*/  SEL R6, RZ, 0x1, P0 ;  /* 0x00000001ff067807 */ /* 0x000fc80000000000 */
[----:B------:R-:W-:-:S04]  /*0aa0*/  IADD3 R6, P2, PT, R3, R6, RZ ;  /* 0x0000000603067210 */ /* 0x000fc80007f5e0ff */
[----:B------:R-:W-:Y:S01]  /*0ab0*/  ISETP.GE.U32.AND P0, PT, R6, R3, PT ;  /* 0x000000030600720c */ /* 0x000fe20003f06070 */
[----:B------:R-:W-:-:S05]  /*0ac0*/  IMAD.X R11, RZ, RZ, R0, P2 ;  /* 0x000000ffff0b7224 */ /* 0x000fca00010e0600 */
[----:B------:R-:W-:-:S04]  /*0ad0*/  ISETP.GE.U32.AND.EX P0, PT, R11, R0, PT, P0 ;  /* 0x000000000b00720c */ /* 0x000fc80003f06100 */
[----:B------:R-:W-:Y:S02]  /*0ae0*/  ISETP.LT.U32.OR.EX P0, PT, R0, UR21, !P0, P1 ;  /* 0x0000001500007c0c */ /* 0x000fe4000c701510 */
[----:B------:R-:W-:Y:S02]  /*0af0*/  IADD3 R0, P1, PT, R12, UR13, RZ ;  /* 0x0000000d0c007c10 */ /* 0x000fe4000ff3e0ff */
[----:B------:R-:W-:Y:S02]  /*0b00*/  SEL R5, RZ, 0x1, !P0 ;  /* 0x00000001ff057807 */ /* 0x000fe40004000000 */
[----:B------:R-:W-:Y:S02]  /*0b10*/  IADD3.X R13, PT, PT, R13, UR14, RZ, P1, !PT ;  /* 0x0000000e0d0d7c10 */ /* 0x000fe40008ffe4ff */
[C---:B------:R-:W-:Y:S02]  /*0b20*/  IADD3 R5, P2, PT, R0.reuse, R5, RZ ;  /* 0x0000000500057210 */ /* 0x040fe40007f5e0ff */
[----:B------:R-:W-:-:S02]  /*0b30*/  ISETP.LT.U32.AND P1, PT, R0, UR13, PT ;  /* 0x0000000d00007c0c */ /* 0x000fc4000bf21070 */
        /* <DEDUP_REMOVED lines=12> */
[----:B------:R-:W-:-:S04]  /*0c00*/  ISETP.LT.U32.OR.EX P0, PT, R8, UR12, !P0, P1 ;  /* 0x0000000c08007c0c */ /* 0x000fc8000c701510 */
        /* <DEDUP_REMOVED lines=13> */
[----:B------:R-:W-:Y:S02]  /*0ce0*/  ISETP.GE.U32.AND P0, PT, R2, -0x3d1, PT ;  /* 0xfffffc2f0200780c */ /* 0x000fe40003f06070 */
[----:B------:R-:W-:Y:S02]  /*0cf0*/  ISETP.NE.U32.AND P1, PT, R6, -0x1, PT ;  /* 0xffffffff0600780c */ /* 0x000fe40003f25070 */
[----:B------:R-:W-:-:S04]  /*0d00*/  ISETP.GE.U32.AND.EX P0, PT, R4, -0x2, PT, P0 ;  /* 0xfffffffe0400780c */ /* 0x000fc80003f06100 */
[----:B------:R-:W-:-:S13]  /*0d10*/  ISETP.NE.OR.EX P0, PT, R11, -0x1, !P0, P1 ;  /* 0xffffffff0b00780c */ /* 0x000fda0004705710 */
[----:B------:R-:W-:Y:S05]  /*0d20*/  @P0 BRA `(.L_x_676) ;  /* 0x0000000800100947 */ /* 0x000fea0003800000 */
.L_x_675:
        /* <DEDUP_REMOVED lines=25> */
[----:B------:R-:W-:Y:S02]  /*0ec0*/  ISETP.NE.U32.AND P3, PT, R0, -0x1, PT ;  /* 0xffffffff0000780c */ /* 0x000fe40003f65070 */
        /* <DEDUP_REMOVED lines=27> */
.L_x_677:
        /* <DEDUP_REMOVED lines=24> */
[----:B------:R-:W-:-:S02]  /*1200*/  ISETP.NE.U32.AND P3, PT, R0, -0x1, PT ;  /* 0xffffffff0000780c */ /* 0x000fc40003f65070 */
[----:B------:R-:W-:Y:S02]  /*1210*/  ISETP.GE.U32.AND.EX P4, PT, R17, RZ, PT, P4 ;  /* 0x000000ff1100720c */ /* 0x000fe40003f86140 */
[----:B------:R-:W-:Y:S02]  /*1220*/  SEL R8, RZ, 0xffffffff, !P2 ;  /* 0xffffffffff087807 */ /* 0x000fe40005000000 */
[----:B------:R-:W-:Y:S02]  /*1230*/  ISETP.NE.OR.EX P3, PT, R3, -0x1, !P4, P3 ;  /* 0xffffffff0300780c */ /* 0x000fe40006765730 */
[----:B------:R-:W-:Y:S02]  /*1240*/  IADD3 R5, P2, PT, R10, R13, RZ ;  /* 0x0000000d0a057210 */ /* 0x000fe40007f5e0ff */
[----:B------:R-:W-:Y:S02]  /*1250*/  SEL R0, RZ, 0x1, !P3 ;  /* 0x00000001ff007807 */ /* 0x000fe40005800000 */
[----:B------:R-:W-:Y:S01]  /*1260*/  IADD3 R3, P3, PT, R8, R16, RZ ;  /* 0x0000001008037210 */ /* 0x000fe20007f7e0ff */
[----:B------:R-:W-:Y:S01]  /*1270*/  IMAD.X R10, R10, 0x1, R15, P2 ;  /* 0x000000010a0a7824 */ /* 0x000fe200010e060f */
[----:B------:R-:W-:-:S02]  /*1280*/  ISETP.NE.U32.AND P0, PT, R9, R0, PT ;  /* 0x000000000900720c */ /* 0x000fc40003f05070 */
[----:B------:R-:W-:Y:S01]  /*1290*/  IADD3 R9, P1, PT, R2, 0x7a2, RZ ;  /* 0x000007a202097810 */ /* 0x000fe20007f3e0ff */
[----:B------:R-:W-:Y:S01]  /*12a0*/  IMAD.X R8, R8, 0x1, R17, P3 ;  /* 0x0000000108087824 */ /* 0x000fe200018e0611 */
[----:B------:R-:W-:Y:S01]  /*12b0*/  ISETP.NE.AND.EX P0, PT, R7, RZ, PT, P0 ;  /* 0x000000ff0700720c */ /* 0x000fe20003f05300 */
[----:B------:R-:W-:Y:S01]  /*12c0*/  IMAD.MOV.U32 R0, RZ, RZ, R3 ;  /* 0x000000ffff007224 */ /* 0x000fe200078e0003 */
[----:B------:R-:W-:Y:S01]  /*12d0*/  IADD3.X R13, PT, PT, R4, 0x2, RZ, P1, !PT ;  /* 0x00000002040d7810 */ /* 0x000fe20000ffe4ff */
[----:B------:R-:W-:-:S10]  /*12e0*/  IMAD.MOV.U32 R3, RZ, RZ, R8 ;  /* 0x000000ffff037224 */ /* 0x000fd400078e0008 */
[----:B------:R-:W-:Y:S05]  /*12f0*/  @P0 BRA `(.L_x_678) ;  /* 0x00000000002c0947 */ /* 0x000fea0003800000 */
[----:B------:R-:W-:Y:S02]  /*1300*/  LOP3.LUT R7, R0, R5, RZ, 0xc0, !PT ;  /* 0x0000000500077212 */ /* 0x000fe400078ec0ff */
[----:B------:R-:W-:Y:S02]  /*1310*/  LOP3.LUT R8, R3, R10, RZ, 0xc0, !PT ;  /* 0x0000000a03087212 */ /* 0x000fe400078ec0ff */
[----:B------:R-:W-:-:S04]  /*1320*/  ISETP.NE.U32.AND P0, PT, R7, -0x1, PT ;  /* 0xffffffff0700780c */ /* 0x000fc80003f05070 */
[----:B------:R-:W-:Y:S01]  /*1330*/  ISETP.NE.AND.EX P0, PT, R8, -0x1, PT, P0 ;  /* 0xffffffff0800780c */ /* 0x000fe20003f05300 */
[----:B------:R-:W-:-:S12]  /*1340*/  IMAD.MOV.U32 R8, RZ, RZ, R9 ;  /* 0x000000ffff087224 */ /* 0x000fd800078e0009 */
[----:B------:R-:W-:Y:S05]  /*1350*/  @P0 BRA `(.L_x_676) ;  /* 0x0000000000840947 */ /* 0x000fea0003800000 */
[----:B------:R-:W-:Y:S02]  /*1360*/  ISETP.GE.U32.AND P0, PT, R9, -0x3d1, PT ;  /* 0xfffffc2f0900780c */ /* 0x000fe40003f06070 */
[----:B------:R-:W-:Y:S02]  /*1370*/  ISETP.NE.U32.AND P1, PT, R6, -0x1, PT ;  /* 0xffffffff0600780c */ /* 0x000fe40003f25070 */
[----:B------:R-:W-:-:S04]  /*1380*/  ISETP.GE.U32.AND.EX P0, PT, R13, -0x2, PT, P0 ;  /* 0xfffffffe0d00780c */ /* 0x000fc80003f06100 */
[----:B------:R-:W-:-:S13]  /*1390*/  ISETP.NE.OR.EX P0, PT, R11, -0x1, !P0, P1 ;  /* 0xffffffff0b00780c */ /* 0x000fda0004705710 */
[----:B------:R-:W-:Y:S05]  /*13a0*/  @P0 BRA `(.L_x_676) ;  /* 0x0000000000700947 */ /* 0x000fea0003800000 */
.L_x_678:
        /* <DEDUP_REMOVED lines=26> */
[----:B------:R-:W-:Y:S01]  /*1550*/  IADD3.X R3, PT, PT, R3, RZ, R5, P2, P3 ;  /* 0x000000ff03037210 */ /* 0x000fe200017e6405 */
[----:B------:R-:W-:-:S08]  /*1560*/  IMAD.MOV.U32 R5, RZ, RZ, R7 ;  /* 0x000000ffff057224 */ /* 0x000fd000078e0007 */
.L_x_676:
[----:B------:R-:W0:Y:S01]  /*1570*/  LDC.64 R14, c[0x0][0x388] ;  /* 0x0000e200ff0e7b82 */ /* 0x000e220000000a00 */
[----:B------:R-:W-:Y:S02]  /*1580*/  IMAD.MOV.U32 R7, RZ, RZ, R11 ;  /* 0x000000ffff077224 */ /* 0x000fe400078e000b */
[----:B------:R-:W-:Y:S02]  /*1590*/  IMAD.MOV.U32 R11, RZ, RZ, R10 ;  /* 0x000000ffff0b7224 */ /* 0x000fe400078e000a */
[----:B------:R-:W-:Y:S02]  /*15a0*/  IMAD.MOV.U32 R10, RZ, RZ, R5 ;  /* 0x000000ffff0a7224 */ /* 0x000fe400078e0005 */
[----:B------:R-:W-:Y:S02]  /*15b0*/  IMAD.MOV.U32 R9, RZ, RZ, R13 ;  /* 0x000000ffff097224 */ /* 0x000fe400078e000d */
[----:B------:R-:W-:-:S03]  /*15c0*/  IMAD.MOV.U32 R2, RZ, RZ, R0 ;  /* 0x000000ffff027224 */ /* 0x000fc600078e0000 */
[----:B0-----:R-:W-:Y:S04]  /*15d0*/  STG.E.64 desc[UR28][R14.64], R8 ;  /* 0x000000080e007986 */ /* 0x001fe8000c101b1c */
[----:B------:R-:W-:Y:S04]  /*15e0*/  STG.E.64 desc[UR28][R14.64+0x8], R6 ;  /* 0x000008060e007986 */ /* 0x000fe8000c101b1c */
[----:B------:R-:W-:Y:S04]  /*15f0*/  STG.E.64 desc[UR28][R14.64+0x10], R10 ;  /* 0x0000100a0e007986 */ /* 0x000fe8000c101b1c */
[----:B------:R-:W-:Y:S01]  /*1600*/  STG.E.64 desc[UR28][R14.64+0x18], R2 ;  /* 0x000018020e007986 */ /* 0x000fe2000c101b1c */
[----:B------:R-:W-:Y:S05]  /*1610*/  EXIT ;  /* 0x000000000000794d */ /* 0x000fea0003800000 */
.L_x_679:
        /* <DEDUP_REMOVED lines=14> */
.L_x_1344:


//--------------------- .text.test_point_double   --------------------------
	.section	.text.test_point_double,"ax",@progbits
	.align	128
        .global         test_point_double
        .type           test_point_double,@function
        .size           test_point_double,(.L_x_1345 - test_point_double)
        .other          test_point_double,@"STO_CUDA_ENTRY STV_DEFAULT"
test_point_double:
.text.test_point_double:
        /* <DEDUP_REMOVED lines=13> */
[----:B------:R0:W4:Y:S01]  /*00d0*/  LDG.E.64 R10, desc[UR6][R2.64+0x18] ;  /* 0x00001806020a7981 */ /* 0x000122000c1e1b00 */
[----:B------:R-:W-:Y:S01]  /*00e0*/  UMOV UR4, URZ ;  /* 0x000000ff00047c82 */ /* 0x000fe20008000000 */
[----:B--2---:R-:W-:-:S04]  /*00f0*/  IMAD.WIDE.U32 R24, R13, R12, RZ ;  /* 0x0000000c0d187225 */ /* 0x004fc800078e00ff */
[----:B------:R-:W-:-:S04]  /*0100*/  IMAD.WIDE.U32 R4, R12, R12, RZ ;  /* 0x0000000c0c047225 */ /* 0x000fc800078e00ff */
[----:B------:R-:W-:-:S04]  /*0110*/  IMAD.WIDE.U32 R24, P0, R12, R13, R24 ;  /* 0x0000000d0c187225 */ /* 0x000fc80007800018 */
[----:B---3--:R-:W-:Y:S01]  /*0120*/  IMAD R15, R27, R12, RZ ;  /* 0x0000000c1b0f7224 */ /* 0x008fe200078e02ff */
[----:B------:R-:W-:Y:S01]  /*0130*/  IADD3 RZ, P1, PT, R5, R24, RZ ;  /* 0x0000001805ff7210 */ /* 0x000fe20007f3e0ff */
[----:B------:R-:W-:-:S04]  /*0140*/  IMAD.WIDE.U32 R16, R27, R26, RZ ;  /* 0x0000001a1b107225 */ /* 0x000fc800078e00ff */
[----:B------:R-:W-:-:S04]  /*0150*/  IMAD.WIDE.U32 R8, R13, R26, RZ ;  /* 0x0000001a0d087225 */ /* 0x000fc800078e00ff */
[----:B------:R-:W-:-:S04]  /*0160*/  IMAD.WIDE.U32 R4, R26, R12, RZ ;  /* 0x0000000c1a047225 */ /* 0x000fc800078e00ff */
[----:B------:R-:W-:Y:S02]  /*0170*/  IMAD R21, R13, R26, R15 ;  /* 0x0000001a0d157224 */ /* 0x000fe400078e020f */
[----:B------:R-:W-:Y:S02]  /*0180*/  IMAD.X R29, RZ, RZ, RZ, P0 ;  /* 0x000000ffff1d7224 */ /* 0x000fe400000e06ff */
[----:B------:R-:W-:Y:S02]  /*0190*/  IMAD.MOV.U32 R28, RZ, RZ, R25 ;  /* 0x000000ffff1c7224 */ /* 0x000fe400078e0019 */
[----:B------:R-:W-:-:S04]  /*01a0*/  IMAD.WIDE.U32 R18, P4, R26, R27, R16 ;  /* 0x0000001b1a127225 */ /* 0x000fc80007880010 */
[----:B------:R-:W-:-:S04]  /*01b0*/  IMAD.WIDE.U32 R8, P0, R12, R27, R8 ;  /* 0x0000001b0c087225 */ /* 0x000fc80007800008 */
[----:B------:R-:W-:Y:S02]  /*01c0*/  IMAD.IADD R34, R5, 0x1, R21 ;  /* 0x0000000105227824 */ /* 0x000fe400078e0215 */
[----:B------:R-:W-:-:S03]  /*01d0*/  IMAD.WIDE.U32.X R28, R13, R13, R28, P1 ;  /* 0x0000000d0d1c7225 */ /* 0x000fc600008e041c */
[C---:B------:R-:W-:Y:S01]  /*01e0*/  SHF.L.U64.HI R21, R4.reuse, 0x1, R34 ;  /* 0x0000000104157819 */ /* 0x040fe20000010222 */
[----:B------:R-:W-:Y:S02]  /*01f0*/  IMAD.SHL.U32 R17, R4, 0x2, RZ ;  /* 0x0000000204117824 */ /* 0x000fe400078e00ff */
[----:B------:R-:W-:-:S04]  /*0200*/  IMAD.WIDE.U32 R6, R12, R26, RZ ;  /* 0x0000001a0c067225 */ /* 0x000fc800078e00ff */
[----:B0-----:R-:W-:Y:S01]  /*0210*/  IMAD.X R3, RZ, RZ, RZ, P0 ;  /* 0x000000ffff037224 */ /* 0x001fe200000e06ff */
[----:B------:R-:W-:Y:S01]  /*0220*/  IADD3 R0, P0, PT, R17, R28, RZ ;  /* 0x0000001c11007210 */ /* 0x000fe20007f1e0ff */
[----:B----4-:R-:W-:Y:S01]  /*0230*/  IMAD.WIDE.U32 R4, R13, R22, RZ ;  /* 0x000000160d047225 */ /* 0x010fe200078e00ff */
[----:B------:R-:W-:-:S03]  /*0240*/  IADD3 RZ, P2, PT, R7, R8, RZ ;  /* 0x0000000807ff7210 */ /* 0x000fc60007f5e0ff */
[----:B------:R-:W-:Y:S02]  /*0250*/  IMAD.MOV.U32 R2, RZ, RZ, R9 ;  /* 0x000000ffff027224 */ /* 0x000fe400078e0009 */
[----:B------:R-:W-:Y:S01]  /*0260*/  IMAD.X R28, R21, 0x1, R29, P0 ;  /* 0x00000001151c7824 */ /* 0x000fe200000e061d */
[----:B------:R-:W-:Y:S01]  /*0270*/  ISETP.GE.U32.AND P0, PT, R0, R17, PT ;  /* 0x000000110000720c */ /* 0x000fe20003f06070 */
[----:B------:R-:W-:Y:S02]  /*0280*/  IMAD R17, R23, R12, RZ ;  /* 0x0000000c17117224 */ /* 0x000fe400078e02ff */
[----:B------:R-:W-:Y:S01]  /*0290*/  IMAD.WIDE.U32 R8, P1, R12, R23, R4 ;  /* 0x000000170c087225 */ /* 0x000fe20007820004 */
[----:B------:R-:W-:-:S03]  /*02a0*/  ISETP.GE.U32.AND.EX P0, PT, R28, R21, PT, P0 ;  /* 0x000000151c00720c */ /* 0x000fc60003f06100 */
[----:B------:R-:W-:-:S04]  /*02b0*/  IMAD.WIDE.U32 R14, R26, R26, RZ ;  /* 0x0000001a1a0e7225 */ /* 0x000fc800078e00ff */
[----:B------:R-:W-:Y:S01]  /*02c0*/  IMAD.WIDE.U32 R4, R22, R12, RZ ;  /* 0x0000000c16047225 */ /* 0x000fe200078e00ff */
[----:B------:R-:W-:-:S03]  /*02d0*/  IADD3 RZ, P3, PT, R15, R18, RZ ;  /* 0x000000120fff7210 */ /* 0x000fc60007f7e0ff */
[----:B------:R-:W-:-:S04]  /*02e0*/  IMAD.WIDE.U32.X R2, R13, R27, R2, P2 ;  /* 0x0000001b0d027225 */ /* 0x000fc800010e0402 */
[----:B------:R-:W-:Y:S01]  /*02f0*/  IMAD R17, R13, R22, R17 ;  /* 0x000000160d117224 */ /* 0x000fe200078e0211 */
[----:B------:R-:W-:Y:S01]  /*0300*/  IADD3 R21, P2, PT, R2, R4, RZ ;  /* 0x0000000402157210 */ /* 0x000fe20007f5e0ff */
[----:B------:R-:W-:-:S03]  /*0310*/  IMAD.WIDE.U32 R6, R12, R22, RZ ;  /* 0x000000160c067225 */ /* 0x000fc600078e00ff */
[----:B------:R-:W-:Y:S01]  /*0320*/  SHF.L.W.U32.HI R34, R34, 0x1, R21 ;  /* 0x0000000122227819 */ /* 0x000fe20000010e15 */
[----:B------:R-:W-:Y:S01]  /*0330*/  IMAD.WIDE.U32 R14, R27, R22, RZ ;  /* 0x000000161b0e7225 */ /* 0x000fe200078e00ff */
[----:B------:R-:W-:-:S03]  /*0340*/  IADD3 RZ, P5, PT, R7, R8, RZ ;  /* 0x0000000807ff7210 */ /* 0x000fc60007fbe0ff */
[----:B------:R-:W-:Y:S02]  /*0350*/  IMAD.IADD R29, R5, 0x1, R17 ;  /* 0x00000001051d7824 */ /* 0x000fe400078e0211 */
[----:B------:R-:W-:Y:S01]  /*0360*/  IMAD.X R5, RZ, RZ, RZ, P1 ;  /* 0x000000ffff057224 */ /* 0x000fe200008e06ff */
[----:B------:R-:W-:Y:S01]  /*0370*/  ISETP.GE.U32.AND P1, PT, R21, R4, PT ;  /* 0x000000041500720c */ /* 0x000fe20003f26070 */
[----:B------:R-:W-:Y:S02]  /*0380*/  IMAD.X R36, R29, 0x1, R3, P2 ;  /* 0x000000011d247824 */ /* 0x000fe400010e0603 */
[----:B------:R-:W-:-:S03]  /*0390*/  IMAD.WIDE.U32 R14, P6, R26, R23, R14 ;  /* 0x000000171a0e7225 */ /* 0x000fc600078c000e */
[----:B------:R-:W-:Y:S01]  /*03a0*/  ISETP.GE.U32.AND.EX P1, PT, R36, R29, PT, P1 ;  /* 0x0000001d2400720c */ /* 0x000fe20003f26110 */
[----:B------:R-:W-:Y:S01]  /*03b0*/  IMAD.WIDE.U32 R6, R26, R22, RZ ;  /* 0x000000161a067225 */ /* 0x000fe200078e00ff */
[----:B------:R-:W-:Y:S02]  /*03c0*/  SHF.L.W.U32.HI R35, R21, 0x1, R36 ;  /* 0x0000000115237819 */ /* 0x000fe40000010e24 */
[----:B------:R-:W-:Y:S01]  /*03d0*/  SEL R29, RZ, 0x1, P0 ;  /* 0x00000001ff1d7807 */ /* 0x000fe20000000000 */
[----:B------:R-:W-:Y:S01]  /*03e0*/  IMAD R3, R11, R12, RZ ;  /* 0x0000000c0b037224 */ /* 0x000fe200078e02ff */
[----:B------:R-:W-:Y:S01]  /*03f0*/  IADD3 RZ, P2, PT, R7, R14, RZ ;  /* 0x0000000e07ff7210 */ /* 0x000fe20007f5e0ff */
[----:B------:R-:W-:Y:S02]  /*0400*/  IMAD.MOV.U32 R4, RZ, RZ, R9 ;  /* 0x000000ffff047224 */ /* 0x000fe400078e0009 */
[----:B------:R-:W-:-:S04]  /*0410*/  IMAD.WIDE.U32 R8, R13, R10, RZ ;  /* 0x0000000a0d087225 */ /* 0x000fc800078e00ff */
[----:B------:R-:W-:Y:S02]  /*0420*/  IMAD R31, R13, R10, R3 ;  /* 0x0000000a0d1f7224 */ /* 0x000fe400078e0203 */
[----:B------:R-:W-:Y:S01]  /*0430*/  IMAD.MOV.U32 R16, RZ, RZ, R15 ;  /* 0x000000ffff107224 */ /* 0x000fe200078e000f */
[----:B------:R-:W-:Y:S01]  /*0440*/  SEL R15, RZ, 0x1, P1 ;  /* 0x00000001ff0f7807 */ /* 0x000fe20000800000 */
[----:B------:R-:W-:-:S04]  /*0450*/  IMAD.WIDE.U32 R6, R10, R12, RZ ;  /* 0x0000000c0a067225 */ /* 0x000fc800078e00ff */
[----:B------:R-:W-:-:S04]  /*0460*/  IMAD.WIDE.U32.X R2, R13, R23, R4, P5 ;  /* 0x000000170d027225 */ /* 0x000fc800028e0404 */
[----:B------:R-:W-:Y:S01]  /*0470*/  IMAD.X R21, RZ, RZ, RZ, P4 ;  /* 0x000000ffff157224 */ /* 0x000fe200020e06ff */
[----:B------:R-:W-:Y:S01]  /*0480*/  IADD3 R14, P4, P5, R6, R2, R15 ;  /* 0x00000002060e7210 */ /* 0x000fe20007d9e00f */
[----:B------:R-:W-:-:S04]  /*0490*/  IMAD.WIDE.U32 R8, P1, R12, R11, R8 ;  /* 0x0000000b0c087225 */ /* 0x000fc80007820008 */
[----:B------:R-:W-:Y:S02]  /*04a0*/  IMAD.IADD R31, R7, 0x1, R31 ;  /* 0x00000001071f7824 */ /* 0x000fe400078e021f */
[----:B------:R-:W-:-:S03]  /*04b0*/  IMAD.WIDE.U32 R4, R12, R10, RZ ;  /* 0x0000000a0c047225 */ /* 0x000fc600078e00ff */
[----:B------:R-:W-:Y:S01]  /*04c0*/  IADD3.X R15, PT, PT, R31, R3, RZ, P4, P5 ;  /* 0x000000031f0f7210 */ /* 0x000fe200027ea4ff */
[----:B------:R-:W-:Y:S01]  /*04d0*/  IMAD.X R7, RZ, RZ, RZ, P1 ;  /* 0x000000ffff077224 */ /* 0x000fe200008e06ff */
[----:B------:R-:W-:Y:S01]  /*04e0*/  ISETP.GE.U32.AND P1, PT, R14, R6, PT ;  /* 0x000000060e00720c */ /* 0x000fe20003f26070 */
[----:B------:R-:W-:Y:S01]  /*04f0*/  IMAD.WIDE.U32 R32, R26, R26, R34 ;  /* 0x0000001a1a207225 */ /* 0x000fe200078e0022 */
[----:B------:R-:W-:Y:S02]  /*0500*/  IADD3 RZ, P0, PT, R5, R8, RZ ;  /* 0x0000000805ff7210 */ /* 0x000fe40007f1e0ff */
[----:B------:R-:W-:Y:S01]  /*0510*/  ISETP.GE.U32.AND.EX P1, PT, R15, R31, PT, P1 ;  /* 0x0000001f0f00720c */ /* 0x000fe20003f26110 */
[----:B------:R-:W-:Y:S01]  /*0520*/  IMAD.MOV.U32 R6, RZ, RZ, R9 ;  /* 0x000000ffff067224 */ /* 0x000fe200078e0009 */
[-C--:B------:R-:W-:Y:S01]  /*0530*/  IADD3 R29, P4, PT, R29, R32.reuse, RZ ;  /* 0x000000201d1d7210 */ /* 0x080fe20007f9e0ff */
[----:B------:R-:W-:Y:S02]  /*0540*/  IMAD.MOV.U32 R20, RZ, RZ, R19 ;  /* 0x000000ffff147224 */ /* 0x000fe400078e0013 */
[----:B------:R-:W-:Y:S01]  /*0550*/  IMAD.IADD R19, R18, 0x1, R33 ;  /* 0x0000000112137824 */ /* 0x000fe200078e0221 */
[----:B------:R-:W-:Y:S01]  /*0560*/  SEL R33, RZ, 0x1, P1 ;  /* 0x00000001ff217807 */ /* 0x000fe20000800000 */
[----:B------:R-:W-:Y:S01]  /*0570*/  IMAD.WIDE.U32.X R2, R13, R11, R6, P0 ;  /* 0x0000000b0d027225 */ /* 0x000fe200000e0406 */
[----:B------:R-:W-:-:S03]  /*0580*/  ISETP.GE.U32.AND P0, PT, R29, R32, PT ;  /* 0x000000201d00720c */ /* 0x000fc60003f06070 */
[----:B------:R-:W-:Y:S02]  /*0590*/  IMAD R9, R23, R26, RZ ;  /* 0x0000001a17097224 */ /* 0x000fe400078e02ff */
[----:B------:R-:W-:Y:S01]  /*05a0*/  IMAD.X R30, RZ, RZ, R19, P4 ;  /* 0x000000ffff1e7224 */ /* 0x000fe200020e0613 */
[----:B------:R-:W-:Y:S01]  /*05b0*/  ISETP.LT.U32.AND P4, PT, R32, R34, PT ;  /* 0x000000222000720c */ /* 0x000fe20003f81070 */
[----:B------:R-:W-:Y:S01]  /*05c0*/  IMAD.WIDE.U32 R4, R26, R22, R14 ;  /* 0x000000161a047225 */ /* 0x000fe200078e000e */
[----:B------:R-:W-:Y:S02]  /*05d0*/  IADD3 R32, P5, PT, R33, R2, RZ ;  /* 0x0000000221207210 */ /* 0x000fe40007fbe0ff */
[----:B------:R-:W-:Y:S01]  /*05e0*/  ISETP.GE.U32.AND.EX P0, PT, R30, R19, PT, P0 ;  /* 0x000000131e00720c */ /* 0x000fe20003f06100 */
[----:B------:R-:W-:Y:S01]  /*05f0*/  IMAD R9, R27, R22, R9 ;  /* 0x000000161b097224 */ /* 0x000fe200078e0209 */
[----:B------:R-:W-:Y:S01]  /*0600*/  ISETP.GE.U32.AND P1, PT, R4, R14, PT ;  /* 0x0000000e0400720c */ /* 0x000fe20003f26070 */
[----:B------:R-:W-:Y:S01]  /*0610*/  IMAD.X R33, RZ, RZ, R3, P5 ;  /* 0x000000ffff217224 */ /* 0x000fe200028e0603 */
[----:B------:R-:W-:Y:S01]  /*0620*/  ISETP.LT.U32.OR.EX P0, PT, R19, R35, !P0, P4 ;  /* 0x000000231300720c */ /* 0x000fe20004701540 */
[----:B------:R-:W-:Y:S01]  /*0630*/  IMAD.IADD R51, R5, 0x1, R9 ;  /* 0x0000000105337824 */ /* 0x000fe200078e0209 */
[----:B------:R-:W0:Y:S01]  /*0640*/  LDC.64 R34, c[0x0][0x380] ;  /* 0x0000e000ff227b82 */ /* 0x000e220000000a00 */
[----:B------:R-:W-:Y:S01]  /*0650*/  IMAD.WIDE.U32 R2, R27, R10, RZ ;  /* 0x0000000a1b027225 */ /* 0x000fe200078e00ff */
[----:B------:R-:W-:-:S02]  /*0660*/  SHF.L.W.U32.HI R19, R36, 0x1, R4 ;  /* 0x0000000124137819 */ /* 0x000fc40000010e04 */
[----:B------:R-:W-:Y:S01]  /*0670*/  ISETP.GE.U32.AND.EX P1, PT, R51, R15, PT, P1 ;  /* 0x0000000f3300720c */ /* 0x000fe20003f26110 */
[----:B------:R-:W-:Y:S01]  /*0680*/  IMAD R9, R11, R26, RZ ;  /* 0x0000001a0b097224 */ /* 0x000fe200078e02ff */
[----:B------:R-:W-:Y:S01]  /*0690*/  SHF.L.W.U32.HI R41, R4, 0x1, R51 ;  /* 0x0000000104297819 */ /* 0x000fe20000010e33 */
[----:B------:R-:W-:Y:S01]  /*06a0*/  IMAD.X R17, RZ, RZ, RZ, P6 ;  /* 0x000000ffff117224 */ /* 0x000fe200030e06ff */
[----:B------:R-:W-:Y:S01]  /*06b0*/  SEL R47, RZ, 0x1, P1 ;  /* 0x00000001ff2f7807 */ /* 0x000fe20000800000 */
[----:B------:R-:W-:Y:S01]  /*06c0*/  IMAD.WIDE.U32 R6, P4, R26, R11, R2 ;  /* 0x0000000b1a067225 */ /* 0x000fe20007880002 */
[----:B------:R-:W-:Y:S01]  /*06d0*/  SEL R31, RZ, 0x1, !P0 ;  /* 0x00000001ff1f7807 */ /* 0x000fe20004000000 */
[----:B------:R-:W1:Y:S02]  /*06e0*/  LDC.64 R36, c[0x0][0x390] ;  /* 0x0000e400ff247b82 */ /* 0x000e640000000a00 */
[C---:B------:R-:W-:Y:S02]  /*06f0*/  IMAD R43, R27.reuse, R10, R9 ;  /* 0x0000000a1b2b7224 */ /* 0x040fe400078e0209 */
[----:B------:R-:W-:-:S04]  /*0700*/  IMAD.WIDE.U32.X R2, R27, R23, R16, P2 ;  /* 0x000000171b027225 */ /* 0x000fc800010e0410 */
[----:B------:R-:W-:-:S04]  /*0710*/  IMAD.WIDE.U32 R8, R26, R10, R32 ;  /* 0x0000000a1a087225 */ /* 0x000fc800078e0020 */
[----:B------:R-:W-:Y:S01]  /*0720*/  IMAD.WIDE.U32.X R14, R27, R27, R20, P3 ;  /* 0x0000001b1b0e7225 */ /* 0x000fe200018e0414 */
[C---:B------:R-:W-:Y:S02]  /*0730*/  IADD3 R47, P5, P6, R8.reuse, R2, R47 ;  /* 0x00000002082f7210 */ /* 0x040fe40007ebe02f */
[----:B------:R-:W-:Y:S01]  /*0740*/  ISETP.GE.U32.AND P3, PT, R8, R32, PT ;  /* 0x000000200800720c */ /* 0x000fe20003f66070 */
[----:B------:R-:W-:Y:S01]  /*0750*/  IMAD.IADD R43, R9, 0x1, R43 ;  /* 0x00000001092b7824 */ /* 0x000fe200078e022b */
[----:B------:R-:W-:Y:S01]  /*0760*/  IADD3 R40, P2, PT, R19, R14, RZ ;  /* 0x0000000e13287210 */ /* 0x000fe20007f5e0ff */
[----:B------:R-:W-:-:S03]  /*0770*/  IMAD.WIDE.U32 R4, R26, R10, RZ ;  /* 0x0000000a1a047225 */ /* 0x000fc600078e00ff */
[----:B------:R-:W-:Y:S01]  /*0780*/  IADD3.X R52, PT, PT, R43, R3, RZ, P5, P6 ;  /* 0x000000032b347210 */ /* 0x000fe20002fec4ff */
[----:B------:R-:W-:Y:S01]  /*0790*/  IMAD.X R44, R41, 0x1, R15, P2 ;  /* 0x00000001292c7824 */ /* 0x000fe200010e060f */
[----:B------:R-:W-:Y:S01]  /*07a0*/  IADD3 R31, P5, PT, R40, R31, RZ ;  /* 0x0000001f281f7210 */ /* 0x000fe20007fbe0ff */
[----:B------:R-:W-:Y:S01]  /*07b0*/  IMAD.X R39, RZ, RZ, RZ, P4 ;  /* 0x000000ffff277224 */ /* 0x000fe200020e06ff */
[----:B------:R-:W-:Y:S01]  /*07c0*/  ISETP.GE.U32.AND P2, PT, R47, R8, PT ;  /* 0x000000082f00720c */ /* 0x000fe20003f46070 */
[----:B------:R-:W-:Y:S01]  /*07d0*/  IMAD.MOV.U32 R38, RZ, RZ, R7 ;  /* 0x000000ffff267224 */ /* 0x000fe200078e0007 */
[----:B------:R-:W-:Y:S01]  /*07e0*/  ISETP.GE.U32.AND P0, PT, R31, R40, PT ;  /* 0x000000281f00720c */ /* 0x000fe20003f06070 */
[----:B------:R-:W-:Y:S01]  /*07f0*/  IMAD.X R32, RZ, RZ, R44, P5 ;  /* 0x000000ffff207224 */ /* 0x000fe200028e062c */
[----:B------:R-:W-:Y:S01]  /*0800*/  IADD3 RZ, P4, PT, R5, R6, RZ ;  /* 0x0000000605ff7210 */ /* 0x000fe20007f9e0ff */
[----:B0-----:R-:W5:Y:S01]  /*0810*/  LDG.E.64 R8, desc[UR6][R34.64] ;  /* 0x0000000622087981 */ /* 0x001f62000c1e1b00 */
[----:B------:R-:W-:-:S02]  /*0820*/  ISETP.GE.U32.AND.EX P3, PT, R43, R33, PT, P3 ;  /* 0x000000212b00720c */ /* 0x000fc40003f66130 */
[----:B------:R-:W-:Y:S01]  /*0830*/  ISETP.GE.U32.AND.EX P2, PT, R52, R43, PT, P2 ;  /* 0x0000002b3400720c */ /* 0x000fe20003f46120 */
[----:B------:R-:W5:Y:S01]  /*0840*/  LDG.E.64 R6, desc[UR6][R34.64+0x8] ;  /* 0x0000080622067981 */ /* 0x000f62000c1e1b00 */
[----:B------:R-:W-:Y:S02]  /*0850*/  ISETP.LT.U32.AND P1, PT, R40, R19, PT ;  /* 0x000000132800720c */ /* 0x000fe40003f21070 */
[----:B------:R-:W-:Y:S01]  /*0860*/  ISETP.GE.U32.AND.EX P0, PT, R32, R44, PT, P0 ;  /* 0x0000002c2000720c */ /* 0x000fe20003f06100 */
[----:B------:R-:W5:Y:S01]  /*0870*/  LDG.E.64 R4, desc[UR6][R34.64+0x10] ;  /* 0x0000100622047981 */ /* 0x000f62000c1e1b00 */
[----:B------:R-:W-:Y:S01]  /*0880*/  SHF.L.W.U32.HI R50, R51, 0x1, R47 ;  /* 0x0000000133327819 */ /* 0x000fe20000010e2f */
[----:B------:R-:W-:Y:S01]  /*0890*/  IMAD.WIDE.U32 R42, R23, R22, RZ ;  /* 0x00000016172a7225 */ /* 0x000fe200078e00ff */
[----:B------:R-:W-:Y:S01]  /*08a0*/  SHF.L.W.U32.HI R51, R47, 0x1, R52 ;  /* 0x000000012f337819 */ /* 0x000fe20000010e34 */
[----:B------:R0:W5:Y:S01]  /*08b0*/  LDG.E.64 R2, desc[UR6][R34.64+0x18] ;  /* 0x0000180622027981 */ /* 0x000162000c1e1b00 */
[----:B------:R-:W-:-:S02]  /*08c0*/  SEL R40, RZ, 0x1, P3 ;  /* 0x00000001ff287807 */ /* 0x000fc40001800000 */
[----:B------:R-:W-:Y:S01]  /*08d0*/  SEL R33, RZ, 0x1, P2 ;  /* 0x00000001ff217807 */ /* 0x000fe20001000000 */
[----:B-1----:R-:W5:Y:S01]  /*08e0*/  LDG.E.64 R14, desc[UR6][R36.64] ;  /* 0x00000006240e7981 */ /* 0x002f62000c1e1b00 */
[----:B------:R-:W-:-:S03]  /*08f0*/  ISETP.LT.U32.OR.EX P1, PT, R44, R41, !P0, P1 ;  /* 0x000000292c00720c */ /* 0x000fc60004721510 */
[----:B------:R-:W5:Y:S01]  /*0900*/  LDG.E.64 R20, desc[UR6][R36.64+0x8] ;  /* 0x0000080624147981 */ /* 0x000f62000c1e1b00 */
[----:B0-----:R-:W-:Y:S01]  /*0910*/  IMAD.WIDE.U32.X R34, R27, R11, R38, P4 ;  /* 0x0000000b1b227225 */ /* 0x001fe200020e0426 */
[----:B------:R-:W-:Y:S02]  /*0920*/  SEL R61, RZ, 0x1, !P1 ;  /* 0x00000001ff3d7807 */ /* 0x000fe40004800000 */
[----:B------:R-:W5:Y:S01]  /*0930*/  LDG.E.64 R18, desc[UR6][R36.64+0x10] ;  /* 0x0000100624127981 */ /* 0x000f62000c1e1b00 */
[----:B------:R-:W-:Y:S01]  /*0940*/  IMAD.WIDE.U32 R38, R23, R10, RZ ;  /* 0x0000000a17267225 */ /* 0x000fe200078e00ff */
[----:B------:R-:W-:Y:S02]  /*0950*/  IADD3 R40, P2, P4, R33, R34, R40 ;  /* 0x0000002221287210 */ /* 0x000fe40007c5e028 */
[----:B------:R0:W5:Y:S01]  /*0960*/  LDG.E.64 R16, desc[UR6][R36.64+0x18] ;  /* 0x0000180624107981 */ /* 0x000162000c1e1b00 */
[----:B------:R-:W-:Y:S01]  /*0970*/  IMAD.WIDE.U32 R48, R22, R22, R50 ;  /* 0x0000001616307225 */ /* 0x000fe200078e0032 */
[----:B------:R-:W-:-:S03]  /*0980*/  IADD3.X R41, PT, PT, RZ, R35, RZ, P2, P4 ;  /* 0x00000023ff297210 */ /* 0x000fc600017e84ff */
[----:B------:R-:W-:Y:S01]  /*0990*/  IMAD.WIDE.U32 R44, P3, R22, R23, R42 ;  /* 0x00000017162c7225 */ /* 0x000fe2000786002a */
[----:B------:R-:W-:-:S03]  /*09a0*/  IADD3 R61, P2, PT, R61, R48, RZ ;  /* 0x000000303d3d7210 */ /* 0x000fc60007f5e0ff */
[----:B0-----:R-:W-:-:S04]  /*09b0*/  IMAD.WIDE.U32 R36, R22, R10, RZ ;  /* 0x0000000a16247225 */ /* 0x001fc800078e00ff */
[----:B------:R-:W-:-:S04]  /*09c0*/  IMAD.WIDE.U32 R38, P0, R22, R11, R38 ;  /* 0x0000000b16267225 */ /* 0x000fc80007800026 */
[----:B------:R-:W-:Y:S02]  /*09d0*/  IMAD.MOV.U32 R46, RZ, RZ, R45 ;  /* 0x000000ffff2e7224 */ /* 0x000fe400078e002d */
[----:B------:R-:W-:Y:S02]  /*09e0*/  IMAD.IADD R33, R44, 0x1, R49 ;  /* 0x000000012c217824 */ /* 0x000fe400078e0231 */
[----:B------:R-:W-:Y:S01]  /*09f0*/  IMAD R45, R11, R22, RZ ;  /* 0x000000160b2d7224 */ /* 0x000fe200078e02ff */
[----:B------:R-:W-:Y:S01]  /*0a00*/  IADD3 RZ, P5, PT, R37, R38, RZ ;  /* 0x0000002625ff7210 */ /* 0x000fe20007fbe0ff */
[----:B------:R-:W-:Y:S01]  /*0a10*/  IMAD.X R54, RZ, RZ, R33, P2 ;  /* 0x000000ffff367224 */ /* 0x000fe200010e0621 */
[----:B------:R-:W-:Y:S01]  /*0a20*/  ISETP.GE.U32.AND P4, PT, R61, R48, PT ;  /* 0x000000303d00720c */ /* 0x000fe20003f86070 */
[----:B------:R-:W-:-:S04]  /*0a30*/  IMAD.WIDE.U32 R42, R22, R22, RZ ;  /* 0x00000016162a7225 */ /* 0x000fc800078e00ff */
[----:B------:R-:W-:-:S04]  /*0a40*/  IMAD.WIDE.U32 R36, R22, R10, R40 ;  /* 0x0000000a16247225 */ /* 0x000fc800078e0028 */
[-C--:B------:R-:W-:Y:S02]  /*0a50*/  IMAD R55, R23, R10.reuse, R45 ;  /* 0x0000000a17377224 */ /* 0x080fe400078e022d */
[----:B------:R-:W-:Y:S01]  /*0a60*/  IMAD.WIDE.U32 R34, R11, R10, RZ ;  /* 0x0000000a0b227225 */ /* 0x000fe200078e00ff */
[----:B------:R-:W-:Y:S02]  /*0a70*/  ISETP.LT.U32.AND P1, PT, R48, R50, PT ;  /* 0x000000323000720c */ /* 0x000fe40003f21070 */
[----:B------:R-:W-:Y:S01]  /*0a80*/  ISETP.GE.U32.AND.EX P6, PT, R54, R33, PT, P4 ;  /* 0x000000213600720c */ /* 0x000fe20003fc6140 */
[----:B------:R-:W-:Y:S01]  /*0a90*/  IMAD.X R47, RZ, RZ, RZ, P3 ;  /* 0x000000ffff2f7224 */ /* 0x000fe200018e06ff */
[----:B------:R-:W-:Y:S01]  /*0aa0*/  IADD3 RZ, P3, PT, R43, R44, RZ ;  /* 0x0000002c2bff7210 */ /* 0x000fe20007f7e0ff */
[----:B------:R-:W-:Y:S01]  /*0ab0*/  IMAD.IADD R55, R37, 0x1, R55 ;  /* 0x0000000125377824 */ /* 0x000fe200078e0237 */
[----:B------:R-:W-:Y:S01]  /*0ac0*/  ISETP.LT.U32.OR.EX P1, PT, R33, R51, !P6, P1 ;  /* 0x000000332100720c */ /* 0x000fe20007721510 */
[----:B------:R-:W-:Y:S01]  /*0ad0*/  IMAD.WIDE.U32 R44, P2, R10, R11, R34 ;  /* 0x0000000b0a2c7225 */ /* 0x000fe20007840022 */
[----:B------:R-:W-:-:S02]  /*0ae0*/  SHF.L.W.U32.HI R49, R52, 0x1, R36 ;  /* 0x0000000134317819 */ /* 0x000fc40000010e24 */
[C---:B------:R-:W-:Y:S01]  /*0af0*/  SHF.L.W.U32.HI R51, R36.reuse, 0x1, R55 ;  /* 0x0000000124337819 */ /* 0x040fe20000010e37 */
[----:B------:R-:W-:Y:S01]  /*0b00*/  IMAD.X R35, RZ, RZ, RZ, P0 ;  /* 0x000000ffff237224 */ /* 0x000fe200000e06ff */
[----:B------:R-:W-:Y:S01]  /*0b10*/  ISETP.GE.U32.AND P0, PT, R36, R40, PT ;  /* 0x000000282400720c */ /* 0x000fe20003f06070 */
[----:B------:R-:W-:Y:S02]  /*0b20*/  IMAD.MOV.U32 R34, RZ, RZ, R39 ;  /* 0x000000ffff227224 */ /* 0x000fe400078e0027 */
[----:B------:R-:W-:Y:S01]  /*0b30*/  IMAD.WIDE.U32.X R36, R23, R23, R46, P3 ;  /* 0x0000001717247225 */ /* 0x000fe200018e042e */
[----:B------:R-:W-:-:S03]  /*0b40*/  ISETP.GE.U32.AND.EX P0, PT, R55, R41, PT, P0 ;  /* 0x000000293700720c */ /* 0x000fc60003f06100 */
[----:B------:R-:W-:Y:S01]  /*0b50*/  IMAD.WIDE.U32 R42, R10, R10, RZ ;  /* 0x0000000a0a2a7225 */ /* 0x000fe200078e00ff */
[----:B------:R-:W-:-:S03]  /*0b60*/  SEL R47, RZ, 0x1, !P1 ;  /* 0x00000001ff2f7807 */ /* 0x000fc60004800000 */
[----:B------:R-:W-:Y:S01]  /*0b70*/  IMAD.WIDE.U32.X R34, R23, R11, R34, P5 ;  /* 0x0000000b17227225 */ /* 0x000fe200028e0422 */
[----:B------:R-:W-:Y:S02]  /*0b80*/  IADD3 R36, P5, PT, R49, R36, RZ ;  /* 0x0000002431247210 */ /* 0x000fe40007fbe0ff */
[----:B------:R-:W-:Y:S01]  /*0b90*/  IADD3 RZ, P4, PT, R43, R44, RZ ;  /* 0x0000002c2bff7210 */ /* 0x000fe20007f9e0ff */
[----:B------:R-:W-:Y:S01]  /*0ba0*/  IMAD.WIDE.U32 R40, R54, 0x3d1, RZ ;  /* 0x000003d136287825 */ /* 0x000fe200078e00ff */
        /* <DEDUP_REMOVED lines=14> */
[----:B------:R-:W-:Y:S01]  /*0c90*/  SHF.L.W.U32.HI R41, R34, 0x1, R63 ;  /* 0x0000000122297819 */ /* 0x000fe20000010e3f */
[----:B------:R-:W-:Y:S01]  /*0ca0*/  IMAD.WIDE.U32 R48, R59, 0x3d1, RZ ;  /* 0x000003d13b307825 */ /* 0x000fe200078e00ff */
[----:B------:R-:W-:-:S03]  /*0cb0*/  ISETP.LT.U32.OR.EX P1, PT, R46, R51, !P1, P2 ;  /* 0x000000332e00720c */ /* 0x000fc60004f21520 */
[----:B------:R-:W-:Y:S02]  /*0cc0*/  IMAD.X R35, RZ, RZ, RZ, P6 ;  /* 0x000000ffff237224 */ /* 0x000fe400030e06ff */
[----:B------:R-:W-:Y:S01]  /*0cd0*/  IMAD.MOV.U32 R34, RZ, RZ, R43 ;  /* 0x000000ffff227224 */ /* 0x000fe200078e002b */
[----:B------:R-:W-:Y:S01]  /*0ce0*/  IADD3 R33, P3, PT, RZ, R38, RZ ;  /* 0x00000026ff217210 */ /* 0x000fe20007f7e0ff */
[----:B------:R-:W-:Y:S01]  /*0cf0*/  IMAD.WIDE.U32 R36, R10, R10, R40 ;  /* 0x0000000a0a247225 */ /* 0x000fe200078e0028 */
[----:B------:R-:W-:-:S03]  /*0d00*/  SEL R55, RZ, 0x1, !P1 ;  /* 0x00000001ff377807 */ /* 0x000fc60004800000 */
[----:B------:R-:W-:Y:S01]  /*0d10*/  IMAD.WIDE.U32.X R42, RZ, R54, R34, P5 ;  /* 0x00000036ff2a7225 */ /* 0x000fe200028e0422 */
[----:B------:R-:W-:-:S03]  /*0d20*/  ISETP.GE.U32.AND P0, PT, R33, R38, PT ;  /* 0x000000262100720c */ /* 0x000fc60003f06070 */
[----:B------:R-:W-:Y:S01]  /*0d30*/  IMAD.WIDE.U32 R46, R52, 0x3d1, RZ ;  /* 0x000003d1342e7825 */ /* 0x000fe200078e00ff */
[----:B------:R-:W-:-:S03]  /*0d40*/  IADD3 R55, P1, PT, R55, R36, RZ ;  /* 0x0000002437377210 */ /* 0x000fc60007f3e0ff */
[----:B------:R-:W-:-:S04]  /*0d50*/  IMAD.WIDE.U32 R48, P6, RZ, R52, R48 ;  /* 0x00000034ff307225 */ /* 0x000fc800078c0030 */
[----:B------:R-:W-:Y:S02]  /*0d60*/  IMAD.X R34, R53, 0x1, R61, P3 ;  /* 0x0000000135227824 */ /* 0x000fe400018e063d */
[----:B------:R-:W-:Y:S01]  /*0d70*/  IMAD.MOV.U32 R38, RZ, RZ, R45 ;  /* 0x000000ffff267224 */ /* 0x000fe200078e002d */
[----:B------:R-:W-:Y:S01]  /*0d80*/  IADD3 R45, P5, PT, R42, R46, RZ ;  /* 0x0000002e2a2d7210 */ /* 0x000fe20007fbe0ff */
[----:B------:R-:W-:Y:S01]  /*0d90*/  IMAD.IADD R57, R44, 0x1, R37 ;  /* 0x000000012c397824 */ /* 0x000fe200078e0225 */
[----:B------:R-:W-:Y:S02]  /*0da0*/  IADD3 R42, P3, PT, R47, R48, RZ ;  /* 0x000000302f2a7210 */ /* 0x000fe40007f7e0ff */
[----:B------:R-:W-:Y:S01]  /*0db0*/  ISETP.GE.U32.AND.EX P0, PT, R34, R53, PT, P0 ;  /* 0x000000352200720c */ /* 0x000fe20003f06100 */
[----:B------:R-:W-:Y:S01]  /*0dc0*/  IMAD.X R50, RZ, RZ, R57, P1 ;  /* 0x000000ffff327224 */ /* 0x000fe200008e0639 */
[----:B------:R-:W-:Y:S01]  /*0dd0*/  ISETP.GE.U32.AND P2, PT, R55, R36, PT ;  /* 0x000000243700720c */ /* 0x000fe20003f46070 */
[----:B------:R-:W-:Y:S01]  /*0de0*/  IMAD.X R51, R42, 0x1, R43, P5 ;  /* 0x000000012a337824 */ /* 0x000fe200028e062b */
[----:B------:R-:W-:-:S02]  /*0df0*/  ISETP.LT.U32.AND P1, PT, R36, R40, PT ;  /* 0x000000282400720c */ /* 0x000fc40003f21070 */
[----:B------:R-:W-:Y:S02]  /*0e00*/  SEL R35, RZ, 0x1, P0 ;  /* 0x00000001ff237807 */ /* 0x000fe40000000000 */
[C---:B------:R-:W-:Y:S02]  /*0e10*/  IADD3 R40, P5, PT, R45.reuse, R54, RZ ;  /* 0x000000362d287210 */ /* 0x040fe40007fbe0ff */
[----:B------:R-:W-:Y:S01]  /*0e20*/  ISETP.GE.U32.AND.EX P2, PT, R50, R57, PT, P2 ;  /* 0x000000393200720c */ /* 0x000fe20003f46120 */
[----:B------:R-:W-:Y:S01]  /*0e30*/  IMAD.X R37, RZ, RZ, RZ, P6 ;  /* 0x000000ffff257224 */ /* 0x000fe200030e06ff */
[----:B------:R-:W-:Y:S01]  /*0e40*/  ISETP.GE.U32.AND P0, PT, R45, R46, PT ;  /* 0x0000002e2d00720c */ /* 0x000fe20003f06070 */
[----:B------:R-:W-:Y:S01]  /*0e50*/  IMAD.MOV.U32 R36, RZ, RZ, R49 ;  /* 0x000000ffff247224 */ /* 0x000fe200078e0031 */
[C---:B------:R-:W-:Y:S01]  /*0e60*/  IADD3 R35, P6, PT, R40.reuse, R35, RZ ;  /* 0x0000002328237210 */ /* 0x040fe20007fde0ff */
[----:B------:R-:W-:Y:S01]  /*0e70*/  IMAD.X R46, R51, 0x1, R52, P5 ;  /* 0x00000001332e7824 */ /* 0x000fe200028e0634 */
[----:B------:R-:W-:Y:S01]  /*0e80*/  ISETP.LT.U32.OR.EX P1, PT, R57, R41, !P2, P1 ;  /* 0x000000293900720c */ /* 0x000fe20005721510 */
[----:B------:R-:W-:Y:S01]  /*0e90*/  IMAD.WIDE.U32.X R38, R11, R11, R38, P4 ;  /* 0x0000000b0b267225 */ /* 0x000fe200020e0426 */
[----:B------:R-:W-:-:S02]  /*0ea0*/  ISETP.LT.U32.AND P2, PT, R40, R45, PT ;  /* 0x0000002d2800720c */ /* 0x000fc40003f41070 */
[----:B------:R-:W-:Y:S01]  /*0eb0*/  ISETP.GE.U32.AND P4, PT, R35, R40, PT ;  /* 0x000000282300720c */ /* 0x000fe20003f86070 */
[----:B------:R-:W-:Y:S01]  /*0ec0*/  IMAD.WIDE.U32 R44, R50, 0x3d1, RZ ;  /* 0x000003d1322c7825 */ /* 0x000fe200078e00ff */
[----:B------:R-:W-:-:S03]  /*0ed0*/  ISETP.GE.U32.AND.EX P0, PT, R51, R42, PT, P0 ;  /* 0x0000002a3300720c */ /* 0x000fc60003f06100 */
[----:B------:R-:W-:Y:S01]  /*0ee0*/  IMAD.WIDE.U32.X R40, RZ, R59, R36, P3 ;  /* 0x0000003bff287225 */ /* 0x000fe200018e0424 */
[----:B------:R-:W-:-:S03]  /*0ef0*/  SEL R47, RZ, 0x1, P0 ;  /* 0x00000001ff2f7807 */ /* 0x000fc60000000000 */
[----:B------:R-:W-:Y:S02]  /*0f00*/  IMAD.X R37, RZ, RZ, R46, P6 ;  /* 0x000000ffff257224 */ /* 0x000fe400030e062e */
[----:B------:R-:W-:-:S04]  /*0f10*/  IMAD.WIDE.U32 R42, R55, 0x3d1, RZ ;  /* 0x000003d1372a7825 */ /* 0x000fc800078e00ff */
[----:B------:R-:W-:Y:S01]  /*0f20*/  IMAD.WIDE.U32 R44, P3, RZ, R55, R44 ;  /* 0x00000037ff2c7225 */ /* 0x000fe2000786002c */
[----:B------:R-:W-:Y:S02]  /*0f30*/  ISETP.GE.U32.AND.EX P4, PT, R37, R46, PT, P4 ;  /* 0x0000002e2500720c */ /* 0x000fe40003f86140 */
[----:B------:R-:W-:Y:S02]  /*0f40*/  IADD3 R36, P0, P5, R42, R40, R47 ;  /* 0x000000282a247210 */ /* 0x000fe40007d1e02f */
[----:B------:R-:W-:Y:S02]  /*0f50*/  SHF.R.U32.HI R48, RZ, 0x1f, R63 ;  /* 0x0000001fff307819 */ /* 0x000fe4000001163f */
[----:B------:R-:W-:Y:S02]  /*0f60*/  SEL R47, RZ, 0x1, !P1 ;  /* 0x00000001ff2f7807 */ /* 0x000fe40004800000 */
[----:B------:R-:W-:Y:S02]  /*0f70*/  IADD3 R43, P1, PT, R43, R44, RZ ;  /* 0x0000002c2b2b7210 */ /* 0x000fe40007f3e0ff */
[----:B------:R-:W-:-:S02]  /*0f80*/  ISETP.LT.U32.OR.EX P2, PT, R46, R51, !P4, P2 ;  /* 0x000000332e00720c */ /* 0x000fc40006741520 */
[----:B------:R-:W-:Y:S02]  /*0f90*/  IADD3 R44, P4, P6, R47, R48, R38 ;  /* 0x000000302f2c7210 */ /* 0x000fe40007e9e026 */
[----:B------:R-:W-:Y:S01]  /*0fa0*/  IADD3.X R49, PT, PT, R43, R41, RZ, P0, P5 ;  /* 0x000000292b317210 */ /* 0x000fe200007ea4ff */
[----:B------:R-:W-:Y:S01]  /*0fb0*/  IMAD.X R41, RZ, RZ, RZ, P3 ;  /* 0x000000ffff297224 */ /* 0x000fe200018e06ff */
[C---:B------:R-:W-:Y:S02]  /*0fc0*/  IADD3 R47, P5, PT, R36.reuse, R59, RZ ;  /* 0x0000003b242f7210 */ /* 0x040fe40007fbe0ff */
[----:B------:R-:W-:Y:S02]  /*0fd0*/  SEL R48, RZ, 0x1, !P2 ;  /* 0x00000001ff307807 */ /* 0x000fe40005000000 */
[----:B------:R-:W-:Y:S02]  /*0fe0*/  ISETP.GE.U32.AND P3, PT, R36, R42, PT ;  /* 0x0000002a2400720c */ /* 0x000fe40003f66070 */
[----:B------:R-:W-:-:S02]  /*0ff0*/  IADD3.X R51, PT, PT, RZ, RZ, R39, P4, P6 ;  /* 0x000000ffff337210 */ /* 0x000fc400027ec427 */
[----:B------:R-:W-:Y:S01]  /*1000*/  ISETP.LT.U32.AND P0, PT, R47, R36, PT ;  /* 0x000000242f00720c */ /* 0x000fe20003f01070 */
[----:B------:R-:W-:Y:S01]  /*1010*/  IMAD.X R36, R49, 0x1, R55, P5 ;  /* 0x0000000131247824 */ /* 0x000fe200028e0637 */
[----:B------:R-:W-:Y:S01]  /*1020*/  IADD3 R48, P4, PT, R47, R48, RZ ;  /* 0x000000302f307210 */ /* 0x000fe20007f9e0ff */
[----:B------:R-:W-:Y:S01]  /*1030*/  IMAD.MOV.U32 R40, RZ, RZ, R45 ;  /* 0x000000ffff287224 */ /* 0x000fe200078e002d */
[----:B------:R-:W-:Y:S01]  /*1040*/  ISETP.GE.U32.AND.EX P3, PT, R49, R43, PT, P3 ;  /* 0x0000002b3100720c */ /* 0x000fe20003f66130 */
[----:B------:R-:W-:Y:S01]  /*1050*/  IMAD.WIDE.U32 R42, R51, 0x3d1, RZ ;  /* 0x000003d1332a7825 */ /* 0x000fe200078e00ff */
[----:B------:R-:W-:-:S03]  /*1060*/  ISETP.GE.U32.AND P2, PT, R48, R47, PT ;  /* 0x0000002f3000720c */ /* 0x000fc60003f46070 */
[----:B------:R-:W-:Y:S02]  /*1070*/  IMAD.X R57, RZ, RZ, R36, P4 ;  /* 0x000000ffff397224 */ /* 0x000fe400020e0624 */
[----:B------:R-:W-:Y:S01]  /*1080*/  IMAD.WIDE.U32.X R38, RZ, R50, R40, P1 ;  /* 0x00000032ff267225 */ /* 0x000fe200008e0428 */
[----:B------:R-:W-:-:S03]  /*1090*/  SEL R45, RZ, 0x1, P3 ;  /* 0x00000001ff2d7807 */ /* 0x000fc60001800000 */
[----:B------:R-:W-:Y:S01]  /*10a0*/  IMAD.WIDE.U32 R40, R44, 0x3d1, RZ ;  /* 0x000003d12c287825 */ /* 0x000fe200078e00ff */
        /* <DEDUP_REMOVED lines=14> */
[----:B------:R-:W-:Y:S01]  /*1190*/  IMAD.X R39, RZ, RZ, RZ, P4 ;  /* 0x000000ffff277224 */ /* 0x000fe200020e06ff */
[----:B------:R-:W-:Y:S01]  /*11a0*/  ISETP.LT.U32.AND P2, PT, R36, R45, PT ;  /* 0x0000002d2400720c */ /* 0x000fe20003f41070 */
[----:B------:R-:W-:Y:S01]  /*11b0*/  IMAD.MOV.U32 R38, RZ, RZ, R43 ;  /* 0x000000ffff267224 */ /* 0x000fe200078e002b */
[----:B------:R-:W-:Y:S02]  /*11c0*/  ISETP.GE.U32.AND.EX P1, PT, R55, R42, PT, P1 ;  /* 0x0000002a3700720c */ /* 0x000fe40003f26110 */
[----:B------:R-:W-:Y:S01]  /*11d0*/  SEL R41, RZ, 0x1, P0 ;  /* 0x00000001ff297807 */ /* 0x000fe20000000000 */
[----:B------:R-:W-:Y:S01]  /*11e0*/  IMAD.WIDE.U32.X R38, RZ, R51, R38, P3 ;  /* 0x00000033ff267225 */ /* 0x000fe200018e0426 */
[----:B------:R-:W-:-:S02]  /*11f0*/  ISETP.LT.U32.OR.EX P0, PT, R42, R47, !P1, P2 ;  /* 0x0000002f2a00720c */ /* 0x000fc40004f01520 */
        /* <DEDUP_REMOVED lines=58> */
.L_x_680:
[----:B------:R-:W-:Y:S01]  /*15a0*/  IMAD.MOV.U32 R38, RZ, RZ, R33 ;  /* 0x000000ffff267224 */ /* 0x000fe200078e0021 */
[----:B------:R-:W-:Y:S01]  /*15b0*/  IADD3 R0, P1, PT, R35, R0, RZ ;  /* 0x0000000023007210 */ /* 0x000fe20007f3e0ff */
[----:B------:R-:W-:Y:S02]  /*15c0*/  IMAD.MOV.U32 R39, RZ, RZ, R34 ;  /* 0x000000ffff277224 */ /* 0x000fe400078e0022 */
        /* <DEDUP_REMOVED lines=50> */
.L_x_681:
        /* <DEDUP_REMOVED lines=50> */
.L_x_683:
        /* <DEDUP_REMOVED lines=42> */
[----:B------:R-:W-:Y:S05]  /*1eb0*/  @P0 BRA `(.L_x_682) ;  /* 0x0000000000800947 */ /* 0x000fea0003800000 */
[----:B------:R-:W-:Y:S02]  /*1ec0*/  ISETP.GE.U32.AND P0, PT, R37, -0x3d1, PT ;  /* 0xfffffc2f2500780c */ /* 0x000fe40003f06070 */
[----:B------:R-:W-:Y:S02]  /*1ed0*/  ISETP.NE.U32.AND P1, PT, R47, -0x1, PT ;  /* 0xffffffff2f00780c */ /* 0x000fe40003f25070 */
[----:B------:R-:W-:-:S04]  /*1ee0*/  ISETP.GE.U32.AND.EX P0, PT, R41, -0x2, PT, P0 ;  /* 0xfffffffe2900780c */ /* 0x000fc80003f06100 */
[----:B------:R-:W-:-:S13]  /*1ef0*/  ISETP.NE.OR.EX P0, PT, R51, -0x1, !P0, P1 ;  /* 0xffffffff3300780c */ /* 0x000fda0004705710 */
[----:B------:R-:W-:Y:S05]  /*1f00*/  @P0 BRA `(.L_x_682) ;  /* 0x00000000006c0947 */ /* 0x000fea0003800000 */
.L_x_684:
        /* <DEDUP_REMOVED lines=27> */
.L_x_682:
[----:B------:R-:W-:-:S04]  /*20c0*/  IMAD.WIDE.U32 R24, R41, R47, RZ ;  /* 0x0000002f29187225 */ /* 0x000fc800078e00ff */
[----:B------:R-:W-:-:S04]  /*20d0*/  IMAD.WIDE.U32 R30, R41, R49, RZ ;  /* 0x00000031291e7225 */ /* 0x000fc800078e00ff */
[----:B------:R-:W-:-:S04]  /*20e0*/  IMAD.WIDE.U32 R28, P0, R51, R37, R24 ;  /* 0x00000025331c7225 */ /* 0x000fc80007800018 */
[----:B------:R-:W-:-:S04]  /*20f0*/  IMAD.WIDE.U32 R24, R37, R47, RZ ;  /* 0x0000002f25187225 */ /* 0x000fc800078e00ff */
[----:B------:R-:W-:-:S04]  /*2100*/  IMAD.WIDE.U32 R38, P2, R34, R37, R30 ;  /* 0x0000002522267225 */ /* 0x000fc8000784001e */
[----:B------:R-:W-:Y:S01]  /*2110*/  IMAD.X R31, RZ, RZ, RZ, P0 ;  /* 0x000000ffff1f7224 */ /* 0x000fe200000e06ff */
[----:B------:R-:W-:Y:S01]  /*2120*/  IADD3 RZ, P0, PT, R25, R28, RZ ;  /* 0x0000001c19ff7210 */ /* 0x000fe20007f1e0ff */
[----:B------:R-:W-:Y:S02]  /*2130*/  IMAD.MOV.U32 R30, RZ, RZ, R29 ;  /* 0x000000ffff1e7224 */ /* 0x000fe400078e001d */
[----:B------:R-:W-:-:S04]  /*2140*/  IMAD.WIDE.U32 R32, R37, R49, RZ ;  /* 0x0000003125207225 */ /* 0x000fc800078e00ff */
[-C--:B------:R-:W-:Y:S01]  /*2150*/  IMAD R0, R34, R37.reuse, RZ ;  /* 0x0000002522007224 */ /* 0x080fe200078e02ff */
[----:B------:R-:W-:Y:S01]  /*2160*/  IADD3 RZ, P3, PT, R33, R38, RZ ;  /* 0x0000002621ff7210 */ /* 0x000fe20007f7e0ff */
        /* <DEDUP_REMOVED lines=13> */
[----:B------:R-:W-:Y:S02]  /*2240*/  IMAD.X R33, RZ, RZ, RZ, P2 ;  /* 0x000000ffff217224 */ /* 0x000fe400010e06ff */
[----:B------:R-:W-:Y:S01]  /*2250*/  IMAD.MOV.U32 R32, RZ, RZ, R39 ;  /* 0x000000ffff207224 */ /* 0x000fe200078e0027 */
[----:B------:R-:W-:Y:S01]  /*2260*/  SEL R59, RZ, 0x1, P0 ;  /* 0x00000001ff3b7807 */ /* 0x000fe20000000000 */
[-C--:B------:R-:W-:Y:S02]  /*2270*/  IMAD R30, R45, R37.reuse, RZ ;  /* 0x000000252d1e7224 */ /* 0x080fe400078e02ff */
[-C--:B------:R-:W-:Y:S02]  /*2280*/  IMAD R0, R51, R37.reuse, RZ ;  /* 0x0000002533007224 */ /* 0x080fe400078e02ff */
[----:B------:R-:W-:-:S04]  /*2290*/  IMAD.WIDE.U32 R52, R37, R37, RZ ;  /* 0x0000002525347225 */ /* 0x000fc800078e00ff */
[----:B------:R-:W-:-:S04]  /*22a0*/  IMAD.WIDE.U32 R24, P5, R37, R41, R24 ;  /* 0x0000002925187225 */ /* 0x000fc800078a0018 */
[----:B------:R-:W-:Y:S01]  /*22b0*/  IMAD.WIDE.U32 R38, R43, R37, RZ ;  /* 0x000000252b267225 */ /* 0x000fe200078e00ff */
[----:B------:R-:W-:-:S03]  /*22c0*/  IADD3 RZ, P0, PT, R53, R24, RZ ;  /* 0x0000001835ff7210 */ /* 0x000fc60007f1e0ff */
[-C--:B------:R-:W-:Y:S02]  /*22d0*/  IMAD R69, R43, R41.reuse, R30 ;  /* 0x000000292b457224 */ /* 0x080fe400078e021e */
[----:B------:R-:W-:-:S04]  /*22e0*/  IMAD.WIDE.U32.X R32, R34, R41, R32, P3 ;  /* 0x0000002922207225 */ /* 0x000fc800018e0420 */
[----:B------:R-:W-:-:S04]  /*22f0*/  IMAD.WIDE.U32 R28, R47, R37, RZ ;  /* 0x000000252f1c7225 */ /* 0x000fc800078e00ff */
[----:B------:R-:W-:Y:S02]  /*2300*/  IMAD R35, R47, R41, R0 ;  /* 0x000000292f237224 */ /* 0x000fe400078e0200 */
[----:B------:R-:W-:Y:S01]  /*2310*/  IMAD.X R61, RZ, RZ, RZ, P5 ;  /* 0x000000ffff3d7224 */ /* 0x000fe200028e06ff */
[----:B------:R-:W-:Y:S01]  /*2320*/  IADD3 R58, P3, P5, R38, R32, R59 ;  /* 0x00000020263a7210 */ /* 0x000fe20007d7e03b */
[----:B------:R-:W-:Y:S02]  /*2330*/  IMAD.MOV.U32 R60, RZ, RZ, R25 ;  /* 0x000000ffff3c7224 */ /* 0x000fe400078e0019 */
[----:B------:R-:W-:Y:S02]  /*2340*/  IMAD.IADD R69, R39, 0x1, R69 ;  /* 0x0000000127457824 */ /* 0x000fe400078e0245 */
[----:B------:R-:W-:-:S03]  /*2350*/  IMAD.WIDE.U32 R52, R51, R43, RZ ;  /* 0x0000002b33347225 */ /* 0x000fc600078e00ff */
[----:B------:R-:W-:Y:S01]  /*2360*/  IADD3.X R59, PT, PT, R69, R33, RZ, P3, P5 ;  /* 0x00000021453b7210 */ /* 0x000fe20001fea4ff */
[----:B------:R-:W-:Y:S02]  /*2370*/  IMAD.IADD R66, R29, 0x1, R35 ;  /* 0x000000011d427824 */ /* 0x000fe400078e0223 */
[C---:B------:R-:W-:Y:S02]  /*2380*/  IMAD.SHL.U32 R35, R28.reuse, 0x2, RZ ;  /* 0x000000021c237824 */ /* 0x040fe400078e00ff */
[----:B------:R-:W-:Y:S01]  /*2390*/  IMAD.WIDE.U32.X R60, R41, R41, R60, P0 ;  /* 0x00000029293c7225 */ /* 0x000fe200000e043c */
[----:B------:R-:W-:Y:S02]  /*23a0*/  SHF.L.U64.HI R30, R28, 0x1, R66 ;  /* 0x000000011c1e7819 */ /* 0x000fe40000010242 */
[----:B------:R-:W-:Y:S01]  /*23b0*/  SHF.L.W.U32.HI R66, R66, 0x1, R67 ;  /* 0x0000000142427819 */ /* 0x000fe20000010e43 */
[----:B------:R-:W-:Y:S01]  /*23c0*/  IMAD.WIDE.U32 R56, R51, R49, RZ ;  /* 0x0000003133387225 */ /* 0x000fe200078e00ff */
[----:B------:R-:W-:-:S03]  /*23d0*/  SHF.L.W.U32.HI R67, R67, 0x1, R36 ;  /* 0x0000000143437819 */ /* 0x000fc60000010e24 */
[----:B------:R-:W-:-:S04]  /*23e0*/  IMAD.WIDE.U32 R32, P0, R47, R45, R52 ;  /* 0x0000002d2f207225 */ /* 0x000fc80007800034 */
[----:B------:R-:W-:-:S04]  /*23f0*/  IMAD.WIDE.U32 R28, R47, R43, RZ ;  /* 0x0000002b2f1c7225 */ /* 0x000fc800078e00ff */
[----:B------:R-:W-:Y:S01]  /*2400*/  IMAD.X R53, RZ, RZ, RZ, P1 ;  /* 0x000000ffff357224 */ /* 0x000fe200008e06ff */
[----:B------:R-:W-:Y:S01]  /*2410*/  IADD3 R0, P1, PT, R35, R60, RZ ;  /* 0x0000003c23007210 */ /* 0x000fe20007f3e0ff */
[----:B------:R-:W-:Y:S01]  /*2420*/  IMAD.WIDE.U32 R54, R47, R49, RZ ;  /* 0x000000312f367225 */ /* 0x000fe200078e00ff */
[----:B------:R-:W-:-:S03]  /*2430*/  IADD3 RZ, P3, PT, R29, R32, RZ ;  /* 0x000000201dff7210 */ /* 0x000fc60007f7e0ff */
[----:B------:R-:W-:-:S04]  /*2440*/  IMAD.WIDE.U32 R56, P4, R47, R34, R56 ;  /* 0x000000222f387225 */ /* 0x000fc80007880038 */
[----:B------:R-:W-:Y:S01]  /*2450*/  IMAD.X R29, R30, 0x1, R61, P1 ;  /* 0x000000011e1d7824 */ /* 0x000fe200008e063d */
[----:B------:R-:W-:Y:S01]  /*2460*/  IADD3 RZ, P2, PT, R55, R56, RZ ;  /* 0x0000003837ff7210 */ /* 0x000fe20007f5e0ff */
[----:B------:R-:W-:Y:S01]  /*2470*/  IMAD.X R39, RZ, RZ, RZ, P0 ;  /* 0x000000ffff277224 */ /* 0x000fe200000e06ff */
[----:B------:R-:W-:Y:S01]  /*2480*/  ISETP.GE.U32.AND P0, PT, R0, R35, PT ;  /* 0x000000230000720c */ /* 0x000fe20003f06070 */
[----:B------:R-:W-:Y:S01]  /*2490*/  IMAD.WIDE.U32 R54, R51, R47, RZ ;  /* 0x0000002f33367225 */ /* 0x000fe200078e00ff */
[----:B------:R-:W-:Y:S02]  /*24a0*/  ISETP.GE.U32.AND P1, PT, R58, R38, PT ;  /* 0x000000263a00720c */ /* 0x000fe40003f26070 */
[----:B------:R-:W-:Y:S01]  /*24b0*/  ISETP.GE.U32.AND.EX P0, PT, R29, R30, PT, P0 ;  /* 0x0000001e1d00720c */ /* 0x000fe20003f06100 */
[----:B------:R-:W-:Y:S01]  /*24c0*/  IMAD.MOV.U32 R52, RZ, RZ, R31 ;  /* 0x000000ffff347224 */ /* 0x000fe200078e001f */
[----:B------:R-:W-:Y:S01]  /*24d0*/  ISETP.GE.U32.AND.EX P1, PT, R59, R69, PT, P1 ;  /* 0x000000453b00720c */ /* 0x000fe20003f26110 */
[----:B------:R-:W-:Y:S01]  /*24e0*/  IMAD.WIDE.U32 R60, R47, R47, R66 ;  /* 0x0000002f2f3c7225 */ /* 0x000fe200078e0042 */
[----:B------:R-:W-:-:S03]  /*24f0*/  SEL R31, RZ, 0x1, P0 ;  /* 0x00000001ff1f7807 */ /* 0x000fc60000000000 */
[----:B------:R-:W-:Y:S01]  /*2500*/  IMAD.WIDE.U32 R64, P5, R47, R51, R54 ;  /* 0x000000332f407225 */ /* 0x000fe200078a0036 */
[----:B------:R-:W-:-:S03]  /*2510*/  ISETP.LT.U32.AND P0, PT, R60, R66, PT ;  /* 0x000000423c00720c */ /* 0x000fc60003f01070 */
[----:B------:R-:W-:Y:S01]  /*2520*/  IMAD.MOV.U32 R38, RZ, RZ, R33 ;  /* 0x000000ffff267224 */ /* 0x000fe200078e0021 */
[----:B------:R-:W-:Y:S01]  /*2530*/  SEL R33, RZ, 0x1, P1 ;  /* 0x00000001ff217807 */ /* 0x000fe20000800000 */
[-C--:B------:R-:W-:Y:S01]  /*2540*/  IMAD R28, R34, R47.reuse, RZ ;  /* 0x0000002f221c7224 */ /* 0x080fe200078e02ff */
[----:B------:R-:W-:Y:S01]  /*2550*/  IADD3 R30, P1, PT, R31, R60, RZ ;  /* 0x0000003c1f1e7210 */ /* 0x000fe20007f3e0ff */
[----:B------:R-:W-:Y:S02]  /*2560*/  IMAD.IADD R31, R64, 0x1, R61 ;  /* 0x00000001401f7824 */ /* 0x000fe400078e023d */
[----:B------:R-:W-:Y:S02]  /*2570*/  IMAD.MOV.U32 R54, RZ, RZ, R57 ;  /* 0x000000ffff367224 */ /* 0x000fe400078e0039 */
[----:B------:R-:W-:-:S04]  /*2580*/  IMAD.WIDE.U32 R62, R47, R47, RZ ;  /* 0x0000002f2f3e7225 */ /* 0x000fc800078e00ff */
[----:B------:R-:W-:-:S04]  /*2590*/  IMAD.WIDE.U32 R56, R47, R49, R58 ;  /* 0x000000312f387225 */ /* 0x000fc800078e003a */
[----:B------:R-:W-:Y:S02]  /*25a0*/  IMAD R69, R51, R49, R28 ;  /* 0x0000003133457224 */ /* 0x000fe400078e021c */
[----:B------:R-:W-:Y:S01]  /*25b0*/  IMAD.WIDE.U32.X R52, R45, R41, R52, P6 ;  /* 0x000000292d347225 */ /* 0x000fe200030e0434 */
[----:B------:R-:W-:-:S03]  /*25c0*/  ISETP.GE.U32.AND P6, PT, R30, R60, PT ;  /* 0x0000003c1e00720c */ /* 0x000fc60003fc6070 */
[----:B------:R-:W-:Y:S01]  /*25d0*/  IMAD.X R32, RZ, RZ, R31, P1 ;  /* 0x000000ffff207224 */ /* 0x000fe200008e061f */
[----:B------:R-:W-:Y:S01]  /*25e0*/  ISETP.GE.U32.AND P1, PT, R56, R58, PT ;  /* 0x0000003a3800720c */ /* 0x000fe20003f26070 */
[----:B------:R-:W-:Y:S01]  /*25f0*/  IMAD.X R55, RZ, RZ, RZ, P4 ;  /* 0x000000ffff377224 */ /* 0x000fe200020e06ff */
[----:B------:R-:W-:Y:S01]  /*2600*/  IADD3 RZ, P4, PT, R63, R64, RZ ;  /* 0x000000403fff7210 */ /* 0x000fe20007f9e0ff */
[----:B------:R-:W-:Y:S01]  /*2610*/  IMAD.IADD R69, R57, 0x1, R69 ;  /* 0x0000000139457824 */ /* 0x000fe200078e0245 */
[----:B------:R-:W-:Y:S01]  /*2620*/  ISETP.GE.U32.AND.EX P6, PT, R32, R31, PT, P6 ;  /* 0x0000001f2000720c */ /* 0x000fe20003fc6160 */
[----:B------:R-:W-:Y:S01]  /*2630*/  IMAD.X R63, RZ, RZ, RZ, P5 ;  /* 0x000000ffff3f7224 */ /* 0x000fe200028e06ff */
[----:B------:R-:W-:Y:S01]  /*2640*/  IADD3 R60, P5, PT, R33, R52, RZ ;  /* 0x00000034213c7210 */ /* 0x000fe20007fbe0ff */
[----:B------:R-:W-:Y:S01]  /*2650*/  IMAD.MOV.U32 R62, RZ, RZ, R65 ;  /* 0x000000ffff3e7224 */ /* 0x000fe200078e0041 */
[----:B------:R-:W-:Y:S01]  /*2660*/  ISETP.GE.U32.AND.EX P1, PT, R69, R59, PT, P1 ;  /* 0x0000003b4500720c */ /* 0x000fe20003f26110 */
[----:B------:R-:W-:Y:S01]  /*2670*/  IMAD R28, R45, R47, RZ ;  /* 0x0000002f2d1c7224 */ /* 0x000fe200078e02ff */
[----:B------:R-:W-:Y:S01]  /*2680*/  ISETP.LT.U32.OR.EX P0, PT, R31, R67, !P6, P0 ;  /* 0x000000431f00720c */ /* 0x000fe20007701500 */
[----:B------:R-:W-:Y:S01]  /*2690*/  IMAD.WIDE.U32.X R58, R51, R51, R62, P4 ;  /* 0x00000033333a7225 */ /* 0x000fe200020e043e */
[----:B------:R-:W-:-:S02]  /*26a0*/  SHF.L.W.U32.HI R31, R36, 0x1, R56 ;  /* 0x00000001241f7819 */ /* 0x000fc40000010e38 */
[----:B------:R-:W-:Y:S01]  /*26b0*/  SEL R65, RZ, 0x1, P1 ;  /* 0x00000001ff417807 */ /* 0x000fe20000800000 */
[----:B------:R-:W-:Y:S01]  /*26c0*/  IMAD.X R61, RZ, RZ, R53, P5 ;  /* 0x000000ffff3d7224 */ /* 0x000fe200028e0635 */
[----:B------:R-:W-:Y:S01]  /*26d0*/  SHF.L.W.U32.HI R33, R56, 0x1, R69 ;  /* 0x0000000138217819 */ /* 0x000fe20000010e45 */
[C---:B------:R-:W-:Y:S01]  /*26e0*/  IMAD R57, R51.reuse, R43, R28 ;  /* 0x0000002b33397224 */ /* 0x040fe200078e021c */
[----:B------:R-:W-:Y:S01]  /*26f0*/  SEL R35, RZ, 0x1, !P0 ;  /* 0x00000001ff237807 */ /* 0x000fe20004000000 */
[----:B------:R-:W-:Y:S01]  /*2700*/  IMAD.WIDE.U32.X R52, R51, R34, R54, P2 ;  /* 0x0000002233347225 */ /* 0x000fe200010e0436 */
[----:B------:R-:W-:-:S03]  /*2710*/  IADD3 R28, P2, PT, R31, R58, RZ ;  /* 0x0000003a1f1c7210 */ /* 0x000fc60007f5e0ff */
[----:B------:R-:W-:Y:S01]  /*2720*/  IMAD.WIDE.U32 R54, R47, R43, R60 ;  /* 0x0000002b2f367225 */ /* 0x000fe200078e003c */
[C---:B------:R-:W-:Y:S02]  /*2730*/  ISETP.LT.U32.AND P0, PT, R28.reuse, R31, PT ;  /* 0x0000001f1c00720c */ /* 0x040fe40003f01070 */
[----:B------:R-:W-:Y:S01]  /*2740*/  IADD3 R35, P5, PT, R28, R35, RZ ;  /* 0x000000231c237210 */ /* 0x000fe20007fbe0ff */
[----:B------:R-:W-:Y:S01]  /*2750*/  IMAD.IADD R31, R55, 0x1, R57 ;  /* 0x00000001371f7824 */ /* 0x000fe200078e0239 */
[C---:B------:R-:W-:Y:S01]  /*2760*/  IADD3 R65, P1, P6, R54.reuse, R52, R65 ;  /* 0x0000003436417210 */ /* 0x040fe20007e3e041 */
[----:B------:R-:W-:Y:S01]  /*2770*/  IMAD.X R40, R33, 0x1, R59, P2 ;  /* 0x0000000121287824 */ /* 0x000fe200010e063b */
[----:B------:R-:W-:Y:S01]  /*2780*/  ISETP.GE.U32.AND P2, PT, R54, R60, PT ;  /* 0x0000003c3600720c */ /* 0x000fe20003f46070 */
[C---:B------:R-:W-:Y:S01]  /*2790*/  IMAD.WIDE.U32 R58, R34.reuse, R49, RZ ;  /* 0x00000031223a7225 */ /* 0x040fe200078e00ff */
[----:B------:R-:W-:Y:S02]  /*27a0*/  ISETP.GE.U32.AND P4, PT, R65, R54, PT ;  /* 0x000000364100720c */ /* 0x000fe40003f86070 */
[----:B------:R-:W-:Y:S01]  /*27b0*/  IADD3.X R42, PT, PT, R31, R53, RZ, P1, P6 ;  /* 0x000000351f2a7210 */ /* 0x000fe20000fec4ff */
[----:B------:R-:W-:Y:S01]  /*27c0*/  IMAD.X R36, RZ, RZ, R40, P5 ;  /* 0x000000ffff247224 */ /* 0x000fe200028e0628 */
[----:B------:R-:W-:Y:S01]  /*27d0*/  ISETP.GE.U32.AND P1, PT, R35, R28, PT ;  /* 0x0000001c2300720c */ /* 0x000fe20003f26070 */
[----:B------:R-:W-:Y:S01]  /*27e0*/  IMAD.WIDE.U32 R54, R34, R43, RZ ;  /* 0x0000002b22367225 */ /* 0x000fe200078e00ff */
[----:B------:R-:W-:-:S02]  /*27f0*/  ISETP.GE.U32.AND.EX P2, PT, R31, R61, PT, P2 ;  /* 0x0000003d1f00720c */ /* 0x000fc40003f46120 */
[----:B------:R-:W-:Y:S01]  /*2800*/  ISETP.GE.U32.AND.EX P4, PT, R42, R31, PT, P4 ;  /* 0x0000001f2a00720c */ /* 0x000fe20003f86140 */
[----:B------:R-:W-:Y:S01]  /*2810*/  IMAD.WIDE.U32.X R38, R51, R45, R38, P3 ;  /* 0x0000002d33267225 */ /* 0x000fe200018e0426 */
[----:B------:R-:W-:Y:S02]  /*2820*/  ISETP.GE.U32.AND.EX P3, PT, R36, R40, PT, P1 ;  /* 0x000000282400720c */ /* 0x000fe40003f66110 */
[----:B------:R-:W-:Y:S01]  /*2830*/  SEL R28, RZ, 0x1, P2 ;  /* 0x00000001ff1c7807 */ /* 0x000fe20001000000 */
[C---:B------:R-:W-:Y:S01]  /*2840*/  IMAD.WIDE.U32 R52, R49.reuse, R43, RZ ;  /* 0x0000002b31347225 */ /* 0x040fe200078e00ff */
[----:B------:R-:W-:Y:S02]  /*2850*/  SEL R31, RZ, 0x1, P4 ;  /* 0x00000001ff1f7807 */ /* 0x000fe40002000000 */
[----:B------:R-:W-:Y:S01]  /*2860*/  ISETP.LT.U32.OR.EX P0, PT, R40, R33, !P3, P0 ;  /* 0x000000212800720c */ /* 0x000fe20005f01500 */
[----:B------:R-:W-:Y:S01]  /*2870*/  IMAD.WIDE.U32 R54, P6, R49, R45, R54 ;  /* 0x0000002d31367225 */ /* 0x000fe200078c0036 */
[----:B------:R-:W-:-:S02]  /*2880*/  SHF.L.W.U32.HI R64, R69, 0x1, R65 ;  /* 0x0000000145407819 */ /* 0x000fc40000010e41 */
[----:B------:R-:W-:Y:S01]  /*2890*/  SHF.L.W.U32.HI R65, R65, 0x1, R42 ;  /* 0x0000000141417819 */ /* 0x000fe20000010e2a */
[----:B------:R-:W-:Y:S01]  /*28a0*/  IMAD.WIDE.U32 R60, P1, R49, R34, R58 ;  /* 0x00000022313c7225 */ /* 0x000fe2000782003a */
[----:B------:R-:W-:Y:S02]  /*28b0*/  IADD3 R58, P3, P4, R31, R38, R28 ;  /* 0x000000261f3a7210 */ /* 0x000fe40007c7e01c */
[----:B------:R-:W-:Y:S01]  /*28c0*/  IADD3 RZ, P2, PT, R53, R54, RZ ;  /* 0x0000003635ff7210 */ /* 0x000fe20007f5e0ff */
[----:B------:R-:W-:Y:S01]  /*28d0*/  IMAD.WIDE.U32 R62, R45, R43, RZ ;  /* 0x0000002b2d3e7225 */ /* 0x000fe200078e00ff */
[----:B------:R-:W-:Y:S02]  /*28e0*/  IADD3.X R59, PT, PT, RZ, R39, RZ, P3, P4 ;  /* 0x00000027ff3b7210 */ /* 0x000fe40001fe84ff */
[----:B------:R-:W-:Y:S01]  /*28f0*/  SEL R69, RZ, 0x1, !P0 ;  /* 0x00000001ff457807 */ /* 0x000fe20004000000 */
[----:B------:R-:W-:-:S04]  /*2900*/  IMAD.WIDE.U32 R52, R43, R43, RZ ;  /* 0x0000002b2b347225 */ /* 0x000fc800078e00ff */
[----:B------:R-:W-:-:S04]  /*2910*/  IMAD.WIDE.U32 R38, P4, R43, R45, R62 ;  /* 0x0000002d2b267225 */ /* 0x000fc8000788003e */
[----:B------:R-:W-:Y:S01]  /*2920*/  IMAD.WIDE.U32 R62, R49, R49, R64 ;  /* 0x00000031313e7225 */ /* 0x000fe200078e0040 */
[----:B------:R-:W-:-:S03]  /*2930*/  IADD3 RZ, P3, PT, R53, R38, RZ ;  /* 0x0000002635ff7210 */ /* 0x000fc60007f7e0ff */
[----:B------:R-:W-:Y:S01]  /*2940*/  IMAD.X R53, RZ, RZ, RZ, P6 ;  /* 0x000000ffff357224 */ /* 0x000fe200030e06ff */
[-C--:B------:R-:W-:Y:S01]  /*2950*/  IADD3 R69, P6, PT, R69, R62.reuse, RZ ;  /* 0x0000003e45457210 */ /* 0x080fe20007fde0ff */
[----:B------:R-:W-:Y:S02]  /*2960*/  IMAD.IADD R31, R60, 0x1, R63 ;  /* 0x000000013c1f7824 */ /* 0x000fe400078e023f */
[----:B------:R-:W-:Y:S01]  /*2970*/  IMAD.WIDE.U32 R56, R49, R49, RZ ;  /* 0x0000003131387225 */ /* 0x000fe200078e00ff */
[----:B------:R-:W-:-:S03]  /*2980*/  ISETP.GE.U32.AND P0, PT, R69, R62, PT ;  /* 0x0000003e4500720c */ /* 0x000fc60003f06070 */
[----:B------:R-:W-:Y:S01]  /*2990*/  IMAD R28, R45, R49, RZ ;  /* 0x000000312d1c7224 */ /* 0x000fe200078e02ff */
[----:B------:R-:W-:Y:S01]  /*29a0*/  IADD3 RZ, P5, PT, R57, R60, RZ ;  /* 0x0000003c39ff7210 */ /* 0x000fe20007fbe0ff */
        /* <DEDUP_REMOVED lines=9> */
[----:B------:R-:W-:Y:S01]  /*2a40*/  IMAD.IADD R71, R57, 0x1, R71 ;  /* 0x0000000139477824 */ /* 0x000fe200078e0247 */
[----:B------:R-:W-:Y:S01]  /*2a50*/  SHF.L.W.U32.HI R31, R42, 0x1, R56 ;  /* 0x000000012a1f7819 */ /* 0x000fe20000010e38 */
[----:B------:R-:W-:Y:S01]  /*2a60*/  IMAD.MOV.U32 R52, RZ, RZ, R55 ;  /* 0x000000ffff347224 */ /* 0x000fe200078e0037 */
[----:B------:R-:W-:Y:S01]  /*2a70*/  SEL R67, RZ, 0x1, !P0 ;  /* 0x00000001ff437807 */ /* 0x000fe20004000000 */
[----:B------:R-:W-:Y:S01]  /*2a80*/  IMAD.WIDE.U32.X R54, R34, R34, R62, P5 ;  /* 0x0000002222367225 */ /* 0x000fe200028e043e */
[----:B------:R-:W-:Y:S02]  /*2a90*/  ISETP.GE.U32.AND.EX P1, PT, R71, R59, PT, P1 ;  /* 0x0000003b4700720c */ /* 0x000fe40003f26110 */
[----:B------:R-:W-:Y:S01]  /*2aa0*/  SHF.L.W.U32.HI R33, R56, 0x1, R71 ;  /* 0x0000000138217819 */ /* 0x000fe20000010e47 */
[----:B------:R-:W-:Y:S01]  /*2ab0*/  IMAD.WIDE.U32.X R52, R34, R45, R52, P2 ;  /* 0x0000002d22347225 */ /* 0x000fe200010e0434 */
[----:B------:R-:W-:-:S02]  /*2ac0*/  IADD3 R44, P5, PT, R31, R54, RZ ;  /* 0x000000361f2c7210 */ /* 0x000fc40007fbe0ff */
[----:B------:R-:W-:Y:S01]  /*2ad0*/  SEL R61, RZ, 0x1, P1 ;  /* 0x00000001ff3d7807 */ /* 0x000fe20000800000 */
[----:B------:R-:W-:Y:S01]  /*2ae0*/  IMAD.WIDE.U32 R58, R46, 0x3d1, RZ ;  /* 0x000003d12e3a7825 */ /* 0x000fe200078e00ff */
[----:B------:R-:W-:Y:S02]  /*2af0*/  IADD3 R67, P0, PT, R44, R67, RZ ;  /* 0x000000432c437210 */ /* 0x000fe40007f1e0ff */
[----:B------:R-:W-:Y:S01]  /*2b00*/  IADD3 R48, P1, PT, R61, R52, RZ ;  /* 0x000000343d307210 */ /* 0x000fe20007f3e0ff */
[----:B------:R-:W-:Y:S02]  /*2b10*/  IMAD.X R54, R33, 0x1, R55, P5 ;  /* 0x0000000121367824 */ /* 0x000fe400028e0637 */
[----:B------:R-:W-:-:S04]  /*2b20*/  IMAD.WIDE.U32 R56, R69, 0x3d1, RZ ;  /* 0x000003d145387825 */ /* 0x000fc800078e00ff */
[----:B------:R-:W-:Y:S01]  /*2b30*/  IMAD.X R42, RZ, RZ, R54, P0 ;  /* 0x000000ffff2a7224 */ /* 0x000fe200000e0636 */
[----:B------:R-:W-:Y:S01]  /*2b40*/  ISETP.GE.U32.AND P0, PT, R67, R44, PT ;  /* 0x0000002c4300720c */ /* 0x000fe20003f06070 */
[----:B------:R-:W-:Y:S01]  /*2b50*/  IMAD.WIDE.U32 R58, P6, RZ, R69, R58 ;  /* 0x00000045ff3a7225 */ /* 0x000fe200078c003a */
[----:B------:R-:W-:Y:S02]  /*2b60*/  IADD3 R28, P2, PT, RZ, R56, RZ ;  /* 0x00000038ff1c7210 */ /* 0x000fe40007f5e0ff */
[----:B------:R-:W-:Y:S01]  /*2b70*/  ISETP.GE.U32.AND.EX P0, PT, R42, R54, PT, P0 ;  /* 0x000000362a00720c */ /* 0x000fe20003f06100 */
[----:B------:R-:W-:Y:S01]  /*2b80*/  IMAD.X R75, RZ, RZ, R53, P1 ;  /* 0x000000ffff4b7224 */ /* 0x000fe200008e0635 */
[----:B------:R-:W-:Y:S01]  /*2b90*/  ISETP.GE.U32.AND P1, PT, R28, R56, PT ;  /* 0x000000381c00720c */ /* 0x000fe20003f26070 */
[----:B------:R-:W-:Y:S01]  /*2ba0*/  IMAD.X R53, RZ, RZ, RZ, P4 ;  /* 0x000000ffff357224 */ /* 0x000fe200020e06ff */
[----:B------:R-:W-:Y:S01]  /*2bb0*/  ISETP.LT.U32.AND P4, PT, R44, R31, PT ;  /* 0x0000001f2c00720c */ /* 0x000fe20003f81070 */
[----:B------:R-:W-:Y:S01]  /*2bc0*/  IMAD.WIDE.U32 R62, R42, 0x3d1, RZ ;  /* 0x000003d12a3e7825 */ /* 0x000fe200078e00ff */
[----:B------:R-:W-:-:S02]  /*2bd0*/  IADD3 R40, P5, PT, R57, R58, RZ ;  /* 0x0000003a39287210 */ /* 0x000fc40007fbe0ff */
[----:B------:R-:W-:Y:S01]  /*2be0*/  SHF.L.W.U32.HI R56, R71, 0x1, R48 ;  /* 0x0000000147387819 */ /* 0x000fe20000010e30 */
[----:B------:R-:W-:Y:S01]  /*2bf0*/  IMAD.X R61, RZ, RZ, RZ, P6 ;  /* 0x000000ffff3d7224 */ /* 0x000fe200030e06ff */
[----:B------:R-:W-:Y:S01]  /*2c00*/  SHF.L.W.U32.HI R57, R48, 0x1, R75 ;  /* 0x0000000130397819 */ /* 0x000fe20000010e4b */
[----:B------:R-:W-:Y:S01]  /*2c10*/  IMAD.MOV.U32 R60, RZ, RZ, R59 ;  /* 0x000000ffff3c7224 */ /* 0x000fe200078e003b */
[----:B------:R-:W-:Y:S01]  /*2c20*/  ISETP.LT.U32.OR.EX P0, PT, R54, R33, !P0, P4 ;  /* 0x000000213600720c */ /* 0x000fe20004701540 */
[----:B------:R-:W-:Y:S01]  /*2c30*/  IMAD.WIDE.U32 R62, P6, RZ, R67, R62 ;  /* 0x00000043ff3e7225 */ /* 0x000fe200078c003e */
[----:B------:R-:W-:Y:S02]  /*2c40*/  SHF.R.U32.HI R44, RZ, 0x1f, R75 ;  /* 0x0000001fff2c7819 */ /* 0x000fe4000001164b */
[----:B------:R-:W-:Y:S01]  /*2c50*/  SEL R71, RZ, 0x1, !P0 ;  /* 0x00000001ff477807 */ /* 0x000fe20004000000 */
[----:B------:R-:W-:-:S04]  /*2c60*/  IMAD.WIDE.U32 R54, R43, R43, R56 ;  /* 0x0000002b2b367225 */ /* 0x000fc800078e0038 */
[----:B------:R-:W-:Y:S01]  /*2c70*/  IMAD.WIDE.U32.X R58, RZ, R46, R60, P5 ;  /* 0x0000002eff3a7225 */ /* 0x000fe200028e043c */
[----:B------:R-:W-:-:S03]  /*2c80*/  IADD3 R71, P0, PT, R71, R54, RZ ;  /* 0x0000003647477210 */ /* 0x000fc60007f1e0ff */
[----:B------:R-:W-:-:S04]  /*2c90*/  IMAD.WIDE.U32 R60, R67, 0x3d1, RZ ;  /* 0x000003d1433c7825 */ /* 0x000fc800078e00ff */
        /* <DEDUP_REMOVED lines=11> */
[----:B------:R-:W-:-:S02]  /*2d50*/  IADD3 R40, P5, PT, R65, R46, RZ ;  /* 0x0000002e41287210 */ /* 0x000fc40007fbe0ff */
[----:B------:R-:W-:Y:S01]  /*2d60*/  ISETP.LT.U32.AND P0, PT, R54, R56, PT ;  /* 0x000000383600720c */ /* 0x000fe20003f01070 */
[----:B------:R-:W-:Y:S01]  /*2d70*/  IMAD.MOV.U32 R54, RZ, RZ, R63 ;  /* 0x000000ffff367224 */ /* 0x000fe200078e003f */
[----:B------:R-:W-:Y:S01]  /*2d80*/  ISETP.GE.U32.AND.EX P2, PT, R73, R38, PT, P2 ;  /* 0x000000264900720c */ /* 0x000fe20003f46120 */
[----:B------:R-:W-:Y:S01]  /*2d90*/  IMAD.X R59, R58, 0x1, R67, P5 ;  /* 0x000000013a3b7824 */ /* 0x000fe200028e0643 */
[----:B------:R-:W-:Y:S02]  /*2da0*/  IADD3 R33, P6, PT, R40, R33, RZ ;  /* 0x0000002128217210 */ /* 0x000fe40007fde0ff */
[----:B------:R-:W-:Y:S02]  /*2db0*/  ISETP.GE.U32.AND P1, PT, R65, R60, PT ;  /* 0x0000003c4100720c */ /* 0x000fe40003f26070 */
[----:B------:R-:W-:Y:S01]  /*2dc0*/  ISETP.LT.U32.OR.EX P0, PT, R38, R57, !P2, P0 ;  /* 0x000000392600720c */ /* 0x000fe20005701500 */
[----:B------:R-:W-:Y:S01]  /*2dd0*/  IMAD.WIDE.U32.X R38, R45, R45, R52, P3 ;  /* 0x0000002d2d267225 */ /* 0x000fe200018e0434 */
[----:B------:R-:W-:-:S02]  /*2de0*/  ISETP.LT.U32.AND P2, PT, R40, R65, PT ;  /* 0x000000412800720c */ /* 0x000fc40003f41070 */
[----:B------:R-:W-:Y:S01]  /*2df0*/  ISETP.GE.U32.AND P3, PT, R33, R40, PT ;  /* 0x000000282100720c */ /* 0x000fe20003f66070 */
[----:B------:R-:W-:Y:S01]  /*2e00*/  IMAD.WIDE.U32 R56, R73, 0x3d1, RZ ;  /* 0x000003d149387825 */ /* 0x000fe200078e00ff */
[----:B------:R-:W-:Y:S02]  /*2e10*/  ISETP.GE.U32.AND.EX P1, PT, R58, R61, PT, P1 ;  /* 0x0000003d3a00720c */ /* 0x000fe40003f26110 */
[----:B------:R-:W-:Y:S01]  /*2e20*/  SEL R67, RZ, 0x1, !P0 ;  /* 0x00000001ff437807 */ /* 0x000fe20004000000 */
        /* <DEDUP_REMOVED lines=13> */
[----:B------:R-:W-:-:S02]  /*2f00*/  SEL R55, RZ, 0x1, !P0 ;  /* 0x00000001ff377807 */ /* 0x000fc40004000000 */
[----:B------:R-:W-:Y:S02]  /*2f10*/  IADD3.X R65, PT, PT, R52, R53, RZ, P5, P3 ;  /* 0x0000003534417210 */ /* 0x000fe40002fe64ff */
[----:B------:R-:W-:Y:S02]  /*2f20*/  IADD3.X R69, PT, PT, RZ, RZ, R39, P4, P2 ;  /* 0x000000ffff457210 */ /* 0x000fe400027e4427 */
[C---:B------:R-:W-:Y:S01]  /*2f30*/  IADD3 R53, P2, PT, R38.reuse, R55, RZ ;  /* 0x0000003726357210 */ /* 0x040fe20007f5e0ff */
[----:B------:R-:W-:Y:S01]  /*2f40*/  IMAD.X R42, R65, 0x1, R71, P1 ;  /* 0x00000001412a7824 */ /* 0x000fe200008e0647 */
[----:B------:R-:W-:Y:S01]  /*2f50*/  ISETP.GE.U32.AND P0, PT, R61, R54, PT ;  /* 0x000000363d00720c */ /* 0x000fe20003f06070 */
[----:B------:R-:W-:Y:S01]  /*2f60*/  IMAD.WIDE.U32 R56, R69, 0x3d1, RZ ;  /* 0x000003d145387825 */ /* 0x000fe200078e00ff */
[----:B------:R-:W-:Y:S02]  /*2f70*/  ISETP.GE.U32.AND P1, PT, R53, R38, PT ;  /* 0x000000263500720c */ /* 0x000fe40003f26070 */
[----:B------:R-:W-:Y:S01]  /*2f80*/  ISETP.GE.U32.AND.EX P0, PT, R65, R52, PT, P0 ;  /* 0x000000344100720c */ /* 0x000fe20003f06100 */
[----:B------:R-:W-:Y:S01]  /*2f90*/  IMAD.X R63, RZ, RZ, R42, P2 ;  /* 0x000000ffff3f7224 */ /* 0x000fe200010e062a */
[----:B------:R-:W-:Y:S01]  /*2fa0*/  ISETP.LT.U32.AND P3, PT, R38, R61, PT ;  /* 0x0000003d2600720c */ /* 0x000fe20003f61070 */
[----:B------:R-:W-:Y:S01]  /*2fb0*/  IMAD.WIDE.U32.X R38, RZ, R73, R58, P6 ;  /* 0x00000049ff267225 */ /* 0x000fe200030e043a */
[----:B------:R-:W-:-:S02]  /*2fc0*/  SEL R59, RZ, 0x1, P0 ;  /* 0x00000001ff3b7807 */ /* 0x000fc40000000000 */
[----:B------:R-:W-:Y:S01]  /*2fd0*/  ISETP.GE.U32.AND.EX P0, PT, R63, R42, PT, P1 ;  /* 0x0000002a3f00720c */ /* 0x000fe20003f06110 */
[----:B------:R-:W-:-:S03]  /*2fe0*/  IMAD.WIDE.U32 R54, R67, 0x3d1, RZ ;  /* 0x000003d143367825 */ /* 0x000fc600078e00ff */
[----:B------:R-:W-:Y:S01]  /*2ff0*/  ISETP.LT.U32.OR.EX P3, PT, R42, R65, !P0, P3 ;  /* 0x000000412a00720c */ /* 0x000fe20004761530 */
[----:B------:R-:W-:Y:S01]  /*3000*/  IMAD.WIDE.U32 R56, P1, RZ, R67, R56 ;  /* 0x00000043ff387225 */ /* 0x000fe20007820038 */
[----:B------:R-:W-:Y:S02]  /*3010*/  IADD3 R38, P2, P5, R54, R38, R59 ;  /* 0x0000002636267210 */ /* 0x000fe40007d5e03b */
[----:B------:R-:W-:Y:S02]  /*3020*/  SEL R46, RZ, 0x1, !P3 ;  /* 0x00000001ff2e7807 */ /* 0x000fe40005800000 */
[----:B------:R-:W-:Y:S02]  /*3030*/  IADD3 R61, P4, PT, R55, R56, RZ ;  /* 0x00000038373d7210 */ /* 0x000fe40007f9e0ff */
[----:B------:R-:W-:Y:S02]  /*3040*/  IADD3 R55, P0, PT, R38, R73, RZ ;  /* 0x0000004926377210 */ /* 0x000fe40007f1e0ff */
[----:B------:R-:W-:Y:S01]  /*3050*/  IADD3.X R42, PT, PT, R61, R39, RZ, P2, P5 ;  /* 0x000000273d2a7210 */ /* 0x000fe200017ea4ff */
[----:B------:R-:W-:Y:S01]  /*3060*/  IMAD.X R39, RZ, RZ, RZ, P1 ;  /* 0x000000ffff277224 */ /* 0x000fe200008e06ff */
[----:B------:R-:W-:-:S03]  /*3070*/  IADD3 R46, P2, PT, R55, R46, RZ ;  /* 0x0000002e372e7210 */ /* 0x000fc60007f5e0ff */
[----:B------:R-:W-:Y:S01]  /*3080*/  IMAD.X R59, R42, 0x1, R67, P0 ;  /* 0x000000012a3b7824 */ /* 0x000fe200000e0643 */
[----:B------:R-:W-:Y:S02]  /*3090*/  ISETP.GE.U32.AND P0, PT, R38, R54, PT ;  /* 0x000000362600720c */ /* 0x000fe40003f06070 */
[----:B------:R-:W-:Y:S01]  /*30a0*/  ISETP.GE.U32.AND P1, PT, R46, R55, PT ;  /* 0x000000372e00720c */ /* 0x000fe20003f26070 */
[----:B------:R-:W-:Y:S01]  /*30b0*/  IMAD.X R48, RZ, RZ, R59, P2 ;  /* 0x000000ffff307224 */ /* 0x000fe200010e063b */
[----:B------:R-:W-:Y:S01]  /*30c0*/  ISETP.LT.U32.AND P2, PT, R55, R38, PT ;  /* 0x000000263700720c */ /* 0x000fe20003f41070 */
[----:B------:R-:W-:Y:S01]  /*30d0*/  IMAD.MOV.U32 R38, RZ, RZ, R57 ;  /* 0x000000ffff267224 */ /* 0x000fe200078e0039 */
[----:B------:R-:W-:Y:S02]  /*30e0*/  ISETP.GE.U32.AND.EX P0, PT, R42, R61, PT, P0 ;  /* 0x0000003d2a00720c */ /* 0x000fe40003f06100 */
[----:B------:R-:W-:Y:S01]  /*30f0*/  ISETP.GE.U32.AND.EX P1, PT, R48, R59, PT, P1 ;  /* 0x0000003b3000720c */ /* 0x000fe20003f26110 */
[----:B------:R-:W-:Y:S01]  /*3100*/  IMAD.WIDE.U32.X R38, RZ, R69, R38, P4 ;  /* 0x00000045ff267225 */ /* 0x000fe200020e0426 */
        /* <DEDUP_REMOVED lines=60> */
.L_x_685:
[----:B------:R-:W-:Y:S01]  /*34d0*/  IMAD.MOV.U32 R38, RZ, RZ, R28 ;  /* 0x000000ffff267224 */ /* 0x000fe200078e001c */
[----:B------:R-:W-:Y:S01]  /*34e0*/  IADD3 R0, P1, PT, R33, R0, RZ ;  /* 0x0000000021007210 */ /* 0x000fe20007f3e0ff */
[----:B------:R-:W-:Y:S01]  /*34f0*/  IMAD.MOV.U32 R39, RZ, RZ, R31 ;  /* 0x000000ffff277224 */ /* 0x000fe200078e001f */
[----:B------:R-:W-:Y:S01]  /*3500*/  UMOV UR4, URZ ;  /* 0x000000ff00047c82 */ /* 0x000fe20008000000 */
        /* <DEDUP_REMOVED lines=50> */
.L_x_686:
        /* <DEDUP_REMOVED lines=27> */
[C---:B------:R-:W-:Y:S02]  /*39e0*/  IADD3 R29, P2, PT, R33.reuse, R32, RZ ;  /* 0x00000020211d7210 */ /* 0x040fe40007f5e0ff */
[----:B------:R-:W-:Y:S02]  /*39f0*/  ISETP.NE.OR.EX P3, PT, R0, -0x1, !P3, P4 ;  /* 0xffffffff0000780c */ /* 0x000fe40005f65740 */
[----:B------:R-:W-:Y:S01]  /*3a00*/  IADD3 R32, P1, PT, R38, 0x3d1, RZ ;  /* 0x000003d126207810 */ /* 0x000fe20007f3e0ff */
[----:B------:R-:W-:Y:S01]  /*3a10*/  IMAD.X R33, R33, 0x1, R40, P2 ;  /* 0x0000000121217824 */ /* 0x000fe200010e0628 */
[----:B------:R-:W-:Y:S02]  /*3a20*/  SEL R0, RZ, 0xffffffff, !P3 ;  /* 0xffffffffff007807 */ /* 0x000fe40005800000 */
[----:B------:R-:W-:-:S02]  /*3a30*/  IADD3.X R35, PT, PT, R24, 0x1, RZ, P1, !PT ;  /* 0x0000000118237810 */ /* 0x000fc40000ffe4ff */
[----:B------:R-:W-:-:S04]  /*3a40*/  IADD3 R55, P3, PT, R0, R55, RZ ;  /* 0x0000003700377210 */ /* 0x000fc80007f7e0ff */
[----:B------:R-:W-:Y:S01]  /*3a50*/  ISETP.NE.U32.AND P0, PT, R55, RZ, PT ;  /* 0x000000ff3700720c */ /* 0x000fe20003f05070 */
[----:B------:R-:W-:Y:S01]  /*3a60*/  IMAD.X R57, R0, 0x1, R57, P3 ;  /* 0x0000000100397824 */ /* 0x000fe200018e0639 */
[----:B------:R-:W-:Y:S01]  /*3a70*/  IADD3 R30, P3, PT, R25, R28, RZ ;  /* 0x0000001c191e7210 */ /* 0x000fe20007f7e0ff */
        /* <DEDUP_REMOVED lines=15> */
.L_x_688:
        /* <DEDUP_REMOVED lines=36> */
[----:B------:R-:W-:-:S10]  /*3db0*/  IMAD.X R0, R25, 0x1, R46, P3 ;  /* 0x0000000119007824 */ /* 0x000fd400018e062e */
        /* <DEDUP_REMOVED lines=11> */
.L_x_689:
        /* <DEDUP_REMOVED lines=27> */
.L_x_687:
[----:B-----5:R-:W-:-:S04]  /*4020*/  IMAD.WIDE.U32 R24, R9, R37, RZ ;  /* 0x0000002509187225 */ /* 0x020fc800078e00ff */
[----:B------:R-:W-:Y:S02]  /*4030*/  IMAD R36, R51, R8, RZ ;  /* 0x0000000833247224 */ /* 0x000fe400078e02ff */
[----:B------:R-:W-:-:S04]  /*4040*/  IMAD.WIDE.U32 R38, P0, R8, R41, R24 ;  /* 0x0000002908267225 */ /* 0x000fc80007800018 */
[----:B------:R-:W-:-:S04]  /*4050*/  IMAD.WIDE.U32 R24, R8, R37, RZ ;  /* 0x0000002508187225 */ /* 0x000fc800078e00ff */
[----:B------:R-:W-:Y:S01]  /*4060*/  IMAD.X R53, RZ, RZ, RZ, P0 ;  /* 0x000000ffff357224 */ /* 0x000fe200000e06ff */
[----:B------:R-:W-:Y:S01]  /*4070*/  IADD3 RZ, P0, PT, R25, R38, RZ ;  /* 0x0000002619ff7210 */ /* 0x000fe20007f1e0ff */
[----:B------:R-:W-:Y:S02]  /*4080*/  IMAD.MOV.U32 R52, RZ, RZ, R39 ;  /* 0x000000ffff347224 */ /* 0x000fe400078e0027 */
[----:B------:R-:W-:-:S04]  /*4090*/  IMAD.WIDE.U32 R58, R9, R49, RZ ;  /* 0x00000031093a7225 */ /* 0x000fc800078e00ff */
[----:B------:R-:W-:-:S04]  /*40a0*/  IMAD.WIDE.U32 R56, R9, R47, RZ ;  /* 0x0000002f09387225 */ /* 0x000fc800078e00ff */
[----:B------:R-:W-:-:S04]  /*40b0*/  IMAD.WIDE.U32 R38, R47, R8, RZ ;  /* 0x000000082f267225 */ /* 0x000fc800078e00ff */
[----:B------:R-:W-:-:S04]  /*40c0*/  IMAD.WIDE.U32.X R24, R9, R41, R52, P0 ;  /* 0x0000002909187225 */ /* 0x000fc800000e0434 */
[----:B------:R-:W-:Y:S01]  /*40d0*/  IMAD R63, R9, R47, R36 ;  /* 0x0000002f093f7224 */ /* 0x000fe200078e0224 */
[----:B------:R-:W-:Y:S01]  /*40e0*/  IADD3 R64, P3, PT, R24, R38, RZ ;  /* 0x0000002618407210 */ /* 0x000fe20007f7e0ff */
[----:B------:R-:W-:-:S04]  /*40f0*/  IMAD.WIDE.U32 R60, P2, R8, R34, R58 ;  /* 0x00000022083c7225 */ /* 0x000fc8000784003a */
        /* <DEDUP_REMOVED lines=9> */
[----:B------:R-:W-:Y:S01]  /*4190*/  IMAD.MOV.U32 R38, RZ, RZ, R57 ;  /* 0x000000ffff267224 */ /* 0x000fe200078e0039 */
[----:B------:R-:W-:Y:S01]  /*41a0*/  IADD3 RZ, P4, PT, R53, R60, RZ ;  /* 0x0000003c35ff7210 */ /* 0x000fe20007f9e0ff */
[-C--:B------:R-:W-:Y:S01]  /*41b0*/  IMAD R24, R34, R8.reuse, RZ ;  /* 0x0000000822187224 */ /* 0x080fe200078e02ff */
[----:B------:R-:W-:Y:S01]  /*41c0*/  SEL R25, RZ, 0x1, P0 ;  /* 0x00000001ff197807 */ /* 0x000fe20000000000 */
[----:B------:R-:W-:-:S04]  /*41d0*/  IMAD.WIDE.U32 R52, R49, R8, RZ ;  /* 0x0000000831347225 */ /* 0x000fc800078e00ff */
[C---:B------:R-:W-:Y:S02]  /*41e0*/  IMAD R57, R9.reuse, R49, R24 ;  /* 0x0000003109397224 */ /* 0x040fe400078e0218 */
[----:B------:R-:W-:-:S04]  /*41f0*/  IMAD.WIDE.U32.X R38, R9, R51, R38, P1 ;  /* 0x0000003309267225 */ /* 0x000fc800008e0426 */
[----:B------:R-:W-:Y:S01]  /*4200*/  IMAD.IADD R57, R53, 0x1, R57 ;  /* 0x0000000135397824 */ /* 0x000fe200078e0239 */
[----:B------:R-:W-:Y:S01]  /*4210*/  IADD3 R38, P0, P5, R52, R38, R25 ;  /* 0x0000002634267210 */ /* 0x000fe20007d1e019 */
[----:B------:R-:W-:-:S03]  /*4220*/  IMAD.WIDE.U32 R58, R9, R43, RZ ;  /* 0x0000002b093a7225 */ /* 0x000fc600078e00ff */
[----:B------:R-:W-:Y:S01]  /*4230*/  IADD3.X R39, PT, PT, R57, R39, RZ, P0, P5 ;  /* 0x0000002739277210 */ /* 0x000fe200007ea4ff */
[----:B------:R-:W-:Y:S01]  /*4240*/  IMAD.X R53, RZ, RZ, RZ, P2 ;  /* 0x000000ffff357224 */ /* 0x000fe200010e06ff */
[----:B------:R-:W-:Y:S01]  /*4250*/  ISETP.GE.U32.AND P2, PT, R38, R52, PT ;  /* 0x000000342600720c */ /* 0x000fe20003f46070 */
[----:B------:R-:W-:Y:S02]  /*4260*/  IMAD.MOV.U32 R52, RZ, RZ, R61 ;  /* 0x000000ffff347224 */ /* 0x000fe400078e003d */
[----:B------:R-:W-:Y:S01]  /*4270*/  IMAD.WIDE.U32 R54, R8, R43, RZ ;  /* 0x0000002b08367225 */ /* 0x000fe200078e00ff */
[----:B------:R-:W-:-:S03]  /*4280*/  ISETP.GE.U32.AND.EX P2, PT, R39, R57, PT, P2 ;  /* 0x000000392700720c */ /* 0x000fc60003f46120 */
[----:B------:R-:W-:Y:S01]  /*4290*/  IMAD.WIDE.U32 R58, P1, R8, R45, R58 ;  /* 0x0000002d083a7225 */ /* 0x000fe2000782003a */
[----:B------:R-:W-:-:S03]  /*42a0*/  SEL R67, RZ, 0x1, P2 ;  /* 0x00000001ff437807 */ /* 0x000fc60001000000 */
[----:B------:R-:W-:Y:S01]  /*42b0*/  IMAD.WIDE.U32 R60, R7, R37, RZ ;  /* 0x00000025073c7225 */ /* 0x000fe200078e00ff */
[----:B------:R-:W-:-:S03]  /*42c0*/  IADD3 RZ, P3, PT, R55, R58, RZ ;  /* 0x0000003a37ff7210 */ /* 0x000fc60007f7e0ff */
[----:B------:R-:W-:Y:S02]  /*42d0*/  IMAD R40, R41, R6, RZ ;  /* 0x0000000629287224 */ /* 0x000fe400078e02ff */
[----:B------:R-:W-:Y:S02]  /*42e0*/  IMAD R36, R45, R8, RZ ;  /* 0x000000082d247224 */ /* 0x000fe400078e02ff */
[----:B------:R-:W-:-:S04]  /*42f0*/  IMAD.WIDE.U32 R24, R6, R37, R64 ;  /* 0x0000002506187225 */ /* 0x000fc800078e0040 */
[----:B------:R-:W-:Y:S01]  /*4300*/  IMAD R69, R7, R37, R40 ;  /* 0x0000002507457224 */ /* 0x000fe200078e0228 */
[----:B------:R-:W-:Y:S01]  /*4310*/  ISETP.GE.U32.AND P0, PT, R24, R64, PT ;  /* 0x000000401800720c */ /* 0x000fe20003f06070 */
[----:B------:R-:W-:-:S04]  /*4320*/  IMAD.WIDE.U32 R56, R43, R8, RZ ;  /* 0x000000082b387225 */ /* 0x000fc800078e00ff */
[----:B------:R-:W-:-:S04]  /*4330*/  IMAD.WIDE.U32.X R52, R9, R34, R52, P4 ;  /* 0x0000002209347225 */ /* 0x000fc800020e0434 */
[----:B------:R-:W-:Y:S01]  /*4340*/  IMAD.WIDE.U32 R54, R6, R37, RZ ;  /* 0x0000002506367225 */ /* 0x000fe200078e00ff */
[----:B------:R-:W-:-:S03]  /*4350*/  IADD3 R52, P2, P4, R56, R52, R67 ;  /* 0x0000003438347210 */ /* 0x000fc60007c5e043 */
[----:B------:R-:W-:-:S04]  /*4360*/  IMAD.WIDE.U32 R60, P5, R6, R41, R60 ;  /* 0x00000029063c7225 */ /* 0x000fc800078a003c */
[----:B------:R-:W-:Y:S02]  /*4370*/  IMAD R83, R9, R43, R36 ;  /* 0x0000002b09537224 */ /* 0x000fe400078e0224 */
[----:B------:R-:W-:Y:S02]  /*4380*/  IMAD.IADD R36, R25, 0x1, R69 ;  /* 0x0000000119247824 */ /* 0x000fe400078e0245 */
[----:B------:R-:W-:Y:S01]  /*4390*/  IMAD.X R63, RZ, RZ, RZ, P5 ;  /* 0x000000ffff3f7224 */ /* 0x000fe200028e06ff */
[----:B------:R-:W-:Y:S01]  /*43a0*/  IADD3 RZ, P5, PT, R55, R60, RZ ;  /* 0x0000003c37ff7210 */ /* 0x000fe20007fbe0ff */
[----:B------:R-:W-:Y:S01]  /*43b0*/  IMAD.IADD R83, R57, 0x1, R83 ;  /* 0x0000000139537824 */ /* 0x000fe200078e0253 */
[----:B------:R-:W-:Y:S01]  /*43c0*/  ISETP.GE.U32.AND.EX P0, PT, R36, R65, PT, P0 ;  /* 0x000000412400720c */ /* 0x000fe20003f06100 */
[----:B------:R-:W-:-:S03]  /*43d0*/  IMAD.WIDE.U32 R66, R7, R47, RZ ;  /* 0x0000002f07427225 */ /* 0x000fc600078e00ff */
[----:B------:R-:W-:Y:S01]  /*43e0*/  IADD3.X R53, PT, PT, R83, R53, RZ, P2, P4 ;  /* 0x0000003553357210 */ /* 0x000fe200017e84ff */
[----:B------:R-:W-:Y:S01]  /*43f0*/  IMAD.MOV.U32 R62, RZ, RZ, R61 ;  /* 0x000000ffff3e7224 */ /* 0x000fe200078e003d */
[----:B------:R-:W-:Y:S01]  /*4400*/  SEL R57, RZ, 0x1, P0 ;  /* 0x00000001ff397807 */ /* 0x000fe20000000000 */
[----:B------:R-:W-:Y:S02]  /*4410*/  IMAD R40, R51, R6, RZ ;  /* 0x0000000633287224 */ /* 0x000fe400078e02ff */
[----:B------:R-:W-:-:S04]  /*4420*/  IMAD.WIDE.U32 R76, R7, R43, RZ ;  /* 0x0000002b074c7225 */ /* 0x000fc800078e00ff */
[----:B------:R-:W-:-:S04]  /*4430*/  IMAD.WIDE.U32 R72, R7, R49, RZ ;  /* 0x0000003107487225 */ /* 0x000fc800078e00ff */
[-C--:B------:R-:W-:Y:S02]  /*4440*/  IMAD R79, R7, R47.reuse, R40 ;  /* 0x0000002f074f7224 */ /* 0x080fe400078e0228 */
[----:B------:R-:W-:-:S04]  /*4450*/  IMAD.WIDE.U32 R60, R6, R47, R38 ;  /* 0x0000002f063c7225 */ /* 0x000fc800078e0026 */
[----:B------:R-:W-:-:S04]  /*4460*/  IMAD.WIDE.U32.X R54, R7, R41, R62, P5 ;  /* 0x0000002907367225 */ /* 0x000fc800028e043e */
[----:B------:R-:W-:Y:S01]  /*4470*/  IMAD.WIDE.U32 R64, R6, R47, RZ ;  /* 0x0000002f06407225 */ /* 0x000fe200078e00ff */
[----:B------:R-:W-:-:S03]  /*4480*/  IADD3 R54, P4, P5, R60, R54, R57 ;  /* 0x000000363c367210 */ /* 0x000fc60007d9e039 */
[----:B------:R-:W-:-:S04]  /*4490*/  IMAD.WIDE.U32 R68, P2, R6, R51, R66 ;  /* 0x0000003306447225 */ /* 0x000fc80007840042 */
[----:B------:R-:W-:-:S04]  /*44a0*/  IMAD.WIDE.U32 R76, P0, R6, R45, R76 ;  /* 0x0000002d064c7225 */ /* 0x000fc8000780004c */
[----:B------:R-:W-:Y:S02]  /*44b0*/  IMAD.IADD R61, R61, 0x1, R79 ;  /* 0x000000013d3d7824 */ /* 0x000fe400078e024f */
[----:B------:R-:W-:-:S03]  /*44c0*/  IMAD.WIDE.U32 R74, R6, R43, RZ ;  /* 0x0000002b064a7225 */ /* 0x000fc600078e00ff */
[----:B------:R-:W-:Y:S01]  /*44d0*/  IADD3.X R55, PT, PT, R61, R55, RZ, P4, P5 ;  /* 0x000000373d377210 */ /* 0x000fe200027ea4ff */
[----:B------:R-:W-:Y:S01]  /*44e0*/  IMAD.X R67, RZ, RZ, RZ, P1 ;  /* 0x000000ffff437224 */ /* 0x000fe200008e06ff */
[----:B------:R-:W-:Y:S01]  /*44f0*/  IADD3 RZ, P1, PT, R65, R68, RZ ;  /* 0x0000004441ff7210 */ /* 0x000fe20007f3e0ff */
[----:B------:R-:W-:Y:S01]  /*4500*/  IMAD.WIDE.U32 R62, R5, R37, RZ ;  /* 0x00000025053e7225 */ /* 0x000fe200078e00ff */
[----:B------:R-:W-:-:S03]  /*4510*/  IADD3 RZ, P4, PT, R75, R76, RZ ;  /* 0x0000004c4bff7210 */ /* 0x000fc60007f9e0ff */
[----:B------:R-:W-:-:S04]  /*4520*/  IMAD.WIDE.U32 R70, R6, R49, RZ ;  /* 0x0000003106467225 */ /* 0x000fc800078e00ff */
[----:B------:R-:W-:-:S04]  /*4530*/  IMAD.WIDE.U32 R72, P6, R6, R34, R72 ;  /* 0x0000002206487225 */ /* 0x000fc800078c0048 */
[----:B------:R-:W-:Y:S01]  /*4540*/  IMAD.MOV.U32 R66, RZ, RZ, R59 ;  /* 0x000000ffff427224 */ /* 0x000fe200078e003b */
[----:B------:R-:W-:Y:S01]  /*4550*/  IADD3 RZ, P5, PT, R71, R72, RZ ;  /* 0x0000004847ff7210 */ /* 0x000fe20007fbe0ff */
[----:B------:R-:W-:-:S04]  /*4560*/  IMAD.WIDE.U32 R64, R5, R47, RZ ;  /* 0x0000002f05407225 */ /* 0x000fc800078e00ff */
[----:B------:R-:W-:Y:S01]  /*4570*/  IMAD.X R57, RZ, RZ, RZ, P0 ;  /* 0x000000ffff397224 */ /* 0x000fe200000e06ff */
[----:B------:R-:W-:Y:S01]  /*4580*/  ISETP.GE.U32.AND P0, PT, R52, R56, PT ;  /* 0x000000383400720c */ /* 0x000fe20003f06070 */
[----:B------:R-:W-:-:S03]  /*4590*/  IMAD.WIDE.U32.X R66, R9, R45, R66, P3 ;  /* 0x0000002d09427225 */ /* 0x000fc600018e0442 */
[----:B------:R-:W-:Y:S01]  /*45a0*/  ISETP.GE.U32.AND.EX P0, PT, R53, R83, PT, P0 ;  /* 0x000000533500720c */ /* 0x000fe20003f06100 */
[----:B------:R-:W-:-:S04]  /*45b0*/  IMAD.WIDE.U32 R58, R4, R37, RZ ;  /* 0x00000025043a7225 */ /* 0x000fc800078e00ff */
[----:B------:R-:W-:-:S04]  /*45c0*/  IMAD.WIDE.U32 R74, P3, R4, R41, R62 ;  /* 0x00000029044a7225 */ /* 0x000fc8000786003e */
[----:B------:R-:W-:Y:S02]  /*45d0*/  IMAD.X R71, RZ, RZ, RZ, P2 ;  /* 0x000000ffff477224 */ /* 0x000fe400010e06ff */
[----:B------:R-:W-:-:S04]  /*45e0*/  IMAD.WIDE.U32 R80, P2, R4, R51, R64 ;  /* 0x0000003304507225 */ /* 0x000fc80007840040 */
[----:B------:R-:W-:Y:S01]  /*45f0*/  IMAD.X R65, RZ, RZ, RZ, P6 ;  /* 0x000000ffff417224 */ /* 0x000fe200030e06ff */
[----:B------:R-:W-:Y:S01]  /*4600*/  IADD3 RZ, P6, PT, R59, R74, RZ ;  /* 0x0000004a3bff7210 */ /* 0x000fe20007fde0ff */
[----:B------:R-:W-:Y:S01]  /*4610*/  IMAD.MOV.U32 R56, RZ, RZ, R77 ;  /* 0x000000ffff387224 */ /* 0x000fe200078e004d */
[----:B------:R-:W-:Y:S01]  /*4620*/  SEL R77, RZ, 0x1, P0 ;  /* 0x00000001ff4d7807 */ /* 0x000fe20000000000 */
[----:B------:R-:W-:Y:S01]  /*4630*/  IMAD.X R59, RZ, RZ, RZ, P2 ;  /* 0x000000ffff3b7224 */ /* 0x000fe200010e06ff */
[----:B------:R-:W-:Y:S01]  /*4640*/  ISETP.GE.U32.AND P0, PT, R60, R38, PT ;  /* 0x000000263c00720c */ /* 0x000fe20003f06070 */
[----:B------:R-:W-:Y:S01]  /*4650*/  IMAD.MOV.U32 R70, RZ, RZ, R69 ;  /* 0x000000ffff467224 */ /* 0x000fe200078e0045 */
[----:B------:R-:W-:Y:S01]  /*4660*/  ISETP.GE.U32.AND P2, PT, R54, R60, PT ;  /* 0x0000003c3600720c */ /* 0x000fe20003f46070 */
[----:B------:R-:W-:Y:S01]  /*4670*/  IMAD.MOV.U32 R64, RZ, RZ, R73 ;  /* 0x000000ffff407224 */ /* 0x000fe200078e0049 */
[----:B------:R-:W-:Y:S01]  /*4680*/  ISETP.GE.U32.AND.EX P0, PT, R61, R39, PT, P0 ;  /* 0x000000273d00720c */ /* 0x000fe20003f06100 */
[----:B------:R-:W-:Y:S01]  /*4690*/  IMAD.WIDE.U32.X R68, R7, R51, R70, P1 ;  /* 0x0000003307447225 */ /* 0x000fe200008e0446 */
[----:B------:R-:W-:-:S02]  /*46a0*/  ISETP.GE.U32.AND.EX P2, PT, R55, R61, PT, P2 ;  /* 0x0000003d3700720c */ /* 0x000fc40003f46120 */
[----:B------:R-:W-:Y:S01]  /*46b0*/  SEL R38, RZ, 0x1, P0 ;  /* 0x00000001ff267807 */ /* 0x000fe20000000000 */
[----:B------:R-:W-:Y:S01]  /*46c0*/  IMAD R39, R34, R6, RZ ;  /* 0x0000000622277224 */ /* 0x000fe200078e02ff */
[----:B------:R-:W-:Y:S01]  /*46d0*/  SEL R73, RZ, 0x1, P2 ;  /* 0x00000001ff497807 */ /* 0x000fe20001000000 */
[----:B------:R-:W-:Y:S01]  /*46e0*/  IMAD.WIDE.U32 R70, R6, R49, R52 ;  /* 0x0000003106467225 */ /* 0x000fe200078e0034 */
[----:B------:R-:W-:Y:S02]  /*46f0*/  IADD3 R60, P0, PT, R77, R66, RZ ;  /* 0x000000424d3c7210 */ /* 0x000fe40007f1e0ff */
[----:B------:R-:W-:Y:S01]  /*4700*/  IADD3 R73, P1, P2, R73, R68, R38 ;  /* 0x0000004449497210 */ /* 0x000fe20007a3e026 */
[----:B------:R-:W-:Y:S02]  /*4710*/  IMAD R40, R41, R4, RZ ;  /* 0x0000000429287224 */ /* 0x000fe400078e02ff */
[----:B------:R-:W-:Y:S01]  /*4720*/  IMAD.X R61, RZ, RZ, R67, P0 ;  /* 0x000000ffff3d7224 */ /* 0x000fe200000e0643 */
[----:B------:R-:W-:Y:S01]  /*4730*/  IADD3.X R42, PT, PT, RZ, R69, RZ, P1, P2 ;  /* 0x00000045ff2a7210 */ /* 0x000fe20000fe44ff */
[----:B------:R-:W-:Y:S01]  /*4740*/  IMAD R67, R7, R49, R39 ;  /* 0x0000003107437224 */ /* 0x000fe200078e0227 */
[----:B------:R-:W-:Y:S01]  /*4750*/  IADD3 R68, P2, PT, R73, R70, RZ ;  /* 0x0000004649447210 */ /* 0x000fe20007f5e0ff */
[----:B------:R-:W-:Y:S01]  /*4760*/  IMAD.MOV.U32 R62, RZ, RZ, R75 ;  /* 0x000000ffff3e7224 */ /* 0x000fe200078e004b */
[----:B------:R-:W-:Y:S01]  /*4770*/  ISETP.GE.U32.AND P0, PT, R70, R52, PT ;  /* 0x000000344600720c */ /* 0x000fe20003f06070 */
        /* <DEDUP_REMOVED lines=9> */
[----:B------:R-:W-:Y:S01]  /*4810*/  IMAD.X R63, RZ, RZ, RZ, P3 ;  /* 0x000000ffff3f7224 */ /* 0x000fe200018e06ff */
[----:B------:R-:W-:Y:S01]  /*4820*/  ISETP.GE.U32.AND.EX P2, PT, R69, R67, PT, P2 ;  /* 0x000000434500720c */ /* 0x000fe20003f46120 */
[----:B------:R-:W-:Y:S01]  /*4830*/  IMAD R44, R51, R4, RZ ;  /* 0x00000004332c7224 */ /* 0x000fe200078e02ff */
[----:B------:R-:W-:Y:S01]  /*4840*/  ISETP.GE.U32.AND.EX P1, PT, R40, R55, PT, P1 ;  /* 0x000000372800720c */ /* 0x000fe20003f26110 */
[----:B------:R-:W-:Y:S01]  /*4850*/  IMAD.WIDE.U32.X R64, R7, R34, R64, P5 ;  /* 0x0000002207407225 */ /* 0x000fe200028e0440 */
[----:B------:R-:W-:-:S02]  /*4860*/  SEL R71, RZ, 0x1, P2 ;  /* 0x00000001ff477807 */ /* 0x000fc40001000000 */
[----:B------:R-:W-:Y:S01]  /*4870*/  SEL R55, RZ, 0x1, P1 ;  /* 0x00000001ff377807 */ /* 0x000fe20000800000 */
[-C--:B------:R-:W-:Y:S02]  /*4880*/  IMAD R73, R5, R47.reuse, R44 ;  /* 0x0000002f05497224 */ /* 0x080fe400078e022c */
[----:B------:R-:W-:-:S04]  /*4890*/  IMAD.WIDE.U32 R66, R4, R47, R68 ;  /* 0x0000002f04427225 */ /* 0x000fc800078e0044 */
[----:B------:R-:W-:Y:S01]  /*48a0*/  IMAD.WIDE.U32.X R62, R5, R41, R62, P6 ;  /* 0x00000029053e7225 */ /* 0x000fe200030e043e */
[----:B------:R-:W-:-:S03]  /*48b0*/  IADD3 R71, P5, P6, R71, R64, R42 ;  /* 0x0000004047477210 */ /* 0x000fc60007ebe02a */
[----:B------:R-:W-:Y:S01]  /*48c0*/  IMAD R44, R45, R6, RZ ;  /* 0x000000062d2c7224 */ /* 0x000fe200078e02ff */
[----:B------:R-:W-:Y:S01]  /*48d0*/  IADD3 R54, P1, P2, R66, R62, R55 ;  /* 0x0000003e42367210 */ /* 0x000fe20007a3e037 */
[----:B------:R-:W-:Y:S01]  /*48e0*/  IMAD.WIDE.U32 R52, R6, R43, R60 ;  /* 0x0000002b06347225 */ /* 0x000fe200078e003c */
[----:B------:R-:W-:Y:S02]  /*48f0*/  IADD3.X R42, PT, PT, RZ, R65, RZ, P5, P6 ;  /* 0x00000041ff2a7210 */ /* 0x000fe40002fec4ff */
[----:B------:R-:W-:Y:S01]  /*4900*/  ISETP.GE.U32.AND P5, PT, R66, R68, PT ;  /* 0x000000444200720c */ /* 0x000fe20003fa6070 */
[----:B------:R-:W-:Y:S01]  /*4910*/  IMAD.IADD R67, R67, 0x1, R73 ;  /* 0x0000000143437824 */ /* 0x000fe200078e0249 */
[----:B------:R-:W-:Y:S01]  /*4920*/  IADD3 R64, P6, PT, R71, R52, RZ ;  /* 0x0000003447407210 */ /* 0x000fe20007fde0ff */
[----:B------:R-:W-:Y:S01]  /*4930*/  IMAD R65, R7, R43, R44 ;  /* 0x0000002b07417224 */ /* 0x000fe200078e022c */
[----:B------:R-:W-:Y:S01]  /*4940*/  ISETP.GE.U32.AND P0, PT, R52, R60, PT ;  /* 0x0000003c3400720c */ /* 0x000fe20003f06070 */
[----:B------:R-:W-:Y:S01]  /*4950*/  IMAD.WIDE.U32 R78, R4, R47, RZ ;  /* 0x0000002f044e7225 */ /* 0x000fe200078e00ff */
[----:B------:R-:W-:-:S02]  /*4960*/  IADD3.X R55, PT, PT, R67, R63, RZ, P1, P2 ;  /* 0x0000003f43377210 */ /* 0x000fc40000fe44ff */
[----:B------:R-:W-:Y:S01]  /*4970*/  ISETP.GE.U32.AND P1, PT, R54, R66, PT ;  /* 0x000000423600720c */ /* 0x000fe20003f26070 */
[----:B------:R-:W-:Y:S01]  /*4980*/  IMAD.IADD R63, R53, 0x1, R65 ;  /* 0x00000001353f7824 */ /* 0x000fe200078e0241 */
[----:B------:R-:W-:Y:S01]  /*4990*/  IADD3 RZ, P3, PT, R79, R80, RZ ;  /* 0x000000504fff7210 */ /* 0x000fe20007f7e0ff */
[----:B------:R-:W-:Y:S01]  /*49a0*/  IMAD.MOV.U32 R58, RZ, RZ, R81 ;  /* 0x000000ffff3a7224 */ /* 0x000fe200078e0051 */
[----:B------:R-:W-:Y:S01]  /*49b0*/  ISETP.GE.U32.AND.EX P5, PT, R67, R69, PT, P5 ;  /* 0x000000454300720c */ /* 0x000fe20003fa6150 */
[----:B------:R-:W-:Y:S01]  /*49c0*/  IMAD.X R65, R63, 0x1, R42, P6 ;  /* 0x000000013f417824 */ /* 0x000fe200030e062a */
[----:B------:R-:W-:Y:S01]  /*49d0*/  ISETP.GE.U32.AND.EX P1, PT, R55, R67, PT, P1 ;  /* 0x000000433700720c */ /* 0x000fe20003f26110 */
[----:B------:R-:W-:Y:S01]  /*49e0*/  IMAD.WIDE.U32.X R58, R5, R51, R58, P3 ;  /* 0x00000033053a7225 */ /* 0x000fe200018e043a */
[----:B------:R-:W-:Y:S02]  /*49f0*/  ISETP.GE.U32.AND P2, PT, R64, R52, PT ;  /* 0x000000344000720c */ /* 0x000fe40003f46070 */
[----:B------:R-:W-:Y:S01]  /*4a00*/  SEL R42, RZ, 0x1, P5 ;  /* 0x00000001ff2a7807 */ /* 0x000fe20002800000 */
[----:B------:R-:W-:Y:S01]  /*4a10*/  IMAD R44, R34, R4, RZ ;  /* 0x00000004222c7224 */ /* 0x000fe200078e02ff */
[----:B------:R-:W-:Y:S01]  /*4a20*/  SEL R71, RZ, 0x1, P1 ;  /* 0x00000001ff477807 */ /* 0x000fe20000800000 */
[----:B------:R-:W-:Y:S01]  /*4a30*/  IMAD.WIDE.U32.X R56, R7, R45, R56, P4 ;  /* 0x0000002d07387225 */ /* 0x000fe200020e0438 */
[----:B------:R-:W-:-:S02]  /*4a40*/  ISETP.GE.U32.AND.EX P1, PT, R63, R61, PT, P0 ;  /* 0x0000003d3f00720c */ /* 0x000fc40003f26100 */
[----:B------:R-:W-:Y:S01]  /*4a50*/  ISETP.GE.U32.AND.EX P2, PT, R65, R63, PT, P2 ;  /* 0x0000003f4100720c */ /* 0x000fe20003f46120 */
[-C--:B------:R-:W-:Y:S01]  /*4a60*/  IMAD.WIDE.U32 R52, R5, R49.reuse, RZ ;  /* 0x0000003105347225 */ /* 0x080fe200078e00ff */
[----:B------:R-:W-:Y:S02]  /*4a70*/  IADD3 R71, P5, P6, R71, R58, R42 ;  /* 0x0000003a47477210 */ /* 0x000fe40007ebe02a */
[----:B------:R-:W-:Y:S01]  /*4a80*/  SEL R42, RZ, 0x1, P1 ;  /* 0x00000001ff2a7807 */ /* 0x000fe20000800000 */
[----:B------:R-:W-:Y:S01]  /*4a90*/  IMAD.WIDE.U32 R62, R4, R49, R64 ;  /* 0x00000031043e7225 */ /* 0x000fe200078e0040 */
[----:B------:R-:W-:-:S03]  /*4aa0*/  SEL R67, RZ, 0x1, P2 ;  /* 0x00000001ff437807 */ /* 0x000fc60001000000 */
[-C--:B------:R-:W-:Y:S01]  /*4ab0*/  IMAD R69, R5, R49.reuse, R44 ;  /* 0x0000003105457224 */ /* 0x080fe200078e022c */
[----:B------:R-:W-:Y:S01]  /*4ac0*/  IADD3 R56, P2, P4, R67, R56, R42 ;  /* 0x0000003843387210 */ /* 0x000fe20007c5e02a */
[----:B------:R-:W-:Y:S01]  /*4ad0*/  IMAD.WIDE.U32 R60, R4, R49, RZ ;  /* 0x00000031043c7225 */ /* 0x000fe200078e00ff */
[----:B------:R-:W-:Y:S02]  /*4ae0*/  ISETP.GE.U32.AND P1, PT, R62, R64, PT ;  /* 0x000000403e00720c */ /* 0x000fe40003f26070 */
[----:B------:R-:W-:Y:S01]  /*4af0*/  IADD3.X R57, PT, PT, RZ, R57, RZ, P2, P4 ;  /* 0x00000039ff397210 */ /* 0x000fe200017e84ff */
[----:B------:R-:W-:Y:S01]  /*4b00*/  IMAD.WIDE.U32 R52, P0, R4, R34, R52 ;  /* 0x0000002204347225 */ /* 0x000fe20007800034 */
[----:B------:R-:W-:Y:S02]  /*4b10*/  IADD3.X R42, PT, PT, RZ, R59, RZ, P5, P6 ;  /* 0x0000003bff2a7210 */ /* 0x000fe40002fec4ff */
[----:B------:R-:W-:Y:S01]  /*4b20*/  IADD3 R58, P4, PT, R71, R62, RZ ;  /* 0x0000003e473a7210 */ /* 0x000fe20007f9e0ff */
[----:B------:R-:W-:Y:S01]  /*4b30*/  IMAD.WIDE.U32 R66, R5, R43, RZ ;  /* 0x0000002b05427225 */ /* 0x000fe200078e00ff */
[----:B------:R-:W-:-:S02]  /*4b40*/  IADD3 RZ, P3, PT, R61, R52, RZ ;  /* 0x000000343dff7210 */ /* 0x000fc40007f7e0ff */
[----:B------:R-:W-:Y:S01]  /*4b50*/  ISETP.GE.U32.AND P5, PT, R58, R62, PT ;  /* 0x0000003e3a00720c */ /* 0x000fe20003fa6070 */
[----:B------:R-:W-:Y:S02]  /*4b60*/  IMAD.IADD R63, R63, 0x1, R69 ;  /* 0x000000013f3f7824 */ /* 0x000fe400078e0245 */
[----:B------:R-:W-:-:S03]  /*4b70*/  IMAD.WIDE.U32 R60, R4, R43, RZ ;  /* 0x0000002b043c7225 */ /* 0x000fc600078e00ff */
[----:B------:R-:W-:Y:S01]  /*4b80*/  ISETP.GE.U32.AND.EX P1, PT, R63, R65, PT, P1 ;  /* 0x000000413f00720c */ /* 0x000fe20003f26110 */
[----:B------:R-:W-:-:S04]  /*4b90*/  IMAD.WIDE.U32 R70, P6, R4, R45, R66 ;  /* 0x0000002d04467225 */ /* 0x000fc800078c0042 */
[----:B------:R-:W-:Y:S01]  /*4ba0*/  IMAD.X R59, R63, 0x1, R42, P4 ;  /* 0x000000013f3b7824 */ /* 0x000fe200020e062a */
[----:B------:R-:W-:Y:S01]  /*4bb0*/  SEL R42, RZ, 0x1, P1 ;  /* 0x00000001ff2a7807 */ /* 0x000fe20000800000 */
[----:B------:R-:W-:Y:S01]  /*4bc0*/  IMAD.WIDE.U32 R68, R3, R47, RZ ;  /* 0x0000002f03447225 */ /* 0x000fe200078e00ff */
[----:B------:R-:W-:Y:S02]  /*4bd0*/  IADD3 RZ, P1, PT, R61, R70, RZ ;  /* 0x000000463dff7210 */ /* 0x000fe40007f3e0ff */
[----:B------:R-:W-:Y:S01]  /*4be0*/  ISETP.GE.U32.AND.EX P5, PT, R59, R63, PT, P5 ;  /* 0x0000003f3b00720c */ /* 0x000fe20003fa6150 */
[----:B------:R-:W-:-:S03]  /*4bf0*/  IMAD.WIDE.U32 R60, R3, R37, RZ ;  /* 0x00000025033c7225 */ /* 0x000fc600078e00ff */
[----:B------:R-:W-:Y:S01]  /*4c00*/  SEL R85, RZ, 0x1, P5 ;  /* 0x00000001ff557807 */ /* 0x000fe20002800000 */
[----:B------:R-:W-:-:S04]  /*4c10*/  IMAD.WIDE.U32 R74, R3, R43, RZ ;  /* 0x0000002b034a7225 */ /* 0x000fc800078e00ff */
[----:B------:R-:W-:-:S04]  /*4c20*/  IMAD.WIDE.U32 R66, R3, R49, RZ ;  /* 0x0000003103427225 */ /* 0x000fc800078e00ff */
[----:B------:R-:W-:-:S04]  /*4c30*/  IMAD.WIDE.U32 R76, P2, R2, R51, R68 ;  /* 0x00000033024c7225 */ /* 0x000fc80007840044 */
[----:B------:R-:W-:-:S04]  /*4c40*/  IMAD.WIDE.U32 R62, R2, R37, RZ ;  /* 0x00000025023e7225 */ /* 0x000fc800078e00ff */
[----:B------:R-:W-:-:S04]  /*4c50*/  IMAD.WIDE.U32 R72, P5, R2, R41, R60 ;  /* 0x0000002902487225 */ /* 0x000fc800078a003c */
[----:B------:R-:W-:Y:S02]  /*4c60*/  IMAD R44, R41, R2, RZ ;  /* 0x00000002292c7224 */ /* 0x000fe400078e02ff */
[----:B------:R-:W-:Y:S02]  /*4c70*/  IMAD.X R61, RZ, RZ, RZ, P6 ;  /* 0x000000ffff3d7224 */ /* 0x000fe400030e06ff */
[----:B------:R-:W-:Y:S02]  /*4c80*/  IMAD.MOV.U32 R68, RZ, RZ, R53 ;  /* 0x000000ffff447224 */ /* 0x000fe400078e0035 */
[----:B------:R-:W-:Y:S02]  /*4c90*/  IMAD.X R69, RZ, RZ, RZ, P0 ;  /* 0x000000ffff457224 */ /* 0x000fe400000e06ff */
[----:B------:R-:W-:-:S04]  /*4ca0*/  IMAD.WIDE.U32 R82, P6, R2, R45, R74 ;  /* 0x0000002d02527225 */ /* 0x000fc800078c004a */
[----:B------:R-:W-:-:S04]  /*4cb0*/  IMAD.WIDE.U32 R52, R2, R37, R54 ;  /* 0x0000002502347225 */ /* 0x000fc800078e0036 */
[----:B------:R-:W-:-:S04]  /*4cc0*/  IMAD.WIDE.U32 R78, P0, R2, R34, R66 ;  /* 0x00000022024e7225 */ /* 0x000fc80007800042 */
[----:B------:R-:W-:Y:S02]  /*4cd0*/  IMAD.MOV.U32 R60, RZ, RZ, R71 ;  /* 0x000000ffff3c7224 */ /* 0x000fe400078e0047 */
[----:B------:R-:W-:Y:S01]  /*4ce0*/  IMAD.X R67, RZ, RZ, RZ, P2 ;  /* 0x000000ffff437224 */ /* 0x000fe200010e06ff */
[----:B------:R-:W-:Y:S01]  /*4cf0*/  IADD3 RZ, P2, PT, R63, R72, RZ ;  /* 0x000000483fff7210 */ /* 0x000fe20007f5e0ff */
[----:B------:R-:W-:Y:S02]  /*4d00*/  IMAD R71, R3, R37, R44 ;  /* 0x0000002503477224 */ /* 0x000fe400078e022c */
[----:B------:R-:W-:-:S04]  /*4d10*/  IMAD.WIDE.U32 R64, R2, R47, RZ ;  /* 0x0000002f02407225 */ /* 0x000fc800078e00ff */
[----:B------:R-:W-:Y:S01]  /*4d20*/  IMAD.X R63, RZ, RZ, RZ, P6 ;  /* 0x000000ffff3f7224 */ /* 0x000fe200030e06ff */
[----:B------:R-:W-:Y:S01]  /*4d30*/  ISETP.GE.U32.AND P6, PT, R52, R54, PT ;  /* 0x000000363400720c */ /* 0x000fe20003fc6070 */
[----:B------:R-:W-:Y:S01]  /*4d40*/  IMAD.IADD R54, R53, 0x1, R71 ;  /* 0x0000000135367824 */ /* 0x000fe200078e0247 */
[----:B------:R-:W-:Y:S01]  /*4d50*/  IADD3 RZ, P4, PT, R65, R76, RZ ;  /* 0x0000004c41ff7210 */ /* 0x000fe20007f9e0ff */
[----:B------:R-:W-:Y:S02]  /*4d60*/  IMAD R46, R51, R2, RZ ;  /* 0x00000002332e7224 */ /* 0x000fe400078e02ff */
[----:B------:R-:W-:Y:S01]  /*4d70*/  IMAD.WIDE.U32 R64, R2, R49, RZ ;  /* 0x0000003102407225 */ /* 0x000fe200078e00ff */
[----:B------:R-:W-:-:S03]  /*4d80*/  ISETP.GE.U32.AND.EX P6, PT, R54, R55, PT, P6 ;  /* 0x000000373600720c */ /* 0x000fc60003fc6160 */
[----:B------:R-:W-:Y:S01]  /*4d90*/  IMAD.X R75, RZ, RZ, RZ, P5 ;  /* 0x000000ffff4b7224 */ /* 0x000fe200028e06ff */
[----:B------:R-:W-:Y:S01]  /*4da0*/  SEL R55, RZ, 0x1, P6 ;  /* 0x00000001ff377807 */ /* 0x000fe20003000000 */
[----:B------:R-:W-:Y:S01]  /*4db0*/  IMAD.MOV.U32 R74, RZ, RZ, R73 ;  /* 0x000000ffff4a7224 */ /* 0x000fe200078e0049 */
[----:B------:R-:W-:Y:S01]  /*4dc0*/  IADD3 RZ, P5, PT, R65, R78, RZ ;  /* 0x0000004e41ff7210 */ /* 0x000fe20007fbe0ff */
[----:B------:R-:W-:-:S04]  /*4dd0*/  IMAD.WIDE.U32.X R68, R5, R34, R68, P3 ;  /* 0x0000002205447225 */ /* 0x000fc800018e0444 */
[----:B------:R-:W-:Y:S02]  /*4de0*/  IMAD.MOV.U32 R64, RZ, RZ, R79 ;  /* 0x000000ffff407224 */ /* 0x000fe400078e004f */
[-C--:B------:R-:W-:Y:S02]  /*4df0*/  IMAD R79, R3, R47.reuse, R46 ;  /* 0x0000002f034f7224 */ /* 0x080fe400078e022e */
[----:B------:R-:W-:-:S04]  /*4e00*/  IMAD.WIDE.U32 R72, R2, R47, R58 ;  /* 0x0000002f02487225 */ /* 0x000fc800078e003a */
[----:B------:R-:W-:Y:S02]  /*4e10*/  IMAD.MOV.U32 R66, RZ, RZ, R77 ;  /* 0x000000ffff427224 */ /* 0x000fe400078e004d */
[----:B------:R-:W-:Y:S01]  /*4e20*/  IMAD.WIDE.U32.X R46, R3, R41, R74, P2 ;  /* 0x00000029032e7225 */ /* 0x000fe200010e044a */
[----:B------:R-:W-:-:S03]  /*4e30*/  IADD3 R75, P2, P3, R85, R68, R42 ;  /* 0x00000044554b7210 */ /* 0x000fc60007b5e02a */
[----:B------:R-:W-:Y:S01]  /*4e40*/  IMAD R44, R45, R4, RZ ;  /* 0x000000042d2c7224 */ /* 0x000fe200078e02ff */
[----:B------:R-:W-:Y:S01]  /*4e50*/  IADD3.X R68, PT, PT, RZ, R69, RZ, P2, P3 ;  /* 0x00000045ff447210 */ /* 0x000fe200017e64ff */
[----:B------:R-:W-:Y:S01]  /*4e60*/  IMAD.WIDE.U32.X R66, R3, R51, R66, P4 ;  /* 0x0000003303427225 */ /* 0x000fe200020e0442 */
[C---:B------:R-:W-:Y:S02]  /*4e70*/  IADD3 R69, P4, P6, R72.reuse, R46, R55 ;  /* 0x0000002e48457210 */ /* 0x040fe40007e9e037 */
[----:B------:R-:W-:Y:S01]  /*4e80*/  ISETP.GE.U32.AND P3, PT, R72, R58, PT ;  /* 0x0000003a4800720c */ /* 0x000fe20003f66070 */
[-C--:B------:R-:W-:Y:S02]  /*4e90*/  IMAD R77, R5, R43.reuse, R44 ;  /* 0x0000002b054d7224 */ /* 0x080fe400078e022c */
[----:B------:R-:W-:-:S04]  /*4ea0*/  IMAD.WIDE.U32 R70, R4, R43, R56 ;  /* 0x0000002b04467225 */ /* 0x000fc800078e0038 */
[----:B------:R-:W-:Y:S01]  /*4eb0*/  IMAD.IADD R51, R73, 0x1, R79 ;  /* 0x0000000149337824 */ /* 0x000fe200078e024f */
[----:B------:R-:W-:Y:S01]  /*4ec0*/  IADD3 R46, P2, PT, R75, R70, RZ ;  /* 0x000000464b2e7210 */ /* 0x000fe20007f5e0ff */
[----:B------:R-:W-:Y:S02]  /*4ed0*/  IMAD.IADD R73, R71, 0x1, R77 ;  /* 0x0000000147497824 */ /* 0x000fe400078e024d */
[----:B------:R-:W-:Y:S01]  /*4ee0*/  IMAD.X R65, RZ, RZ, RZ, P0 ;  /* 0x000000ffff417224 */ /* 0x000fe200000e06ff */
[----:B------:R-:W-:Y:S01]  /*4ef0*/  IADD3.X R71, PT, PT, R51, R47, RZ, P4, P6 ;  /* 0x0000002f33477210 */ /* 0x000fe200027ec4ff */
[----:B------:R-:W-:Y:S01]  /*4f00*/  IMAD.X R47, R73, 0x1, R68, P2 ;  /* 0x00000001492f7824 */ /* 0x000fe200010e0644 */
[----:B------:R-:W-:Y:S01]  /*4f10*/  ISETP.GE.U32.AND P4, PT, R69, R72, PT ;  /* 0x000000484500720c */ /* 0x000fe20003f86070 */
[----:B------:R-:W-:Y:S01]  /*4f20*/  IMAD.WIDE.U32 R80, R2, R43, RZ ;  /* 0x0000002b02507225 */ /* 0x000fe200078e00ff */
[----:B------:R-:W-:Y:S02]  /*4f30*/  ISETP.GE.U32.AND.EX P3, PT, R51, R59, PT, P3 ;  /* 0x0000003b3300720c */ /* 0x000fe40003f66130 */
[----:B------:R-:W-:Y:S01]  /*4f40*/  ISETP.GE.U32.AND.EX P6, PT, R71, R51, PT, P4 ;  /* 0x000000334700720c */ /* 0x000fe20003fc6140 */
[----:B------:R-:W-:Y:S01]  /*4f50*/  IMAD.WIDE.U32.X R58, R3, R34, R64, P5 ;  /* 0x00000022033a7225 */ /* 0x000fe200028e0440 */
[----:B------:R-:W-:-:S02]  /*4f60*/  ISETP.GE.U32.AND P2, PT, R70, R56, PT ;  /* 0x000000384600720c */ /* 0x000fc40003f46070 */
[----:B------:R-:W-:Y:S01]  /*4f70*/  SEL R42, RZ, 0x1, P3 ;  /* 0x00000001ff2a7807 */ /* 0x000fe20001800000 */
[----:B------:R-:W-:Y:S01]  /*4f80*/  IMAD R34, R34, R2, RZ ;  /* 0x0000000222227224 */ /* 0x000fe200078e02ff */
[----:B------:R-:W-:Y:S01]  /*4f90*/  SEL R55, RZ, 0x1, P6 ;  /* 0x00000001ff377807 */ /* 0x000fe20003000000 */
[----:B------:R-:W-:Y:S01]  /*4fa0*/  IMAD.WIDE.U32 R50, R69, 0x3d1, RZ ;  /* 0x000003d145327825 */ /* 0x000fe200078e00ff */
[----:B------:R-:W-:Y:S02]  /*4fb0*/  ISETP.GE.U32.AND.EX P2, PT, R73, R57, PT, P2 ;  /* 0x000000394900720c */ /* 0x000fe40003f46120 */
[----:B------:R-:W-:Y:S01]  /*4fc0*/  IADD3 R55, P3, P5, R55, R66, R42 ;  /* 0x0000004237377210 */ /* 0x000fe20007d7e02a */
[----:B------:R-:W-:Y:S01]  /*4fd0*/  IMAD.WIDE.U32 R56, R71, 0x3d1, RZ ;  /* 0x000003d147387825 */ /* 0x000fe200078e00ff */
[----:B------:R-:W-:Y:S02]  /*4fe0*/  ISETP.GE.U32.AND P4, PT, R46, R70, PT ;  /* 0x000000462e00720c */ /* 0x000fe40003f86070 */
[----:B------:R-:W-:Y:S01]  /*4ff0*/  IADD3.X R68, PT, PT, RZ, R67, RZ, P3, P5 ;  /* 0x00000043ff447210 */ /* 0x000fe20001fea4ff */
[----:B------:R-:W-:Y:S01]  /*5000*/  IMAD R65, R3, R49, R34 ;  /* 0x0000003103417224 */ /* 0x000fe200078e0222 */
[----:B------:R-:W-:Y:S01]  /*5010*/  ISETP.GE.U32.AND.EX P4, PT, R47, R73, PT, P4 ;  /* 0x000000492f00720c */ /* 0x000fe20003f86140 */
[----:B------:R-:W-:Y:S01]  /*5020*/  IMAD.WIDE.U32 R48, R2, R49, R46 ;  /* 0x0000003102307225 */ /* 0x000fe200078e002e */
[----:B------:R-:W-:-:S02]  /*5030*/  SEL R44, RZ, 0x1, P2 ;  /* 0x00000001ff2c7807 */ /* 0x000fc40001000000 */
[----:B------:R-:W-:Y:S01]  /*5040*/  IADD3 RZ, P0, PT, R81, R82, RZ ;  /* 0x0000005251ff7210 */ /* 0x000fe20007f1e0ff */
[----:B------:R-:W-:Y:S01]  /*5050*/  IMAD.WIDE.U32 R56, P5, RZ, R69, R56 ;  /* 0x00000045ff387225 */ /* 0x000fe200078a0038 */
[----:B------:R-:W-:Y:S02]  /*5060*/  IADD3 R34, P3, PT, RZ, R50, RZ ;  /* 0x00000032ff227210 */ /* 0x000fe40007f7e0ff */
[----:B------:R-:W-:Y:S01]  /*5070*/  IADD3 R67, P2, PT, R55, R48, RZ ;  /* 0x0000003037437210 */ /* 0x000fe20007f5e0ff */
[----:B------:R-:W-:Y:S01]  /*5080*/  IMAD.MOV.U32 R62, RZ, RZ, R83 ;  /* 0x000000ffff3e7224 */ /* 0x000fe200078e0053 */
[----:B------:R-:W-:Y:S01]  /*5090*/  SEL R55, RZ, 0x1, P4 ;  /* 0x00000001ff377807 */ /* 0x000fe20002000000 */
[----:B------:R-:W-:Y:S01]  /*50a0*/  IMAD.IADD R49, R49, 0x1, R65 ;  /* 0x0000000131317824 */ /* 0x000fe200078e0241 */
[----:B------:R-:W-:Y:S01]  /*50b0*/  IADD3 R66, P4, PT, R51, R56, RZ ;  /* 0x0000003833427210 */ /* 0x000fe20007f9e0ff */
[----:B------:R-:W-:Y:S01]  /*50c0*/  IMAD.WIDE.U32.X R60, R5, R45, R60, P1 ;  /* 0x0000002d053c7225 */ /* 0x000fe200008e043c */
[----:B------:R-:W-:-:S03]  /*50d0*/  ISETP.GE.U32.AND P1, PT, R34, R50, PT ;  /* 0x000000322200720c */ /* 0x000fc60003f26070 */
[----:B------:R-:W-:Y:S01]  /*50e0*/  IMAD.X R68, R49, 0x1, R68, P2 ;  /* 0x0000000131447824 */ /* 0x000fe200010e0644 */
[----:B------:R-:W-:Y:S01]  /*50f0*/  ISETP.GE.U32.AND P2, PT, R48, R46, PT ;  /* 0x0000002e3000720c */ /* 0x000fe20003f46070 */
[----:B------:R-:W-:Y:S01]  /*5100*/  IMAD.WIDE.U32.X R50, R3, R45, R62, P0 ;  /* 0x0000002d03327225 */ /* 0x000fe200000e043e */
[----:B------:R-:W-:Y:S02]  /*5110*/  ISETP.GE.U32.AND P0, PT, R67, R48, PT ;  /* 0x000000304300720c */ /* 0x000fe40003f06070 */
[----:B------:R-:W-:Y:S01]  /*5120*/  ISETP.GE.U32.AND.EX P2, PT, R49, R47, PT, P2 ;  /* 0x0000002f3100720c */ /* 0x000fe20003f46120 */
[----:B------:R-:W-:Y:S01]  /*5130*/  IMAD.X R65, RZ, RZ, RZ, P5 ;  /* 0x000000ffff417224 */ /* 0x000fe200028e06ff */
[----:B------:R-:W-:Y:S01]  /*5140*/  ISETP.GE.U32.AND.EX P0, PT, R68, R49, PT, P0 ;  /* 0x000000314400720c */ /* 0x000fe20003f06100 */
[----:B------:R-:W-:Y:S01]  /*5150*/  IMAD.MOV.U32 R64, RZ, RZ, R57 ;  /* 0x000000ffff407224 */ /* 0x000fe200078e0039 */
[----:B------:R-:W-:Y:S01]  /*5160*/  IADD3 R44, P5, P6, R55, R60, R44 ;  /* 0x0000003c372c7210 */ /* 0x000fe20007ebe02c */
[----:B------:R-:W-:Y:S01]  /*5170*/  IMAD R42, R45, R2, RZ ;  /* 0x000000022d2a7224 */ /* 0x000fe200078e02ff */
[----:B------:R-:W-:Y:S01]  /*5180*/  SEL R46, RZ, 0x1, P2 ;  /* 0x00000001ff2e7807 */ /* 0x000fe20001000000 */
[----:B------:R-:W-:Y:S01]  /*5190*/  IMAD.WIDE.U32.X R48, RZ, R71, R64, P4 ;  /* 0x00000047ff307225 */ /* 0x000fe200020e0440 */
[----:B------:R-:W-:-:S02]  /*51a0*/  SEL R65, RZ, 0x1, P0 ;  /* 0x00000001ff417807 */ /* 0x000fc40000000000 */
[----:B------:R-:W-:Y:S01]  /*51b0*/  IADD3.X R45, PT, PT, RZ, R61, RZ, P5, P6 ;  /* 0x0000003dff2d7210 */ /* 0x000fe20002fec4ff */
[----:B------:R-:W-:Y:S01]  /*51c0*/  IMAD.X R47, R66, 0x1, R69, P3 ;  /* 0x00000001422f7824 */ /* 0x000fe200018e0645 */
[----:B------:R-:W-:Y:S01]  /*51d0*/  IADD3 R65, P3, P4, R65, R58, R46 ;  /* 0x0000003a41417210 */ /* 0x000fe20007c7e02e */
[----:B------:R-:W-:-:S03]  /*51e0*/  IMAD.WIDE.U32 R60, R68, 0x3d1, RZ ;  /* 0x000003d1443c7825 */ /* 0x000fc600078e00ff */
[----:B------:R-:W-:Y:S01]  /*51f0*/  IADD3.X R69, PT, PT, RZ, R59, RZ, P3, P4 ;  /* 0x0000003bff457210 */ /* 0x000fe20001fe84ff */
[----:B------:R-:W-:Y:S01]  /*5200*/  IMAD.WIDE.U32 R56, R67, 0x3d1, RZ ;  /* 0x000003d143387825 */ /* 0x000fe200078e00ff */
[----:B------:R-:W-:-:S03]  /*5210*/  ISETP.GE.U32.AND.EX P0, PT, R47, R66, PT, P1 ;  /* 0x000000422f00720c */ /* 0x000fc60003f06110 */
[----:B------:R-:W-:Y:S01]  /*5220*/  IMAD.WIDE.U32 R60, P3, RZ, R67, R60 ;  /* 0x00000043ff3c7225 */ /* 0x000fe2000786003c */
[----:B------:R-:W-:-:S03]  /*5230*/  IADD3 R55, P2, PT, R48, R56, RZ ;  /* 0x0000003830377210 */ /* 0x000fc60007f5e0ff */
[-C--:B------:R-:W-:Y:S01]  /*5240*/  IMAD R63, R3, R43.reuse, R42 ;  /* 0x0000002b033f7224 */ /* 0x080fe200078e022a */
[C---:B------:R-:W-:Y:S01]  /*5250*/  ISETP.GE.U32.AND P4, PT, R55.reuse, R56, PT ;  /* 0x000000383700720c */ /* 0x040fe20003f86070 */
[----:B------:R-:W-:Y:S01]  /*5260*/  IMAD.WIDE.U32 R42, R2, R43, R44 ;  /* 0x0000002b022a7225 */ /* 0x000fe200078e002c */
[----:B------:R-:W-:-:S03]  /*5270*/  IADD3 R46, P5, PT, R55, R71, RZ ;  /* 0x00000047372e7210 */ /* 0x000fc60007fbe0ff */
[----:B------:R-:W-:Y:S01]  /*5280*/  IMAD.X R59, RZ, RZ, RZ, P3 ;  /* 0x000000ffff3b7224 */ /* 0x000fe200018e06ff */
[----:B------:R-:W-:Y:S01]  /*5290*/  IADD3 R48, P3, PT, R57, R60, RZ ;  /* 0x0000003c39307210 */ /* 0x000fe20007f7e0ff */
[----:B------:R-:W-:Y:S01]  /*52a0*/  IMAD.IADD R56, R43, 0x1, R63 ;  /* 0x000000012b387824 */ /* 0x000fe200078e023f */
[----:B------:R-:W-:Y:S01]  /*52b0*/  ISETP.GE.U32.AND P1, PT, R42, R44, PT ;  /* 0x0000002c2a00720c */ /* 0x000fe20003f26070 */
[----:B------:R-:W-:Y:S01]  /*52c0*/  IMAD.MOV.U32 R58, RZ, RZ, R61 ;  /* 0x000000ffff3a7224 */ /* 0x000fe200078e003d */
[----:B------:R-:W-:Y:S01]  /*52d0*/  IADD3 R65, P6, PT, R65, R42, RZ ;  /* 0x0000002a41417210 */ /* 0x000fe20007fde0ff */
[----:B------:R-:W-:Y:S01]  /*52e0*/  IMAD.X R61, R48, 0x1, R49, P2 ;  /* 0x00000001303d7824 */ /* 0x000fe200010e0631 */
[----:B------:R-:W-:Y:S01]  /*52f0*/  SEL R43, RZ, 0x1, P0 ;  /* 0x00000001ff2b7807 */ /* 0x000fe20000000000 */
[----:B------:R-:W-:Y:S01]  /*5300*/  IMAD R64, R41, R8, RZ ;  /* 0x0000000829407224 */ /* 0x000fe200078e02ff */
[C---:B------:R-:W-:Y:S01]  /*5310*/  ISETP.GE.U32.AND.EX P1, PT, R56.reuse, R45, PT, P1 ;  /* 0x0000002d3800720c */ /* 0x040fe20003f26110 */
        /* <DEDUP_REMOVED lines=24> */
[----:B------:R-:W-:Y:S02]  /*54a0*/  IADD3 R42, P4, PT, R55, R68, RZ ;  /* 0x00000044372a7210 */ /* 0x000fe40007f9e0ff */
[----:B------:R-:W-:Y:S01]  /*54b0*/  SEL R51, RZ, 0x1, !P0 ;  /* 0x00000001ff337807 */ /* 0x000fe20004000000 */
[----:B------:R-:W-:Y:S01]  /*54c0*/  IMAD.WIDE.U32 R58, R67, 0x3d1, RZ ;  /* 0x000003d1433a7825 */ /* 0x000fe200078e00ff */
[----:B------:R-:W-:Y:S02]  /*54d0*/  IADD3.X R63, PT, PT, R44, R45, RZ, P2, P3 ;  /* 0x0000002d2c3f7210 */ /* 0x000fe400017e64ff */
[C---:B------:R-:W-:Y:S02]  /*54e0*/  IADD3 R51, P3, PT, R42.reuse, R51, RZ ;  /* 0x000000332a337210 */ /* 0x040fe40007f7e0ff */
[----:B------:R-:W-:Y:S01]  /*54f0*/  ISETP.GE.U32.AND P1, PT, R55, R56, PT ;  /* 0x000000383700720c */ /* 0x000fe20003f26070 */
[C---:B------:R-:W-:Y:S01]  /*5500*/  IMAD.X R46, R63.reuse, 0x1, R65, P4 ;  /* 0x000000013f2e7824 */ /* 0x040fe200020e0641 */
[----:B------:R-:W-:Y:S01]  /*5510*/  ISETP.LT.U32.AND P0, PT, R42, R55, PT ;  /* 0x000000372a00720c */ /* 0x000fe20003f01070 */
[----:B------:R-:W-:Y:S01]  /*5520*/  IMAD.WIDE.U32 R56, R48, 0x3d1, RZ ;  /* 0x000003d130387825 */ /* 0x000fe200078e00ff */
[----:B------:R-:W-:-:S02]  /*5530*/  ISETP.GE.U32.AND.EX P1, PT, R63, R44, PT, P1 ;  /* 0x0000002c3f00720c */ /* 0x000fc40003f26110 */
[----:B------:R-:W-:Y:S01]  /*5540*/  ISETP.GE.U32.AND P2, PT, R51, R42, PT ;  /* 0x0000002a3300720c */ /* 0x000fe20003f46070 */
[----:B------:R-:W-:Y:S02]  /*5550*/  IMAD.X R55, RZ, RZ, R46, P3 ;  /* 0x000000ffff377224 */ /* 0x000fe400018e062e */
[----:B------:R-:W-:Y:S01]  /*5560*/  IMAD.WIDE.U32.X R44, RZ, R69, R60, P6 ;  /* 0x00000045ff2c7225 */ /* 0x000fe200030e043c */
[----:B------:R-:W-:Y:S02]  /*5570*/  SEL R61, RZ, 0x1, P1 ;  /* 0x00000001ff3d7807 */ /* 0x000fe40000800000 */
[----:B------:R-:W-:Y:S01]  /*5580*/  ISETP.GE.U32.AND.EX P1, PT, R55, R46, PT, P2 ;  /* 0x0000002e3700720c */ /* 0x000fe20003f26120 */
[----:B------:R-:W-:Y:S01]  /*5590*/  IMAD.WIDE.U32 R58, P3, RZ, R48, R58 ;  /* 0x00000030ff3a7225 */ /* 0x000fe2000786003a */
[----:B------:R-:W-:Y:S02]  /*55a0*/  IADD3 R44, P4, P5, R56, R44, R61 ;  /* 0x0000002c382c7210 */ /* 0x000fe40007d9e03d */
[----:B------:R-:W-:-:S02]  /*55b0*/  ISETP.LT.U32.OR.EX P0, PT, R46, R63, !P1, P0 ;  /* 0x0000003f2e00720c */ /* 0x000fc40004f01500 */
[----:B------:R-:W-:Y:S02]  /*55c0*/  IADD3 R46, P2, PT, R57, R58, RZ ;  /* 0x0000003a392e7210 */ /* 0x000fe40007f5e0ff */
[----:B------:R-:W-:Y:S02]  /*55d0*/  IADD3 R57, P1, PT, R44, R69, RZ ;  /* 0x000000452c397210 */ /* 0x000fe40007f3e0ff */
[----:B------:R-:W-:Y:S02]  /*55e0*/  SEL R50, RZ, 0x1, !P0 ;  /* 0x00000001ff327807 */ /* 0x000fe40004000000 */
[----:B------:R-:W-:Y:S01]  /*55f0*/  IADD3.X R61, PT, PT, R46, R45, RZ, P4, P5 ;  /* 0x0000002d2e3d7210 */ /* 0x000fe200027ea4ff */
[----:B------:R-:W-:Y:S01]  /*5600*/  IMAD.X R45, RZ, RZ, RZ, P3 ;  /* 0x000000ffff2d7224 */ /* 0x000fe200018e06ff */
[----:B------:R-:W-:Y:S02]  /*5610*/  IADD3 R50, P4, PT, R57, R50, RZ ;  /* 0x0000003239327210 */ /* 0x000fe40007f9e0ff */
[----:B------:R-:W-:Y:S01]  /*5620*/  ISETP.GE.U32.AND P0, PT, R44, R56, PT ;  /* 0x000000382c00720c */ /* 0x000fe20003f06070 */
[----:B------:R-:W-:Y:S01]  /*5630*/  IMAD.X R42, R61, 0x1, R48, P1 ;  /* 0x000000013d2a7824 */ /* 0x000fe200008e0630 */
[----:B------:R-:W-:-:S02]  /*5640*/  ISETP.GE.U32.AND P1, PT, R50, R57, PT ;  /* 0x000000393200720c */ /* 0x000fc40003f26070 */
[----:B------:R-:W-:Y:S01]  /*5650*/  ISETP.LT.U32.AND P3, PT, R57, R44, PT ;  /* 0x0000002c3900720c */ /* 0x000fe20003f61070 */
[----:B------:R-:W-:Y:S01]  /*5660*/  IMAD.X R65, RZ, RZ, R42, P4 ;  /* 0x000000ffff417224 */ /* 0x000fe200020e062a */
[----:B------:R-:W-:Y:S01]  /*5670*/  ISETP.GE.U32.AND.EX P0, PT, R61, R46, PT, P0 ;  /* 0x0000002e3d00720c */ /* 0x000fe20003f06100 */
[----:B------:R-:W-:-:S03]  /*5680*/  IMAD.MOV.U32 R44, RZ, RZ, R59 ;  /* 0x000000ffff2c7224 */ /* 0x000fc600078e003b */
[----:B------:R-:W-:Y:S01]  /*5690*/  ISETP.GE.U32.AND.EX P1, PT, R65, R42, PT, P1 ;  /* 0x0000002a4100720c */ /* 0x000fe20003f26110 */
[----:B------:R-:W-:Y:S01]  /*56a0*/  IMAD.WIDE.U32.X R44, RZ, R67, R44, P2 ;  /* 0x00000043ff2c7225 */ /* 0x000fe200010e042c */
        /* <DEDUP_REMOVED lines=29> */
[----:B------:R-:W-:Y:S02]  /*5880*/  IADD3 R42, P2, PT, R44, R43, RZ ;  /* 0x0000002b2c2a7210 */ /* 0x000fe40007f5e0ff */
[----:B------:R-:W-:Y:S02]  /*5890*/  SEL R45, RZ, 0x1, P0 ;  /* 0x00000001ff2d7807 */ /* 0x000fe40000000000 */
[----:B------:R-:W-:Y:S01]  /*58a0*/  SEL R41, RZ, 0x1, P1 ;  /* 0x00000001ff297807 */ /* 0x000fe20000800000 */
[----:B------:R-:W-:Y:S01]  /*58b0*/  IMAD.X R46, R48, 0x1, R49, P2 ;  /* 0x00000001302e7824 */ /* 0x000fe200010e0631 */
[----:B------:R-:W-:-:S02]  /*58c0*/  ISETP.GE.U32.AND P0, PT, R44, R67, PT ;  /* 0x000000432c00720c */ /* 0x000fc40003f06070 */
[----:B------:R-:W-:Y:S02]  /*58d0*/  ISETP.GE.U32.AND P1, PT, R42, R43, PT ;  /* 0x0000002b2a00720c */ /* 0x000fe40003f26070 */
[-C--:B------:R-:W-:Y:S02]  /*58e0*/  IADD3 R43, P3, P4, R41, R42.reuse, R45 ;  /* 0x0000002a292b7210 */ /* 0x080fe40007c7e02d */
        /* <DEDUP_REMOVED lines=24> */
.L_x_690:
[----:B------:R-:W-:Y:S01]  /*5a70*/  IMAD.MOV.U32 R46, RZ, RZ, R34 ;  /* 0x000000ffff2e7224 */ /* 0x000fe200078e0022 */
[----:B------:R-:W-:Y:S01]  /*5a80*/  IADD3 R24, P1, PT, R43, R24, RZ ;  /* 0x000000182b187210 */ /* 0x000fe20007f3e0ff */
[----:B------:R-:W-:Y:S02]  /*5a90*/  UMOV UR4, URZ ;  /* 0x000000ff00047c82 */ /* 0x000fe40008000000 */
        /* <DEDUP_REMOVED lines=51> */
.L_x_691:
        /* <DEDUP_REMOVED lines=52> */
.L_x_693:
        /* <DEDUP_REMOVED lines=48> */
.L_x_694:
        /* <DEDUP_REMOVED lines=23> */
[--C-:B------:R-:W-:Y:S02]  /*6580*/  IADD3 R41, P2, P3, R41, 0x1, R24.reuse ;  /* 0x0000000129297810 */ /* 0x100fe40007b5e018 */
[----:B------:R-:W-:Y:S01]  /*6590*/  IADD3.X R40, PT, PT, R42, 0x3, RZ, P4, !PT ;  /* 0x000000032a287810 */ /* 0x000fe200027fe4ff */
[----:B------:R-:W-:Y:S01]  /*65a0*/  IMAD.X R36, R36, 0x1, R47, P1 ;  /* 0x0000000124247824 */ /* 0x000fe200008e062f */
[----:B------:R-:W-:-:S09]  /*65b0*/  IADD3.X R43, PT, PT, R43, RZ, R24, P2, P3 ;  /* 0x000000ff2b2b7210 */ /* 0x000fd200017e6418 */
.L_x_692:
[----:B------:R-:W-:-:S04]  /*65c0*/  IMAD.WIDE.U32 R24, R9, R6, RZ ;  /* 0x0000000609187225 */ /* 0x000fc800078e00ff */
        /* <DEDUP_REMOVED lines=8> */
[----:B------:R-:W-:-:S04]  /*6650*/  IMAD.WIDE.U32.X R50, R9, R7, R50, P0 ;  /* 0x0000000709327225 */ /* 0x000fc800000e0432 */
[C---:B------:R-:W-:Y:S01]  /*6660*/  IMAD R55, R9.reuse, R4, R53 ;  /* 0x0000000409377224 */ /* 0x040fe200078e0235 */
[----:B------:R-:W-:Y:S01]  /*6670*/  IADD3 R65, P1, PT, R50, R24, RZ ;  /* 0x0000001832417210 */ /* 0x000fe20007f3e0ff */
[----:B------:R-:W-:-:S04]  /*6680*/  IMAD.WIDE.U32 R48, R9, R2, RZ ;  /* 0x0000000209307225 */ /* 0x000fc800078e00ff */
[----:B------:R-:W-:-:S04]  /*6690*/  IMAD.WIDE.U32 R46, P0, R8, R5, R46 ;  /* 0x00000005082e7225 */ /* 0x000fc8000780002e */
[----:B------:R-:W-:Y:S02]  /*66a0*/  IMAD.IADD R25, R25, 0x1, R55 ;  /* 0x0000000119197824 */ /* 0x000fe400078e0237 */
[----:B------:R-:W-:-:S04]  /*66b0*/  IMAD.WIDE.U32 R44, R8, R4, RZ ;  /* 0x00000004082c7225 */ /* 0x000fc800078e00ff */
[----:B------:R-:W-:Y:S01]  /*66c0*/  IMAD.WIDE.U32 R54, P2, R8, R3, R48 ;  /* 0x0000000308367225 */ /* 0x000fe20007840030 */
[----:B------:R-:W-:-:S03]  /*66d0*/  IADD3 RZ, P4, PT, R45, R46, RZ ;  /* 0x0000002e2dff7210 */ /* 0x000fc60007f9e0ff */
[----:B------:R-:W-:Y:S01]  /*66e0*/  IMAD.X R49, RZ, RZ, RZ, P0 ;  /* 0x000000ffff317224 */ /* 0x000fe200000e06ff */
[----:B------:R-:W-:Y:S01]  /*66f0*/  ISETP.GE.U32.AND P0, PT, R65, R24, PT ;  /* 0x000000184100720c */ /* 0x000fe20003f06070 */
[----:B------:R-:W-:Y:S02]  /*6700*/  IMAD.X R50, R25, 0x1, R51, P1 ;  /* 0x0000000119327824 */ /* 0x000fe400008e0633 */
[----:B------:R-:W-:-:S03]  /*6710*/  IMAD.WIDE.U32 R52, R8, R2, RZ ;  /* 0x0000000208347225 */ /* 0x000fc600078e00ff */
[----:B------:R-:W-:Y:S01]  /*6720*/  ISETP.GE.U32.AND.EX P0, PT, R50, R25, PT, P0 ;  /* 0x000000193200720c */ /* 0x000fe20003f06100 */
[----:B------:R-:W-:Y:S01]  /*6730*/  IMAD.MOV.U32 R48, RZ, RZ, R47 ;  /* 0x000000ffff307224 */ /* 0x000fe200078e002f */
[----:B------:R-:W-:Y:S01]  /*6740*/  IADD3 RZ, P1, PT, R53, R54, RZ ;  /* 0x0000003635ff7210 */ /* 0x000fe20007f3e0ff */
[-C--:B------:R-:W-:Y:S01]  /*6750*/  IMAD R61, R3, R8.reuse, RZ ;  /* 0x00000008033d7224 */ /* 0x080fe200078e02ff */
[----:B------:R-:W-:Y:S01]  /*6760*/  SEL R51, RZ, 0x1, P0 ;  /* 0x00000001ff337807 */ /* 0x000fe20000000000 */
[----:B------:R-:W-:Y:S01]  /*6770*/  IMAD.WIDE.U32 R52, R2, R8, RZ ;  /* 0x0000000802347225 */ /* 0x000fe200078e00ff */
[----:B------:R-:W-:-:S03]  /*6780*/  SHF.L.W.U32.HI R69, R65, 0x1, R50 ;  /* 0x0000000141457819 */ /* 0x000fc60000010e32 */
[----:B------:R-:W-:-:S04]  /*6790*/  IMAD.WIDE.U32.X R46, R9, R5, R48, P4 ;  /* 0x00000005092e7225 */ /* 0x000fc800020e0430 */
[C---:B------:R-:W-:Y:S02]  /*67a0*/  IMAD R61, R9.reuse, R2, R61 ;  /* 0x00000002093d7224 */ /* 0x040fe400078e023d */
[----:B------:R-:W-:-:S04]  /*67b0*/  IMAD.WIDE.U32 R24, R9, R8, RZ ;  /* 0x0000000809187225 */ /* 0x000fc800078e00ff */
[----:B------:R-:W-:Y:S01]  /*67c0*/  IMAD.X R49, RZ, RZ, RZ, P2 ;  /* 0x000000ffff317224 */ /* 0x000fe200010e06ff */
[----:B------:R-:W-:Y:S01]  /*67d0*/  IADD3 R46, P2, P4, R52, R46, R51 ;  /* 0x0000002e342e7210 */ /* 0x000fe20007c5e033 */
[----:B------:R-:W-:Y:S02]  /*67e0*/  IMAD.IADD R53, R53, 0x1, R61 ;  /* 0x0000000135357824 */ /* 0x000fe400078e023d */
[----:B------:R-:W-:Y:S01]  /*67f0*/  IMAD.WIDE.U32 R56, R8, R8, RZ ;  /* 0x0000000808387225 */ /* 0x000fe200078e00ff */
[----:B------:R-:W-:Y:S02]  /*6800*/  ISETP.GE.U32.AND P0, PT, R46, R52, PT ;  /* 0x000000342e00720c */ /* 0x000fe40003f06070 */
[----:B------:R-:W-:Y:S01]  /*6810*/  IADD3.X R47, PT, PT, R53, R47, RZ, P2, P4 ;  /* 0x0000002f352f7210 */ /* 0x000fe200017e84ff */
[----:B------:R-:W-:-:S03]  /*6820*/  IMAD.WIDE.U32 R24, P3, R8, R9, R24 ;  /* 0x0000000908187225 */ /* 0x000fc60007860018 */
[----:B------:R-:W-:Y:S01]  /*6830*/  ISETP.GE.U32.AND.EX P0, PT, R47, R53, PT, P0 ;  /* 0x000000352f00720c */ /* 0x000fe20003f06100 */
[----:B------:R-:W-:Y:S01]  /*6840*/  IMAD R59, R7, R8, RZ ;  /* 0x00000008073b7224 */ /* 0x000fe200078e02ff */
[----:B------:R-:W-:Y:S01]  /*6850*/  IADD3 RZ, P5, PT, R57, R24, RZ ;  /* 0x0000001839ff7210 */ /* 0x000fe20007fbe0ff */
[----:B------:R-:W-:-:S04]  /*6860*/  IMAD.WIDE.U32 R44, R6, R8, RZ ;  /* 0x00000008062c7225 */ /* 0x000fc800078e00ff */
[----:B------:R-:W-:Y:S02]  /*6870*/  IMAD R59, R9, R6, R59 ;  /* 0x00000006093b7224 */ /* 0x000fe400078e023b */
[----:B------:R-:W-:Y:S02]  /*6880*/  IMAD.X R61, RZ, RZ, RZ, P3 ;  /* 0x000000ffff3d7224 */ /* 0x000fe400018e06ff */
[----:B------:R-:W-:Y:S02]  /*6890*/  IMAD.MOV.U32 R60, RZ, RZ, R25 ;  /* 0x000000ffff3c7224 */ /* 0x000fe400078e0019 */
[----:B------:R-:W-:-:S04]  /*68a0*/  IMAD.WIDE.U32 R52, R7, R4, RZ ;  /* 0x0000000407347225 */ /* 0x000fc800078e00ff */
[----:B------:R-:W-:Y:S02]  /*68b0*/  IMAD.MOV.U32 R48, RZ, RZ, R55 ;  /* 0x000000ffff307224 */ /* 0x000fe400078e0037 */
[----:B------:R-:W-:Y:S02]  /*68c0*/  IMAD.IADD R68, R45, 0x1, R59 ;  /* 0x000000012d447824 */ /* 0x000fe400078e023b */
[C---:B------:R-:W-:Y:S02]  /*68d0*/  IMAD.SHL.U32 R51, R44.reuse, 0x2, RZ ;  /* 0x000000022c337824 */ /* 0x040fe400078e00ff */
[----:B------:R-:W-:Y:S01]  /*68e0*/  IMAD.WIDE.U32.X R60, R9, R9, R60, P5 ;  /* 0x00000009093c7225 */ /* 0x000fe200028e043c */
[----:B------:R-:W-:Y:S02]  /*68f0*/  SHF.L.U64.HI R63, R44, 0x1, R68 ;  /* 0x000000012c3f7819 */ /* 0x000fe40000010244 */
[----:B------:R-:W-:Y:S01]  /*6900*/  SHF.L.W.U32.HI R68, R68, 0x1, R65 ;  /* 0x0000000144447819 */ /* 0x000fe20000010e41 */
[----:B------:R-:W-:Y:S01]  /*6910*/  IMAD.WIDE.U32 R58, R7, R2, RZ ;  /* 0x00000002073a7225 */ /* 0x000fe200078e00ff */
[----:B------:R-:W-:-:S03]  /*6920*/  IADD3 R42, P2, PT, R51, R60, RZ ;  /* 0x0000003c332a7210 */ /* 0x000fc60007f5e0ff */
[----:B------:R-:W-:Y:S01]  /*6930*/  IMAD.WIDE.U32 R54, P5, R6, R5, R52 ;  /* 0x0000000506367225 */ /* 0x000fe200078a0034 */
[----:B------:R-:W-:-:S03]  /*6940*/  SEL R53, RZ, 0x1, P0 ;  /* 0x00000001ff357807 */ /* 0x000fc60000000000 */
[----:B------:R-:W-:Y:S01]  /*6950*/  IMAD.WIDE.U32.X R48, R9, R3, R48, P1 ;  /* 0x0000000309307225 */ /* 0x000fe200008e0430 */
[----:B------:R-:W-:-:S03]  /*6960*/  ISETP.GE.U32.AND P1, PT, R42, R51, PT ;  /* 0x000000332a00720c */ /* 0x000fc60003f26070 */
[----:B------:R-:W-:Y:S01]  /*6970*/  IMAD.WIDE.U32 R44, R6, R4, RZ ;  /* 0x00000004062c7225 */ /* 0x000fe200078e00ff */
[----:B------:R-:W-:-:S03]  /*6980*/  IADD3 R52, P0, PT, R53, R48, RZ ;  /* 0x0000003035347210 */ /* 0x000fc60007f1e0ff */
[----:B------:R-:W-:-:S04]  /*6990*/  IMAD.WIDE.U32 R56, R6, R2, RZ ;  /* 0x0000000206387225 */ /* 0x000fc800078e00ff */
[----:B------:R-:W-:-:S04]  /*69a0*/  IMAD.WIDE.U32 R58, P6, R6, R3, R58 ;  /* 0x00000003063a7225 */ /* 0x000fc800078c003a */
[----:B------:R-:W-:Y:S01]  /*69b0*/  IMAD.X R44, R63, 0x1, R61, P2 ;  /* 0x000000013f2c7824 */ /* 0x000fe200010e063d */
[----:B------:R-:W-:Y:S01]  /*69c0*/  IADD3 RZ, P3, PT, R57, R58, RZ ;  /* 0x0000003a39ff7210 */ /* 0x000fe20007f7e0ff */
[----:B------:R-:W-:Y:S01]  /*69d0*/  IMAD.X R53, RZ, RZ, R49, P0 ;  /* 0x000000ffff357224 */ /* 0x000fe200000e0631 */
[----:B------:R-:W-:Y:S01]  /*69e0*/  IADD3 RZ, P2, PT, R45, R54, RZ ;  /* 0x000000362dff7210 */ /* 0x000fe20007f5e0ff */
[----:B------:R-:W-:Y:S01]  /*69f0*/  IMAD.WIDE.U32 R48, R5, R2, RZ ;  /* 0x0000000205307225 */ /* 0x000fe200078e00ff */
[----:B------:R-:W-:-:S03]  /*6a00*/  ISETP.GE.U32.AND.EX P1, PT, R44, R63, PT, P1 ;  /* 0x0000003f2c00720c */ /* 0x000fc60003f26110 */
[----:B------:R-:W-:Y:S01]  /*6a10*/  IMAD.WIDE.U32 R56, R7, R6, RZ ;  /* 0x0000000607387225 */ /* 0x000fe200078e00ff */
[----:B------:R-:W-:-:S03]  /*6a20*/  SEL R45, RZ, 0x1, P1 ;  /* 0x00000001ff2d7807 */ /* 0x000fc60000800000 */
[----:B------:R-:W-:-:S04]  /*6a30*/  IMAD.WIDE.U32 R66, R6, R6, R68 ;  /* 0x0000000606427225 */ /* 0x000fc800078e0044 */
[----:B------:R-:W-:Y:S01]  /*6a40*/  IMAD.WIDE.U32 R60, R4, R2, RZ ;  /* 0x00000002043c7225 */ /* 0x000fe200078e00ff */
[----:B------:R-:W-:-:S03]  /*6a50*/  IADD3 R45, P1, PT, R45, R66, RZ ;  /* 0x000000422d2d7210 */ /* 0x000fc60007f3e0ff */
[----:B------:R-:W-:-:S04]  /*6a60*/  IMAD.WIDE.U32 R48, P4, R4, R3, R48 ;  /* 0x0000000304307225 */ /* 0x000fc80007880030 */
[----:B------:R-:W-:-:S04]  /*6a70*/  IMAD.WIDE.U32 R64, P0, R6, R7, R56 ;  /* 0x0000000706407225 */ /* 0x000fc80007800038 */
[----:B------:R-:W-:-:S04]  /*6a80*/  IMAD.WIDE.U32 R62, R6, R6, RZ ;  /* 0x00000006063e7225 */ /* 0x000fc800078e00ff */
[----:B------:R-:W-:Y:S01]  /*6a90*/  IMAD.X R57, RZ, RZ, RZ, P5 ;  /* 0x000000ffff397224 */ /* 0x000fe200028e06ff */
[----:B------:R-:W-:Y:S01]  /*6aa0*/  IADD3 RZ, P5, PT, R61, R48, RZ ;  /* 0x000000303dff7210 */ /* 0x000fe20007fbe0ff */
[----:B------:R-:W-:Y:S02]  /*6ab0*/  IMAD.IADD R51, R64, 0x1, R67 ;  /* 0x0000000140337824 */ /* 0x000fe400078e0243 */
[----:B------:R-:W-:Y:S02]  /*6ac0*/  IMAD.MOV.U32 R56, RZ, RZ, R55 ;  /* 0x000000ffff387224 */ /* 0x000fe400078e0037 */
[----:B------:R-:W-:Y:S01]  /*6ad0*/  IMAD.X R61, RZ, RZ, RZ, P6 ;  /* 0x000000ffff3d7224 */ /* 0x000fe200030e06ff */
[----:B------:R-:W-:Y:S01]  /*6ae0*/  IADD3 RZ, P6, PT, R63, R64, RZ ;  /* 0x000000403fff7210 */ /* 0x000fe20007fde0ff */
[----:B------:R-:W-:Y:S02]  /*6af0*/  IMAD R55, R5, R6, RZ ;  /* 0x0000000605377224 */ /* 0x000fe400078e02ff */
[----:B------:R-:W-:Y:S01]  /*6b00*/  IMAD.X R63, RZ, RZ, RZ, P0 ;  /* 0x000000ffff3f7224 */ /* 0x000fe200000e06ff */
[----:B------:R-:W-:Y:S01]  /*6b10*/  ISETP.GE.U32.AND P0, PT, R45, R66, PT ;  /* 0x000000422d00720c */ /* 0x000fe20003f06070 */
[----:B------:R-:W-:Y:S01]  /*6b20*/  IMAD.X R48, RZ, RZ, R51, P1 ;  /* 0x000000ffff307224 */ /* 0x000fe200008e0633 */
[----:B------:R-:W-:Y:S01]  /*6b30*/  ISETP.LT.U32.AND P1, PT, R66, R68, PT ;  /* 0x000000444200720c */ /* 0x000fe20003f21070 */
[----:B------:R-:W-:-:S02]  /*6b40*/  IMAD.MOV.U32 R60, RZ, RZ, R59 ;  /* 0x000000ffff3c7224 */ /* 0x000fc400078e003b */
[----:B------:R-:W-:Y:S01]  /*6b50*/  IMAD.WIDE.U32 R58, R6, R4, R46 ;  /* 0x00000004063a7225 */ /* 0x000fe200078e002e */
[----:B------:R-:W-:-:S03]  /*6b60*/  ISETP.GE.U32.AND.EX P0, PT, R48, R51, PT, P0 ;  /* 0x000000333000720c */ /* 0x000fc60003f06100 */
[----:B------:R-:W-:Y:S01]  /*6b70*/  IMAD R71, R7, R4, R55 ;  /* 0x0000000407477224 */ /* 0x000fe200078e0237 */
[----:B------:R-:W-:Y:S01]  /*6b80*/  ISETP.LT.U32.OR.EX P1, PT, R51, R69, !P0, P1 ;  /* 0x000000453300720c */ /* 0x000fe20004721510 */
[----:B------:R-:W-:Y:S01]  /*6b90*/  IMAD.WIDE.U32.X R56, R7, R5, R56, P2 ;  /* 0x0000000507387225 */ /* 0x000fe200010e0438 */
[----:B------:R-:W-:-:S03]  /*6ba0*/  ISETP.GE.U32.AND P2, PT, R58, R46, PT ;  /* 0x0000002e3a00720c */ /* 0x000fc60003f46070 */
[----:B------:R-:W-:Y:S01]  /*6bb0*/  IMAD.IADD R71, R59, 0x1, R71 ;  /* 0x000000013b477824 */ /* 0x000fe200078e0247 */
[----:B------:R-:W-:Y:S01]  /*6bc0*/  SHF.L.W.U32.HI R59, R50, 0x1, R58 ;  /* 0x00000001323b7819 */ /* 0x000fe20000010e3a */
[----:B------:R-:W-:Y:S02]  /*6bd0*/  IMAD R51, R3, R6, RZ ;  /* 0x0000000603337224 */ /* 0x000fe400078e02ff */
[----:B------:R-:W-:Y:S01]  /*6be0*/  IMAD.MOV.U32 R62, RZ, RZ, R65 ;  /* 0x000000ffff3e7224 */ /* 0x000fe200078e0041 */
[----:B------:R-:W-:Y:S01]  /*6bf0*/  ISETP.GE.U32.AND.EX P2, PT, R71, R47, PT, P2 ;  /* 0x0000002f4700720c */ /* 0x000fe20003f46120 */
[----:B------:R-:W-:Y:S01]  /*6c00*/  IMAD.WIDE.U32 R46, R5, R4, RZ ;  /* 0x00000004052e7225 */ /* 0x000fe200078e00ff */
[----:B------:R-:W-:Y:S02]  /*6c10*/  SHF.L.W.U32.HI R65, R58, 0x1, R71 ;  /* 0x000000013a417819 */ /* 0x000fe40000010e47 */
[----:B------:R-:W-:Y:S01]  /*6c20*/  SEL R69, RZ, 0x1, P2 ;  /* 0x00000001ff457807 */ /* 0x000fe20001000000 */
[----:B------:R-:W-:-:S04]  /*6c30*/  IMAD.WIDE.U32.X R54, R7, R3, R60, P3 ;  /* 0x0000000307367225 */ /* 0x000fc800018e043c */
[-C--:B------:R-:W-:Y:S02]  /*6c40*/  IMAD R67, R7, R2.reuse, R51 ;  /* 0x0000000207437224 */ /* 0x080fe400078e0233 */
[----:B------:R-:W-:-:S04]  /*6c50*/  IMAD.WIDE.U32 R60, R6, R2, R52 ;  /* 0x00000002063c7225 */ /* 0x000fc800078e0034 */
[----:B------:R-:W-:Y:S01]  /*6c60*/  IMAD.WIDE.U32.X R62, R7, R7, R62, P6 ;  /* 0x00000007073e7225 */ /* 0x000fe200030e043e */
[----:B------:R-:W-:-:S03]  /*6c70*/  ISETP.GE.U32.AND P0, PT, R60, R52, PT ;  /* 0x000000343c00720c */ /* 0x000fc60003f06070 */
[----:B------:R-:W-:Y:S01]  /*6c80*/  IMAD.WIDE.U32 R50, P6, R4, R5, R46 ;  /* 0x0000000504327225 */ /* 0x000fe200078c002e */
[----:B------:R-:W-:Y:S02]  /*6c90*/  SEL R47, RZ, 0x1, !P1 ;  /* 0x00000001ff2f7807 */ /* 0x000fe40004800000 */
[----:B------:R-:W-:Y:S01]  /*6ca0*/  IADD3 R52, P1, PT, R59, R62, RZ ;  /* 0x0000003e3b347210 */ /* 0x000fe20007f3e0ff */
[----:B------:R-:W-:Y:S01]  /*6cb0*/  IMAD.IADD R67, R61, 0x1, R67 ;  /* 0x000000013d437824 */ /* 0x000fe200078e0243 */
[----:B------:R-:W-:Y:S01]  /*6cc0*/  IADD3 R61, P2, P3, R60, R56, R69 ;  /* 0x000000383c3d7210 */ /* 0x000fe20007b5e045 */
[----:B------:R-:W-:-:S03]  /*6cd0*/  IMAD.WIDE.U32 R6, R4, R4, RZ ;  /* 0x0000000404067225 */ /* 0x000fc600078e00ff */
[----:B------:R-:W-:Y:S01]  /*6ce0*/  IADD3.X R64, PT, PT, R67, R57, RZ, P2, P3 ;  /* 0x0000003943407210 */ /* 0x000fe200017e64ff */
[----:B------:R-:W-:Y:S01]  /*6cf0*/  IMAD.X R62, R65, 0x1, R63, P1 ;  /* 0x00000001413e7824 */ /* 0x000fe200008e063f */
[----:B------:R-:W-:Y:S01]  /*6d00*/  IADD3 R6, P2, PT, R52, R47, RZ ;  /* 0x0000002f34067210 */ /* 0x000fe20007f5e0ff */
[----:B------:R-:W-:Y:S01]  /*6d10*/  IMAD.WIDE.U32 R46, R3, R2, RZ ;  /* 0x00000002032e7225 */ /* 0x000fe200078e00ff */
[----:B------:R-:W-:Y:S02]  /*6d20*/  ISETP.GE.U32.AND.EX P0, PT, R67, R53, PT, P0 ;  /* 0x000000354300720c */ /* 0x000fe40003f06100 */
[----:B------:R-:W-:Y:S01]  /*6d30*/  IADD3 RZ, P3, PT, R7, R50, RZ ;  /* 0x0000003207ff7210 */ /* 0x000fe20007f7e0ff */
[----:B------:R-:W-:Y:S01]  /*6d40*/  IMAD.X R7, RZ, RZ, R62, P2 ;  /* 0x000000ffff077224 */ /* 0x000fe200010e063e */
[----:B------:R-:W-:Y:S01]  /*6d50*/  ISETP.GE.U32.AND P1, PT, R6, R52, PT ;  /* 0x000000340600720c */ /* 0x000fe20003f26070 */
[----:B------:R-:W-:Y:S01]  /*6d60*/  IMAD.X R53, RZ, RZ, RZ, P4 ;  /* 0x000000ffff357224 */ /* 0x000fe200020e06ff */
[----:B------:R-:W-:Y:S01]  /*6d70*/  SEL R58, RZ, 0x1, P0 ;  /* 0x00000001ff3a7807 */ /* 0x000fe20000000000 */
[----:B------:R-:W-:Y:S01]  /*6d80*/  IMAD.WIDE.U32 R56, R2, R2, RZ ;  /* 0x0000000202387225 */ /* 0x000fe200078e00ff */
[----:B------:R-:W-:-:S02]  /*6d90*/  ISETP.GE.U32.AND P0, PT, R61, R60, PT ;  /* 0x0000003c3d00720c */ /* 0x000fc40003f06070 */
[----:B------:R-:W-:Y:S01]  /*6da0*/  ISETP.LT.U32.AND P2, PT, R52, R59, PT ;  /* 0x0000003b3400720c */ /* 0x000fe20003f41070 */
[----:B------:R-:W-:Y:S01]  /*6db0*/  IMAD.WIDE.U32 R46, P4, R2, R3, R46 ;  /* 0x00000003022e7225 */ /* 0x000fe2000788002e */
[----:B------:R-:W-:Y:S02]  /*6dc0*/  ISETP.GE.U32.AND.EX P1, PT, R7, R62, PT, P1 ;  /* 0x0000003e0700720c */ /* 0x000fe40003f26110 */
[----:B------:R-:W-:Y:S01]  /*6dd0*/  ISETP.GE.U32.AND.EX P0, PT, R64, R67, PT, P0 ;  /* 0x000000434000720c */ /* 0x000fe20003f06100 */
[----:B------:R-:W-:Y:S01]  /*6de0*/  IMAD.MOV.U32 R52, RZ, RZ, R49 ;  /* 0x000000ffff347224 */ /* 0x000fe200078e0031 */
[----:B------:R-:W-:Y:S02]  /*6df0*/  ISETP.LT.U32.OR.EX P1, PT, R62, R65, !P1, P2 ;  /* 0x000000413e00720c */ /* 0x000fe40004f21520 */
[----:B------:R-:W-:Y:S02]  /*6e00*/  SHF.L.W.U32.HI R62, R71, 0x1, R61 ;  /* 0x00000001473e7819 */ /* 0x000fe40000010e3d */
[----:B------:R-:W-:-:S02]  /*6e10*/  SHF.L.W.U32.HI R63, R61, 0x1, R64 ;  /* 0x000000013d3f7819 */ /* 0x000fc40000010e40 */
[----:B------:R-:W-:Y:S02]  /*6e20*/  SEL R59, RZ, 0x1, P0 ;  /* 0x00000001ff3b7807 */ /* 0x000fe40000000000 */
[----:B------:R-:W-:Y:S01]  /*6e30*/  SEL R67, RZ, 0x1, !P1 ;  /* 0x00000001ff437807 */ /* 0x000fe20004800000 */
[----:B------:R-:W-:Y:S01]  /*6e40*/  IMAD.WIDE.U32 R60, R4, R4, R62 ;  /* 0x00000004043c7225 */ /* 0x000fe200078e003e */
[----:B------:R-:W-:Y:S02]  /*6e50*/  IADD3 R56, P0, P1, R59, R54, R58 ;  /* 0x000000363b387210 */ /* 0x000fe4000791e03a */
[----:B------:R-:W-:Y:S01]  /*6e60*/  IADD3 RZ, P2, PT, R57, R46, RZ ;  /* 0x0000002e39ff7210 */ /* 0x000fe20007f5e0ff */
[----:B------:R-:W-:Y:S01]  /*6e70*/  IMAD R59, R3, R4, RZ ;  /* 0x00000004033b7224 */ /* 0x000fe200078e02ff */
[----:B------:R-:W-:Y:S01]  /*6e80*/  IADD3.X R57, PT, PT, RZ, R55, RZ, P0, P1 ;  /* 0x00000037ff397210 */ /* 0x000fe200007e24ff */
[----:B------:R-:W-:Y:S01]  /*6e90*/  IMAD.IADD R49, R50, 0x1, R61 ;  /* 0x0000000132317824 */ /* 0x000fe200078e023d */
[----:B------:R-:W-:Y:S01]  /*6ea0*/  IADD3 R67, P0, PT, R67, R60, RZ ;  /* 0x0000003c43437210 */ /* 0x000fe20007f1e0ff */
[----:B------:R-:W-:Y:S01]  /*6eb0*/  IMAD R69, R5, R2, R59 ;  /* 0x0000000205457224 */ /* 0x000fe200078e023b */
[----:B------:R-:W-:Y:S01]  /*6ec0*/  ISETP.LT.U32.AND P1, PT, R60, R62, PT ;  /* 0x0000003e3c00720c */ /* 0x000fe20003f21070 */
[----:B------:R-:W-:Y:S01]  /*6ed0*/  IMAD.X R59, RZ, RZ, RZ, P6 ;  /* 0x000000ffff3b7224 */ /* 0x000fe200030e06ff */
[----:B------:R-:W-:Y:S01]  /*6ee0*/  ISETP.GE.U32.AND P6, PT, R67, R60, PT ;  /* 0x0000003c4300720c */ /* 0x000fe20003fc6070 */
[----:B------:R-:W-:-:S04]  /*6ef0*/  IMAD.WIDE.U32 R54, R4, R2, R56 ;  /* 0x0000000204367225 */ /* 0x000fc800078e0038 */
[----:B------:R-:W-:Y:S01]  /*6f00*/  IMAD.X R61, RZ, RZ, R49, P0 ;  /* 0x000000ffff3d7224 */ /* 0x000fe200000e0631 */
[----:B------:R-:W-:Y:S01]  /*6f10*/  ISETP.GE.U32.AND P0, PT, R54, R56, PT ;  /* 0x000000383600720c */ /* 0x000fe20003f06070 */
[----:B------:R-:W-:Y:S02]  /*6f20*/  IMAD.MOV.U32 R58, RZ, RZ, R51 ;  /* 0x000000ffff3a7224 */ /* 0x000fe400078e0033 */
[----:B------:R-:W-:Y:S01]  /*6f30*/  IMAD.IADD R69, R55, 0x1, R69 ;  /* 0x0000000137457824 */ /* 0x000fe200078e0245 */
[----:B------:R-:W-:Y:S01]  /*6f40*/  ISETP.GE.U32.AND.EX P6, PT, R61, R49, PT, P6 ;  /* 0x000000313d00720c */ /* 0x000fe20003fc6160 */
[----:B------:R-:W-:-:S03]  /*6f50*/  IMAD.WIDE.U32.X R50, R5, R3, R52, P5 ;  /* 0x0000000305327225 */ /* 0x000fc600028e0434 */
[----:B------:R-:W-:Y:S01]  /*6f60*/  ISETP.LT.U32.OR.EX P1, PT, R49, R63, !P6, P1 ;  /* 0x0000003f3100720c */ /* 0x000fe20007721510 */
[----:B------:R-:W-:Y:S01]  /*6f70*/  IMAD.WIDE.U32.X R52, R5, R5, R58, P3 ;  /* 0x0000000505347225 */ /* 0x000fe200018e043a */
[----:B------:R-:W-:Y:S02]  /*6f80*/  ISETP.GE.U32.AND.EX P0, PT, R69, R57, PT, P0 ;  /* 0x000000394500720c */ /* 0x000fe40003f06100 */
[----:B------:R-:W-:Y:S01]  /*6f90*/  SHF.L.W.U32.HI R5, R64, 0x1, R54 ;  /* 0x0000000140057819 */ /* 0x000fe20000010e36 */
[----:B------:R-:W-:Y:S01]  /*6fa0*/  IMAD.WIDE.U32 R56, R67, 0x3d1, RZ ;  /* 0x000003d143387825 */ /* 0x000fe200078e00ff */
[----:B------:R-:W-:Y:S02]  /*6fb0*/  SHF.L.W.U32.HI R49, R54, 0x1, R69 ;  /* 0x0000000136317819 */ /* 0x000fe40000010e45 */
[----:B------:R-:W-:Y:S01]  /*6fc0*/  SEL R63, RZ, 0x1, P0 ;  /* 0x00000001ff3f7807 */ /* 0x000fe20000000000 */
[----:B------:R-:W-:Y:S01]  /*6fd0*/  IMAD.WIDE.U32 R54, R61, 0x3d1, RZ ;  /* 0x000003d13d367825 */ /* 0x000fe200078e00ff */
[----:B------:R-:W-:-:S02]  /*6fe0*/  IADD3 R52, P5, PT, R5, R52, RZ ;  /* 0x0000003405347210 */ /* 0x000fc40007fbe0ff */
[----:B------:R-:W-:Y:S02]  /*6ff0*/  SEL R59, RZ, 0x1, !P1 ;  /* 0x00000001ff3b7807 */ /* 0x000fe40004800000 */
[----:B------:R-:W-:Y:S01]  /*7000*/  IADD3 R58, P0, PT, R63, R50, RZ ;  /* 0x000000323f3a7210 */ /* 0x000fe20007f1e0ff */
[----:B------:R-:W-:Y:S01]  /*7010*/  IMAD.X R50, R49, 0x1, R53, P5 ;  /* 0x0000000131327824 */ /* 0x000fe200028e0635 */
[----:B------:R-:W-:Y:S01]  /*7020*/  IADD3 R62, P1, PT, R52, R59, RZ ;  /* 0x0000003b343e7210 */ /* 0x000fe20007f3e0ff */
        /* <DEDUP_REMOVED lines=8> */
[----:B------:R-:W-:Y:S01]  /*70b0*/  IMAD.X R57, RZ, RZ, RZ, P6 ;  /* 0x000000ffff397224 */ /* 0x000fe200030e06ff */
[----:B------:R-:W-:Y:S01]  /*70c0*/  ISETP.GE.U32.AND.EX P1, PT, R65, R50, PT, P1 ;  /* 0x000000324100720c */ /* 0x000fe20003f26110 */
[----:B------:R-:W-:Y:S01]  /*70d0*/  IMAD.X R5, R60, 0x1, R67, P3 ;  /* 0x000000013c057824 */ /* 0x000fe200018e0643 */
[----:B------:R-:W-:Y:S02]  /*70e0*/  SHF.L.W.U32.HI R52, R69, 0x1, R58 ;  /* 0x0000000145347819 */ /* 0x000fe40000010e3a */
[----:B------:R-:W-:Y:S01]  /*70f0*/  ISETP.LT.U32.OR.EX P1, PT, R50, R49, !P1, P4 ;  /* 0x000000313200720c */ /* 0x000fe20004f21540 */
[----:B------:R-:W-:Y:S01]  /*7100*/  IMAD.MOV.U32 R50, RZ, RZ, R47 ;  /* 0x000000ffff327224 */ /* 0x000fe200078e002f */
[----:B------:R-:W-:Y:S01]  /*7110*/  SHF.L.W.U32.HI R53, R58, 0x1, R63 ;  /* 0x000000013a357819 */ /* 0x000fe20000010e3f */
[----:B------:R-:W-:Y:S01]  /*7120*/  IMAD.WIDE.U32 R58, R65, 0x3d1, RZ ;  /* 0x000003d1413a7825 */ /* 0x000fe200078e00ff */
[----:B------:R-:W-:-:S02]  /*7130*/  ISETP.GE.U32.AND P0, PT, R4, R56, PT ;  /* 0x000000380400720c */ /* 0x000fc40003f06070 */
[----:B------:R-:W-:Y:S01]  /*7140*/  SEL R67, RZ, 0x1, !P1 ;  /* 0x00000001ff437807 */ /* 0x000fe20004800000 */
[----:B------:R-:W-:Y:S02]  /*7150*/  IMAD.MOV.U32 R56, RZ, RZ, R55 ;  /* 0x000000ffff387224 */ /* 0x000fe400078e0037 */
[----:B------:R-:W-:Y:S01]  /*7160*/  IMAD.WIDE.U32.X R50, R3, R3, R50, P2 ;  /* 0x0000000303327225 */ /* 0x000fe200010e0432 */
[----:B------:R-:W-:-:S03]  /*7170*/  ISETP.GE.U32.AND.EX P2, PT, R5, R60, PT, P0 ;  /* 0x0000003c0500720c */ /* 0x000fc60003f46100 */
[----:B------:R-:W-:-:S04]  /*7180*/  IMAD.WIDE.U32 R2, R2, R2, R52 ;  /* 0x0000000202027225 */ /* 0x000fc800078e0034 */
[----:B------:R-:W-:Y:S01]  /*7190*/  IMAD.WIDE.U32.X R54, RZ, R61, R56, P5 ;  /* 0x0000003dff367225 */ /* 0x000fe200028e0438 */
[----:B------:R-:W-:Y:S02]  /*71a0*/  IADD3 R67, P4, PT, R67, R2, RZ ;  /* 0x0000000243437210 */ /* 0x000fe40007f9e0ff */
[----:B------:R-:W-:Y:S01]  /*71b0*/  ISETP.LT.U32.AND P0, PT, R2, R52, PT ;  /* 0x000000340200720c */ /* 0x000fe20003f01070 */
        /* <DEDUP_REMOVED lines=9> */
[----:B------:R-:W-:Y:S01]  /*7250*/  IMAD.MOV.U32 R56, RZ, RZ, R59 ;  /* 0x000000ffff387224 */ /* 0x000fe200078e003b */
[----:B------:R-:W-:Y:S01]  /*7260*/  IADD3 R54, P5, PT, R57, R58, RZ ;  /* 0x0000003a39367210 */ /* 0x000fe20007fbe0ff */
[----:B------:R-:W-:Y:S01]  /*7270*/  IMAD.X R57, RZ, RZ, RZ, P6 ;  /* 0x000000ffff397224 */ /* 0x000fe200030e06ff */
[C---:B------:R-:W-:Y:S01]  /*7280*/  ISETP.GE.U32.AND.EX P1, PT, R60.reuse, R49, PT, P1 ;  /* 0x000000313c00720c */ /* 0x040fe20003f26110 */
[----:B------:R-:W-:Y:S01]  /*7290*/  IMAD.WIDE.U32 R58, R60, 0x3d1, RZ ;  /* 0x000003d13c3a7825 */ /* 0x000fe200078e00ff */
[----:B------:R-:W-:-:S02]  /*72a0*/  IADD3 R3, P6, PT, R2, R3, RZ ;  /* 0x0000000302037210 */ /* 0x000fc40007fde0ff */
[----:B------:R-:W-:Y:S01]  /*72b0*/  ISETP.LT.U32.OR.EX P0, PT, R49, R53, !P1, P0 ;  /* 0x000000353100720c */ /* 0x000fe20004f01500 */
[----:B------:R-:W-:Y:S01]  /*72c0*/  IMAD.X R61, R54, 0x1, R55, P3 ;  /* 0x00000001363d7824 */ /* 0x000fe200018e0637 */
[----:B------:R-:W-:Y:S01]  /*72d0*/  ISETP.LT.U32.AND P1, PT, R2, R47, PT ;  /* 0x0000002f0200720c */ /* 0x000fe20003f21070 */
[----:B------:R-:W-:Y:S01]  /*72e0*/  IMAD.WIDE.U32.X R52, RZ, R65, R56, P5 ;  /* 0x00000041ff347225 */ /* 0x000fe200028e0438 */
[----:B------:R-:W-:Y:S02]  /*72f0*/  ISETP.GE.U32.AND P3, PT, R3, R2, PT ;  /* 0x000000020300720c */ /* 0x000fe40003f66070 */
[C---:B------:R-:W-:Y:S01]  /*7300*/  ISETP.GE.U32.AND.EX P2, PT, R61.reuse, R54, PT, P2 ;  /* 0x000000363d00720c */ /* 0x040fe20003f46120 */
[----:B------:R-:W-:Y:S01]  /*7310*/  IMAD.X R2, R61, 0x1, R62, P4 ;  /* 0x000000013d027824 */ /* 0x000fe200020e063e */
[----:B------:R-:W-:Y:S01]  /*7320*/  SHF.R.U32.HI R62, RZ, 0x1f, R63 ;  /* 0x0000001fff3e7819 */ /* 0x000fe2000001163f */
[----:B------:R-:W-:Y:S01]  /*7330*/  IMAD.WIDE.U32 R54, R67, 0x3d1, RZ ;  /* 0x000003d143367825 */ /* 0x000fe200078e00ff */
[----:B------:R-:W-:-:S02]  /*7340*/  SEL R49, RZ, 0x1, P2 ;  /* 0x00000001ff317807 */ /* 0x000fc40001000000 */
[----:B------:R-:W-:Y:S01]  /*7350*/  SEL R63, RZ, 0x1, !P0 ;  /* 0x00000001ff3f7807 */ /* 0x000fe20004000000 */
[----:B------:R-:W-:Y:S01]  /*7360*/  IMAD.X R47, RZ, RZ, R2, P6 ;  /* 0x000000ffff2f7224 */ /* 0x000fe200030e0602 */
[----:B------:R-:W-:Y:S01]  /*7370*/  IADD3 R46, P5, P6, R54, R52, R49 ;  /* 0x00000034362e7210 */ /* 0x000fe20007ebe031 */
[----:B------:R-:W-:-:S03]  /*7380*/  IMAD.WIDE.U32 R58, P2, RZ, R67, R58 ;  /* 0x00000043ff3a7225 */ /* 0x000fc6000784003a */
[----:B------:R-:W-:Y:S01]  /*7390*/  ISETP.GE.U32.AND.EX P3, PT, R47, R2, PT, P3 ;  /* 0x000000022f00720c */ /* 0x000fe20003f66130 */
[----:B------:R-:W-:Y:S01]  /*73a0*/  IMAD.X R57, RZ, RZ, RZ, P2 ;  /* 0x000000ffff397224 */ /* 0x000fe200010e06ff */
[----:B------:R-:W-:Y:S01]  /*73b0*/  IADD3 R49, P2, PT, R46, R65, RZ ;  /* 0x000000412e317210 */ /* 0x000fe20007f5e0ff */
[----:B------:R-:W-:Y:S01]  /*73c0*/  IMAD.MOV.U32 R56, RZ, RZ, R59 ;  /* 0x000000ffff387224 */ /* 0x000fe200078e003b */
[----:B------:R-:W-:Y:S02]  /*73d0*/  ISETP.LT.U32.OR.EX P0, PT, R2, R61, !P3, P1 ;  /* 0x0000003d0200720c */ /* 0x000fe40005f01510 */
[----:B------:R-:W-:Y:S02]  /*73e0*/  IADD3 R52, P3, PT, R55, R58, RZ ;  /* 0x0000003a37347210 */ /* 0x000fe40007f7e0ff */
[----:B------:R-:W-:Y:S02]  /*73f0*/  IADD3 R63, P4, P1, R63, R62, R50 ;  /* 0x0000003e3f3f7210 */ /* 0x000fe4000799e032 */
[----:B------:R-:W-:-:S02]  /*7400*/  SEL R2, RZ, 0x1, !P0 ;  /* 0x00000001ff027807 */ /* 0x000fc40004000000 */
[----:B------:R-:W-:Y:S02]  /*7410*/  IADD3.X R61, PT, PT, R52, R53, RZ, P5, P6 ;  /* 0x00000035343d7210 */ /* 0x000fe40002fec4ff */
[----:B------:R-:W-:Y:S01]  /*7420*/  IADD3.X R65, PT, PT, RZ, RZ, R51, P4, P1 ;  /* 0x000000ffff417210 */ /* 0x000fe200027e2433 */
[----:B------:R-:W-:Y:S01]  /*7430*/  IMAD.WIDE.U32.X R50, RZ, R60, R56, P3 ;  /* 0x0000003cff327225 */ /* 0x000fe200018e0438 */
[----:B------:R-:W-:Y:S02]  /*7440*/  ISETP.GE.U32.AND P0, PT, R46, R54, PT ;  /* 0x000000362e00720c */ /* 0x000fe40003f06070 */
[----:B------:R-:W-:Y:S01]  /*7450*/  ISETP.LT.U32.AND P5, PT, R49, R46, PT ;  /* 0x0000002e3100720c */ /* 0x000fe20003fa1070 */
[----:B------:R-:W-:Y:S01]  /*7460*/  IMAD.X R46, R61, 0x1, R67, P2 ;  /* 0x000000013d2e7824 */ /* 0x000fe200010e0643 */
[----:B------:R-:W-:Y:S01]  /*7470*/  IADD3 R2, P4, PT, R49, R2, RZ ;  /* 0x0000000231027210 */ /* 0x000fe20007f9e0ff */
[----:B------:R-:W-:Y:S01]  /*7480*/  IMAD.WIDE.U32 R54, R65, 0x3d1, RZ ;  /* 0x000003d141367825 */ /* 0x000fe200078e00ff */
[----:B------:R-:W-:-:S02]  /*7490*/  ISETP.GE.U32.AND.EX P0, PT, R61, R52, PT, P0 ;  /* 0x000000343d00720c */ /* 0x000fc40003f06100 */
[----:B------:R-:W-:Y:S01]  /*74a0*/  ISETP.GE.U32.AND P1, PT, R2, R49, PT ;  /* 0x000000310200720c */ /* 0x000fe20003f26070 */
[----:B------:R-:W-:Y:S01]  /*74b0*/  IMAD.X R49, RZ, RZ, R46, P4 ;  /* 0x000000ffff317224 */ /* 0x000fe200020e062e */
[----:B------:R-:W-:Y:S01]  /*74c0*/  SEL R59, RZ, 0x1, P0 ;  /* 0x00000001ff3b7807 */ /* 0x000fe20000000000 */
[----:B------:R-:W-:-:S03]  /*74d0*/  IMAD.WIDE.U32 R52, R63, 0x3d1, RZ ;  /* 0x000003d13f347825 */ /* 0x000fc600078e00ff */
[----:B------:R-:W-:Y:S01]  /*74e0*/  ISETP.GE.U32.AND.EX P1, PT, R49, R46, PT, P1 ;  /* 0x0000002e3100720c */ /* 0x000fe20003f26110 */
[----:B------:R-:W-:Y:S01]  /*74f0*/  IMAD.WIDE.U32 R54, P0, RZ, R63, R54 ;  /* 0x0000003fff367225 */ /* 0x000fe20007800036 */
[----:B------:R-:W-:Y:S02]  /*7500*/  IADD3 R59, P2, P3, R52, R50, R59 ;  /* 0x00000032343b7210 */ /* 0x000fe40007b5e03b */
[----:B------:R-:W-:Y:S01]  /*7510*/  ISETP.LT.U32.OR.EX P5, PT, R46, R61, !P1, P5 ;  /* 0x0000003d2e00720c */ /* 0x000fe20004fa1550 */
[----:B------:R-:W-:Y:S01]  /*7520*/  IMAD.X R57, RZ, RZ, RZ, P0 ;  /* 0x000000ffff397224 */ /* 0x000fe200000e06ff */
[----:B------:R-:W-:Y:S02]  /*7530*/  IADD3 R61, P4, PT, R53, R54, RZ ;  /* 0x00000036353d7210 */ /* 0x000fe40007f9e0ff */
[----:B------:R-:W-:Y:S02]  /*7540*/  IADD3 R46, P1, PT, R59, R60, RZ ;  /* 0x0000003c3b2e7210 */ /* 0x000fe40007f3e0ff */
[----:B------:R-:W-:-:S02]  /*7550*/  SEL R53, RZ, 0x1, !P5 ;  /* 0x00000001ff357807 */ /* 0x000fc40006800000 */
[----:B------:R-:W-:Y:S02]  /*7560*/  IADD3.X R54, PT, PT, R61, R51, RZ, P2, P3 ;  /* 0x000000333d367210 */ /* 0x000fe400017e64ff */
[----:B------:R-:W-:Y:S02]  /*7570*/  IADD3 R51, P3, PT, R46, R53, RZ ;  /* 0x000000352e337210 */ /* 0x000fe40007f7e0ff */
[----:B------:R-:W-:Y:S01]  /*7580*/  LEA.HI R56, P5, R40, R39, RZ, 0x1 ;  /* 0x0000002728387211 */ /* 0x000fe200078b08ff */
[----:B------:R-:W-:Y:S01]  /*7590*/  IMAD.X R53, R54, 0x1, R63, P1 ;  /* 0x0000000136357824 */ /* 0x000fe200008e063f */
[----:B------:R-:W-:Y:S02]  /*75a0*/  ISETP.GE.U32.AND P2, PT, R51, R46, PT ;  /* 0x0000002e3300720c */ /* 0x000fe40003f46070 */
[----:B------:R-:W-:Y:S01]  /*75b0*/  ISETP.GE.U32.AND P1, PT, R59, R52, PT ;  /* 0x000000343b00720c */ /* 0x000fe20003f26070 */
[----:B------:R-:W-:Y:S01]  /*75c0*/  IMAD.X R50, RZ, RZ, R53, P3 ;  /* 0x000000ffff327224 */ /* 0x000fe200018e0635 */
[----:B------:R-:W-:-:S02]  /*75d0*/  ISETP.LT.U32.AND P3, PT, R46, R59, PT ;  /* 0x0000003b2e00720c */ /* 0x000fc40003f61070 */
[----:B------:R-:W-:Y:S02]  /*75e0*/  IADD3 R46, P6, PT, R39, R56, RZ ;  /* 0x00000038272e7210 */ /* 0x000fe40007fde0ff */
[----:B------:R-:W-:Y:S02]  /*75f0*/  ISETP.GE.U32.AND.EX P2, PT, R50, R53, PT, P2 ;  /* 0x000000353200720c */ /* 0x000fe40003f46120 */
[----:B------:R-:W-:Y:S02]  /*7600*/  ISETP.GE.U32.AND P0, PT, R56, R39, PT ;  /* 0x000000273800720c */ /* 0x000fe40003f06070 */
[----:B------:R-:W-:Y:S02]  /*7610*/  ISETP.LT.U32.OR.EX P3, PT, R53, R54, !P2, P3 ;  /* 0x000000363500720c */ /* 0x000fe40005761530 */
[----:B------:R-:W-:Y:S01]  /*7620*/  ISETP.GE.U32.AND P2, PT, R46, R56, PT ;  /* 0x000000382e00720c */ /* 0x000fe20003f46070 */
[----:B------:R-:W-:Y:S01]  /*7630*/  IMAD.MOV.U32 R56, RZ, RZ, R55 ;  /* 0x000000ffff387224 */ /* 0x000fe200078e0037 */
[----:B------:R-:W-:Y:S01]  /*7640*/  ISETP.GE.U32.AND.EX P1, PT, R54, R61, PT, P1 ;  /* 0x0000003d3600720c */ /* 0x000fe20003f26110 */
[C---:B------:R-:W-:Y:S01]  /*7650*/  IMAD.SHL.U32 R55, R38.reuse, 0x2, RZ ;  /* 0x0000000226377824 */ /* 0x040fe200078e00ff */
[----:B------:R-:W-:Y:S01]  /*7660*/  SHF.L.U64.HI R53, R38, 0x1, R40 ;  /* 0x0000000126357819 */ /* 0x000fe20000010228 */
[----:B------:R-:W-:Y:S01]  /*7670*/  IMAD.WIDE.U32.X R56, RZ, R65, R56, P4 ;  /* 0x00000041ff387225 */ /* 0x000fe200020e0438 */
[----:B------:R-:W-:-:S02]  /*7680*/  SEL R39, RZ, 0x1, P1 ;  /* 0x00000001ff277807 */ /* 0x000fc40000800000 */
[----:B------:R-:W-:Y:S01]  /*7690*/  SEL R63, RZ, 0x1, !P3 ;  /* 0x00000001ff3f7807 */ /* 0x000fe20005800000 */
[----:B------:R-:W-:Y:S01]  /*76a0*/  IMAD.X R40, RZ, RZ, R37, P5 ;  /* 0x000000ffff287224 */ /* 0x000fe200028e0625 */
[----:B------:R-:W-:-:S03]  /*76b0*/  IADD3 R62, P4, P5, R65, R56, R39 ;  /* 0x00000038413e7210 */ /* 0x000fc60007d9e027 */
[----:B------:R-:W-:Y:S01]  /*76c0*/  IMAD.X R54, R37, 0x1, R40, P6 ;  /* 0x0000000125367824 */ /* 0x000fe200030e0628 */
[----:B------:R-:W-:Y:S01]  /*76d0*/  IADD3.X R65, PT, PT, RZ, R57, RZ, P4, P5 ;  /* 0x00000039ff417210 */ /* 0x000fe200027ea4ff */
[----:B------:R-:W-:Y:S01]  /*76e0*/  IMAD.MOV.U32 R57, RZ, RZ, RZ ;  /* 0x000000ffff397224 */ /* 0x000fe200078e00ff */
[----:B------:R-:W-:Y:S02]  /*76f0*/  IADD3 R63, P4, PT, R62, R63, RZ ;  /* 0x0000003f3e3f7210 */ /* 0x000fe40007f9e0ff */
[----:B------:R-:W-:Y:S02]  /*7700*/  ISETP.GE.U32.AND.EX P1, PT, R40, R37, PT, P0 ;  /* 0x000000252800720c */ /* 0x000fe40003f26100 */
[----:B------:R-:W-:Y:S01]  /*7710*/  ISETP.NE.U32.AND P5, PT, R63, RZ, PT ;  /* 0x000000ff3f00720c */ /* 0x000fe20003fa5070 */
[----:B------:R-:W-:Y:S01]  /*7720*/  IMAD.X R65, RZ, RZ, R65, P4 ;  /* 0x000000ffff417224 */ /* 0x000fe200020e0641 */
[----:B------:R-:W-:Y:S02]  /*7730*/  ISETP.GE.U32.AND P0, PT, R55, -0x3d1, PT ;  /* 0xfffffc2f3700780c */ /* 0x000fe40003f06070 */
[----:B------:R-:W-:-:S02]  /*7740*/  ISETP.GE.U32.AND.EX P3, PT, R54, R40, PT, P2 ;  /* 0x000000283600720c */ /* 0x000fc40003f66120 */
[----:B------:R-:W-:Y:S02]  /*7750*/  ISETP.NE.AND.EX P5, PT, R65, RZ, PT, P5 ;  /* 0x000000ff4100720c */ /* 0x000fe40003fa5350 */
[----:B------:R-:W-:Y:S02]  /*7760*/  ISETP.GE.U32.AND.EX P0, PT, R53, -0x2, PT, P0 ;  /* 0xfffffffe3500780c */ /* 0x000fe40003f06100 */
[----:B------:R-:W-:Y:S02]  /*7770*/  IADD3 R67, P2, PT, R46, 0x1, RZ ;  /* 0x000000012e437810 */ /* 0x000fe40007f5e0ff */
[----:B------:R-:W-:Y:S02]  /*7780*/  SEL R37, RZ, 0x1, P1 ;  /* 0x00000001ff257807 */ /* 0x000fe40000800000 */
[----:B------:R-:W-:Y:S02]  /*7790*/  SEL R38, RZ, 0x1, P0 ;  /* 0x00000001ff267807 */ /* 0x000fe40000000000 */
[----:B------:R-:W-:-:S02]  /*77a0*/  SEL R69, RZ, 0x1, P3 ;  /* 0x00000001ff457807 */ /* 0x000fc40001800000 */
[----:B------:R-:W-:Y:S02]  /*77b0*/  ISETP.GE.U32.AND P1, PT, R67, R38, PT ;  /* 0x000000264300720c */ /* 0x000fe40003f26070 */
[----:B------:R-:W-:Y:S01]  /*77c0*/  IADD3 R69, P3, P4, R34, R69, R37 ;  /* 0x0000004522457210 */ /* 0x000fe20007c7e025 */
[----:B------:R-:W-:-:S12]  /*77d0*/  @!P5 BRA `(.L_x_695) ;  /* 0x0000000000ccd947 */ /* 0x000fd80003800000 */
        /* <DEDUP_REMOVED lines=51> */
.L_x_695:
[----:B------:R-:W-:Y:S01]  /*7b10*/  IMAD.X R25, RZ, RZ, R54, P2 ;  /* 0x000000ffff197224 */ /* 0x000fe200010e0636 */
[----:B------:R-:W-:Y:S01]  /*7b20*/  ISETP.NE.U32.AND P6, PT, R46, -0x1, PT ;  /* 0xffffffff2e00780c */ /* 0x000fe20003fc5070 */
[----:B------:R-:W-:Y:S01]  /*7b30*/  IMAD.WIDE.U32 R38, R8, R8, R4 ;  /* 0x0000000808267225 */ /* 0x000fe200078e0004 */
[----:B------:R-:W-:Y:S01]  /*7b40*/  IADD3 R61, P2, PT, R34, R69, RZ ;  /* 0x00000045223d7210 */ /* 0x000fe20007f5e0ff */
[----:B------:R-:W-:Y:S01]  /*7b50*/  UMOV UR4, URZ ;  /* 0x000000ff00047c82 */ /* 0x000fe20008000000 */
[----:B------:R-:W-:Y:S01]  /*7b60*/  ISETP.GE.U32.AND.EX P1, PT, R25, RZ, PT, P1 ;  /* 0x000000ff1900720c */ /* 0x000fe20003f26110 */
[----:B------:R-:W-:Y:S01]  /*7b70*/  IMAD.IADD R52, R24, 0x1, R39 ;  /* 0x0000000118347824 */ /* 0x000fe200078e0227 */
[----:B------:R-:W-:Y:S02]  /*7b80*/  ISETP.GE.U32.AND P5, PT, R69, R34, PT ;  /* 0x000000224500720c */ /* 0x000fe40003fa6070 */
[----:B------:R-:W-:Y:S02]  /*7b90*/  ISETP.NE.OR.EX P1, PT, R54, -0x1, !P1, P6 ;  /* 0xffffffff3600780c */ /* 0x000fe40004f25760 */
[----:B------:R-:W-:-:S02]  /*7ba0*/  IADD3.X R37, PT, PT, R36, RZ, RZ, P3, P4 ;  /* 0x000000ff24257210 */ /* 0x000fc40001fe84ff */
[----:B------:R-:W-:Y:S02]  /*7bb0*/  ISETP.GE.U32.AND P6, PT, R38, R4, PT ;  /* 0x000000042600720c */ /* 0x000fe40003fc6070 */
[----:B------:R-:W-:Y:S01]  /*7bc0*/  SEL R9, RZ, 0x1, !P1 ;  /* 0x00000001ff097807 */ /* 0x000fe20004800000 */
[----:B------:R-:W-:Y:S01]  /*7bd0*/  IMAD.X R60, R36, 0x1, R37, P2 ;  /* 0x00000001243c7824 */ /* 0x000fe200010e0625 */
[----:B------:R-:W-:Y:S02]  /*7be0*/  IADD3 R8, P4, PT, R61, 0x1, RZ ;  /* 0x000000013d087810 */ /* 0x000fe40007f9e0ff */
[----:B------:R-:W-:Y:S02]  /*7bf0*/  ISETP.GE.U32.AND.EX P5, PT, R37, R36, PT, P5 ;  /* 0x000000242500720c */ /* 0x000fe40003fa6150 */
[----:B------:R-:W-:Y:S01]  /*7c00*/  ISETP.GE.U32.AND.EX P6, PT, R52, R5, PT, P6 ;  /* 0x000000053400720c */ /* 0x000fe20003fc6160 */
[----:B------:R-:W-:Y:S01]  /*7c10*/  IMAD.X R56, RZ, RZ, R60, P4 ;  /* 0x000000ffff387224 */ /* 0x000fe200020e063c */
[----:B------:R-:W-:-:S02]  /*7c20*/  ISETP.GE.U32.AND P3, PT, R61, R69, PT ;  /* 0x000000453d00720c */ /* 0x000fc40003f66070 */
[----:B------:R-:W-:Y:S02]  /*7c30*/  ISETP.GE.U32.AND P2, PT, R8, R9, PT ;  /* 0x000000090800720c */ /* 0x000fe40003f46070 */
[----:B------:R-:W-:Y:S02]  /*7c40*/  SEL R9, RZ, 0x1, P5 ;  /* 0x00000001ff097807 */ /* 0x000fe40002800000 */
[----:B------:R-:W-:Y:S02]  /*7c50*/  IADD3 R4, P5, PT, R3, R42, RZ ;  /* 0x0000002a03047210 */ /* 0x000fe40007fbe0ff */
[----:B------:R-:W-:Y:S02]  /*7c60*/  SEL R5, RZ, 0x1, P6 ;  /* 0x00000001ff057807 */ /* 0x000fe40003000000 */
[----:B------:R-:W-:Y:S01]  /*7c70*/  ISETP.GE.U32.AND.EX P3, PT, R60, R37, PT, P3 ;  /* 0x000000253c00720c */ /* 0x000fe20003f66130 */
[----:B------:R-:W-:Y:S01]  /*7c80*/  IMAD.X R44, R47, 0x1, R44, P5 ;  /* 0x000000012f2c7824 */ /* 0x000fe200028e062c */
[----:B------:R-:W-:-:S02]  /*7c90*/  IADD3 R40, P4, PT, R4, R5, RZ ;  /* 0x0000000504287210 */ /* 0x000fc40007f9e0ff */
[----:B------:R-:W-:Y:S02]  /*7ca0*/  SEL R34, RZ, 0x1, P3 ;  /* 0x00000001ff227807 */ /* 0x000fe40001800000 */
[----:B------:R-:W-:Y:S01]  /*7cb0*/  SEL R24, RZ, 0xffffffff, P0 ;  /* 0xffffffffff187807 */ /* 0x000fe20000000000 */
[----:B------:R-:W-:Y:S01]  /*7cc0*/  IMAD.X R42, RZ, RZ, R44, P4 ;  /* 0x000000ffff2a7224 */ /* 0x000fe200020e062c */
[----:B------:R-:W-:Y:S02]  /*7cd0*/  ISETP.NE.U32.AND P0, PT, R61, -0x1, PT ;  /* 0xffffffff3d00780c */ /* 0x000fe40003f05070 */
[----:B------:R-:W-:Y:S02]  /*7ce0*/  ISETP.GE.U32.AND.EX P2, PT, R56, RZ, PT, P2 ;  /* 0x000000ff3800720c */ /* 0x000fe40003f46120 */
[----:B------:R-:W-:Y:S02]  /*7cf0*/  IADD3 R34, P5, P6, R41, R34, R9 ;  /* 0x0000002229227210 */ /* 0x000fe40007ebe009 */
[----:B------:R-:W-:-:S02]  /*7d00*/  ISETP.GE.U32.AND P3, PT, R40, R4, PT ;  /* 0x000000042800720c */ /* 0x000fc40003f66070 */
[----:B------:R-:W-:Y:S02]  /*7d10*/  ISETP.NE.OR.EX P0, PT, R60, -0x1, !P2, P0 ;  /* 0xffffffff3c00780c */ /* 0x000fe40005705700 */
[----:B------:R-:W-:Y:S02]  /*7d20*/  ISETP.LT.U32.AND P2, PT, R4, R3, PT ;  /* 0x000000030400720c */ /* 0x000fe40003f41070 */
[----:B------:R-:W-:Y:S02]  /*7d30*/  IADD3 R59, P4, PT, R41, R34, RZ ;  /* 0x00000022293b7210 */ /* 0x000fe40007f9e0ff */
[----:B------:R-:W-:Y:S02]  /*7d40*/  ISETP.GE.U32.AND.EX P3, PT, R42, R44, PT, P3 ;  /* 0x0000002c2a00720c */ /* 0x000fe40003f66130 */
[----:B------:R-:W-:Y:S02]  /*7d50*/  IADD3.X R36, PT, PT, R43, RZ, RZ, P5, P6 ;  /* 0x000000ff2b247210 */ /* 0x000fe40002fec4ff */
[----:B------:R-:W-:-:S02]  /*7d60*/  ISETP.LT.U32.OR.EX P2, PT, R44, R47, !P3, P2 ;  /* 0x0000002f2c00720c */ /* 0x000fc40005f41520 */
[----:B------:R-:W-:Y:S01]  /*7d70*/  ISETP.GE.U32.AND P6, PT, R34, R41, PT ;  /* 0x000000292200720c */ /* 0x000fe20003fc6070 */
[----:B------:R-:W-:Y:S01]  /*7d80*/  IMAD.X R58, R43, 0x1, R36, P4 ;  /* 0x000000012b3a7824 */ /* 0x000fe200020e0624 */
[C---:B------:R-:W-:Y:S02]  /*7d90*/  IADD3 R5, P4, PT, R59.reuse, 0x1, RZ ;  /* 0x000000013b057810 */ /* 0x040fe40007f9e0ff */
[----:B------:R-:W-:Y:S02]  /*7da0*/  ISETP.GE.U32.AND P5, PT, R59, R34, PT ;  /* 0x000000223b00720c */ /* 0x000fe40003fa6070 */
[----:B------:R-:W-:Y:S01]  /*7db0*/  IADD3 R45, P3, PT, R2, R45, RZ ;  /* 0x0000002d022d7210 */ /* 0x000fe20007f7e0ff */
[----:B------:R-:W-:Y:S01]  /*7dc0*/  IMAD.X R9, RZ, RZ, R58, P4 ;  /* 0x000000ffff097224 */ /* 0x000fe200020e063a */
[----:B------:R-:W-:Y:S02]  /*7dd0*/  SEL R34, RZ, 0x1, !P2 ;  /* 0x00000001ff227807 */ /* 0x000fe40005000000 */
[----:B------:R-:W-:Y:S01]  /*7de0*/  SEL R4, RZ, 0x1, !P0 ;  /* 0x00000001ff047807 */ /* 0x000fe20004000000 */
[----:B------:R-:W-:Y:S01]  /*7df0*/  IMAD.X R48, R49, 0x1, R48, P3 ;  /* 0x0000000131307824 */ /* 0x000fe200018e0630 */
[----:B------:R-:W-:-:S02]  /*7e00*/  IADD3 R34, P4, PT, R45, R34, RZ ;  /* 0x000000222d227210 */ /* 0x000fc40007f9e0ff */
[----:B------:R-:W-:Y:S02]  /*7e10*/  ISETP.GE.U32.AND.EX P6, PT, R36, R43, PT, P6 ;  /* 0x0000002b2400720c */ /* 0x000fe40003fc6160 */
[C---:B------:R-:W-:Y:S01]  /*7e20*/  ISETP.GE.U32.AND P2, PT, R5.reuse, R4, PT ;  /* 0x000000040500720c */ /* 0x040fe20003f46070 */
[----:B------:R-:W-:Y:S01]  /*7e30*/  IMAD.X R37, RZ, RZ, R48, P4 ;  /* 0x000000ffff257224 */ /* 0x000fe200020e0630 */
[----:B------:R-:W-:Y:S02]  /*7e40*/  ISETP.GE.U32.AND P3, PT, R34, R45, PT ;  /* 0x0000002d2200720c */ /* 0x000fe40003f66070 */
[----:B------:R-:W-:Y:S02]  /*7e50*/  ISETP.GE.U32.AND.EX P5, PT, R58, R36, PT, P5 ;  /* 0x000000243a00720c */ /* 0x000fe40003fa6150 */
[----:B------:R-:W-:Y:S02]  /*7e60*/  SEL R4, RZ, 0x1, P6 ;  /* 0x00000001ff047807 */ /* 0x000fe40003000000 */
[----:B------:R-:W-:-:S02]  /*7e70*/  ISETP.EQ.U32.AND P6, PT, R5, RZ, PT ;  /* 0x000000ff0500720c */ /* 0x000fc40003fc2070 */
[----:B------:R-:W-:Y:S02]  /*7e80*/  ISETP.GE.U32.AND.EX P2, PT, R9, RZ, PT, P2 ;  /* 0x000000ff0900720c */ /* 0x000fe40003f46120 */
[----:B------:R-:W-:Y:S02]  /*7e90*/  ISETP.LT.U32.AND P4, PT, R45, R2, PT ;  /* 0x000000022d00720c */ /* 0x000fe40003f81070 */
[----:B------:R-:W-:Y:S02]  /*7ea0*/  ISETP.GE.U32.AND.EX P3, PT, R37, R48, PT, P3 ;  /* 0x000000302500720c */ /* 0x000fe40003f66130 */
[----:B------:R-:W-:Y:S02]  /*7eb0*/  SEL R41, RZ, 0x1, P5 ;  /* 0x00000001ff297807 */ /* 0x000fe40002800000 */
[----:B------:R-:W-:Y:S02]  /*7ec0*/  ISETP.EQ.AND.EX P2, PT, R9, RZ, P2, P6 ;  /* 0x000000ff0900720c */ /* 0x000fe40001742360 */
[----:B------:R-:W-:-:S02]  /*7ed0*/  ISETP.LT.U32.OR.EX P3, PT, R48, R49, !P3, P4 ;  /* 0x000000313000720c */ /* 0x000fc40005f61540 */
[----:B------:R-:W-:Y:S02]  /*7ee0*/  IADD3 R41, P5, PT, R41, R4, RZ ;  /* 0x0000000429297210 */ /* 0x000fe40007fbe0ff */
[----:B------:R-:W-:Y:S02]  /*7ef0*/  SEL R4, RZ, 0x1, !P2 ;  /* 0x00000001ff047807 */ /* 0x000fe40005000000 */
[----:B------:R-:W-:Y:S02]  /*7f00*/  IADD3 R6, P2, PT, R51, R6, RZ ;  /* 0x0000000633067210 */ /* 0x000fe40007f5e0ff */
[----:B------:R-:W-:Y:S02]  /*7f10*/  SEL R3, RZ, 0x1, !P3 ;  /* 0x00000001ff037807 */ /* 0x000fe40005800000 */
[----:B------:R-:W-:Y:S01]  /*7f20*/  IADD3 R44, P4, PT, R24, R67, RZ ;  /* 0x00000043182c7210 */ /* 0x000fe20007f9e0ff */
[----:B------:R-:W-:Y:S01]  /*7f30*/  IMAD.X R7, R50, 0x1, R7, P2 ;  /* 0x0000000132077824 */ /* 0x000fe200010e0607 */
[----:B------:R-:W-:-:S02]  /*7f40*/  IADD3 R3, P3, PT, R6, R3, RZ ;  /* 0x0000000306037210 */ /* 0x000fc40007f7e0ff */
[----:B------:R-:W-:Y:S01]  /*7f50*/  LOP3.LUT R4, R41, R4, RZ, 0xfc, !PT ;  /* 0x0000000429047212 */ /* 0x000fe200078efcff */
[----:B------:R-:W-:Y:S01]  /*7f60*/  IMAD.X R48, R24, 0x1, R25, P4 ;  /* 0x0000000118307824 */ /* 0x000fe200020e0619 */
[----:B------:R-:W-:Y:S01]  /*7f70*/  SEL R41, RZ, 0xffffffff, !P1 ;  /* 0xffffffffff297807 */ /* 0x000fe20004800000 */
[----:B------:R-:W-:Y:S01]  /*7f80*/  IMAD.X R2, RZ, RZ, R7, P3 ;  /* 0x000000ffff027224 */ /* 0x000fe200018e0607 */
[----:B------:R-:W-:Y:S02]  /*7f90*/  SEL R36, RZ, 0xffffffff, !P0 ;  /* 0xffffffffff247807 */ /* 0x000fe40004000000 */
[----:B------:R-:W-:Y:S02]  /*7fa0*/  ISETP.GE.U32.AND P0, PT, R3, R6, PT ;  /* 0x000000060300720c */ /* 0x000fe40003f06070 */
[----:B------:R-:W-:Y:S02]  /*7fb0*/  IADD3 R25, P2, PT, R41, R8, RZ ;  /* 0x0000000829197210 */ /* 0x000fe40007f5e0ff */
[----:B------:R-:W-:-:S02]  /*7fc0*/  IADD3 R24, P3, PT, R36, R5, RZ ;  /* 0x0000000524187210 */ /* 0x000fc40007f7e0ff */
[----:B------:R-:W-:Y:S01]  /*7fd0*/  ISETP.LT.U32.AND P1, PT, R6, R51, PT ;  /* 0x000000330600720c */ /* 0x000fe20003f21070 */
[----:B------:R-:W-:Y:S01]  /*7fe0*/  IMAD.X R41, R41, 0x1, R56, P2 ;  /* 0x0000000129297824 */ /* 0x000fe200010e0638 */
[----:B------:R-:W-:Y:S01]  /*7ff0*/  ISETP.GE.U32.AND.EX P0, PT, R2, R7, PT, P0 ;  /* 0x000000070200720c */ /* 0x000fe20003f06100 */
[----:B------:R-:W-:Y:S01]  /*8000*/  IMAD.X R36, R36, 0x1, R9, P3 ;  /* 0x0000000124247824 */ /* 0x000fe200018e0609 */
[----:B------:R-:W-:Y:S02]  /*8010*/  IADD3 R8, P2, PT, R4, -0x1, RZ ;  /* 0xffffffff04087810 */ /* 0x000fe40007f5e0ff */
[----:B------:R-:W-:Y:S02]  /*8020*/  ISETP.LT.U32.OR.EX P0, PT, R7, R50, !P0, P1 ;  /* 0x000000320700720c */ /* 0x000fe40004701510 */
[----:B------:R-:W-:Y:S02]  /*8030*/  IADD3 R43, P3, PT, RZ, -R4, RZ ;  /* 0x80000004ff2b7210 */ /* 0x000fe40007f7e0ff */
[----:B------:R-:W-:-:S02]  /*8040*/  LOP3.LUT R4, R55, R8, RZ, 0xc0, !PT ;  /* 0x0000000837047212 */ /* 0x000fc400078ec0ff */
[-C--:B------:R-:W-:Y:S02]  /*8050*/  LOP3.LUT R5, R46, R8.reuse, RZ, 0xc0, !PT ;  /* 0x000000082e057212 */ /* 0x080fe400078ec0ff */
[-C--:B------:R-:W-:Y:S02]  /*8060*/  LOP3.LUT R6, R61, R8.reuse, RZ, 0xc0, !PT ;  /* 0x000000083d067212 */ /* 0x080fe400078ec0ff */
[----:B------:R-:W-:Y:S02]  /*8070*/  LOP3.LUT R7, R59, R8, RZ, 0xc0, !PT ;  /* 0x000000083b077212 */ /* 0x000fe400078ec0ff */
[----:B------:R-:W-:Y:S02]  /*8080*/  SEL R8, RZ, 0x1, !P0 ;  /* 0x00000001ff087807 */ /* 0x000fe40004000000 */
[----:B------:R-:W-:Y:S02]  /*8090*/  IADD3 R9, P1, PT, R55, 0x3d1, RZ ;  /* 0x000003d137097810 */ /* 0x000fe40007f3e0ff */
[----:B------:R-:W-:-:S02]  /*80a0*/  IADD3 R57, P4, PT, R57, R8, RZ ;  /* 0x0000000839397210 */ /* 0x000fc40007f9e0ff */
[--C-:B------:R-:W-:Y:S01]  /*80b0*/  LOP3.LUT R4, R4, R9, R43.reuse, 0xf8, !PT ;  /* 0x0000000904047212 */ /* 0x100fe200078ef82b */
[----:B------:R-:W-:Y:S01]  /*80c0*/  IMAD.X R9, RZ, RZ, RZ, P5 ;  /* 0x000000ffff097224 */ /* 0x000fe200028e06ff */
[----:B------:R-:W-:Y:S01]  /*80d0*/  ISETP.NE.U32.AND P0, PT, R57, RZ, PT ;  /* 0x000000ff3900720c */ /* 0x000fe20003f05070 */
[----:B------:R-:W-:Y:S01]  /*80e0*/  IMAD.X R51, RZ, RZ, UR4, P4 ;  /* 0x00000004ff337e24 */ /* 0x000fe2000a0e06ff */
[--C-:B------:R-:W-:Y:S02]  /*80f0*/  LOP3.LUT R6, R6, R25, R43.reuse, 0xf8, !PT ;  /* 0x0000001906067212 */ /* 0x100fe400078ef82b */
[----:B------:R-:W-:Y:S02]  /*8100*/  IADD3.X R25, PT, PT, R9, -0x1, RZ, P2, !PT ;  /* 0xffffffff09197810 */ /* 0x000fe400017fe4ff */
[----:B------:R-:W-:Y:S02]  /*8110*/  ISETP.NE.AND.EX P0, PT, R51, RZ, PT, P0 ;  /* 0x000000ff3300720c */ /* 0x000fe40003f05300 */
[----:B------:R-:W-:Y:S01]  /*8120*/  LOP3.LUT R5, R5, R44, R43, 0xf8, !PT ;  /* 0x0000002c05057212 */ /* 0x000fe200078ef82b */
[----:B------:R-:W-:Y:S01]  /*8130*/  IMAD.X R44, RZ, RZ, ~R9, P3 ;  /* 0x000000ffff2c7224 */ /* 0x000fe200018e0e09 */
[----:B------:R-:W-:-:S02]  /*8140*/  LOP3.LUT R7, R7, R24, R43, 0xf8, !PT ;  /* 0x0000001807077212 */ /* 0x000fc400078ef82b */
[CC--:B------:R-:W-:Y:S02]  /*8150*/  LOP3.LUT R8, R53.reuse, R25.reuse, RZ, 0xc0, !PT ;  /* 0x0000001935087212 */ /* 0x0c0fe400078ec0ff */
[-C--:B------:R-:W-:Y:S02]  /*8160*/  LOP3.LUT R9, R54, R25.reuse, RZ, 0xc0, !PT ;  /* 0x0000001936097212 */ /* 0x080fe400078ec0ff */
[-C--:B------:R-:W-:Y:S02]  /*8170*/  LOP3.LUT R24, R60, R25.reuse, RZ, 0xc0, !PT ;  /* 0x000000193c187212 */ /* 0x080fe400078ec0ff */
[----:B------:R-:W-:Y:S02]  /*8180*/  IADD3.X R43, PT, PT, R53, 0x1, RZ, P1, !PT ;  /* 0x00000001352b7810 */ /* 0x000fe40000ffe4ff */
[----:B------:R-:W-:Y:S02]  /*8190*/  LOP3.LUT R25, R58, R25, RZ, 0xc0, !PT ;  /* 0x000000193a197212 */ /* 0x000fe400078ec0ff */
[----:B------:R-:W-:-:S02]  /*81a0*/  LOP3.LUT R8, R8, R43, R44, 0xf8, !PT ;  /* 0x0000002b08087212 */ /* 0x000fc400078ef82c */
[--C-:B------:R-:W-:Y:S02]  /*81b0*/  LOP3.LUT R9, R9, R48, R44.reuse, 0xf8, !PT ;  /* 0x0000003009097212 */ /* 0x100fe400078ef82c */
[--C-:B------:R-:W-:Y:S02]  /*81c0*/  LOP3.LUT R24, R24, R41, R44.reuse, 0xf8, !PT ;  /* 0x0000002918187212 */ /* 0x100fe400078ef82c */
[----:B------:R-:W-:Y:S01]  /*81d0*/  LOP3.LUT R25, R25, R36, R44, 0xf8, !PT ;  /* 0x0000002419197212 */ /* 0x000fe200078ef82c */
[----:B------:R-:W-:Y:S06]  /*81e0*/  @P0 BRA `(.L_x_696) ;  /* 0x0000000000380947 */ /* 0x000fec0003800000 */
        /* <DEDUP_REMOVED lines=14> */
.L_x_696:
        /* <DEDUP_REMOVED lines=26> */
[----:B------:R-:W-:Y:S02]  /*8470*/  ISETP.GE.U32.AND P3, PT, R37, R34, PT ;  /* 0x000000222500720c */ /* 0x000fe40003f66070 */
[----:B------:R-:W-:-:S02]  /*8480*/  SEL R34, RZ, 0xffffffff, !P2 ;  /* 0xffffffffff227807 */ /* 0x000fc40005000000 */
[----:B------:R-:W-:Y:S02]  /*8490*/  ISETP.GE.U32.AND.EX P3, PT, R41, RZ, PT, P3 ;  /* 0x000000ff2900720c */ /* 0x000fe40003f66130 */
[----:B------:R-:W-:Y:S02]  /*84a0*/  IADD3 R36, P2, PT, R40, R43, RZ ;  /* 0x0000002b28247210 */ /* 0x000fe40007f5e0ff */
[----:B------:R-:W-:-:S04]  /*84b0*/  ISETP.NE.OR.EX P3, PT, R2, -0x1, !P3, P4 ;  /* 0xffffffff0200780c */ /* 0x000fc80005f65740 */
[----:B------:R-:W-:-:S04]  /*84c0*/  SEL R2, RZ, 0xffffffff, !P3 ;  /* 0xffffffffff027807 */ /* 0x000fc80005800000 */
        /* <DEDUP_REMOVED lines=21> */
.L_x_698:
        /* <DEDUP_REMOVED lines=49> */
.L_x_699:
        /* <DEDUP_REMOVED lines=28> */
.L_x_697:
[-C--:B------:R-:W-:Y:S01]  /*8af0*/  LEA.HI R39, P0, R49, R40.reuse, RZ, 0x1 ;  /* 0x0000002831277211 */ /* 0x080fe200078108ff */
[C---:B------:R-:W-:Y:S01]  /*8b00*/  IMAD.SHL.U32 R56, R72.reuse, 0x2, RZ ;  /* 0x0000000248387824 */ /* 0x040fe200078e00ff */
[----:B------:R-:W-:Y:S02]  /*8b10*/  SHF.L.U64.HI R70, R72, 0x1, R49 ;  /* 0x0000000148467819 */ /* 0x000fe40000010231 */
[-C--:B------:R-:W-:Y:S01]  /*8b20*/  IADD3 R66, P3, PT, R40, R39.reuse, RZ ;  /* 0x0000002728427210 */ /* 0x080fe20007f7e0ff */
[----:B------:R-:W-:Y:S01]  /*8b30*/  IMAD.X R41, RZ, RZ, R42, P0 ;  /* 0x000000ffff297224 */ /* 0x000fe200000e062a */
[----:B------:R-:W-:Y:S02]  /*8b40*/  ISETP.GE.U32.AND P2, PT, R56, -0x3d1, PT ;  /* 0xfffffc2f3800780c */ /* 0x000fe40003f46070 */
[----:B------:R-:W-:Y:S01]  /*8b50*/  ISETP.GE.U32.AND P0, PT, R39, R40, PT ;  /* 0x000000282700720c */ /* 0x000fe20003f06070 */
[----:B------:R-:W-:Y:S01]  /*8b60*/  IMAD.X R68, R42, 0x1, R41, P3 ;  /* 0x000000012a447824 */ /* 0x000fe200018e0629 */
[----:B------:R-:W-:-:S02]  /*8b70*/  ISETP.GE.U32.AND P1, PT, R66, R39, PT ;  /* 0x000000274200720c */ /* 0x000fc40003f26070 */
[----:B------:R-:W-:Y:S02]  /*8b80*/  ISETP.GE.U32.AND.EX P2, PT, R70, -0x2, PT, P2 ;  /* 0xfffffffe4600780c */ /* 0x000fe40003f46120 */
[----:B------:R-:W-:Y:S02]  /*8b90*/  ISETP.GE.U32.AND.EX P0, PT, R41, R42, PT, P0 ;  /* 0x0000002a2900720c */ /* 0x000fe40003f06100 */
[----:B------:R-:W-:Y:S02]  /*8ba0*/  ISETP.GE.U32.AND.EX P1, PT, R68, R41, PT, P1 ;  /* 0x000000294400720c */ /* 0x000fe40003f26110 */
[----:B------:R-:W-:Y:S02]  /*8bb0*/  IADD3 R38, P3, PT, R66, 0x1, RZ ;  /* 0x0000000142267810 */ /* 0x000fe40007f7e0ff */
[----:B------:R-:W-:Y:S02]  /*8bc0*/  SEL R39, RZ, 0x1, P2 ;  /* 0x00000001ff277807 */ /* 0x000fe40001000000 */
[----:B------:R-:W-:Y:S01]  /*8bd0*/  SEL R36, RZ, 0x1, P0 ;  /* 0x00000001ff247807 */ /* 0x000fe20000000000 */
[----:B------:R-:W-:Y:S01]  /*8be0*/  IMAD.X R46, RZ, RZ, R68, P3 ;  /* 0x000000ffff2e7224 */ /* 0x000fe200018e0644 */
[----:B------:R-:W-:-:S02]  /*8bf0*/  SEL R41, RZ, 0x1, P1 ;  /* 0x00000001ff297807 */ /* 0x000fc40000800000 */
[----:B------:R-:W-:Y:S02]  /*8c00*/  ISETP.GE.U32.AND P0, PT, R38, R39, PT ;  /* 0x000000272600720c */ /* 0x000fe40003f06070 */
[----:B------:R-:W-:Y:S02]  /*8c10*/  IADD3 R39, P3, P1, R34, R41, R36 ;  /* 0x0000002922277210 */ /* 0x000fe4000797e024 */
[----:B------:R-:W-:Y:S02]  /*8c20*/  ISETP.NE.U32.AND P5, PT, R66, -0x1, PT ;  /* 0xffffffff4200780c */ /* 0x000fe40003fa5070 */
[----:B------:R-:W-:Y:S02]  /*8c30*/  IADD3 R62, P4, PT, R34, R39, RZ ;  /* 0x00000027223e7210 */ /* 0x000fe40007f9e0ff */
[----:B------:R-:W-:Y:S02]  /*8c40*/  IADD3.X R36, PT, PT, R37, RZ, RZ, P3, P1 ;  /* 0x000000ff25247210 */ /* 0x000fe40001fe24ff */
[----:B------:R-:W-:-:S02]  /*8c50*/  ISETP.GE.U32.AND.EX P0, PT, R46, RZ, PT, P0 ;  /* 0x000000ff2e00720c */ /* 0x000fc40003f06100 */
[----:B------:R-:W-:Y:S01]  /*8c60*/  ISETP.GE.U32.AND P1, PT, R39, R34, PT ;  /* 0x000000222700720c */ /* 0x000fe20003f26070 */
[----:B------:R-:W-:Y:S01]  /*8c70*/  IMAD.X R64, R37, 0x1, R36, P4 ;  /* 0x0000000125407824 */ /* 0x000fe200020e0624 */
[----:B------:R-:W-:Y:S02]  /*8c80*/  ISETP.NE.OR.EX P0, PT, R68, -0x1, !P0, P5 ;  /* 0xffffffff4400780c */ /* 0x000fe40004705750 */
[C---:B------:R-:W-:Y:S02]  /*8c90*/  ISETP.GE.U32.AND P3, PT, R62.reuse, R39, PT ;  /* 0x000000273e00720c */ /* 0x040fe40003f66070 */
[----:B------:R-:W-:Y:S02]  /*8ca0*/  IADD3 R52, P4, PT, R62, 0x1, RZ ;  /* 0x000000013e347810 */ /* 0x000fe40007f9e0ff */
[----:B------:R-:W-:Y:S02]  /*8cb0*/  SEL R39, RZ, 0x1, !P0 ;  /* 0x00000001ff277807 */ /* 0x000fe40004000000 */
[----:B------:R-:W-:Y:S01]  /*8cc0*/  ISETP.GE.U32.AND.EX P1, PT, R36, R37, PT, P1 ;  /* 0x000000252400720c */ /* 0x000fe20003f26110 */
[----:B------:R-:W-:Y:S01]  /*8cd0*/  IMAD.X R54, RZ, RZ, R64, P4 ;  /* 0x000000ffff367224 */ /* 0x000fe200020e0640 */
[----:B------:R-:W-:-:S02]  /*8ce0*/  ISETP.GE.U32.AND.EX P3, PT, R64, R36, PT, P3 ;  /* 0x000000244000720c */ /* 0x000fc40003f66130 */
[----:B------:R-:W-:Y:S02]  /*8cf0*/  ISETP.GE.U32.AND P5, PT, R52, R39, PT ;  /* 0x000000273400720c */ /* 0x000fe40003fa6070 */
[----:B------:R-:W-:Y:S02]  /*8d00*/  SEL R39, RZ, 0x1, P1 ;  /* 0x00000001ff277807 */ /* 0x000fe40000800000 */
[----:B------:R-:W-:Y:S02]  /*8d10*/  SEL R36, RZ, 0x1, P3 ;  /* 0x00000001ff247807 */ /* 0x000fe40001800000 */
[----:B------:R-:W-:Y:S02]  /*8d20*/  ISETP.NE.U32.AND P3, PT, R62, -0x1, PT ;  /* 0xffffffff3e00780c */ /* 0x000fe40003f65070 */
[----:B------:R-:W-:Y:S02]  /*8d30*/  ISETP.GE.U32.AND.EX P1, PT, R54, RZ, PT, P5 ;  /* 0x000000ff3600720c */ /* 0x000fe40003f26150 */
[----:B------:R-:W-:-:S02]  /*8d40*/  IADD3 R36, P4, P5, R3, R36, R39 ;  /* 0x0000002403247210 */ /* 0x000fc40007d9e027 */
[----:B------:R-:W-:Y:S02]  /*8d50*/  ISETP.NE.OR.EX P1, PT, R64, -0x1, !P1, P3 ;  /* 0xffffffff4000780c */ /* 0x000fe40004f25730 */
[----:B------:R-:W-:Y:S02]  /*8d60*/  IADD3 R58, P3, PT, R3, R36, RZ ;  /* 0x00000024033a7210 */ /* 0x000fe40007f7e0ff */
[----:B------:R-:W-:Y:S02]  /*8d70*/  IADD3.X R41, PT, PT, R2, RZ, RZ, P4, P5 ;  /* 0x000000ff02297210 */ /* 0x000fe400027ea4ff */
[----:B------:R-:W-:Y:S02]  /*8d80*/  IADD3 R48, P5, PT, R58, 0x1, RZ ;  /* 0x000000013a307810 */ /* 0x000fe40007fbe0ff */
[----:B------:R-:W-:Y:S01]  /*8d90*/  SEL R39, RZ, 0x1, !P1 ;  /* 0x00000001ff277807 */ /* 0x000fe20004800000 */
[----:B------:R-:W-:Y:S01]  /*8da0*/  IMAD.X R60, R2, 0x1, R41, P3 ;  /* 0x00000001023c7824 */ /* 0x000fe200018e0629 */
[----:B------:R-:W-:-:S02]  /*8db0*/  ISETP.GE.U32.AND P4, PT, R36, R3, PT ;  /* 0x000000032400720c */ /* 0x000fc40003f86070 */
[----:B------:R-:W-:Y:S01]  /*8dc0*/  ISETP.GE.U32.AND P6, PT, R58, R36, PT ;  /* 0x000000243a00720c */ /* 0x000fe20003fc6070 */
[----:B------:R-:W-:Y:S01]  /*8dd0*/  IMAD.X R50, RZ, RZ, R60, P5 ;  /* 0x000000ffff327224 */ /* 0x000fe200028e063c */
[----:B------:R-:W-:Y:S02]  /*8de0*/  ISETP.GE.U32.AND P3, PT, R48, R39, PT ;  /* 0x000000273000720c */ /* 0x000fe40003f66070 */
[----:B------:R-:W-:Y:S02]  /*8df0*/  ISETP.GE.U32.AND.EX P4, PT, R41, R2, PT, P4 ;  /* 0x000000022900720c */ /* 0x000fe40003f86140 */
[----:B------:R-:W-:Y:S02]  /*8e00*/  ISETP.GE.U32.AND.EX P6, PT, R60, R41, PT, P6 ;  /* 0x000000293c00720c */ /* 0x000fe40003fc6160 */
[----:B------:R-:W-:Y:S02]  /*8e10*/  ISETP.EQ.U32.AND P5, PT, R48, RZ, PT ;  /* 0x000000ff3000720c */ /* 0x000fe40003fa2070 */
[----:B------:R-:W-:-:S02]  /*8e20*/  ISETP.GE.U32.AND.EX P3, PT, R50, RZ, PT, P3 ;  /* 0x000000ff3200720c */ /* 0x000fc40003f66130 */
[----:B------:R-:W-:Y:S02]  /*8e30*/  SEL R36, RZ, 0x1, P4 ;  /* 0x00000001ff247807 */ /* 0x000fe40002000000 */
[----:B------:R-:W-:Y:S02]  /*8e40*/  SEL R39, RZ, 0x1, P6 ;  /* 0x00000001ff277807 */ /* 0x000fe40003000000 */
[----:B------:R-:W-:Y:S02]  /*8e50*/  ISETP.EQ.AND.EX P3, PT, R50, RZ, P3, P5 ;  /* 0x000000ff3200720c */ /* 0x000fe40001f62350 */
[----:B------:R-:W-:Y:S02]  /*8e60*/  IADD3 R39, P4, PT, R39, R36, RZ ;  /* 0x0000002427277210 */ /* 0x000fe40007f9e0ff */
[----:B------:R-:W-:Y:S02]  /*8e70*/  SEL R36, RZ, 0x1, !P3 ;  /* 0x00000001ff247807 */ /* 0x000fe40005800000 */
[----:B------:R-:W-:Y:S01]  /*8e80*/  IADD3 R44, P3, PT, R56, 0x3d1, RZ ;  /* 0x000003d1382c7810 */ /* 0x000fe20007f7e0ff */
[----:B------:R-:W-:Y:S01]  /*8e90*/  IMAD.X R41, RZ, RZ, RZ, P4 ;  /* 0x000000ffff297224 */ /* 0x000fe200020e06ff */
[----:B------:R-:W-:-:S02]  /*8ea0*/  LOP3.LUT R36, R39, R36, RZ, 0xfc, !PT ;  /* 0x0000002427247212 */ /* 0x000fc400078efcff */
[----:B------:R-:W-:Y:S02]  /*8eb0*/  SEL R47, RZ, 0xffffffff, P2 ;  /* 0xffffffffff2f7807 */ /* 0x000fe40001000000 */
[----:B------:R-:W-:Y:S02]  /*8ec0*/  IADD3 R45, P5, PT, R36, -0x1, RZ ;  /* 0xffffffff242d7810 */ /* 0x000fe40007fbe0ff */
[----:B------:R-:W-:Y:S02]  /*8ed0*/  IADD3 R57, P4, PT, RZ, -R36, RZ ;  /* 0x80000024ff397210 */ /* 0x000fe40007f9e0ff */
[----:B------:R-:W-:Y:S02]  /*8ee0*/  LOP3.LUT R39, R56, R45, RZ, 0xc0, !PT ;  /* 0x0000002d38277212 */ /* 0x000fe400078ec0ff */
[----:B------:R-:W-:Y:S01]  /*8ef0*/  IADD3.X R51, PT, PT, R41, -0x1, RZ, P5, !PT ;  /* 0xffffffff29337810 */ /* 0x000fe20002ffe4ff */
[----:B------:R-:W-:Y:S01]  /*8f00*/  IMAD.X R59, RZ, RZ, ~R41, P4 ;  /* 0x000000ffff3b7224 */ /* 0x000fe200020e0e29 */
[----:B------:R-:W-:-:S02]  /*8f10*/  IADD3.X R56, PT, PT, R70, 0x1, RZ, P3, !PT ;  /* 0x0000000146387810 */ /* 0x000fc40001ffe4ff */
[----:B------:R-:W-:Y:S02]  /*8f20*/  LOP3.LUT R39, R39, R44, R57, 0xf8, !PT ;  /* 0x0000002c27277212 */ /* 0x000fe400078ef839 */
[----:B------:R-:W-:Y:S02]  /*8f30*/  LOP3.LUT R41, R70, R51, RZ, 0xc0, !PT ;  /* 0x0000003346297212 */ /* 0x000fe400078ec0ff */
[-C--:B------:R-:W-:Y:S02]  /*8f40*/  IADD3 R36, P4, PT, R72, R39.reuse, RZ ;  /* 0x0000002748247210 */ /* 0x080fe40007f9e0ff */
[----:B------:R-:W-:Y:S02]  /*8f50*/  LOP3.LUT R41, R41, R56, R59, 0xf8, !PT ;  /* 0x0000003829297212 */ /* 0x000fe400078ef83b */
[----:B------:R-:W-:Y:S02]  /*8f60*/  ISETP.GE.U32.AND P2, PT, R36, R39, PT ;  /* 0x000000272400720c */ /* 0x000fe40003f46070 */
[----:B------:R-:W-:Y:S01]  /*8f70*/  IADD3 R43, P3, PT, R47, R38, RZ ;  /* 0x000000262f2b7210 */ /* 0x000fe20007f7e0ff */
[----:B------:R-:W-:Y:S01]  /*8f80*/  IMAD.X R44, R49, 0x1, R41, P4 ;  /* 0x00000001312c7824 */ /* 0x000fe200020e0629 */
[----:B------:R-:W-:-:S02]  /*8f90*/  LOP3.LUT R38, R66, R45, RZ, 0xc0, !PT ;  /* 0x0000002d42267212 */ /* 0x000fc400078ec0ff */
[----:B------:R-:W-:Y:S01]  /*8fa0*/  SEL R55, RZ, 0xffffffff, !P1 ;  /* 0xffffffffff377807 */ /* 0x000fe20004800000 */
[----:B------:R-:W-:Y:S01]  /*8fb0*/  IMAD.X R47, R47, 0x1, R46, P3 ;  /* 0x000000012f2f7824 */ /* 0x000fe200018e062e */
[----:B------:R-:W-:Y:S02]  /*8fc0*/  ISETP.GE.U32.AND.EX P2, PT, R44, R41, PT, P2 ;  /* 0x000000292c00720c */ /* 0x000fe40003f46120 */
[----:B------:R-:W-:Y:S02]  /*8fd0*/  SEL R41, RZ, 0xffffffff, !P0 ;  /* 0xffffffffff297807 */ /* 0x000fe40004000000 */
[----:B------:R-:W-:Y:S02]  /*8fe0*/  LOP3.LUT R38, R38, R43, R57, 0xf8, !PT ;  /* 0x0000002b26267212 */ /* 0x000fe400078ef839 */
[----:B------:R-:W-:Y:S02]  /*8ff0*/  SEL R39, RZ, 0x1, P2 ;  /* 0x00000001ff277807 */ /* 0x000fe40001000000 */
[----:B------:R-:W-:-:S02]  /*9000*/  LOP3.LUT R46, R68, R51, RZ, 0xc0, !PT ;  /* 0x00000033442e7212 */ /* 0x000fc400078ec0ff */
[----:B------:R-:W-:Y:S02]  /*9010*/  IADD3 R53, P1, PT, R55, R48, RZ ;  /* 0x0000003037357210 */ /* 0x000fe40007f3e0ff */
[----:B------:R-:W-:Y:S02]  /*9020*/  IADD3 R43, P0, PT, R41, R52, RZ ;  /* 0x00000034292b7210 */ /* 0x000fe40007f1e0ff */
[-C--:B------:R-:W-:Y:S01]  /*9030*/  IADD3 R39, P2, PT, R39, R38.reuse, RZ ;  /* 0x0000002627277210 */ /* 0x080fe20007f5e0ff */
[----:B------:R-:W-:Y:S01]  /*9040*/  IMAD.X R55, R55, 0x1, R50, P1 ;  /* 0x0000000137377824 */ /* 0x000fe200008e0632 */
[----:B------:R-:W-:Y:S01]  /*9050*/  LOP3.LUT R46, R46, R47, R59, 0xf8, !PT ;  /* 0x0000002f2e2e7212 */ /* 0x000fe200078ef83b */
[----:B------:R-:W-:Y:S01]  /*9060*/  IMAD.X R48, R41, 0x1, R54, P0 ;  /* 0x0000000129307824 */ /* 0x000fe200000e0636 */
[-C--:B------:R-:W-:Y:S02]  /*9070*/  IADD3 R50, P3, PT, R40, R39.reuse, RZ ;  /* 0x0000002728327210 */ /* 0x080fe40007f7e0ff */
[----:B------:R-:W-:Y:S01]  /*9080*/  ISETP.GE.U32.AND P0, PT, R39, R38, PT ;  /* 0x000000262700720c */ /* 0x000fe20003f06070 */
[----:B------:R-:W-:Y:S01]  /*9090*/  IMAD.X R41, RZ, RZ, R46, P2 ;  /* 0x000000ffff297224 */ /* 0x000fe200010e062e */
[----:B------:R-:W-:-:S02]  /*90a0*/  ISETP.GE.U32.AND P1, PT, R50, R39, PT ;  /* 0x000000273200720c */ /* 0x000fc40003f26070 */
[----:B------:R-:W-:Y:S01]  /*90b0*/  ISETP.GE.U32.AND P2, PT, R36, -0x3d1, PT ;  /* 0xfffffc2f2400780c */ /* 0x000fe20003f46070 */
[----:B------:R-:W-:Y:S01]  /*90c0*/  IMAD.X R56, R42, 0x1, R41, P3 ;  /* 0x000000012a387824 */ /* 0x000fe200018e0629 */
[----:B------:R-:W-:Y:S02]  /*90d0*/  LOP3.LUT R42, R62, R45, RZ, 0xc0, !PT ;  /* 0x0000002d3e2a7212 */ /* 0x000fe400078ec0ff */
[----:B------:R-:W-:Y:S02]  /*90e0*/  ISETP.GE.U32.AND.EX P0, PT, R41, R46, PT, P0 ;  /* 0x0000002e2900720c */ /* 0x000fe40003f06100 */
[----:B------:R-:W-:Y:S02]  /*90f0*/  ISETP.GE.U32.AND.EX P1, PT, R56, R41, PT, P1 ;  /* 0x000000293800720c */ /* 0x000fe40003f26110 */
[----:B------:R-:W-:Y:S02]  /*9100*/  ISETP.GE.U32.AND.EX P2, PT, R44, -0x2, PT, P2 ;  /* 0xfffffffe2c00780c */ /* 0x000fe40003f46120 */
[----:B------:R-:W-:-:S02]  /*9110*/  IADD3 R47, P3, PT, R50, 0x1, RZ ;  /* 0x00000001322f7810 */ /* 0x000fc40007f7e0ff */
[----:B------:R-:W-:Y:S02]  /*9120*/  LOP3.LUT R42, R42, R43, R57, 0xf8, !PT ;  /* 0x0000002b2a2a7212 */ /* 0x000fe400078ef839 */
[----:B------:R-:W-:Y:S01]  /*9130*/  SEL R40, RZ, 0x1, P0 ;  /* 0x00000001ff287807 */ /* 0x000fe20000000000 */
[----:B------:R-:W-:Y:S01]  /*9140*/  IMAD.X R49, RZ, RZ, R56, P3 ;  /* 0x000000ffff317224 */ /* 0x000fe200018e0638 */
[----:B------:R-:W-:Y:S02]  /*9150*/  SEL R39, RZ, 0x1, P1 ;  /* 0x00000001ff277807 */ /* 0x000fe40000800000 */
[----:B------:R-:W-:Y:S02]  /*9160*/  LOP3.LUT R43, R64, R51, RZ, 0xc0, !PT ;  /* 0x00000033402b7212 */ /* 0x000fe400078ec0ff */
[----:B------:R-:W-:Y:S02]  /*9170*/  SEL R38, RZ, 0x1, P2 ;  /* 0x00000001ff267807 */ /* 0x000fe40001000000 */
[----:B------:R-:W-:-:S02]  /*9180*/  IADD3 R39, P3, P0, R42, R39, R40 ;  /* 0x000000272a277210 */ /* 0x000fc4000787e028 */
[----:B------:R-:W-:Y:S02]  /*9190*/  LOP3.LUT R43, R43, R48, R59, 0xf8, !PT ;  /* 0x000000302b2b7212 */ /* 0x000fe400078ef83b */
[----:B------:R-:W-:Y:S02]  /*91a0*/  ISETP.GE.U32.AND P1, PT, R47, R38, PT ;  /* 0x000000262f00720c */ /* 0x000fe40003f26070 */
[----:B------:R-:W-:Y:S02]  /*91b0*/  IADD3 R48, P4, PT, R34, R39, RZ ;  /* 0x0000002722307210 */ /* 0x000fe40007f9e0ff */
[----:B------:R-:W-:Y:S02]  /*91c0*/  IADD3.X R38, PT, PT, R43, RZ, RZ, P3, P0 ;  /* 0x000000ff2b267210 */ /* 0x000fe40001fe04ff */
[----:B------:R-:W-:Y:S02]  /*91d0*/  ISETP.NE.U32.AND P5, PT, R50, -0x1, PT ;  /* 0xffffffff3200780c */ /* 0x000fe40003fa5070 */
[----:B------:R-:W-:Y:S01]  /*91e0*/  ISETP.GE.U32.AND.EX P1, PT, R49, RZ, PT, P1 ;  /* 0x000000ff3100720c */ /* 0x000fe20003f26110 */
[----:B------:R-:W-:Y:S01]  /*91f0*/  IMAD.X R54, R37, 0x1, R38, P4 ;  /* 0x0000000125367824 */ /* 0x000fe200020e0626 */
[----:B------:R-:W-:-:S02]  /*9200*/  ISETP.GE.U32.AND P0, PT, R39, R42, PT ;  /* 0x0000002a2700720c */ /* 0x000fc40003f06070 */
[----:B------:R-:W-:Y:S02]  /*9210*/  ISETP.NE.OR.EX P1, PT, R56, -0x1, !P1, P5 ;  /* 0xffffffff3800780c */ /* 0x000fe40004f25750 */
[C---:B------:R-:W-:Y:S02]  /*9220*/  ISETP.GE.U32.AND P3, PT, R48.reuse, R39, PT ;  /* 0x000000273000720c */ /* 0x040fe40003f66070 */
[----:B------:R-:W-:Y:S02]  /*9230*/  IADD3 R41, P4, PT, R48, 0x1, RZ ;  /* 0x0000000130297810 */ /* 0x000fe40007f9e0ff */
[----:B------:R-:W-:Y:S02]  /*9240*/  SEL R34, RZ, 0x1, !P1 ;  /* 0x00000001ff227807 */ /* 0x000fe40004800000 */
[----:B------:R-:W-:Y:S02]  /*9250*/  LOP3.LUT R40, R58, R45, RZ, 0xc0, !PT ;  /* 0x0000002d3a287212 */ /* 0x000fe400078ec0ff */
[----:B------:R-:W-:Y:S01]  /*9260*/  ISETP.GE.U32.AND.EX P0, PT, R38, R43, PT, P0 ;  /* 0x0000002b2600720c */ /* 0x000fe20003f06100 */
[----:B------:R-:W-:Y:S01]  /*9270*/  IMAD.X R43, RZ, RZ, R54, P4 ;  /* 0x000000ffff2b7224 */ /* 0x000fe200020e0636 */
[----:B------:R-:W-:-:S02]  /*9280*/  ISETP.GE.U32.AND.EX P3, PT, R54, R38, PT, P3 ;  /* 0x000000263600720c */ /* 0x000fc40003f66130 */
[----:B------:R-:W-:Y:S02]  /*9290*/  ISETP.GE.U32.AND P5, PT, R41, R34, PT ;  /* 0x000000222900720c */ /* 0x000fe40003fa6070 */
[----:B------:R-:W-:Y:S02]  /*92a0*/  LOP3.LUT R40, R40, R53, R57, 0xf8, !PT ;  /* 0x0000003528287212 */ /* 0x000fe400078ef839 */
[----:B------:R-:W-:Y:S02]  /*92b0*/  SEL R34, RZ, 0x1, P0 ;  /* 0x00000001ff227807 */ /* 0x000fe40000000000 */
[----:B------:R-:W-:Y:S02]  /*92c0*/  SEL R37, RZ, 0x1, P3 ;  /* 0x00000001ff257807 */ /* 0x000fe40001800000 */
[----:B------:R-:W-:Y:S02]  /*92d0*/  LOP3.LUT R38, R60, R51, RZ, 0xc0, !PT ;  /* 0x000000333c267212 */ /* 0x000fe400078ec0ff */
[----:B------:R-:W-:-:S02]  /*92e0*/  ISETP.NE.U32.AND P3, PT, R48, -0x1, PT ;  /* 0xffffffff3000780c */ /* 0x000fc40003f65070 */
[----:B------:R-:W-:Y:S02]  /*92f0*/  ISETP.GE.U32.AND.EX P0, PT, R43, RZ, PT, P5 ;  /* 0x000000ff2b00720c */ /* 0x000fe40003f06150 */
[----:B------:R-:W-:Y:S02]  /*9300*/  IADD3 R37, P4, P5, R40, R37, R34 ;  /* 0x0000002528257210 */ /* 0x000fe40007d9e022 */
[----:B------:R-:W-:Y:S02]  /*9310*/  LOP3.LUT R38, R38, R55, R59, 0xf8, !PT ;  /* 0x0000003726267212 */ /* 0x000fe400078ef83b */
[----:B------:R-:W-:Y:S02]  /*9320*/  ISETP.NE.OR.EX P0, PT, R54, -0x1, !P0, P3 ;  /* 0xffffffff3600780c */ /* 0x000fe40004705730 */
[----:B------:R-:W-:Y:S02]  /*9330*/  IADD3 R46, P3, PT, R3, R37, RZ ;  /* 0x00000025032e7210 */ /* 0x000fe40007f7e0ff */
[----:B------:R-:W-:-:S02]  /*9340*/  IADD3.X R3, PT, PT, R38, RZ, RZ, P4, P5 ;  /* 0x000000ff26037210 */ /* 0x000fc400027ea4ff */
[----:B------:R-:W-:Y:S02]  /*9350*/  IADD3 R53, P5, PT, R46, 0x1, RZ ;  /* 0x000000012e357810 */ /* 0x000fe40007fbe0ff */
[----:B------:R-:W-:Y:S01]  /*9360*/  SEL R34, RZ, 0x1, !P0 ;  /* 0x00000001ff227807 */ /* 0x000fe20004000000 */
[----:B------:R-:W-:Y:S01]  /*9370*/  IMAD.X R52, R2, 0x1, R3, P3 ;  /* 0x0000000102347824 */ /* 0x000fe200018e0603 */
[----:B------:R-:W-:Y:S02]  /*9380*/  ISETP.GE.U32.AND P4, PT, R37, R40, PT ;  /* 0x000000282500720c */ /* 0x000fe40003f86070 */
[----:B------:R-:W-:Y:S01]  /*9390*/  ISETP.GE.U32.AND P6, PT, R46, R37, PT ;  /* 0x000000252e00720c */ /* 0x000fe20003fc6070 */
[----:B------:R-:W-:Y:S01]  /*93a0*/  IMAD.X R39, RZ, RZ, R52, P5 ;  /* 0x000000ffff277224 */ /* 0x000fe200028e0634 */
[----:B------:R-:W-:Y:S02]  /*93b0*/  ISETP.GE.U32.AND P3, PT, R53, R34, PT ;  /* 0x000000223500720c */ /* 0x000fe40003f66070 */
[----:B------:R-:W-:-:S02]  /*93c0*/  ISETP.GE.U32.AND.EX P4, PT, R3, R38, PT, P4 ;  /* 0x000000260300720c */ /* 0x000fc40003f86140 */
[----:B------:R-:W-:Y:S02]  /*93d0*/  ISETP.GE.U32.AND.EX P6, PT, R52, R3, PT, P6 ;  /* 0x000000033400720c */ /* 0x000fe40003fc6160 */
[----:B------:R-:W-:Y:S02]  /*93e0*/  ISETP.EQ.U32.AND P5, PT, R53, RZ, PT ;  /* 0x000000ff3500720c */ /* 0x000fe40003fa2070 */
[C---:B------:R-:W-:Y:S02]  /*93f0*/  ISETP.GE.U32.AND.EX P3, PT, R39.reuse, RZ, PT, P3 ;  /* 0x000000ff2700720c */ /* 0x040fe40003f66130 */
[----:B------:R-:W-:Y:S02]  /*9400*/  SEL R2, RZ, 0x1, P4 ;  /* 0x00000001ff027807 */ /* 0x000fe40002000000 */
[----:B------:R-:W-:Y:S02]  /*9410*/  SEL R3, RZ, 0x1, P6 ;  /* 0x00000001ff037807 */ /* 0x000fe40003000000 */
[----:B------:R-:W-:-:S02]  /*9420*/  ISETP.EQ.AND.EX P3, PT, R39, RZ, P3, P5 ;  /* 0x000000ff2700720c */ /* 0x000fc40001f62350 */
[----:B------:R-:W-:Y:S02]  /*9430*/  IADD3 R3, P4, PT, R3, R2, RZ ;  /* 0x0000000203037210 */ /* 0x000fe40007f9e0ff */
[----:B------:R-:W-:Y:S02]  /*9440*/  SEL R2, RZ, 0x1, !P3 ;  /* 0x00000001ff027807 */ /* 0x000fe40005800000 */
[----:B------:R-:W-:Y:S01]  /*9450*/  IADD3 R40, P3, PT, R36, 0x3d1, RZ ;  /* 0x000003d124287810 */ /* 0x000fe20007f7e0ff */
[----:B------:R-:W-:Y:S01]  /*9460*/  IMAD.X R34, RZ, RZ, RZ, P4 ;  /* 0x000000ffff227224 */ /* 0x000fe200020e06ff */
[----:B------:R-:W-:Y:S02]  /*9470*/  LOP3.LUT R2, R3, R2, RZ, 0xfc, !PT ;  /* 0x0000000203027212 */ /* 0x000fe400078efcff */
[----:B------:R-:W-:Y:S02]  /*9480*/  SEL R38, RZ, 0xffffffff, P2 ;  /* 0xffffffffff267807 */ /* 0x000fe40001000000 */
[----:B------:R-:W-:-:S02]  /*9490*/  IADD3 R37, P2, PT, R2, -0x1, RZ ;  /* 0xffffffff02257810 */ /* 0x000fc40007f5e0ff */
[----:B------:R-:W-:Y:S02]  /*94a0*/  IADD3.X R51, PT, PT, R44, 0x1, RZ, P3, !PT ;  /* 0x000000012c337810 */ /* 0x000fe40001ffe4ff */
[----:B------:R-:W-:Y:S02]  /*94b0*/  IADD3 R55, P3, PT, RZ, -R2, RZ ;  /* 0x80000002ff377210 */ /* 0x000fe40007f7e0ff */
[----:B------:R-:W-:Y:S02]  /*94c0*/  IADD3.X R45, PT, PT, R34, -0x1, RZ, P2, !PT ;  /* 0xffffffff222d7810 */ /* 0x000fe400017fe4ff */
[----:B------:R-:W-:Y:S01]  /*94d0*/  SEL R42, RZ, 0xffffffff, !P1 ;  /* 0xffffffffff2a7807 */ /* 0x000fe20004800000 */
[----:B------:R-:W-:Y:S01]  /*94e0*/  IMAD.X R57, RZ, RZ, ~R34, P3 ;  /* 0x000000ffff397224 */ /* 0x000fe200018e0e22 */
[----:B------:R-:W-:Y:S02]  /*94f0*/  IADD3 R47, P1, PT, R38, R47, RZ ;  /* 0x0000002f262f7210 */ /* 0x000fe40007f3e0ff */
[----:B------:R-:W-:-:S02]  /*9500*/  LOP3.LUT R34, R44, R45, RZ, 0xc0, !PT ;  /* 0x0000002d2c227212 */ /* 0x000fc400078ec0ff */
[----:B------:R-:W-:Y:S01]  /*9510*/  LOP3.LUT R50, R50, R37, RZ, 0xc0, !PT ;  /* 0x0000002532327212 */ /* 0x000fe200078ec0ff */
[----:B------:R-:W-:Y:S01]  /*9520*/  IMAD.X R2, R38, 0x1, R49, P1 ;  /* 0x0000000126027824 */ /* 0x000fe200008e0631 */
[----:B------:R-:W-:Y:S02]  /*9530*/  LOP3.LUT R34, R34, R51, R57, 0xf8, !PT ;  /* 0x0000003322227212 */ /* 0x000fe400078ef839 */
[----:B------:R-:W-:Y:S02]  /*9540*/  SEL R44, RZ, 0xffffffff, !P0 ;  /* 0xffffffffff2c7807 */ /* 0x000fe40004000000 */
[----:B------:R-:W-:Y:S02]  /*9550*/  IADD3 R3, P2, PT, R42, R41, RZ ;  /* 0x000000292a037210 */ /* 0x000fe40007f5e0ff */
[----:B------:R-:W-:Y:S02]  /*9560*/  LOP3.LUT R50, R50, R47, R55, 0xf8, !PT ;  /* 0x0000002f32327212 */ /* 0x000fe400078ef837 */
[----:B------:R-:W-:Y:S01]  /*9570*/  LOP3.LUT R48, R48, R37, RZ, 0xc0, !PT ;  /* 0x0000002530307212 */ /* 0x000fe200078ec0ff */
[----:B------:R-:W-:Y:S01]  /*9580*/  IMAD.X R42, R42, 0x1, R43, P2 ;  /* 0x000000012a2a7824 */ /* 0x000fe200010e062b */
[----:B------:R-:W-:Y:S01]  /*9590*/  LOP3.LUT R51, R56, R45, RZ, 0xc0, !PT ;  /* 0x0000002d38337212 */ /* 0x000fe200078ec0ff */
[----:B------:R-:W-:Y:S01]  /*95a0*/  IMAD.WIDE.U32 R64, R50, R50, RZ ;  /* 0x0000003232407225 */ /* 0x000fe200078e00ff */
[----:B------:R-:W-:-:S02]  /*95b0*/  LOP3.LUT R41, R36, R37, RZ, 0xc0, !PT ;  /* 0x0000002524297212 */ /* 0x000fc400078ec0ff */
[----:B------:R-:W-:Y:S02]  /*95c0*/  IADD3 R53, P0, PT, R44, R53, RZ ;  /* 0x000000352c357210 */ /* 0x000fe40007f1e0ff */
[----:B------:R-:W-:Y:S02]  /*95d0*/  LOP3.LUT R48, R48, R3, R55, 0xf8, !PT ;  /* 0x0000000330307212 */ /* 0x000fe400078ef837 */
[----:B------:R-:W-:Y:S01]  /*95e0*/  LOP3.LUT R51, R51, R2, R57, 0xf8, !PT ;  /* 0x0000000233337212 */ /* 0x000fe200078ef839 */
[----:B------:R-:W-:Y:S01]  /*95f0*/  IMAD.WIDE.U32 R2, R34, R50, RZ ;  /* 0x0000003222027225 */ /* 0x000fe200078e00ff */
[----:B------:R-:W-:Y:S02]  /*9600*/  LOP3.LUT R41, R41, R40, R55, 0xf8, !PT ;  /* 0x0000002829297212 */ /* 0x000fe400078ef837 */
[----:B------:R-:W-:Y:S01]  /*9610*/  LOP3.LUT R49, R54, R45, RZ, 0xc0, !PT ;  /* 0x0000002d36317212 */ /* 0x000fe200078ec0ff */
[----:B------:R-:W-:Y:S01]  /*9620*/  IMAD.X R44, R44, 0x1, R39, P0 ;  /* 0x000000012c2c7824 */ /* 0x000fe200000e0627 */
[----:B------:R-:W-:Y:S01]  /*9630*/  LOP3.LUT R40, R46, R37, RZ, 0xc0, !PT ;  /* 0x000000252e287212 */ /* 0x000fe200078ec0ff */
[----:B------:R-:W-:Y:S01]  /*9640*/  IMAD.WIDE.U32 R38, R34, R48, RZ ;  /* 0x0000003022267225 */ /* 0x000fe200078e00ff */
[----:B------:R-:W-:-:S02]  /*9650*/  LOP3.LUT R49, R49, R42, R57, 0xf8, !PT ;  /* 0x0000002a31317212 */ /* 0x000fc400078ef839 */
[----:B------:R-:W-:Y:S01]  /*9660*/  LOP3.LUT R40, R40, R53, R55, 0xf8, !PT ;  /* 0x0000003528287212 */ /* 0x000fe200078ef837 */
[----:B------:R-:W-:Y:S01]  /*9670*/  IMAD.WIDE.U32 R36, P0, R51, R41, R2 ;  /* 0x0000002933247225 */ /* 0x000fe20007800002 */
[----:B------:R-:W-:-:S03]  /*9680*/  LOP3.LUT R45, R52, R45, RZ, 0xc0, !PT ;  /* 0x0000002d342d7212 */ /* 0x000fc600078ec0ff */
[----:B------:R-:W-:Y:S01]  /*9690*/  IMAD.WIDE.U32 R2, R41, R50, RZ ;  /* 0x0000003229027225 */ /* 0x000fe200078e00ff */
[----:B------:R-:W-:-:S03]  /*96a0*/  LOP3.LUT R45, R45, R44, R57, 0xf8, !PT ;  /* 0x0000002c2d2d7212 */ /* 0x000fc600078ef839 */
[----:B------:R-:W-:-:S04]  /*96b0*/  IMAD.WIDE.U32 R46, P2, R49, R41, R38 ;  /* 0x00000029312e7225 */ /* 0x000fc80007840026 */
[----:B------:R-:W-:Y:S01]  /*96c0*/  IMAD.X R39, RZ, RZ, RZ, P0 ;  /* 0x000000ffff277224 */ /* 0x000fe200000e06ff */
[----:B------:R-:W-:Y:S01]  /*96d0*/  IADD3 RZ, P0, PT, R3, R36, RZ ;  /* 0x0000002403ff7210 */ /* 0x000fe20007f1e0ff */
[----:B------:R-:W-:Y:S02]  /*96e0*/  IMAD.MOV.U32 R38, RZ, RZ, R37 ;  /* 0x000000ffff267224 */ /* 0x000fe400078e0025 */
[----:B------:R-:W-:Y:S02]  /*96f0*/  IMAD R55, R49, R41, RZ ;  /* 0x0000002931377224 */ /* 0x000fe400078e02ff */
[----:B------:R-:W-:-:S04]  /*9700*/  IMAD.WIDE.U32 R42, R41, R48, RZ ;  /* 0x00000030292a7225 */ /* 0x000fc800078e00ff */
[----:B------:R-:W-:Y:S01]  /*9710*/  IMAD.WIDE.U32 R36, R48, R41, RZ ;  /* 0x0000002930247225 */ /* 0x000fe200078e00ff */
[----:B------:R-:W-:-:S03]  /*9720*/  IADD3 RZ, P3, PT, R43, R46, RZ ;  /* 0x0000002e2bff7210 */ /* 0x000fc60007f7e0ff */
[----:B------:R-:W-:-:S04]  /*9730*/  IMAD.WIDE.U32.X R2, R51, R34, R38, P0 ;  /* 0x0000002233027225 */ /* 0x000fc800000e0426 */
[----:B------:R-:W-:Y:S01]  /*9740*/  IMAD R59, R48, R34, R55 ;  /* 0x00000022303b7224 */ /* 0x000fe200078e0237 */
[----:B------:R-:W-:Y:S01]  /*9750*/  IADD3 R71, P5, PT, R2, R36, RZ ;  /* 0x0000002402477210 */ /* 0x000fe20007fbe0ff */
[----:B------:R-:W-:-:S03]  /*9760*/  IMAD.WIDE.U32 R52, R51, R48, RZ ;  /* 0x0000003033347225 */ /* 0x000fc600078e00ff */
[----:B------:R-:W-:Y:S01]  /*9770*/  ISETP.GE.U32.AND P0, PT, R71, R36, PT ;  /* 0x000000244700720c */ /* 0x000fe20003f06070 */
[----:B------:R-:W-:-:S04]  /*9780*/  IMAD.WIDE.U32 R42, R34, R40, RZ ;  /* 0x00000028222a7225 */ /* 0x000fc800078e00ff */
[----:B------:R-:W-:Y:S02]  /*9790*/  IMAD.IADD R37, R37, 0x1, R59 ;  /* 0x0000000125257824 */ /* 0x000fe400078e023b */
[----:B------:R-:W-:-:S04]  /*97a0*/  IMAD.WIDE.U32 R56, R50, R48, RZ ;  /* 0x0000003032387225 */ /* 0x000fc800078e00ff */
[----:B------:R-:W-:-:S04]  /*97b0*/  IMAD.WIDE.U32 R52, P4, R49, R50, R52 ;  /* 0x0000003231347225 */ /* 0x000fc80007880034 */
[----:B------:R-:W-:Y:S02]  /*97c0*/  IMAD.X R44, R37, 0x1, R3, P5 ;  /* 0x00000001252c7824 */ /* 0x000fe400028e0603 */
[----:B------:R-:W-:-:S03]  /*97d0*/  IMAD.WIDE.U32 R54, R41, R40, RZ ;  /* 0x0000002829367225 */ /* 0x000fc600078e00ff */
[----:B------:R-:W-:Y:S01]  /*97e0*/  ISETP.GE.U32.AND.EX P0, PT, R44, R37, PT, P0 ;  /* 0x000000252c00720c */ /* 0x000fe20003f06100 */
[----:B------:R-:W-:-:S04]  /*97f0*/  IMAD.WIDE.U32 R38, P1, R45, R41, R42 ;  /* 0x000000292d267225 */ /* 0x000fc8000782002a */
[----:B------:R-:W-:Y:S01]  /*9800*/  IMAD.WIDE.U32 R2, R34, R41, RZ ;  /* 0x0000002922027225 */ /* 0x000fe200078e00ff */
[----:B------:R-:W-:-:S03]  /*9810*/  IADD3 RZ, P6, PT, R55, R38, RZ ;  /* 0x0000002637ff7210 */ /* 0x000fc60007fde0ff */
[----:B------:R-:W-:Y:S01]  /*9820*/  IMAD.X R43, RZ, RZ, RZ, P2 ;  /* 0x000000ffff2b7224 */ /* 0x000fe200010e06ff */
[----:B------:R-:W-:Y:S01]  /*9830*/  IADD3 RZ, P2, PT, R57, R52, RZ ;  /* 0x0000003439ff7210 */ /* 0x000fe20007f5e0ff */
[-C--:B------:R-:W-:Y:S02]  /*9840*/  IMAD R59, R45, R41.reuse, RZ ;  /* 0x000000292d3b7224 */ /* 0x080fe400078e02ff */
[-C--:B------:R-:W-:Y:S02]  /*9850*/  IMAD R57, R51, R41.reuse, RZ ;  /* 0x0000002933397224 */ /* 0x080fe400078e02ff */
[----:B------:R-:W-:Y:S02]  /*9860*/  IMAD.MOV.U32 R42, RZ, RZ, R47 ;  /* 0x000000ffff2a7224 */ /* 0x000fe400078e002f */
[----:B------:R-:W-:-:S04]  /*9870*/  IMAD.WIDE.U32 R54, R41, R41, RZ ;  /* 0x0000002929367225 */ /* 0x000fc800078e00ff */
[----:B------:R-:W-:-:S04]  /*9880*/  IMAD.WIDE.U32 R2, P5, R41, R34, R2 ;  /* 0x0000002229027225 */ /* 0x000fc800078a0002 */
[-C--:B------:R-:W-:Y:S02]  /*9890*/  IMAD R69, R40, R34.reuse, R59 ;  /* 0x0000002228457224 */ /* 0x080fe400078e023b */
[----:B------:R-:W-:Y:S01]  /*98a0*/  IMAD R59, R50, R34, R57 ;  /* 0x00000022323b7224 */ /* 0x000fe200078e0239 */
[----:B------:R-:W-:Y:S01]  /*98b0*/  SEL R57, RZ, 0x1, P0 ;  /* 0x00000001ff397807 */ /* 0x000fe20000000000 */
[----:B------:R-:W-:Y:S01]  /*98c0*/  IMAD.WIDE.U32 R46, R40, R41, RZ ;  /* 0x00000029282e7225 */ /* 0x000fe200078e00ff */
[----:B------:R-:W-:-:S03]  /*98d0*/  IADD3 RZ, P0, PT, R55, R2, RZ ;  /* 0x0000000237ff7210 */ /* 0x000fc60007f1e0ff */
[----:B------:R-:W-:-:S04]  /*98e0*/  IMAD.WIDE.U32 R36, R50, R41, RZ ;  /* 0x0000002932247225 */ /* 0x000fc800078e00ff */
[----:B------:R-:W-:-:S04]  /*98f0*/  IMAD.WIDE.U32.X R42, R49, R34, R42, P3 ;  /* 0x00000022312a7225 */ /* 0x000fc800018e042a */
[----:B------:R-:W-:Y:S01]  /*9900*/  IMAD.X R63, RZ, RZ, RZ, P5 ;  /* 0x000000ffff3f7224 */ /* 0x000fe200028e06ff */
[----:B------:R-:W-:Y:S01]  /*9910*/  IADD3 R42, P3, P5, R46, R42, R57 ;  /* 0x0000002a2e2a7210 */ /* 0x000fe20007d7e039 */
[----:B------:R-:W-:Y:S02]  /*9920*/  IMAD.MOV.U32 R62, RZ, RZ, R3 ;  /* 0x000000ffff3e7224 */ /* 0x000fe400078e0003 */
[----:B------:R-:W-:Y:S02]  /*9930*/  IMAD.IADD R52, R37, 0x1, R59 ;  /* 0x0000000125347824 */ /* 0x000fe400078e023b */
[----:B------:R-:W-:-:S03]  /*9940*/  IMAD.WIDE.U32 R54, R51, R40, RZ ;  /* 0x0000002833367225 */ /* 0x000fc600078e00ff */
[----:B------:R-:W-:Y:S01]  /*9950*/  SHF.L.U64.HI R38, R36, 0x1, R52 ;  /* 0x0000000124267819 */ /* 0x000fe20000010234 */
[----:B------:R-:W-:Y:S01]  /*9960*/  IMAD.IADD R69, R47, 0x1, R69 ;  /* 0x000000012f457824 */ /* 0x000fe200078e0245 */
[----:B------:R-:W-:Y:S01]  /*9970*/  SHF.L.W.U32.HI R64, R52, 0x1, R71 ;  /* 0x0000000134407819 */ /* 0x000fe20000010e47 */
[----:B------:R-:W-:Y:S02]  /*9980*/  IMAD.SHL.U32 R67, R36, 0x2, RZ ;  /* 0x0000000224437824 */ /* 0x000fe400078e00ff */
[----:B------:R-:W-:Y:S01]  /*9990*/  IMAD.WIDE.U32 R56, R51, R50, RZ ;  /* 0x0000003233387225 */ /* 0x000fe200078e00ff */
[----:B------:R-:W-:-:S03]  /*99a0*/  IADD3.X R43, PT, PT, R69, R43, RZ, P3, P5 ;  /* 0x0000002b452b7210 */ /* 0x000fc60001fea4ff */
[----:B------:R-:W-:-:S04]  /*99b0*/  IMAD.WIDE.U32.X R62, R34, R34, R62, P0 ;  /* 0x00000022223e7225 */ /* 0x000fc800000e043e */
[----:B------:R-:W-:-:S04]  /*99c0*/  IMAD.WIDE.U32 R36, R50, R40, RZ ;  /* 0x0000002832247225 */ /* 0x000fc800078e00ff */
[----:B------:R-:W-:-:S04]  /*99d0*/  IMAD.WIDE.U32 R60, P0, R45, R50, R54 ;  /* 0x000000322d3c7225 */ /* 0x000fc80007800036 */
[----:B------:R-:W-:Y:S01]  /*99e0*/  IMAD.X R59, RZ, RZ, RZ, P1 ;  /* 0x000000ffff3b7224 */ /* 0x000fe200008e06ff */
[----:B------:R-:W-:Y:S01]  /*99f0*/  IADD3 R36, P1, PT, R67, R62, RZ ;  /* 0x0000003e43247210 */ /* 0x000fe20007f3e0ff */
[----:B------:R-:W-:Y:S01]  /*9a00*/  IMAD.WIDE.U32 R56, P5, R50, R51, R56 ;  /* 0x0000003332387225 */ /* 0x000fe200078a0038 */
[----:B------:R-:W-:-:S03]  /*9a10*/  IADD3 RZ, P3, PT, R37, R60, RZ ;  /* 0x0000003c25ff7210 */ /* 0x000fc60007f7e0ff */
        /* <DEDUP_REMOVED lines=8> */
[----:B------:R-:W-:Y:S01]  /*9aa0*/  IMAD.WIDE.U32 R62, R50, R50, R64 ;  /* 0x00000032323e7225 */ /* 0x000fe200078e0040 */
[----:B------:R-:W-:Y:S02]  /*9ab0*/  ISETP.GE.U32.AND.EX P0, PT, R37, R38, PT, P0 ;  /* 0x000000262500720c */ /* 0x000fe40003f06100 */
[----:B------:R-:W-:Y:S01]  /*9ac0*/  ISETP.GE.U32.AND.EX P1, PT, R43, R69, PT, P1 ;  /* 0x000000452b00720c */ /* 0x000fe20003f26110 */
[----:B------:R-:W-:Y:S01]  /*9ad0*/  IMAD R60, R49, R50, RZ ;  /* 0x00000032313c7224 */ /* 0x000fe200078e02ff */
[----:B------:R-:W-:Y:S01]  /*9ae0*/  SEL R39, RZ, 0x1, P0 ;  /* 0x00000001ff277807 */ /* 0x000fe20000000000 */
[----:B------:R-:W-:Y:S01]  /*9af0*/  IMAD.MOV.U32 R54, RZ, RZ, R53 ;  /* 0x000000ffff367224 */ /* 0x000fe200078e0035 */
[----:B------:R-:W-:Y:S01]  /*9b00*/  ISETP.LT.U32.AND P0, PT, R62, R64, PT ;  /* 0x000000403e00720c */ /* 0x000fe20003f01070 */
[----:B------:R-:W-:Y:S01]  /*9b10*/  IMAD.WIDE.U32.X R52, R45, R34, R58, P6 ;  /* 0x000000222d347225 */ /* 0x000fe200030e043a */
[----:B------:R-:W-:-:S02]  /*9b20*/  SEL R67, RZ, 0x1, P1 ;  /* 0x00000001ff437807 */ /* 0x000fc40000800000 */
[----:B------:R-:W-:Y:S01]  /*9b30*/  IADD3 R38, P1, PT, R39, R62, RZ ;  /* 0x0000003e27267210 */ /* 0x000fe20007f3e0ff */
[----:B------:R-:W-:Y:S02]  /*9b40*/  IMAD.IADD R64, R56, 0x1, R63 ;  /* 0x0000000138407824 */ /* 0x000fe400078e023f */
[----:B------:R-:W-:Y:S01]  /*9b50*/  IMAD.WIDE.U32 R58, R48, R50, R42 ;  /* 0x00000032303a7225 */ /* 0x000fe200078e002a */
[----:B------:R-:W-:-:S03]  /*9b60*/  ISETP.GE.U32.AND P6, PT, R38, R62, PT ;  /* 0x0000003e2600720c */ /* 0x000fc60003fc6070 */
[----:B------:R-:W-:Y:S02]  /*9b70*/  IMAD R63, R48, R51, R60 ;  /* 0x00000033303f7224 */ /* 0x000fe400078e023c */
[----:B------:R-:W-:Y:S02]  /*9b80*/  IMAD.MOV.U32 R46, RZ, RZ, R61 ;  /* 0x000000ffff2e7224 */ /* 0x000fe400078e003d */
[----:B------:R-:W-:Y:S01]  /*9b90*/  IMAD.X R61, RZ, RZ, RZ, P5 ;  /* 0x000000ffff3d7224 */ /* 0x000fe200028e06ff */
[----:B------:R-:W-:Y:S01]  /*9ba0*/  IADD3 R56, P5, PT, R67, R52, RZ ;  /* 0x0000003443387210 */ /* 0x000fe20007fbe0ff */
[----:B------:R-:W-:Y:S01]  /*9bb0*/  IMAD.X R39, RZ, RZ, R64, P1 ;  /* 0x000000ffff277224 */ /* 0x000fe200008e0640 */
[----:B------:R-:W-:Y:S01]  /*9bc0*/  ISETP.GE.U32.AND P1, PT, R58, R42, PT ;  /* 0x0000002a3a00720c */ /* 0x000fe20003f26070 */
[----:B------:R-:W-:Y:S01]  /*9bd0*/  IMAD.IADD R67, R59, 0x1, R63 ;  /* 0x000000013b437824 */ /* 0x000fe200078e023f */
[----:B------:R-:W-:Y:S01]  /*9be0*/  SHF.L.W.U32.HI R59, R44, 0x1, R58 ;  /* 0x000000012c3b7819 */ /* 0x000fe20000010e3a */
[----:B------:R-:W-:Y:S01]  /*9bf0*/  IMAD.MOV.U32 R60, RZ, RZ, R57 ;  /* 0x000000ffff3c7224 */ /* 0x000fe200078e0039 */
[----:B------:R-:W-:Y:S01]  /*9c00*/  ISETP.GE.U32.AND.EX P6, PT, R39, R64, PT, P6 ;  /* 0x000000402700720c */ /* 0x000fe20003fc6160 */
[----:B------:R-:W-:Y:S01]  /*9c10*/  IMAD R52, R45, R50, RZ ;  /* 0x000000322d347224 */ /* 0x000fe200078e02ff */
[----:B------:R-:W-:Y:S01]  /*9c20*/  ISETP.GE.U32.AND.EX P1, PT, R67, R43, PT, P1 ;  /* 0x0000002b4300720c */ /* 0x000fe20003f26110 */
[----:B------:R-:W-:Y:S01]  /*9c30*/  IMAD.WIDE.U32.X R42, R51, R51, R60, P4 ;  /* 0x00000033332a7225 */ /* 0x000fe200020e043c */
[----:B------:R-:W-:-:S02]  /*9c40*/  SHF.L.W.U32.HI R61, R58, 0x1, R67 ;  /* 0x000000013a3d7819 */ /* 0x000fc40000010e43 */
[----:B------:R-:W-:Y:S01]  /*9c50*/  ISETP.LT.U32.OR.EX P0, PT, R64, R65, !P6, P0 ;  /* 0x000000414000720c */ /* 0x000fe20007701500 */
[-C--:B------:R-:W-:Y:S01]  /*9c60*/  IMAD.WIDE.U32.X R54, R49, R51.reuse, R54, P2 ;  /* 0x0000003331367225 */ /* 0x080fe200010e0436 */
[----:B------:R-:W-:Y:S02]  /*9c70*/  IADD3 R44, P2, PT, R59, R42, RZ ;  /* 0x0000002a3b2c7210 */ /* 0x000fe40007f5e0ff */
[----:B------:R-:W-:Y:S01]  /*9c80*/  SEL R65, RZ, 0x1, P1 ;  /* 0x00000001ff417807 */ /* 0x000fe20000800000 */
[----:B------:R-:W-:Y:S02]  /*9c90*/  IMAD.X R57, RZ, RZ, R53, P5 ;  /* 0x000000ffff397224 */ /* 0x000fe400028e0635 */
[C---:B------:R-:W-:Y:S02]  /*9ca0*/  IMAD R63, R40.reuse, R51, R52 ;  /* 0x00000033283f7224 */ /* 0x040fe400078e0234 */
        /* <DEDUP_REMOVED lines=10> */
[----:B------:R-:W-:Y:S01]  /*9d50*/  IMAD.X R43, RZ, RZ, R60, P5 ;  /* 0x000000ffff2b7224 */ /* 0x000fe200028e063c */
[----:B------:R-:W-:Y:S01]  /*9d60*/  IADD3.X R66, PT, PT, R59, R55, RZ, P1, P6 ;  /* 0x000000373b427210 */ /* 0x000fe20000fec4ff */
[----:B------:R-:W-:Y:S01]  /*9d70*/  IMAD.WIDE.U32 R52, R49, R40, RZ ;  /* 0x0000002831347225 */ /* 0x000fe200078e00ff */
[----:B------:R-:W-:-:S02]  /*9d80*/  ISETP.GE.U32.AND P1, PT, R42, R44, PT ;  /* 0x0000002c2a00720c */ /* 0x000fc40003f26070 */
[----:B------:R-:W-:Y:S01]  /*9d90*/  ISETP.GE.U32.AND.EX P2, PT, R59, R57, PT, P2 ;  /* 0x000000393b00720c */ /* 0x000fe20003f46120 */
[----:B------:R-:W-:Y:S01]  /*9da0*/  IMAD.WIDE.U32 R56, R48, R40, RZ ;  /* 0x0000002830387225 */ /* 0x000fe200078e00ff */
[----:B------:R-:W-:Y:S02]  /*9db0*/  ISETP.GE.U32.AND.EX P4, PT, R66, R59, PT, P4 ;  /* 0x0000003b4200720c */ /* 0x000fe40003f86140 */
[----:B------:R-:W-:Y:S01]  /*9dc0*/  ISETP.GE.U32.AND.EX P3, PT, R43, R60, PT, P1 ;  /* 0x0000003c2b00720c */ /* 0x000fe20003f66110 */
[-C--:B------:R-:W-:Y:S01]  /*9dd0*/  IMAD.WIDE.U32 R52, P6, R45, R48.reuse, R52 ;  /* 0x000000302d347225 */ /* 0x080fe200078c0034 */
[----:B------:R-:W-:Y:S02]  /*9de0*/  SEL R44, RZ, 0x1, P2 ;  /* 0x00000001ff2c7807 */ /* 0x000fe40001000000 */
[----:B------:R-:W-:Y:S01]  /*9df0*/  SEL R63, RZ, 0x1, P4 ;  /* 0x00000001ff3f7807 */ /* 0x000fe20002000000 */
[----:B------:R-:W-:Y:S01]  /*9e00*/  IMAD.WIDE.U32 R54, R49, R48, RZ ;  /* 0x0000003031367225 */ /* 0x000fe200078e00ff */
[----:B------:R-:W-:-:S02]  /*9e10*/  ISETP.LT.U32.OR.EX P0, PT, R60, R61, !P3, P0 ;  /* 0x0000003d3c00720c */ /* 0x000fc40005f01500 */
[----:B------:R-:W-:Y:S01]  /*9e20*/  IADD3 R60, P3, P4, R63, R46, R44 ;  /* 0x0000002e3f3c7210 */ /* 0x000fe20007c7e02c */
[----:B------:R-:W-:Y:S01]  /*9e30*/  IMAD.WIDE.U32 R62, R45, R40, RZ ;  /* 0x000000282d3e7225 */ /* 0x000fe200078e00ff */
[----:B------:R-:W-:Y:S02]  /*9e40*/  SHF.L.W.U32.HI R64, R67, 0x1, R65 ;  /* 0x0000000143407819 */ /* 0x000fe40000010e41 */
[----:B------:R-:W-:Y:S01]  /*9e50*/  SHF.L.W.U32.HI R65, R65, 0x1, R66 ;  /* 0x0000000141417819 */ /* 0x000fe20000010e42 */
[----:B------:R-:W-:Y:S01]  /*9e60*/  IMAD.WIDE.U32 R58, R48, R48, RZ ;  /* 0x00000030303a7225 */ /* 0x000fe200078e00ff */
[----:B------:R-:W-:Y:S02]  /*9e70*/  IADD3 RZ, P2, PT, R57, R52, RZ ;  /* 0x0000003439ff7210 */ /* 0x000fe40007f5e0ff */
[----:B------:R-:W-:Y:S01]  /*9e80*/  IADD3.X R61, PT, PT, RZ, R47, RZ, P3, P4 ;  /* 0x0000002fff3d7210 */ /* 0x000fe20001fe84ff */
[----:B------:R-:W-:Y:S01]  /*9e90*/  IMAD.WIDE.U32 R56, R40, R40, RZ ;  /* 0x0000002828387225 */ /* 0x000fe200078e00ff */
[----:B------:R-:W-:-:S03]  /*9ea0*/  SEL R67, RZ, 0x1, !P0 ;  /* 0x00000001ff437807 */ /* 0x000fc60004000000 */
[----:B------:R-:W-:-:S04]  /*9eb0*/  IMAD.WIDE.U32 R46, P4, R40, R45, R62 ;  /* 0x0000002d282e7225 */ /* 0x000fc8000788003e */
[----:B------:R-:W-:Y:S01]  /*9ec0*/  IMAD.WIDE.U32 R62, R48, R48, R64 ;  /* 0x00000030303e7225 */ /* 0x000fe200078e0040 */
[----:B------:R-:W-:-:S03]  /*9ed0*/  IADD3 RZ, P3, PT, R57, R46, RZ ;  /* 0x0000002e39ff7210 */ /* 0x000fc60007f7e0ff */
[----:B------:R-:W-:-:S04]  /*9ee0*/  IMAD.WIDE.U32 R54, P1, R48, R49, R54 ;  /* 0x0000003130367225 */ /* 0x000fc80007820036 */
[----:B------:R-:W-:Y:S01]  /*9ef0*/  IMAD R44, R45, R48, RZ ;  /* 0x000000302d2c7224 */ /* 0x000fe200078e02ff */
[----:B------:R-:W-:Y:S01]  /*9f00*/  IADD3 RZ, P5, PT, R59, R54, RZ ;  /* 0x000000363bff7210 */ /* 0x000fe20007fbe0ff */
[----:B------:R-:W-:Y:S01]  /*9f10*/  IMAD.X R57, RZ, RZ, RZ, P6 ;  /* 0x000000ffff397224 */ /* 0x000fe200030e06ff */
[-C--:B------:R-:W-:Y:S01]  /*9f20*/  IADD3 R67, P6, PT, R67, R62.reuse, RZ ;  /* 0x0000003e43437210 */ /* 0x080fe20007fde0ff */
[----:B------:R-:W-:Y:S02]  /*9f30*/  IMAD.IADD R69, R54, 0x1, R63 ;  /* 0x0000000136457824 */ /* 0x000fe400078e023f */
[C---:B------:R-:W-:Y:S01]  /*9f40*/  IMAD R73, R40.reuse, R49, R44 ;  /* 0x0000003128497224 */ /* 0x040fe200078e022c */
        /* <DEDUP_REMOVED lines=12> */
[----:B------:R-:W-:-:S02]  /*a010*/  SHF.L.W.U32.HI R61, R66, 0x1, R58 ;  /* 0x00000001423d7819 */ /* 0x000fc40000010e3a */
[----:B------:R-:W-:Y:S01]  /*a020*/  ISETP.LT.U32.OR.EX P0, PT, R69, R65, !P0, P6 ;  /* 0x000000414500720c */ /* 0x000fe20004701560 */
[----:B------:R-:W-:Y:S01]  /*a030*/  IMAD.WIDE.U32.X R52, R45, R49, R56, P2 ;  /* 0x000000312d347225 */ /* 0x000fe200010e0438 */
[----:B------:R-:W-:Y:S02]  /*a040*/  SEL R63, RZ, 0x1, P1 ;  /* 0x00000001ff3f7807 */ /* 0x000fe40000800000 */
[----:B------:R-:W-:Y:S01]  /*a050*/  SHF.L.W.U32.HI R65, R58, 0x1, R73 ;  /* 0x000000013a417819 */ /* 0x000fe20000010e49 */
[----:B------:R-:W-:Y:S01]  /*a060*/  IMAD.WIDE.U32 R56, R70, 0x3d1, RZ ;  /* 0x000003d146387825 */ /* 0x000fe200078e00ff */
[----:B------:R-:W-:Y:S02]  /*a070*/  IADD3 R54, P1, PT, R61, R54, RZ ;  /* 0x000000363d367210 */ /* 0x000fe40007f3e0ff */
[----:B------:R-:W-:Y:S01]  /*a080*/  SEL R71, RZ, 0x1, !P0 ;  /* 0x00000001ff477807 */ /* 0x000fe20004000000 */
[----:B------:R-:W-:Y:S01]  /*a090*/  IMAD.WIDE.U32 R58, R67, 0x3d1, RZ ;  /* 0x000003d1433a7825 */ /* 0x000fe200078e00ff */
[----:B------:R-:W-:-:S03]  /*a0a0*/  IADD3 R62, P0, PT, R63, R52, RZ ;  /* 0x000000343f3e7210 */ /* 0x000fc60007f1e0ff */
[----:B------:R-:W-:Y:S01]  /*a0b0*/  IMAD.X R60, R65, 0x1, R55, P1 ;  /* 0x00000001413c7824 */ /* 0x000fe200008e0637 */
[C---:B------:R-:W-:Y:S01]  /*a0c0*/  IADD3 R71, P1, PT, R54.reuse, R71, RZ ;  /* 0x0000004736477210 */ /* 0x040fe20007f3e0ff */
[----:B------:R-:W-:Y:S01]  /*a0d0*/  IMAD.X R75, RZ, RZ, R53, P0 ;  /* 0x000000ffff4b7224 */ /* 0x000fe200000e0635 */
[----:B------:R-:W-:Y:S01]  /*a0e0*/  SHF.L.W.U32.HI R52, R73, 0x1, R62 ;  /* 0x0000000149347819 */ /* 0x000fe20000010e3e */
[----:B------:R-:W-:Y:S01]  /*a0f0*/  IMAD.X R55, RZ, RZ, RZ, P4 ;  /* 0x000000ffff377224 */ /* 0x000fe200020e06ff */
[----:B------:R-:W-:Y:S01]  /*a100*/  ISETP.LT.U32.AND P4, PT, R54, R61, PT ;  /* 0x0000003d3600720c */ /* 0x000fe20003f81070 */
[----:B------:R-:W-:Y:S01]  /*a110*/  IMAD.X R68, RZ, RZ, R60, P1 ;  /* 0x000000ffff447224 */ /* 0x000fe200008e063c */
[----:B------:R-:W-:Y:S01]  /*a120*/  ISETP.GE.U32.AND P1, PT, R71, R54, PT ;  /* 0x000000364700720c */ /* 0x000fe20003f26070 */
[----:B------:R-:W-:Y:S01]  /*a130*/  IMAD.WIDE.U32 R56, P6, RZ, R67, R56 ;  /* 0x00000043ff387225 */ /* 0x000fe200078c0038 */
[----:B------:R-:W-:Y:S02]  /*a140*/  SHF.L.W.U32.HI R53, R62, 0x1, R75 ;  /* 0x000000013e357819 */ /* 0x000fe40000010e4b */
[C---:B------:R-:W-:Y:S01]  /*a150*/  ISETP.GE.U32.AND.EX P1, PT, R68.reuse, R60, PT, P1 ;  /* 0x0000003c4400720c */ /* 0x040fe20003f26110 */
[----:B------:R-:W-:Y:S01]  /*a160*/  IMAD.MOV.U32 R62, RZ, RZ, R57 ;  /* 0x000000ffff3e7224 */ /* 0x000fe200078e0039 */
[----:B------:R-:W-:Y:S01]  /*a170*/  IADD3 R64, P5, PT, R59, R56, RZ ;  /* 0x000000383b407210 */ /* 0x000fe20007fbe0ff */
[----:B------:R-:W-:Y:S01]  /*a180*/  IMAD.WIDE.U32 R56, R68, 0x3d1, RZ ;  /* 0x000003d144387825 */ /* 0x000fe200078e00ff */
[----:B------:R-:W-:-:S02]  /*a190*/  ISETP.LT.U32.OR.EX P1, PT, R60, R65, !P1, P4 ;  /* 0x000000413c00720c */ /* 0x000fc40004f21540 */
[----:B------:R-:W-:Y:S01]  /*a1a0*/  IADD3 R44, P2, PT, RZ, R58, RZ ;  /* 0x0000003aff2c7210 */ /* 0x000fe20007f5e0ff */
[----:B------:R-:W-:Y:S01]  /*a1b0*/  IMAD.WIDE.U32 R60, R40, R40, R52 ;  /* 0x00000028283c7225 */ /* 0x000fe200078e0034 */
[----:B------:R-:W-:Y:S02]  /*a1c0*/  SEL R73, RZ, 0x1, !P1 ;  /* 0x00000001ff497807 */ /* 0x000fe40004800000 */
[----:B------:R-:W-:Y:S01]  /*a1d0*/  ISETP.GE.U32.AND P0, PT, R44, R58, PT ;  /* 0x0000003a2c00720c */ /* 0x000fe20003f06070 */
[----:B------:R-:W-:Y:S01]  /*a1e0*/  IMAD.X R63, RZ, RZ, RZ, P6 ;  /* 0x000000ffff3f7224 */ /* 0x000fe200030e06ff */
[----:B------:R-:W-:Y:S01]  /*a1f0*/  IADD3 R73, P1, PT, R73, R60, RZ ;  /* 0x0000003c49497210 */ /* 0x000fe20007f3e0ff */
[----:B------:R-:W-:-:S04]  /*a200*/  IMAD.WIDE.U32 R58, R71, 0x3d1, RZ ;  /* 0x000003d1473a7825 */ /* 0x000fc800078e00ff */
[----:B------:R-:W-:-:S04]  /*a210*/  IMAD.WIDE.U32.X R62, RZ, R70, R62, P5 ;  /* 0x00000046ff3e7225 */ /* 0x000fc800028e043e */
[----:B------:R-:W-:Y:S01]  /*a220*/  IMAD.WIDE.U32 R56, P6, RZ, R71, R56 ;  /* 0x00000047ff387225 */ /* 0x000fe200078c0038 */
[----:B------:R-:W-:-:S03]  /*a230*/  IADD3 R65, P5, PT, R62, R58, RZ ;  /* 0x0000003a3e417210 */ /* 0x000fc60007fbe0ff */
[----:B------:R-:W-:Y:S02]  /*a240*/  IMAD.MOV.U32 R54, RZ, RZ, R47 ;  /* 0x000000ffff367224 */ /* 0x000fe400078e002f */
[----:B------:R-:W-:Y:S02]  /*a250*/  IMAD.IADD R69, R46, 0x1, R61 ;  /* 0x000000012e457824 */ /* 0x000fe400078e023d */
[----:B------:R-:W-:Y:S01]  /*a260*/  IMAD.X R47, R64, 0x1, R67, P2 ;  /* 0x00000001402f7824 */ /* 0x000fe200010e0643 */
[----:B------:R-:W-:Y:S01]  /*a270*/  IADD3 R67, P4, PT, R59, R56, RZ ;  /* 0x000000383b437210 */ /* 0x000fe20007f9e0ff */
[----:B------:R-:W-:Y:S01]  /*a280*/  IMAD.X R66, RZ, RZ, R69, P1 ;  /* 0x000000ffff427224 */ /* 0x000fe200008e0645 */
[----:B------:R-:W-:Y:S01]  /*a290*/  ISETP.GE.U32.AND P2, PT, R73, R60, PT ;  /* 0x0000003c4900720c */ /* 0x000fe20003f46070 */
[----:B------:R-:W-:Y:S01]  /*a2a0*/  IMAD.X R59, RZ, RZ, RZ, P6 ;  /* 0x000000ffff3b7224 */ /* 0x000fe200030e06ff */
[----:B------:R-:W-:Y:S01]  /*a2b0*/  ISETP.GE.U32.AND.EX P0, PT, R47, R64, PT, P0 ;  /* 0x000000402f00720c */ /* 0x000fe20003f06100 */
[----:B------:R-:W-:Y:S01]  /*a2c0*/  IMAD.X R62, R67, 0x1, R63, P5 ;  /* 0x00000001433e7824 */ /* 0x000fe200028e063f */
[----:B------:R-:W-:Y:S01]  /*a2d0*/  ISETP.LT.U32.AND P1, PT, R60, R52, PT ;  /* 0x000000343c00720c */ /* 0x000fe20003f21070 */
[----:B------:R-:W-:Y:S01]  /*a2e0*/  IMAD.WIDE.U32.X R54, R45, R45, R54, P3 ;  /* 0x0000002d2d367225 */ /* 0x000fe200018e0436 */
[----:B------:R-:W-:-:S02]  /*a2f0*/  ISETP.GE.U32.AND.EX P2, PT, R66, R69, PT, P2 ;  /* 0x000000454200720c */ /* 0x000fc40003f46120 */
[----:B------:R-:W-:Y:S02]  /*a300*/  SEL R61, RZ, 0x1, P0 ;  /* 0x00000001ff3d7807 */ /* 0x000fe40000000000 */
[----:B------:R-:W-:Y:S02]  /*a310*/  IADD3 R46, P5, PT, R65, R70, RZ ;  /* 0x00000046412e7210 */ /* 0x000fe40007fbe0ff */
[----:B------:R-:W-:Y:S02]  /*a320*/  ISETP.LT.U32.OR.EX P1, PT, R69, R53, !P2, P1 ;  /* 0x000000354500720c */ /* 0x000fe40005721510 */
[----:B------:R-:W-:Y:S01]  /*a330*/  ISETP.GE.U32.AND P0, PT, R65, R58, PT ;  /* 0x0000003a4100720c */ /* 0x000fe20003f06070 */
[----:B------:R-:W-:Y:S01]  /*a340*/  IMAD.MOV.U32 R58, RZ, RZ, R57 ;  /* 0x000000ffff3a7224 */ /* 0x000fe200078e0039 */
[----:B------:R-:W-:Y:S01]  /*a350*/  IADD3 R53, P6, PT, R46, R61, RZ ;  /* 0x0000003d2e357210 */ /* 0x000fe20007fde0ff */
[----:B------:R-:W-:Y:S01]  /*a360*/  IMAD.X R63, R62, 0x1, R71, P5 ;  /* 0x000000013e3f7824 */ /* 0x000fe200028e0647 */
[----:B------:R-:W-:Y:S01]  /*a370*/  ISETP.LT.U32.AND P2, PT, R46, R65, PT ;  /* 0x000000412e00720c */ /* 0x000fe20003f41070 */
[----:B------:R-:W-:Y:S01]  /*a380*/  IMAD.WIDE.U32 R56, R66, 0x3d1, RZ ;  /* 0x000003d142387825 */ /* 0x000fe200078e00ff */
[----:B------:R-:W-:-:S02]  /*a390*/  ISETP.GE.U32.AND P3, PT, R53, R46, PT ;  /* 0x0000002e3500720c */ /* 0x000fc40003f66070 */
[----:B------:R-:W-:Y:S01]  /*a3a0*/  ISETP.GE.U32.AND.EX P0, PT, R62, R67, PT, P0 ;  /* 0x000000433e00720c */ /* 0x000fe20003f06100 */
[----:B------:R-:W-:Y:S01]  /*a3b0*/  IMAD.X R46, RZ, RZ, R63, P6 ;  /* 0x000000ffff2e7224 */ /* 0x000fe200030e063f */
[----:B------:R-:W-:Y:S01]  /*a3c0*/  SHF.R.U32.HI R64, RZ, 0x1f, R75 ;  /* 0x0000001fff407819 */ /* 0x000fe2000001164b */
[----:B------:R-:W-:Y:S01]  /*a3d0*/  IMAD.WIDE.U32.X R58, RZ, R68, R58, P4 ;  /* 0x00000044ff3a7225 */ /* 0x000fe200020e043a */
[----:B------:R-:W-:Y:S02]  /*a3e0*/  SEL R65, RZ, 0x1, P0 ;  /* 0x00000001ff417807 */ /* 0x000fe40000000000 */
[----:B------:R-:W-:Y:S01]  /*a3f0*/  ISETP.GE.U32.AND.EX P3, PT, R46, R63, PT, P3 ;  /* 0x0000003f2e00720c */ /* 0x000fe20003f66130 */
[----:B------:R-:W-:Y:S01]  /*a400*/  IMAD.WIDE.U32 R60, R73, 0x3d1, RZ ;  /* 0x000003d1493c7825 */ /* 0x000fe200078e00ff */
[----:B------:R-:W-:Y:S02]  /*a410*/  SEL R69, RZ, 0x1, !P1 ;  /* 0x00000001ff457807 */ /* 0x000fe40004800000 */
[----:B------:R-:W-:Y:S01]  /*a420*/  ISETP.LT.U32.OR.EX P2, PT, R63, R62, !P3, P2 ;  /* 0x0000003e3f00720c */ /* 0x000fe20005f41520 */
[----:B------:R-:W-:Y:S01]  /*a430*/  IMAD.WIDE.U32 R56, P4, RZ, R73, R56 ;  /* 0x00000049ff387225 */ /* 0x000fe20007880038 */
[----:B------:R-:W-:-:S02]  /*a440*/  IADD3 R65, P0, P5, R60, R58, R65 ;  /* 0x0000003a3c417210 */ /* 0x000fc40007d1e041 */
[----:B------:R-:W-:Y:S01]  /*a450*/  IADD3 R64, P3, P6, R69, R64, R54 ;  /* 0x0000004045407210 */ /* 0x000fe20007e7e036 */
[----:B------:R-:W-:Y:S01]  /*a460*/  IMAD.MOV.U32 R58, RZ, RZ, R57 ;  /* 0x000000ffff3a7224 */ /* 0x000fe200078e0039 */
[----:B------:R-:W-:Y:S02]  /*a470*/  IADD3 R67, P1, PT, R61, R56, RZ ;  /* 0x000000383d437210 */ /* 0x000fe40007f3e0ff */
[----:B------:R-:W-:Y:S02]  /*a480*/  SEL R61, RZ, 0x1, !P2 ;  /* 0x00000001ff3d7807 */ /* 0x000fe40005000000 */
[----:B------:R-:W-:Y:S01]  /*a490*/  IADD3.X R62, PT, PT, R67, R59, RZ, P0, P5 ;  /* 0x0000003b433e7210 */ /* 0x000fe200007ea4ff */
[----:B------:R-:W-:Y:S01]  /*a4a0*/  IMAD.X R59, RZ, RZ, RZ, P4 ;  /* 0x000000ffff3b7224 */ /* 0x000fe200020e06ff */
[C---:B------:R-:W-:Y:S02]  /*a4b0*/  IADD3 R52, P5, PT, R65.reuse, R68, RZ ;  /* 0x0000004441347210 */ /* 0x040fe40007fbe0ff */
[----:B------:R-:W-:Y:S01]  /*a4c0*/  IADD3.X R71, PT, PT, RZ, RZ, R55, P3, P6 ;  /* 0x000000ffff477210 */ /* 0x000fe20001fec437 */
[----:B------:R-:W-:Y:S01]  /*a4d0*/  IMAD.WIDE.U32.X R58, RZ, R66, R58, P1 ;  /* 0x00000042ff3a7225 */ /* 0x000fe200008e043a */
[----:B------:R-:W-:-:S02]  /*a4e0*/  ISETP.GE.U32.AND P4, PT, R65, R60, PT ;  /* 0x0000003c4100720c */ /* 0x000fc40003f86070 */
[----:B------:R-:W-:Y:S01]  /*a4f0*/  IADD3 R57, P3, PT, R52, R61, RZ ;  /* 0x0000003d34397210 */ /* 0x000fe20007f7e0ff */
[C---:B------:R-:W-:Y:S01]  /*a500*/  IMAD.X R63, R62.reuse, 0x1, R73, P5 ;  /* 0x000000013e3f7824 */ /* 0x040fe200028e0649 */
        /* <DEDUP_REMOVED lines=86> */
.L_x_700:
        /* <DEDUP_REMOVED lines=54> */
.L_x_701:
        /* <DEDUP_REMOVED lines=30> */
[----:B------:R-:W-:Y:S02]  /*afb0*/  IADD3 R61, P3, PT, R2, R61, RZ ;  /* 0x0000003d023d7210 */ /* 0x000fe40007f7e0ff */
[----:B------:R-:W-:Y:S01]  /*afc0*/  IADD3 R42, P1, PT, R54, 0x3d1, RZ ;  /* 0x000003d1362a7810 */ /* 0x000fe20007f3e0ff */
[----:B------:R-:W-:Y:S01]  /*afd0*/  IMAD.X R44, R44, 0x1, R47, P2 ;  /* 0x000000012c2c7824 */ /* 0x000fe200010e062f */
[----:B------:R-:W-:Y:S01]  /*afe0*/  ISETP.NE.U32.AND P0, PT, R61, RZ, PT ;  /* 0x000000ff3d00720c */ /* 0x000fe20003f05070 */
[----:B------:R-:W-:Y:S01]  /*aff0*/  IMAD.X R53, R2, 0x1, R53, P3 ;  /* 0x0000000102357824 */ /* 0x000fe200018e0635 */
[----:B------:R-:W-:Y:S01]  /*b000*/  IADD3 R3, P3, PT, R39, R36, RZ ;  /* 0x0000002427037210 */ /* 0x000fe20007f7e0ff */
[----:B------:R-:W-:Y:S01]  /*b010*/  IMAD.MOV.U32 R47, RZ, RZ, R37 ;  /* 0x000000ffff2f7224 */ /* 0x000fe200078e0025 */
        /* <DEDUP_REMOVED lines=14> */
.L_x_703:
        /* <DEDUP_REMOVED lines=48> */
.L_x_704:
        /* <DEDUP_REMOVED lines=27> */
.L_x_702:
[-C--:B------:R-:W-:Y:S01]  /*b5b0*/  LEA.HI R36, P0, R8, R5.reuse, RZ, 0x1 ;  /* 0x0000000508247211 */ /* 0x080fe200078108ff */
[C---:B------:R-:W-:Y:S01]  /*b5c0*/  IMAD.SHL.U32 R66, R4.reuse, 0x2, RZ ;  /* 0x0000000204427824 */ /* 0x040fe200078e00ff */
[----:B------:R-:W-:Y:S02]  /*b5d0*/  SHF.L.U64.HI R68, R4, 0x1, R8 ;  /* 0x0000000104447819 */ /* 0x000fe40000010208 */
[CC--:B------:R-:W-:Y:S01]  /*b5e0*/  IADD3 R62, P3, PT, R36.reuse, R5.reuse, RZ ;  /* 0x00000005243e7210 */ /* 0x0c0fe20007f7e0ff */
[--C-:B------:R-:W-:Y:S01]  /*b5f0*/  IMAD.X R4, RZ, RZ, R9.reuse, P0 ;  /* 0x000000ffff047224 */ /* 0x100fe200000e0609 */
[----:B------:R-:W-:Y:S02]  /*b600*/  ISETP.GE.U32.AND P1, PT, R36, R5, PT ;  /* 0x000000052400720c */ /* 0x000fe40003f26070 */
[----:B------:R-:W-:Y:S01]  /*b610*/  ISETP.GE.U32.AND P2, PT, R62, R36, PT ;  /* 0x000000243e00720c */ /* 0x000fe20003f46070 */
[----:B------:R-:W-:Y:S01]  /*b620*/  IMAD.X R64, R4, 0x1, R9, P3 ;  /* 0x0000000104407824 */ /* 0x000fe200018e0609 */
[----:B------:R-:W-:-:S02]  /*b630*/  ISETP.GE.U32.AND P0, PT, R66, -0x3d1, PT ;  /* 0xfffffc2f4200780c */ /* 0x000fc40003f06070 */
[----:B------:R-:W-:Y:S02]  /*b640*/  ISETP.GE.U32.AND.EX P1, PT, R4, R9, PT, P1 ;  /* 0x000000090400720c */ /* 0x000fe40003f26110 */
[----:B------:R-:W-:Y:S02]  /*b650*/  ISETP.GE.U32.AND.EX P2, PT, R64, R4, PT, P2 ;  /* 0x000000044000720c */ /* 0x000fe40003f46120 */
[----:B------:R-:W-:Y:S02]  /*b660*/  ISETP.GE.U32.AND.EX P0, PT, R68, -0x2, PT, P0 ;  /* 0xfffffffe4400780c */ /* 0x000fe40003f06100 */
[----:B------:R-:W-:Y:S02]  /*b670*/  IADD3 R9, P4, PT, R62, 0x1, RZ ;  /* 0x000000013e097810 */ /* 0x000fe40007f9e0ff */
[----:B------:R-:W-:Y:S02]  /*b680*/  SEL R5, RZ, 0x1, P1 ;  /* 0x00000001ff057807 */ /* 0x000fe40000800000 */
[----:B------:R-:W-:Y:S01]  /*b690*/  SEL R8, RZ, 0x1, P2 ;  /* 0x00000001ff087807 */ /* 0x000fe20001000000 */
[----:B------:R-:W-:Y:S01]  /*b6a0*/  IMAD.X R37, RZ, RZ, R64, P4 ;  /* 0x000000ffff257224 */ /* 0x000fe200020e0640 */
[----:B------:R-:W-:-:S02]  /*b6b0*/  SEL R4, RZ, 0x1, P0 ;  /* 0x00000001ff047807 */ /* 0x000fc40000000000 */
[----:B------:R-:W-:Y:S02]  /*b6c0*/  IADD3 R5, P2, P5, R6, R8, R5 ;  /* 0x0000000806057210 */ /* 0x000fe40007d5e005 */
[----:B------:R-:W-:Y:S02]  /*b6d0*/  ISETP.GE.U32.AND P3, PT, R9, R4, PT ;  /* 0x000000040900720c */ /* 0x000fe40003f66070 */
[-C--:B------:R-:W-:Y:S02]  /*b6e0*/  IADD3 R54, P4, PT, R5, R6.reuse, RZ ;  /* 0x0000000605367210 */ /* 0x080fe40007f9e0ff */
        /* <DEDUP_REMOVED lines=19> */
[-C--:B------:R-:W-:Y:S02]  /*b820*/  IADD3 R58, P3, PT, R24, R7.reuse, RZ ;  /* 0x00000007183a7210 */ /* 0x080fe40007f7e0ff */
[----:B------:R-:W-:Y:S02]  /*b830*/  IADD3.X R36, PT, PT, R25, RZ, RZ, P4, P5 ;  /* 0x000000ff19247210 */ /* 0x000fe400027ea4ff */
[----:B------:R-:W-:Y:S02]  /*b840*/  IADD3 R55, P5, PT, R58, 0x1, RZ ;  /* 0x000000013a377810 */ /* 0x000fe40007fbe0ff */
[----:B------:R-:W-:Y:S01]  /*b850*/  SEL R4, RZ, 0x1, !P2 ;  /* 0x00000001ff047807 */ /* 0x000fe20005000000 */
[----:B------:R-:W-:Y:S01]  /*b860*/  IMAD.X R60, R36, 0x1, R25, P3 ;  /* 0x00000001243c7824 */ /* 0x000fe200018e0619 */
[----:B------:R-:W-:-:S02]  /*b870*/  ISETP.GE.U32.AND P4, PT, R24, R7, PT ;  /* 0x000000071800720c */ /* 0x000fc40003f86070 */
[----:B------:R-:W-:Y:S01]  /*b880*/  ISETP.GE.U32.AND P6, PT, R58, R24, PT ;  /* 0x000000183a00720c */ /* 0x000fe20003fc6070 */
[----:B------:R-:W-:Y:S01]  /*b890*/  IMAD.X R59, RZ, RZ, R60, P5 ;  /* 0x000000ffff3b7224 */ /* 0x000fe200028e063c */
[C---:B------:R-:W-:Y:S02]  /*b8a0*/  ISETP.GE.U32.AND P3, PT, R55.reuse, R4, PT ;  /* 0x000000043700720c */ /* 0x040fe40003f66070 */
[----:B------:R-:W-:Y:S02]  /*b8b0*/  ISETP.GE.U32.AND.EX P4, PT, R36, R25, PT, P4 ;  /* 0x000000192400720c */ /* 0x000fe40003f86140 */
[----:B------:R-:W-:Y:S02]  /*b8c0*/  ISETP.GE.U32.AND.EX P6, PT, R60, R36, PT, P6 ;  /* 0x000000243c00720c */ /* 0x000fe40003fc6160 */
[----:B------:R-:W-:Y:S02]  /*b8d0*/  ISETP.EQ.U32.AND P5, PT, R55, RZ, PT ;  /* 0x000000ff3700720c */ /* 0x000fe40003fa2070 */
[----:B------:R-:W-:-:S02]  /*b8e0*/  ISETP.GE.U32.AND.EX P3, PT, R59, RZ, PT, P3 ;  /* 0x000000ff3b00720c */ /* 0x000fc40003f66130 */
[----:B------:R-:W-:Y:S02]  /*b8f0*/  SEL R4, RZ, 0x1, P4 ;  /* 0x00000001ff047807 */ /* 0x000fe40002000000 */
[----:B------:R-:W-:Y:S02]  /*b900*/  SEL R5, RZ, 0x1, P6 ;  /* 0x00000001ff057807 */ /* 0x000fe40003000000 */
[----:B------:R-:W-:Y:S02]  /*b910*/  ISETP.EQ.AND.EX P3, PT, R59, RZ, P3, P5 ;  /* 0x000000ff3b00720c */ /* 0x000fe40001f62350 */
[----:B------:R-:W-:Y:S02]  /*b920*/  SEL R38, RZ, 0xffffffff, P0 ;  /* 0xffffffffff267807 */ /* 0x000fe40000000000 */
[----:B------:R-:W-:Y:S02]  /*b930*/  IADD3 R4, P0, PT, R4, R5, RZ ;  /* 0x0000000504047210 */ /* 0x000fe40007f1e0ff */
[----:B------:R-:W-:-:S02]  /*b940*/  SEL R5, RZ, 0x1, !P3 ;  /* 0x00000001ff057807 */ /* 0x000fc40005800000 */
[----:B------:R-:W-:Y:S02]  /*b950*/  SEL R43, RZ, 0xffffffff, !P1 ;  /* 0xffffffffff2b7807 */ /* 0x000fe40004800000 */
[----:B------:R-:W-:Y:S02]  /*b960*/  IADD3 R7, P4, PT, R38, R9, RZ ;  /* 0x0000000926077210 */ /* 0x000fe40007f9e0ff */
[----:B------:R-:W-:Y:S01]  /*b970*/  LOP3.LUT R4, R4, R5, RZ, 0xfc, !PT ;  /* 0x0000000504047212 */ /* 0x000fe200078efcff */
[----:B------:R-:W-:Y:S01]  /*b980*/  IMAD.X R5, RZ, RZ, RZ, P0 ;  /* 0x000000ffff057224 */ /* 0x000fe200000e06ff */
[C---:B------:R-:W-:Y:S01]  /*b990*/  IADD3 R9, P1, PT, R43.reuse, R6, RZ ;  /* 0x000000062b097210 */ /* 0x040fe20007f3e0ff */
[----:B------:R-:W-:Y:S01]  /*b9a0*/  IMAD.X R38, R38, 0x1, R37, P4 ;  /* 0x0000000126267824 */ /* 0x000fe200020e0625 */
[----:B------:R-:W-:Y:S02]  /*b9b0*/  IADD3 R53, P0, PT, R4, -0x1, RZ ;  /* 0xffffffff04357810 */ /* 0x000fe40007f1e0ff */
[----:B------:R-:W-:Y:S01]  /*b9c0*/  IADD3 R37, P3, PT, R66, 0x3d1, RZ ;  /* 0x000003d142257810 */ /* 0x000fe20007f7e0ff */
[----:B------:R-:W-:Y:S01]  /*b9d0*/  IMAD.X R43, R43, 0x1, R8, P1 ;  /* 0x000000012b2b7824 */ /* 0x000fe200008e0608 */
[----:B------:R-:W-:-:S02]  /*b9e0*/  IADD3 R61, P1, PT, RZ, -R4, RZ ;  /* 0x80000004ff3d7210 */ /* 0x000fc40007f3e0ff */
[----:B------:R-:W-:Y:S02]  /*b9f0*/  IADD3.X R57, PT, PT, R5, -0x1, RZ, P0, !PT ;  /* 0xffffffff05397810 */ /* 0x000fe400007fe4ff */
[----:B------:R-:W-:Y:S01]  /*ba00*/  LOP3.LUT R4, R62, R53, RZ, 0xc0, !PT ;  /* 0x000000353e047212 */ /* 0x000fe200078ec0ff */
[----:B------:R-:W-:Y:S01]  /*ba10*/  IMAD.X R62, RZ, RZ, ~R5, P1 ;  /* 0x000000ffff3e7224 */ /* 0x000fe200008e0e05 */
[C---:B------:R-:W-:Y:S02]  /*ba20*/  IADD3.X R24, PT, PT, R68.reuse, 0x1, RZ, P3, !PT ;  /* 0x0000000144187810 */ /* 0x040fe40001ffe4ff */
[----:B------:R-:W-:Y:S02]  /*ba30*/  LOP3.LUT R5, R68, R57, RZ, 0xc0, !PT ;  /* 0x0000003944057212 */ /* 0x000fe400078ec0ff */
[----:B------:R-:W-:Y:S02]  /*ba40*/  LOP3.LUT R7, R4, R7, R61, 0xf8, !PT ;  /* 0x0000000704077212 */ /* 0x000fe400078ef83d */
[----:B------:R-:W-:-:S02]  /*ba50*/  LOP3.LUT R24, R5, R24, R62, 0xf8, !PT ;  /* 0x0000001805187212 */ /* 0x000fc400078ef83e */
[----:B------:R-:W-:Y:S02]  /*ba60*/  LOP3.LUT R5, R64, R57, RZ, 0xc0, !PT ;  /* 0x0000003940057212 */ /* 0x000fe400078ec0ff */
[----:B------:R-:W-:Y:S02]  /*ba70*/  LOP3.LUT R6, R66, R53, RZ, 0xc0, !PT ;  /* 0x0000003542067212 */ /* 0x000fe400078ec0ff */
[----:B------:R-:W-:Y:S02]  /*ba80*/  SEL R36, RZ, 0xffffffff, !P2 ;  /* 0xffffffffff247807 */ /* 0x000fe40005000000 */
[----:B------:R-:W-:Y:S02]  /*ba90*/  LEA.HI R4, P1, R24, R7, RZ, 0x1 ;  /* 0x0000000718047211 */ /* 0x000fe400078308ff */
[----:B------:R-:W-:Y:S02]  /*baa0*/  LOP3.LUT R38, R5, R38, R62, 0xf8, !PT ;  /* 0x0000002605267212 */ /* 0x000fe400078ef83e */
[----:B------:R-:W-:-:S02]  /*bab0*/  LOP3.LUT R37, R6, R37, R61, 0xf8, !PT ;  /* 0x0000002506257212 */ /* 0x000fc400078ef83d */
[----:B------:R-:W-:Y:S01]  /*bac0*/  IADD3 R25, P0, PT, R36, R55, RZ ;  /* 0x0000003724197210 */ /* 0x000fe20007f1e0ff */
[----:B------:R-:W-:Y:S01]  /*bad0*/  IMAD.X R5, RZ, RZ, R38, P1 ;  /* 0x000000ffff057224 */ /* 0x000fe200008e0626 */
[-C--:B------:R-:W-:Y:S01]  /*bae0*/  IADD3 R66, P3, PT, R4, R7.reuse, RZ ;  /* 0x0000000704427210 */ /* 0x080fe20007f7e0ff */
[C---:B------:R-:W-:Y:S01]  /*baf0*/  IMAD.SHL.U32 R68, R37.reuse, 0x2, RZ ;  /* 0x0000000225447824 */ /* 0x040fe200078e00ff */
[----:B------:R-:W-:Y:S01]  /*bb00*/  SHF.L.U64.HI R55, R37, 0x1, R24 ;  /* 0x0000000125377819 */ /* 0x000fe20000010218 */
[----:B------:R-:W-:Y:S01]  /*bb10*/  IMAD.X R36, R36, 0x1, R59, P0 ;  /* 0x0000000124247824 */ /* 0x000fe200000e063b */
[----:B------:R-:W-:Y:S01]  /*bb20*/  ISETP.GE.U32.AND P0, PT, R4, R7, PT ;  /* 0x000000070400720c */ /* 0x000fe20003f06070 */
[----:B------:R-:W-:Y:S01]  /*bb30*/  IMAD.X R71, R5, 0x1, R38, P3 ;  /* 0x0000000105477824 */ /* 0x000fe200018e0626 */
[----:B------:R-:W-:Y:S02]  /*bb40*/  ISETP.GE.U32.AND P1, PT, R66, R4, PT ;  /* 0x000000044200720c */ /* 0x000fe40003f26070 */
[----:B------:R-:W-:-:S02]  /*bb50*/  ISETP.GE.U32.AND P2, PT, R68, -0x3d1, PT ;  /* 0xfffffc2f4400780c */ /* 0x000fc40003f46070 */
[----:B------:R-:W-:Y:S02]  /*bb60*/  LOP3.LUT R4, R54, R53, RZ, 0xc0, !PT ;  /* 0x0000003536047212 */ /* 0x000fe400078ec0ff */
[----:B------:R-:W-:Y:S02]  /*bb70*/  ISETP.GE.U32.AND.EX P0, PT, R5, R38, PT, P0 ;  /* 0x000000260500720c */ /* 0x000fe40003f06100 */
[----:B------:R-:W-:Y:S02]  /*bb80*/  ISETP.GE.U32.AND.EX P1, PT, R71, R5, PT, P1 ;  /* 0x000000054700720c */ /* 0x000fe40003f26110 */
[----:B------:R-:W-:Y:S02]  /*bb90*/  ISETP.GE.U32.AND.EX P2, PT, R55, -0x2, PT, P2 ;  /* 0xfffffffe3700780c */ /* 0x000fe40003f46120 */
[----:B------:R-:W-:Y:S02]  /*bba0*/  IADD3 R6, P3, PT, R66, 0x1, RZ ;  /* 0x0000000142067810 */ /* 0x000fe40007f7e0ff */
[----:B------:R-:W-:-:S02]  /*bbb0*/  LOP3.LUT R9, R4, R9, R61, 0xf8, !PT ;  /* 0x0000000904097212 */ /* 0x000fc400078ef83d */
[----:B------:R-:W-:Y:S01]  /*bbc0*/  SEL R8, RZ, 0x1, P0 ;  /* 0x00000001ff087807 */ /* 0x000fe20000000000 */
[----:B------:R-:W-:Y:S01]  /*bbd0*/  IMAD.X R54, RZ, RZ, R71, P3 ;  /* 0x000000ffff367224 */ /* 0x000fe200018e0647 */
[----:B------:R-:W-:Y:S02]  /*bbe0*/  SEL R4, RZ, 0x1, P1 ;  /* 0x00000001ff047807 */ /* 0x000fe40000800000 */
[----:B------:R-:W-:Y:S02]  /*bbf0*/  LOP3.LUT R56, R56, R57, RZ, 0xc0, !PT ;  /* 0x0000003938387212 */ /* 0x000fe400078ec0ff */
[----:B------:R-:W-:Y:S02]  /*bc00*/  SEL R5, RZ, 0x1, P2 ;  /* 0x00000001ff057807 */ /* 0x000fe40001000000 */
[----:B------:R-:W-:Y:S02]  /*bc10*/  IADD3 R4, P3, P0, R9, R4, R8 ;  /* 0x0000000409047210 */ /* 0x000fe4000787e008 */
[----:B------:R-:W-:-:S02]  /*bc20*/  LOP3.LUT R8, R56, R43, R62, 0xf8, !PT ;  /* 0x0000002b38087212 */ /* 0x000fc400078ef83e */
        /* <DEDUP_REMOVED lines=10> */
[----:B------:R-:W-:Y:S02]  /*bcd0*/  LOP3.LUT R56, R58, R53, RZ, 0xc0, !PT ;  /* 0x000000353a387212 */ /* 0x000fe400078ec0ff */
[----:B------:R-:W-:Y:S01]  /*bce0*/  SEL R4, RZ, 0x1, !P1 ;  /* 0x00000001ff047807 */ /* 0x000fe20004800000 */
[----:B------:R-:W-:Y:S01]  /*bcf0*/  IMAD.X R65, RZ, RZ, R69, P4 ;  /* 0x000000ffff417224 */ /* 0x000fe200020e0645 */
[----:B------:R-:W-:-:S02]  /*bd00*/  ISETP.GE.U32.AND.EX P0, PT, R5, R8, PT, P0 ;  /* 0x000000080500720c */ /* 0x000fc40003f06100 */
[----:B------:R-:W-:Y:S02]  /*bd10*/  ISETP.GE.U32.AND.EX P3, PT, R69, R5, PT, P3 ;  /* 0x000000054500720c */ /* 0x000fe40003f66130 */
[----:B------:R-:W-:Y:S02]  /*bd20*/  LOP3.LUT R25, R56, R25, R61, 0xf8, !PT ;  /* 0x0000001938197212 */ /* 0x000fe400078ef83d */
[----:B------:R-:W-:Y:S02]  /*bd30*/  ISETP.GE.U32.AND P5, PT, R63, R4, PT ;  /* 0x000000043f00720c */ /* 0x000fe40003fa6070 */
[----:B------:R-:W-:Y:S02]  /*bd40*/  SEL R4, RZ, 0x1, P0 ;  /* 0x00000001ff047807 */ /* 0x000fe40000000000 */
[----:B------:R-:W-:Y:S02]  /*bd50*/  SEL R56, RZ, 0x1, P3 ;  /* 0x00000001ff387807 */ /* 0x000fe40001800000 */
[----:B------:R-:W-:-:S02]  /*bd60*/  LOP3.LUT R5, R60, R57, RZ, 0xc0, !PT ;  /* 0x000000393c057212 */ /* 0x000fc400078ec0ff */
[----:B------:R-:W-:Y:S02]  /*bd70*/  ISETP.NE.U32.AND P3, PT, R64, -0x1, PT ;  /* 0xffffffff4000780c */ /* 0x000fe40003f65070 */
[----:B------:R-:W-:Y:S02]  /*bd80*/  ISETP.GE.U32.AND.EX P0, PT, R65, RZ, PT, P5 ;  /* 0x000000ff4100720c */ /* 0x000fe40003f06150 */
[----:B------:R-:W-:Y:S02]  /*bd90*/  IADD3 R56, P4, P5, R25, R56, R4 ;  /* 0x0000003819387210 */ /* 0x000fe40007d9e004 */
[----:B------:R-:W-:Y:S02]  /*bda0*/  LOP3.LUT R36, R5, R36, R62, 0xf8, !PT ;  /* 0x0000002405247212 */ /* 0x000fe400078ef83e */
[----:B------:R-:W-:Y:S02]  /*bdb0*/  ISETP.NE.OR.EX P0, PT, R69, -0x1, !P0, P3 ;  /* 0xffffffff4500780c */ /* 0x000fe40004705730 */
[----:B------:R-:W-:-:S02]  /*bdc0*/  IADD3 R62, P3, PT, R56, R25, RZ ;  /* 0x00000019383e7210 */ /* 0x000fc40007f7e0ff */
[----:B------:R-:W-:Y:S02]  /*bdd0*/  IADD3.X R5, PT, PT, R36, RZ, RZ, P4, P5 ;  /* 0x000000ff24057210 */ /* 0x000fe400027ea4ff */
[----:B------:R-:W-:Y:S02]  /*bde0*/  IADD3 R59, P5, PT, R62, 0x1, RZ ;  /* 0x000000013e3b7810 */ /* 0x000fe40007fbe0ff */
[----:B------:R-:W-:Y:S01]  /*bdf0*/  SEL R4, RZ, 0x1, !P0 ;  /* 0x00000001ff047807 */ /* 0x000fe20004000000 */
[----:B------:R-:W-:Y:S01]  /*be00*/  IMAD.X R67, R5, 0x1, R36, P3 ;  /* 0x0000000105437824 */ /* 0x000fe200018e0624 */
[----:B------:R-:W-:Y:S02]  /*be10*/  ISETP.GE.U32.AND P4, PT, R56, R25, PT ;  /* 0x000000193800720c */ /* 0x000fe40003f86070 */
[----:B------:R-:W-:Y:S01]  /*be20*/  ISETP.GE.U32.AND P6, PT, R62, R56, PT ;  /* 0x000000383e00720c */ /* 0x000fe20003fc6070 */
[----:B------:R-:W-:Y:S01]  /*be30*/  IMAD.X R61, RZ, RZ, R67, P5 ;  /* 0x000000ffff3d7224 */ /* 0x000fe200028e0643 */
[----:B------:R-:W-:-:S02]  /*be40*/  ISETP.GE.U32.AND P3, PT, R59, R4, PT ;  /* 0x000000043b00720c */ /* 0x000fc40003f66070 */
[----:B------:R-:W-:Y:S02]  /*be50*/  ISETP.GE.U32.AND.EX P4, PT, R5, R36, PT, P4 ;  /* 0x000000240500720c */ /* 0x000fe40003f86140 */
[----:B------:R-:W-:Y:S02]  /*be60*/  ISETP.GE.U32.AND.EX P6, PT, R67, R5, PT, P6 ;  /* 0x000000054300720c */ /* 0x000fe40003fc6160 */
[----:B------:R-:W-:Y:S02]  /*be70*/  ISETP.EQ.U32.AND P5, PT, R59, RZ, PT ;  /* 0x000000ff3b00720c */ /* 0x000fe40003fa2070 */
[----:B------:R-:W-:Y:S02]  /*be80*/  ISETP.GE.U32.AND.EX P3, PT, R61, RZ, PT, P3 ;  /* 0x000000ff3d00720c */ /* 0x000fe40003f66130 */
[----:B------:R-:W-:Y:S02]  /*be90*/  SEL R4, RZ, 0x1, P4 ;  /* 0x00000001ff047807 */ /* 0x000fe40002000000 */
[----:B------:R-:W-:-:S02]  /*bea0*/  SEL R5, RZ, 0x1, P6 ;  /* 0x00000001ff057807 */ /* 0x000fc40003000000 */
[----:B------:R-:W-:Y:S02]  /*beb0*/  ISETP.EQ.AND.EX P3, PT, R61, RZ, P3, P5 ;  /* 0x000000ff3d00720c */ /* 0x000fe40001f62350 */
[----:B------:R-:W-:Y:S02]  /*bec0*/  IADD3 R5, P4, PT, R5, R4, RZ ;  /* 0x0000000405057210 */ /* 0x000fe40007f9e0ff */
[----:B------:R-:W-:Y:S02]  /*bed0*/  SEL R4, RZ, 0x1, !P3 ;  /* 0x00000001ff047807 */ /* 0x000fe40005800000 */
[----:B------:R-:W-:Y:S01]  /*bee0*/  IADD3 R56, P3, PT, R68, 0x3d1, RZ ;  /* 0x000003d144387810 */ /* 0x000fe20007f7e0ff */
[----:B------:R-:W-:Y:S01]  /*bef0*/  IMAD.X R43, RZ, RZ, RZ, P4 ;  /* 0x000000ffff2b7224 */ /* 0x000fe200020e06ff */
[----:B------:R-:W-:Y:S02]  /*bf00*/  LOP3.LUT R4, R5, R4, RZ, 0xfc, !PT ;  /* 0x0000000405047212 */ /* 0x000fe400078efcff */
[----:B------:R-:W-:-:S02]  /*bf10*/  IADD3.X R60, PT, PT, R55, 0x1, RZ, P3, !PT ;  /* 0x00000001373c7810 */ /* 0x000fc40001ffe4ff */
[----:B------:R-:W-:Y:S02]  /*bf20*/  IADD3 R57, P4, PT, R4, -0x1, RZ ;  /* 0xffffffff04397810 */ /* 0x000fe40007f9e0ff */
[----:B------:R-:W-:Y:S02]  /*bf30*/  IADD3 R70, P3, PT, RZ, -R4, RZ ;  /* 0x80000004ff467210 */ /* 0x000fe40007f7e0ff */
[----:B------:R-:W-:Y:S02]  /*bf40*/  IADD3.X R58, PT, PT, R43, -0x1, RZ, P4, !PT ;  /* 0xffffffff2b3a7810 */ /* 0x000fe400027fe4ff */
[----:B------:R-:W-:Y:S02]  /*bf50*/  SEL R5, RZ, 0xffffffff, P2 ;  /* 0xffffffffff057807 */ /* 0x000fe40001000000 */
[----:B------:R-:W-:Y:S01]  /*bf60*/  LOP3.LUT R53, R68, R57, RZ, 0xc0, !PT ;  /* 0x0000003944357212 */ /* 0x000fe200078ec0ff */
[----:B------:R-:W-:Y:S01]  /*bf70*/  IMAD.X R68, RZ, RZ, ~R43, P3 ;  /* 0x000000ffff447224 */ /* 0x000fe200018e0e2b */
[----:B------:R-:W-:-:S02]  /*bf80*/  LOP3.LUT R55, R55, R58, RZ, 0xc0, !PT ;  /* 0x0000003a37377212 */ /* 0x000fc400078ec0ff */
[----:B------:R-:W-:Y:S02]  /*bf90*/  LOP3.LUT R53, R53, R56, R70, 0xf8, !PT ;  /* 0x0000003835357212 */ /* 0x000fe400078ef846 */
[----:B------:R-:W-:Y:S02]  /*bfa0*/  IADD3 R4, P3, PT, R5, R6, RZ ;  /* 0x0000000605047210 */ /* 0x000fe40007f7e0ff */
[----:B------:R-:W-:Y:S02]  /*bfb0*/  LOP3.LUT R43, R66, R57, RZ, 0xc0, !PT ;  /* 0x00000039422b7212 */ /* 0x000fe400078ec0ff */
[----:B------:R-:W-:Y:S01]  /*bfc0*/  LOP3.LUT R55, R55, R60, R68, 0xf8, !PT ;  /* 0x0000003c37377212 */ /* 0x000fe200078ef844 */
[----:B------:R-:W-:Y:S01]  /*bfd0*/  IMAD.X R5, R5, 0x1, R54, P3 ;  /* 0x0000000105057824 */ /* 0x000fe200018e0636 */
[----:B------:R-:W-:Y:S02]  /*bfe0*/  ISETP.GE.U32.AND P2, PT, R42, R53, PT ;  /* 0x000000352a00720c */ /* 0x000fe40003f46070 */
[----:B------:R-:W-:-:S02]  /*bff0*/  LOP3.LUT R54, R71, R58, RZ, 0xc0, !PT ;  /* 0x0000003a47367212 */ /* 0x000fc400078ec0ff */
[----:B------:R-:W-:Y:S02]  /*c000*/  LOP3.LUT R43, R43, R4, R70, 0xf8, !PT ;  /* 0x000000042b2b7212 */ /* 0x000fe400078ef846 */
[----:B------:R-:W-:Y:S02]  /*c010*/  ISETP.GE.U32.AND.EX P2, PT, R2, R55, PT, P2 ;  /* 0x000000370200720c */ /* 0x000fe40003f46120 */
[----:B------:R-:W-:Y:S02]  /*c020*/  LOP3.LUT R54, R54, R5, R68, 0xf8, !PT ;  /* 0x0000000536367212 */ /* 0x000fe400078ef844 */
[----:B------:R-:W-:Y:S02]  /*c030*/  IADD3 R4, P3, PT, R52, -R43, RZ ;  /* 0x8000002b34047210 */ /* 0x000fe40007f7e0ff */
[----:B------:R-:W-:Y:S02]  /*c040*/  SEL R60, RZ, 0xffffffff, !P1 ;  /* 0xffffffffff3c7807 */ /* 0x000fe40004800000 */
[----:B------:R-:W-:Y:S01]  /*c050*/  SEL R5, RZ, 0x1, P2 ;  /* 0x00000001ff057807 */ /* 0x000fe20001000000 */
[----:B------:R-:W-:Y:S01]  /*c060*/  IMAD.X R6, R47, 0x1, ~R54, P3 ;  /* 0x000000012f067824 */ /* 0x000fe200018e0e36 */
[----:B------:R-:W-:-:S02]  /*c070*/  IADD3 R56, P4, PT, R60, R63, RZ ;  /* 0x0000003f3c387210 */ /* 0x000fc40007f9e0ff */
[----:B------:R-:W-:Y:S02]  /*c080*/  ISETP.GE.U32.AND P1, PT, R4, R5, PT ;  /* 0x000000050400720c */ /* 0x000fe40003f26070 */
[----:B------:R-:W-:Y:S01]  /*c090*/  ISETP.LT.U32.AND P3, PT, R52, R43, PT ;  /* 0x0000002b3400720c */ /* 0x000fe20003f61070 */
[----:B------:R-:W-:Y:S01]  /*c0a0*/  IMAD.X R52, R60, 0x1, R65, P4 ;  /* 0x000000013c347824 */ /* 0x000fe200020e0641 */
[----:B------:R-:W-:Y:S02]  /*c0b0*/  LOP3.LUT R43, R64, R57, RZ, 0xc0, !PT ;  /* 0x00000039402b7212 */ /* 0x000fe400078ec0ff */
[----:B------:R-:W-:Y:S02]  /*c0c0*/  ISETP.GE.U32.AND.EX P1, PT, R6, RZ, PT, P1 ;  /* 0x000000ff0600720c */ /* 0x000fe40003f26110 */
[----:B------:R-:W-:Y:S02]  /*c0d0*/  LOP3.LUT R5, R69, R58, RZ, 0xc0, !PT ;  /* 0x0000003a45057212 */ /* 0x000fe400078ec0ff */
[----:B------:R-:W-:-:S02]  /*c0e0*/  LOP3.LUT R43, R43, R56, R70, 0xf8, !PT ;  /* 0x000000382b2b7212 */ /* 0x000fc400078ef846 */
[----:B------:R-:W-:Y:S02]  /*c0f0*/  ISETP.LT.U32.OR.EX P1, PT, R47, R54, !P1, P3 ;  /* 0x000000362f00720c */ /* 0x000fe40004f21530 */
[----:B------:R-:W-:Y:S02]  /*c100*/  LOP3.LUT R47, R5, R52, R68, 0xf8, !PT ;  /* 0x00000034052f7212 */ /* 0x000fe400078ef844 */
[----:B------:R-:W-:Y:S02]  /*c110*/  IADD3 R52, P3, PT, R46, -R43, RZ ;  /* 0x8000002b2e347210 */ /* 0x000fe40007f7e0ff */
[----:B------:R-:W-:Y:S02]  /*c120*/  SEL R60, RZ, 0xffffffff, !P0 ;  /* 0xffffffffff3c7807 */ /* 0x000fe40004000000 */
[----:B------:R-:W-:Y:S01]  /*c130*/  SEL R5, RZ, 0x1, !P1 ;  /* 0x00000001ff057807 */ /* 0x000fe20004800000 */
[----:B------:R-:W-:Y:S01]  /*c140*/  IMAD.X R56, R44, 0x1, ~R47, P3 ;  /* 0x000000012c387824 */ /* 0x000fe200018e0e2f */
[----:B------:R-:W-:-:S02]  /*c150*/  IADD3 R59, P4, PT, R60, R59, RZ ;  /* 0x0000003b3c3b7210 */ /* 0x000fc40007f9e0ff */
[----:B------:R-:W-:Y:S02]  /*c160*/  ISETP.GE.U32.AND P0, PT, R52, R5, PT ;  /* 0x000000053400720c */ /* 0x000fe40003f06070 */
[----:B------:R-:W-:Y:S02]  /*c170*/  LOP3.LUT R54, R62, R57, RZ, 0xc0, !PT ;  /* 0x000000393e367212 */ /* 0x000fe400078ec0ff */
[----:B------:R-:W-:Y:S01]  /*c180*/  ISETP.LT.U32.AND P3, PT, R46, R43, PT ;  /* 0x0000002b2e00720c */ /* 0x000fe20003f61070 */
[----:B------:R-:W-:Y:S01]  /*c190*/  IMAD.X R46, R60, 0x1, R61, P4 ;  /* 0x000000013c2e7824 */ /* 0x000fe200020e063d */
[----:B------:R-:W-:Y:S02]  /*c1a0*/  ISETP.GE.U32.AND.EX P0, PT, R56, RZ, PT, P0 ;  /* 0x000000ff3800720c */ /* 0x000fe40003f06100 */
[----:B------:R-:W-:Y:S02]  /*c1b0*/  LOP3.LUT R5, R67, R58, RZ, 0xc0, !PT ;  /* 0x0000003a43057212 */ /* 0x000fe400078ec0ff */
[----:B------:R-:W-:-:S02]  /*c1c0*/  LOP3.LUT R54, R54, R59, R70, 0xf8, !PT ;  /* 0x0000003b36367212 */ /* 0x000fc400078ef846 */
[----:B------:R-:W-:Y:S02]  /*c1d0*/  ISETP.LT.U32.OR.EX P0, PT, R44, R47, !P0, P3 ;  /* 0x0000002f2c00720c */ /* 0x000fe40004701530 */
[----:B------:R-:W-:Y:S02]  /*c1e0*/  LOP3.LUT R44, R5, R46, R68, 0xf8, !PT ;  /* 0x0000002e052c7212 */ /* 0x000fe400078ef844 */
[CC--:B------:R-:W-:Y:S02]  /*c1f0*/  IADD3 R46, P3, PT, R3.reuse, -R54.reuse, RZ ;  /* 0x80000036032e7210 */ /* 0x0c0fe40007f7e0ff */
[----:B------:R-:W-:Y:S02]  /*c200*/  SEL R5, RZ, 0x1, !P0 ;  /* 0x00000001ff057807 */ /* 0x000fe40004000000 */
[----:B------:R-:W-:Y:S01]  /*c210*/  ISETP.LT.U32.AND P4, PT, R3, R54, PT ;  /* 0x000000360300720c */ /* 0x000fe20003f81070 */
[----:B------:R-:W-:Y:S01]  /*c220*/  IMAD.X R47, R39, 0x1, ~R44, P3 ;  /* 0x00000001272f7824 */ /* 0x000fe200018e0e2c */
[----:B------:R-:W-:-:S04]  /*c230*/  ISETP.GE.U32.AND P3, PT, R46, R5, PT ;  /* 0x000000052e00720c */ /* 0x000fc80003f66070 */
[----:B------:R-:W-:-:S04]  /*c240*/  ISETP.GE.U32.AND.EX P3, PT, R47, RZ, PT, P3 ;  /* 0x000000ff2f00720c */ /* 0x000fc80003f66130 */
[----:B------:R-:W-:Y:S02]  /*c250*/  ISETP.LT.U32.OR.EX P3, PT, R39, R44, !P3, P4 ;  /* 0x0000002c2700720c */ /* 0x000fe40005f61540 */
[----:B------:R-:W-:Y:S02]  /*c260*/  IADD3 R42, P4, PT, R42, -R53, RZ ;  /* 0x800000352a2a7210 */ /* 0x000fe40007f9e0ff */
[----:B------:R-:W-:Y:S02]  /*c270*/  SEL R3, RZ, 0xfffffc2f, !P3 ;  /* 0xfffffc2fff037807 */ /* 0x000fe40005800000 */
[----:B------:R-:W-:Y:S01]  /*c280*/  SEL R39, RZ, 0xffffffff, P2 ;  /* 0xffffffffff277807 */ /* 0x000fe20001000000 */
[----:B------:R-:W-:Y:S01]  /*c290*/  IMAD.X R44, R2, 0x1, ~R55, P4 ;  /* 0x00000001022c7824 */ /* 0x000fe200020e0e37 */
[----:B------:R-:W-:Y:S02]  /*c2a0*/  IADD3 R2, P5, PT, R3, R42, RZ ;  /* 0x0000002a03027210 */ /* 0x000fe40007fbe0ff */
[----:B------:R-:W-:-:S02]  /*c2b0*/  SEL R3, RZ, 0xfffffffe, !P3 ;  /* 0xfffffffeff037807 */ /* 0x000fc40005800000 */
[----:B------:R-:W-:Y:S02]  /*c2c0*/  ISETP.GE.U32.AND P4, PT, R2, R42, PT ;  /* 0x0000002a0200720c */ /* 0x000fe40003f86070 */
[----:B------:R-:W-:Y:S01]  /*c2d0*/  SEL R53, RZ, 0xffffffff, !P1 ;  /* 0xffffffffff357807 */ /* 0x000fe20004800000 */
[----:B------:R-:W-:-:S05]  /*c2e0*/  IMAD.X R3, R3, 0x1, R44, P5 ;  /* 0x0000000103037824 */ /* 0x000fca00028e062c */
        /* <DEDUP_REMOVED lines=19> */
[----:B------:R-:W-:Y:S02]  /*c420*/  IADD3 R54, P2, PT, -R4, R7, RZ ;  /* 0x0000000704367210 */ /* 0x000fe40007f5e1ff */
[----:B------:R-:W-:Y:S02]  /*c430*/  IADD3 R43, P4, P6, R52, R43, R6 ;  /* 0x0000002b342b7210 */ /* 0x000fe40007e9e006 */
[----:B------:R-:W-:Y:S01]  /*c440*/  SEL R39, RZ, 0x1, P1 ;  /* 0x00000001ff277807 */ /* 0x000fe20000800000 */
[----:B------:R-:W-:Y:S01]  /*c450*/  IMAD.X R58, R38, 0x1, ~R5, P2 ;  /* 0x00000001263a7824 */ /* 0x000fe200010e0e05 */
[----:B------:R-:W-:-:S02]  /*c460*/  IADD3 R6, P5, PT, R43, R44, RZ ;  /* 0x0000002c2b067210 */ /* 0x000fc40007fbe0ff */
[----:B------:R-:W-:Y:S02]  /*c470*/  IADD3.X R42, PT, PT, R53, RZ, RZ, P4, P6 ;  /* 0x000000ff352a7210 */ /* 0x000fe400027ec4ff */
[----:B------:R-:W-:Y:S02]  /*c480*/  ISETP.GE.U32.AND P3, PT, R54, R39, PT ;  /* 0x000000273600720c */ /* 0x000fe40003f66070 */
[----:B------:R-:W-:Y:S01]  /*c490*/  ISETP.LT.U32.AND P2, PT, R7, R4, PT ;  /* 0x000000040700720c */ /* 0x000fe20003f41070 */
[----:B------:R-:W-:Y:S01]  /*c4a0*/  IMAD.X R7, R42, 0x1, R44, P5 ;  /* 0x000000012a077824 */ /* 0x000fe200028e062c */
[----:B------:R-:W-:Y:S02]  /*c4b0*/  ISETP.GE.U32.AND.EX P6, PT, R58, RZ, PT, P3 ;  /* 0x000000ff3a00720c */ /* 0x000fe40003fc6130 */
[----:B------:R-:W-:Y:S02]  /*c4c0*/  ISETP.GE.U32.AND P4, PT, R43, R52, PT ;  /* 0x000000342b00720c */ /* 0x000fe40003f86070 */
[----:B------:R-:W-:-:S02]  /*c4d0*/  ISETP.GE.U32.AND P3, PT, R6, R43, PT ;  /* 0x0000002b0600720c */ /* 0x000fc40003f66070 */
[----:B------:R-:W-:Y:S02]  /*c4e0*/  ISETP.LT.U32.OR.EX P2, PT, R38, R5, !P6, P2 ;  /* 0x000000052600720c */ /* 0x000fe40007741520 */
[----:B------:R-:W-:Y:S02]  /*c4f0*/  ISETP.GE.U32.AND.EX P4, PT, R42, R53, PT, P4 ;  /* 0x000000352a00720c */ /* 0x000fe40003f86140 */
[----:B------:R-:W-:Y:S02]  /*c500*/  ISETP.GE.U32.AND.EX P3, PT, R7, R42, PT, P3 ;  /* 0x0000002a0700720c */ /* 0x000fe40003f66130 */
[----:B------:R-:W-:Y:S02]  /*c510*/  IADD3 R52, P5, PT, -R6, R9, RZ ;  /* 0x0000000906347210 */ /* 0x000fe40007fbe1ff */
[----:B------:R-:W-:Y:S02]  /*c520*/  SEL R39, RZ, 0x1, !P2 ;  /* 0x00000001ff277807 */ /* 0x000fe40005000000 */
[----:B------:R-:W-:Y:S01]  /*c530*/  SEL R43, RZ, 0x1, P4 ;  /* 0x00000001ff2b7807 */ /* 0x000fe20002000000 */
[----:B------:R-:W-:Y:S01]  /*c540*/  IMAD.X R56, R8, 0x1, ~R7, P5 ;  /* 0x0000000108387824 */ /* 0x000fe200028e0e07 */
[----:B------:R-:W-:-:S02]  /*c550*/  SEL R38, RZ, 0x1, P3 ;  /* 0x00000001ff267807 */ /* 0x000fc40001800000 */
[----:B------:R-:W-:Y:S02]  /*c560*/  ISETP.GE.U32.AND P6, PT, R52, R39, PT ;  /* 0x000000273400720c */ /* 0x000fe40003fc6070 */
[----:B------:R-:W-:Y:S02]  /*c570*/  IADD3 R38, P3, PT, R38, R43, RZ ;  /* 0x0000002b26267210 */ /* 0x000fe40007f7e0ff */
[----:B------:R-:W-:Y:S02]  /*c580*/  SEL R39, RZ, 0xffffffff, !P0 ;  /* 0xffffffffff277807 */ /* 0x000fe40004000000 */
[----:B------:R-:W-:Y:S02]  /*c590*/  ISETP.LT.U32.AND P0, PT, R9, R6, PT ;  /* 0x000000060900720c */ /* 0x000fe40003f01070 */
[----:B------:R-:W-:Y:S02]  /*c5a0*/  ISETP.GE.U32.AND.EX P6, PT, R56, RZ, PT, P6 ;  /* 0x000000ff3800720c */ /* 0x000fe40003fc6160 */
[----:B------:R-:W-:Y:S01]  /*c5b0*/  IADD3 R9, P4, P5, R38, R46, R39 ;  /* 0x0000002e26097210 */ /* 0x000fe20007d9e027 */
[----:B------:R-:W-:Y:S01]  /*c5c0*/  IMAD.X R38, RZ, RZ, RZ, P3 ;  /* 0x000000ffff267224 */ /* 0x000fe200018e06ff */
[----:B------:R-:W-:-:S02]  /*c5d0*/  ISETP.LT.U32.OR.EX P0, PT, R8, R7, !P6, P0 ;  /* 0x000000070800720c */ /* 0x000fc40007701500 */
[----:B------:R-:W-:Y:S02]  /*c5e0*/  IADD3 R8, P3, PT, R9, R44, RZ ;  /* 0x0000002c09087210 */ /* 0x000fe40007f7e0ff */
[----:B------:R-:W-:Y:S02]  /*c5f0*/  IADD3.X R9, PT, PT, R38, R47, R39, P4, P5 ;  /* 0x0000002f26097210 */ /* 0x000fe400027ea427 */
[----:B------:R-:W-:Y:S02]  /*c600*/  IADD3 R42, P4, PT, -R8, R25, RZ ;  /* 0x00000019082a7210 */ /* 0x000fe40007f9e1ff */
[----:B------:R-:W-:Y:S01]  /*c610*/  SEL R39, RZ, 0x1, !P0 ;  /* 0x00000001ff277807 */ /* 0x000fe20004000000 */
[----:B------:R-:W-:Y:S01]  /*c620*/  IMAD.X R9, R9, 0x1, R44, P3 ;  /* 0x0000000109097824 */ /* 0x000fe200018e062c */
[----:B------:R-:W-:Y:S02]  /*c630*/  SEL R53, RZ, 0xffffffff, P1 ;  /* 0xffffffffff357807 */ /* 0x000fe40000800000 */
[----:B------:R-:W-:Y:S01]  /*c640*/  ISETP.GE.U32.AND P3, PT, R42, R39, PT ;  /* 0x000000272a00720c */ /* 0x000fe20003f66070 */
[----:B------:R-:W-:Y:S01]  /*c650*/  IMAD.X R44, R36, 0x1, ~R9, P4 ;  /* 0x00000001242c7824 */ /* 0x000fe200020e0e09 */
[----:B------:R-:W-:-:S02]  /*c660*/  ISETP.LT.U32.AND P4, PT, R25, R8, PT ;  /* 0x000000081900720c */ /* 0x000fc40003f81070 */
[----:B------:R-:W-:Y:S02]  /*c670*/  SEL R67, RZ, 0xffffffff, !P2 ;  /* 0xffffffffff437807 */ /* 0x000fe40005000000 */
        /* <DEDUP_REMOVED lines=9> */
[----:B------:R-:W-:Y:S02]  /*c710*/  IMAD.X R47, R47, 0x1, R36, P5 ;  /* 0x000000012f2f7824 */ /* 0x000fe400028e0624 */
[----:B------:R-:W-:-:S03]  /*c720*/  IMAD.WIDE.U32 R24, R34, R46, RZ ;  /* 0x0000002e22187225 */ /* 0x000fc600078e00ff */
[----:B------:R-:W-:Y:S02]  /*c730*/  ISETP.GE.U32.AND.EX P1, PT, R47, R36, PT, P4 ;  /* 0x000000242f00720c */ /* 0x000fe40003f26140 */
[----:B------:R-:W-:Y:S02]  /*c740*/  IADD3 R43, P4, PT, R53, R54, RZ ;  /* 0x00000036352b7210 */ /* 0x000fe40007f9e0ff */
[----:B------:R-:W-:-:S03]  /*c750*/  SEL R38, RZ, 0x1, P1 ;  /* 0x00000001ff267807 */ /* 0x000fc60000800000 */
[----:B------:R-:W-:Y:S01]  /*c760*/  IMAD.X R53, R53, 0x1, R58, P4 ;  /* 0x0000000135357824 */ /* 0x000fe200020e063a */
[----:B------:R-:W-:Y:S01]  /*c770*/  IADD3 R38, P1, PT, R38, R43, RZ ;  /* 0x0000002b26267210 */ /* 0x000fe20007f3e0ff */
[----:B------:R-:W-:-:S03]  /*c780*/  IMAD.WIDE.U32 R36, P4, R47, R41, R24 ;  /* 0x000000292f247225 */ /* 0x000fc60007880018 */
[----:B------:R-:W-:Y:S01]  /*c790*/  IADD3 R58, P5, PT, R38, R59, RZ ;  /* 0x0000003b263a7210 */ /* 0x000fe20007fbe0ff */
[----:B------:R-:W-:-:S03]  /*c7a0*/  IMAD.WIDE.U32 R24, R41, R46, RZ ;  /* 0x0000002e29187225 */ /* 0x000fc600078e00ff */
[----:B------:R-:W-:Y:S01]  /*c7b0*/  ISETP.GE.U32.AND P3, PT, R58, R38, PT ;  /* 0x000000263a00720c */ /* 0x000fe20003f66070 */
[----:B------:R-:W-:Y:S01]  /*c7c0*/  IMAD.X R24, RZ, RZ, R53, P1 ;  /* 0x000000ffff187224 */ /* 0x000fe200008e0635 */
[----:B------:R-:W-:Y:S01]  /*c7d0*/  ISETP.GE.U32.AND P1, PT, R38, R43, PT ;  /* 0x0000002b2600720c */ /* 0x000fe20003f26070 */
[----:B------:R-:W-:Y:S01]  /*c7e0*/  IMAD.X R39, RZ, RZ, RZ, P4 ;  /* 0x000000ffff277224 */ /* 0x000fe200020e06ff */
[----:B------:R-:W-:Y:S01]  /*c7f0*/  IADD3 RZ, P4, PT, R25, R36, RZ ;  /* 0x0000002419ff7210 */ /* 0x000fe20007f9e0ff */
[C---:B------:R-:W-:Y:S01]  /*c800*/  IMAD.X R61, R24.reuse, 0x1, R59, P5 ;  /* 0x00000001183d7824 */ /* 0x040fe200028e063b */
[----:B------:R-:W-:Y:S01]  /*c810*/  ISETP.GE.U32.AND.EX P1, PT, R24, R53, PT, P1 ;  /* 0x000000351800720c */ /* 0x000fe20003f26110 */
[----:B------:R-:W-:Y:S02]  /*c820*/  IMAD.MOV.U32 R38, RZ, RZ, R37 ;  /* 0x000000ffff267224 */ /* 0x000fe400078e0025 */
[----:B------:R-:W-:Y:S01]  /*c830*/  IMAD.WIDE.U32 R36, R58, R41, RZ ;  /* 0x000000293a247225 */ /* 0x000fe200078e00ff */
[----:B------:R-:W-:-:S02]  /*c840*/  ISETP.GE.U32.AND.EX P2, PT, R61, R24, PT, P3 ;  /* 0x000000183d00720c */ /* 0x000fc40003f46130 */
[----:B------:R-:W-:Y:S01]  /*c850*/  SEL R43, RZ, 0x1, P1 ;  /* 0x00000001ff2b7807 */ /* 0x000fe20000800000 */
[----:B------:R-:W-:Y:S01]  /*c860*/  IMAD.WIDE.U32.X R24, R47, R34, R38, P4 ;  /* 0x000000222f187225 */ /* 0x000fe200020e0426 */
[----:B------:R-:W-:Y:S02]  /*c870*/  IADD3 R63, P4, PT, R67, R52, RZ ;  /* 0x00000034433f7210 */ /* 0x000fe40007f9e0ff */
[----:B------:R-:W-:Y:S01]  /*c880*/  SEL R60, RZ, 0x1, P2 ;  /* 0x00000001ff3c7807 */ /* 0x000fe20001000000 */
[----:B------:R-:W-:Y:S01]  /*c890*/  IMAD R53, R61, R41, RZ ;  /* 0x000000293d357224 */ /* 0x000fe200078e02ff */
[----:B------:R-:W-:Y:S01]  /*c8a0*/  IADD3 R54, P3, PT, R24, R36, RZ ;  /* 0x0000002418367210 */ /* 0x000fe20007f7e0ff */
[----:B------:R-:W-:Y:S01]  /*c8b0*/  IMAD.X R67, R67, 0x1, R56, P4 ;  /* 0x0000000143437824 */ /* 0x000fe200020e0638 */
[----:B------:R-:W-:Y:S01]  /*c8c0*/  IADD3 R60, P2, P4, R63, R60, R43 ;  /* 0x0000003c3f3c7210 */ /* 0x000fe20007c5e02b */
[----:B------:R-:W-:Y:S01]  /*c8d0*/  IMAD.WIDE.U32 R38, R34, R58, RZ ;  /* 0x0000003a22267225 */ /* 0x000fe200078e00ff */
[----:B------:R-:W-:-:S02]  /*c8e0*/  ISETP.GE.U32.AND P1, PT, R54, R36, PT ;  /* 0x000000243600720c */ /* 0x000fc40003f26070 */
[----:B------:R-:W-:Y:S01]  /*c8f0*/  IADD3.X R62, PT, PT, R67, RZ, RZ, P2, P4 ;  /* 0x000000ff433e7210 */ /* 0x000fe200017e84ff */
[----:B------:R-:W-:Y:S01]  /*c900*/  IMAD R53, R58, R34, R53 ;  /* 0x000000223a357224 */ /* 0x000fe200078e0235 */
[----:B------:R-:W-:Y:S01]  /*c910*/  IADD3 R56, P2, PT, R60, R59, RZ ;  /* 0x0000003b3c387210 */ /* 0x000fe20007f5e0ff */
[----:B------:R-:W-:-:S04]  /*c920*/  IMAD.WIDE.U32 R38, P5, R61, R41, R38 ;  /* 0x000000293d267225 */ /* 0x000fc800078a0026 */
[----:B------:R-:W-:Y:S02]  /*c930*/  IMAD.IADD R43, R37, 0x1, R53 ;  /* 0x00000001252b7824 */ /* 0x000fe400078e0235 */
[----:B------:R-:W-:-:S04]  /*c940*/  IMAD.WIDE.U32 R36, R41, R58, RZ ;  /* 0x0000003a29247225 */ /* 0x000fc800078e00ff */
[----:B------:R-:W-:Y:S01]  /*c950*/  IMAD.X R55, R43, 0x1, R25, P3 ;  /* 0x000000012b377824 */ /* 0x000fe200018e0619 */
[----:B------:R-:W-:Y:S01]  /*c960*/  IADD3 RZ, P3, PT, R37, R38, RZ ;  /* 0x0000002625ff7210 */ /* 0x000fe20007f7e0ff */
[----:B------:R-:W-:Y:S01]  /*c970*/  IMAD.X R57, R62, 0x1, R59, P2 ;  /* 0x000000013e397824 */ /* 0x000fe200010e063b */
[----:B------:R-:W-:Y:S01]  /*c980*/  ISETP.GE.U32.AND P2, PT, R60, R63, PT ;  /* 0x0000003f3c00720c */ /* 0x000fe20003f46070 */
[----:B------:R-:W-:Y:S01]  /*c990*/  IMAD.X R53, RZ, RZ, RZ, P5 ;  /* 0x000000ffff357224 */ /* 0x000fe200028e06ff */
[----:B------:R-:W-:Y:S01]  /*c9a0*/  ISETP.GE.U32.AND.EX P1, PT, R55, R43, PT, P1 ;  /* 0x0000002b3700720c */ /* 0x000fe20003f26110 */
[----:B------:R-:W-:Y:S01]  /*c9b0*/  IMAD.MOV.U32 R52, RZ, RZ, R39 ;  /* 0x000000ffff347224 */ /* 0x000fe200078e0027 */
[----:B------:R-:W-:Y:S01]  /*c9c0*/  ISETP.GE.U32.AND P5, PT, R56, R60, PT ;  /* 0x0000003c3800720c */ /* 0x000fe20003fa6070 */
[----:B------:R-:W-:Y:S01]  /*c9d0*/  IMAD R65, R57, R41, RZ ;  /* 0x0000002939417224 */ /* 0x000fe200078e02ff */
[----:B------:R-:W-:Y:S01]  /*c9e0*/  SEL R43, RZ, 0x1, P1 ;  /* 0x00000001ff2b7807 */ /* 0x000fe20000800000 */
[----:B------:R-:W-:Y:S01]  /*c9f0*/  IMAD.WIDE.U32 R24, R51, R46, RZ ;  /* 0x0000002e33187225 */ /* 0x000fe200078e00ff */
[----:B------:R-:W-:-:S02]  /*ca00*/  ISETP.GE.U32.AND.EX P2, PT, R62, R67, PT, P2 ;  /* 0x000000433e00720c */ /* 0x000fc40003f46120 */
[----:B------:R-:W-:Y:S01]  /*ca10*/  ISETP.GE.U32.AND.EX P5, PT, R57, R62, PT, P5 ;  /* 0x0000003e3900720c */ /* 0x000fe20003fa6150 */
[----:B------:R-:W-:-:S04]  /*ca20*/  IMAD.WIDE.U32.X R36, R61, R34, R52, P3 ;  /* 0x000000223d247225 */ /* 0x000fc800018e0434 */
[----:B------:R-:W-:-:S04]  /*ca30*/  IMAD.WIDE.U32 R52, R56, R41, RZ ;  /* 0x0000002938347225 */ /* 0x000fc800078e00ff */
[----:B------:R-:W-:Y:S02]  /*ca40*/  IMAD R65, R56, R34, R65 ;  /* 0x0000002238417224 */ /* 0x000fe400078e0241 */
[----:B------:R-:W-:Y:S01]  /*ca50*/  IMAD.WIDE.U32 R38, R50, R46, RZ ;  /* 0x0000002e32267225 */ /* 0x000fe200078e00ff */
[----:B------:R-:W-:-:S03]  /*ca60*/  IADD3 R38, P3, P6, R52, R36, R43 ;  /* 0x0000002434267210 */ /* 0x000fc60007e7e02b */
[----:B------:R-:W-:-:S04]  /*ca70*/  IMAD.WIDE.U32 R24, P4, R47, R50, R24 ;  /* 0x000000322f187225 */ /* 0x000fc80007880018 */
[----:B------:R-:W-:Y:S01]  /*ca80*/  IMAD.IADD R71, R53, 0x1, R65 ;  /* 0x0000000135477824 */ /* 0x000fe200078e0241 */
[----:B------:R-:W-:Y:S01]  /*ca90*/  IADD3 RZ, P1, PT, R39, R24, RZ ;  /* 0x0000001827ff7210 */ /* 0x000fe20007f3e0ff */
[-C--:B------:R-:W-:Y:S01]  /*caa0*/  IMAD.WIDE.U32 R64, R49, R46.reuse, RZ ;  /* 0x0000002e31407225 */ /* 0x080fe200078e00ff */
[----:B------:R-:W-:Y:S02]  /*cab0*/  SEL R24, RZ, 0x1, P2 ;  /* 0x00000001ff187807 */ /* 0x000fe40001000000 */
[----:B------:R-:W-:Y:S01]  /*cac0*/  IADD3.X R39, PT, PT, R71, R37, RZ, P3, P6 ;  /* 0x0000002547277210 */ /* 0x000fe20001fec4ff */
[----:B------:R-:W-:Y:S01]  /*cad0*/  IMAD.WIDE.U32 R36, R45, R46, RZ ;  /* 0x0000002e2d247225 */ /* 0x000fe200078e00ff */
[----:B------:R-:W-:-:S03]  /*cae0*/  SEL R53, RZ, 0x1, P5 ;  /* 0x00000001ff357807 */ /* 0x000fc60002800000 */
[----:B------:R-:W-:Y:S01]  /*caf0*/  IMAD.WIDE.U32 R62, R48, R46, RZ ;  /* 0x0000002e303e7225 */ /* 0x000fe200078e00ff */
[----:B------:R-:W-:Y:S02]  /*cb00*/  IADD3 R53, P6, PT, R53, R24, RZ ;  /* 0x0000001835357210 */ /* 0x000fe40007fde0ff */
[----:B------:R-:W-:Y:S01]  /*cb10*/  SEL R24, RZ, 0xffffffff, !P0 ;  /* 0xffffffffff187807 */ /* 0x000fe20004000000 */
[----:B------:R-:W-:-:S04]  /*cb20*/  IMAD.WIDE.U32 R66, P3, R47, R48, R64 ;  /* 0x000000302f427225 */ /* 0x000fc80007860040 */
[----:B------:R-:W-:Y:S01]  /*cb30*/  IMAD.WIDE.U32 R64, R40, R46, RZ ;  /* 0x0000002e28407225 */ /* 0x000fe200078e00ff */
[----:B------:R-:W-:-:S03]  /*cb40*/  IADD3 RZ, P2, PT, R63, R66, RZ ;  /* 0x000000423fff7210 */ /* 0x000fc60007f5e0ff */
[----:B------:R-:W-:-:S04]  /*cb50*/  IMAD.WIDE.U32 R36, P5, R47, R40, R36 ;  /* 0x000000282f247225 */ /* 0x000fc800078a0024 */
[----:B------:R-:W-:Y:S01]  /*cb60*/  IMAD.X R63, RZ, RZ, RZ, P4 ;  /* 0x000000ffff3f7224 */ /* 0x000fe200020e06ff */
[----:B------:R-:W-:Y:S01]  /*cb70*/  IADD3 RZ, P4, PT, R65, R36, RZ ;  /* 0x0000002441ff7210 */ /* 0x000fe20007f9e0ff */
[----:B------:R-:W-:Y:S01]  /*cb80*/  IMAD.X R43, RZ, RZ, RZ, P3 ;  /* 0x000000ffff2b7224 */ /* 0x000fe200018e06ff */
[----:B------:R-:W-:Y:S01]  /*cb90*/  IADD3 R36, P0, P3, R53, R42, R24 ;  /* 0x0000002a35247210 */ /* 0x000fe20007b1e018 */
[----:B------:R-:W-:-:S04]  /*cba0*/  IMAD.WIDE.U32 R64, R34, R56, RZ ;  /* 0x0000003822407225 */ /* 0x000fc800078e00ff */
[----:B------:R-:W-:Y:S02]  /*cbb0*/  IMAD.X R69, RZ, RZ, RZ, P6 ;  /* 0x000000ffff457224 */ /* 0x000fe400030e06ff */
[----:B------:R-:W-:Y:S02]  /*cbc0*/  IMAD R53, R47, R50, RZ ;  /* 0x000000322f357224 */ /* 0x000fe400078e02ff */
[----:B------:R-:W-:Y:S01]  /*cbd0*/  IMAD.MOV.U32 R42, RZ, RZ, R67 ;  /* 0x000000ffff2a7224 */ /* 0x000fe200078e0043 */
[----:B------:R-:W-:Y:S01]  /*cbe0*/  IADD3.X R44, PT, PT, R69, R44, R24, P0, P3 ;  /* 0x0000002c452c7210 */ /* 0x000fe200007e6418 */
[----:B------:R-:W-:-:S04]  /*cbf0*/  IMAD.WIDE.U32 R66, P6, R57, R41, R64 ;  /* 0x0000002939427225 */ /* 0x000fc800078c0040 */
[----:B------:R-:W-:Y:S01]  /*cc00*/  IMAD R73, R46, R51, R53 ;  /* 0x000000332e497224 */ /* 0x000fe200078e0235 */
[----:B------:R-:W-:Y:S01]  /*cc10*/  IADD3 R53, P0, PT, R36, R59, RZ ;  /* 0x0000003b24357210 */ /* 0x000fe20007f1e0ff */
[----:B------:R-:W-:-:S04]  /*cc20*/  IMAD.WIDE.U32 R64, R41, R56, RZ ;  /* 0x0000003829407225 */ /* 0x000fc800078e00ff */
[----:B------:R-:W-:Y:S02]  /*cc30*/  IMAD.MOV.U32 R62, RZ, RZ, R25 ;  /* 0x000000ffff3e7224 */ /* 0x000fe400078e0019 */
[----:B------:R-:W-:-:S04]  /*cc40*/  IMAD.WIDE.U32 R24, R46, R50, R54 ;  /* 0x000000322e187225 */ /* 0x000fc800078e0036 */
[----:B------:R-:W-:Y:S01]  /*cc50*/  IMAD.X R69, RZ, RZ, RZ, P6 ;  /* 0x000000ffff457224 */ /* 0x000fe200030e06ff */
[----:B------:R-:W-:Y:S01]  /*cc60*/  IADD3 RZ, P6, PT, R65, R66, RZ ;  /* 0x0000004241ff7210 */ /* 0x000fe20007fde0ff */
[----:B------:R-:W-:Y:S01]  /*cc70*/  IMAD.X R59, R44, 0x1, R59, P0 ;  /* 0x000000012c3b7824 */ /* 0x000fe200000e063b */
[----:B------:R-:W-:Y:S01]  /*cc80*/  ISETP.GE.U32.AND P0, PT, R38, R52, PT ;  /* 0x000000342600720c */ /* 0x000fe20003f06070 */
[----:B------:R-:W-:Y:S01]  /*cc90*/  IMAD.MOV.U32 R68, RZ, RZ, R67 ;  /* 0x000000ffff447224 */ /* 0x000fe200078e0043 */
[----:B------:R-:W-:Y:S01]  /*cca0*/  ISETP.GE.U32.AND P3, PT, R24, R54, PT ;  /* 0x000000361800720c */ /* 0x000fe20003f66070 */
[----:B------:R-:W-:Y:S01]  /*ccb0*/  IMAD.WIDE.U32 R66, R51, R58, RZ ;  /* 0x0000003a33427225 */ /* 0x000fe200078e00ff */
[----:B------:R-:W-:-:S03]  /*ccc0*/  ISETP.GE.U32.AND.EX P0, PT, R39, R71, PT, P0 ;  /* 0x000000472700720c */ /* 0x000fc60003f06100 */
[----:B------:R-:W-:Y:S01]  /*ccd0*/  IMAD.IADD R44, R25, 0x1, R73 ;  /* 0x00000001192c7824 */ /* 0x000fe200078e0249 */
[----:B------:R-:W-:Y:S01]  /*cce0*/  SEL R73, RZ, 0x1, P0 ;  /* 0x00000001ff497807 */ /* 0x000fe20000000000 */
[----:B------:R-:W-:Y:S02]  /*ccf0*/  IMAD R36, R59, R41, RZ ;  /* 0x000000293b247224 */ /* 0x000fe400078e02ff */
[----:B------:R-:W-:Y:S01]  /*cd00*/  IMAD.WIDE.U32.X R62, R47, R51, R62, P1 ;  /* 0x000000332f3e7225 */ /* 0x000fe200008e043e */
[----:B------:R-:W-:-:S03]  /*cd10*/  ISETP.GE.U32.AND.EX P3, PT, R44, R55, PT, P3 ;  /* 0x000000372c00720c */ /* 0x000fc60003f66130 */
[----:B------:R-:W-:-:S04]  /*cd20*/  IMAD.WIDE.U32 R74, P1, R61, R50, R66 ;  /* 0x000000323d4a7225 */ /* 0x000fc80007820042 */
[----:B------:R-:W-:-:S04]  /*cd30*/  IMAD.WIDE.U32.X R54, R57, R34, R68, P6 ;  /* 0x0000002239367225 */ /* 0x000fc800030e0444 */
[----:B------:R-:W-:-:S04]  /*cd40*/  IMAD.WIDE.U32 R66, R53, R41, RZ ;  /* 0x0000002935427225 */ /* 0x000fc800078e00ff */
[----:B------:R-:W-:Y:S02]  /*cd50*/  IMAD R79, R53, R34, R36 ;  /* 0x00000022354f7224 */ /* 0x000fe400078e0224 */
[----:B------:R-:W-:Y:S02]  /*cd60*/  IMAD R52, R61, R50, RZ ;  /* 0x000000323d347224 */ /* 0x000fe400078e02ff */
[----:B------:R-:W-:Y:S01]  /*cd70*/  IMAD.X R69, RZ, RZ, RZ, P1 ;  /* 0x000000ffff457224 */ /* 0x000fe200008e06ff */
[----:B------:R-:W-:Y:S01]  /*cd80*/  IADD3 R54, P1, P6, R66, R54, R73 ;  /* 0x0000003642367210 */ /* 0x000fe20007e3e049 */
[----:B------:R-:W-:Y:S01]  /*cd90*/  IMAD.IADD R79, R67, 0x1, R79 ;  /* 0x00000001434f7824 */ /* 0x000fe200078e024f */
[----:B------:R-:W-:Y:S01]  /*cda0*/  SEL R67, RZ, 0x1, P3 ;  /* 0x00000001ff437807 */ /* 0x000fe20001800000 */
[----:B------:R-:W-:-:S03]  /*cdb0*/  IMAD.WIDE.U32 R64, R50, R58, RZ ;  /* 0x0000003a32407225 */ /* 0x000fc600078e00ff */
[----:B------:R-:W-:Y:S01]  /*cdc0*/  IADD3.X R55, PT, PT, R79, R55, RZ, P1, P6 ;  /* 0x000000374f377210 */ /* 0x000fe20000fec4ff */
[C---:B------:R-:W-:Y:S01]  /*cdd0*/  IMAD R77, R58.reuse, R51, R52 ;  /* 0x000000333a4d7224 */ /* 0x040fe200078e0234 */
[----:B------:R-:W-:Y:S01]  /*cde0*/  IADD3 RZ, P0, PT, R65, R74, RZ ;  /* 0x0000004a41ff7210 */ /* 0x000fe20007f1e0ff */
[----:B------:R-:W-:-:S04]  /*cdf0*/  IMAD.WIDE.U32 R70, R58, R50, R38 ;  /* 0x000000323a467225 */ /* 0x000fc800078e0026 */
[----:B------:R-:W-:Y:S01]  /*ce00*/  IMAD.IADD R77, R71, 0x1, R77 ;  /* 0x00000001474d7824 */ /* 0x000fe200078e024d */
[----:B------:R-:W-:Y:S01]  /*ce10*/  IADD3 R64, P1, P3, R70, R62, R67 ;  /* 0x0000003e46407210 */ /* 0x000fe20007b3e043 */
[----:B------:R-:W-:Y:S02]  /*ce20*/  IMAD.MOV.U32 R68, RZ, RZ, R75 ;  /* 0x000000ffff447224 */ /* 0x000fe400078e004b */
[----:B------:R-:W-:Y:S01]  /*ce30*/  IMAD.WIDE.U32 R72, R34, R53, RZ ;  /* 0x0000003522487225 */ /* 0x000fe200078e00ff */
[----:B------:R-:W-:Y:S02]  /*ce40*/  IADD3.X R65, PT, PT, R77, R63, RZ, P1, P3 ;  /* 0x0000003f4d417210 */ /* 0x000fe40000fe64ff */
[----:B------:R-:W-:Y:S01]  /*ce50*/  ISETP.GE.U32.AND P3, PT, R70, R38, PT ;  /* 0x000000264600720c */ /* 0x000fe20003f66070 */
[----:B------:R-:W-:Y:S01]  /*ce60*/  IMAD.WIDE.U32.X R62, R61, R51, R68, P0 ;  /* 0x000000333d3e7225 */ /* 0x000fe200000e0444 */
[----:B------:R-:W-:Y:S02]  /*ce70*/  ISETP.GE.U32.AND P0, PT, R64, R70, PT ;  /* 0x000000464000720c */ /* 0x000fe40003f06070 */
[----:B------:R-:W-:Y:S01]  /*ce80*/  ISETP.GE.U32.AND P1, PT, R54, R66, PT ;  /* 0x000000423600720c */ /* 0x000fe20003f26070 */
[----:B------:R-:W-:Y:S01]  /*ce90*/  IMAD.WIDE.U32 R70, R49, R58, RZ ;  /* 0x0000003a31467225 */ /* 0x000fe200078e00ff */
[----:B------:R-:W-:-:S02]  /*cea0*/  ISETP.GE.U32.AND.EX P3, PT, R77, R39, PT, P3 ;  /* 0x000000274d00720c */ /* 0x000fc40003f66130 */
[----:B------:R-:W-:Y:S01]  /*ceb0*/  ISETP.GE.U32.AND.EX P0, PT, R65, R77, PT, P0 ;  /* 0x0000004d4100720c */ /* 0x000fe20003f06100 */
[----:B------:R-:W-:Y:S01]  /*cec0*/  IMAD.WIDE.U32 R74, P6, R59, R41, R72 ;  /* 0x000000293b4a7225 */ /* 0x000fe200078c0048 */
[----:B------:R-:W-:Y:S02]  /*ced0*/  ISETP.GE.U32.AND.EX P1, PT, R55, R79, PT, P1 ;  /* 0x0000004f3700720c */ /* 0x000fe40003f26110 */
[----:B------:R-:W-:Y:S01]  /*cee0*/  SEL R36, RZ, 0x1, P3 ;  /* 0x00000001ff247807 */ /* 0x000fe20001800000 */
[----:B------:R-:W-:Y:S01]  /*cef0*/  IMAD.WIDE.U32 R72, R41, R53, RZ ;  /* 0x0000003529487225 */ /* 0x000fe200078e00ff */
[----:B------:R-:W-:-:S03]  /*cf00*/  SEL R81, RZ, 0x1, P0 ;  /* 0x00000001ff517807 */ /* 0x000fc60000000000 */
[----:B------:R-:W-:Y:S02]  /*cf10*/  IMAD.X R39, RZ, RZ, RZ, P5 ;  /* 0x000000ffff277224 */ /* 0x000fe400028e06ff */
[----:B------:R-:W-:Y:S01]  /*cf20*/  IMAD.X R67, RZ, RZ, RZ, P6 ;  /* 0x000000ffff437224 */ /* 0x000fe200030e06ff */
[----:B------:R-:W-:Y:S01]  /*cf30*/  IADD3 RZ, P6, PT, R73, R74, RZ ;  /* 0x0000004a49ff7210 */ /* 0x000fe20007fde0ff */
[----:B------:R-:W-:Y:S01]  /*cf40*/  IMAD.WIDE.U32 R68, R48, R58, RZ ;  /* 0x0000003a30447225 */ /* 0x000fe200078e00ff */
[----:B------:R-:W-:-:S03]  /*cf50*/  SEL R73, RZ, 0x1, P1 ;  /* 0x00000001ff497807 */ /* 0x000fc60000800000 */
[----:B------:R-:W-:-:S04]  /*cf60*/  IMAD.WIDE.U32 R70, P5, R61, R48, R70 ;  /* 0x000000303d467225 */ /* 0x000fc800078a0046 */
[----:B------:R-:W-:Y:S01]  /*cf70*/  IMAD.MOV.U32 R66, RZ, RZ, R75 ;  /* 0x000000ffff427224 */ /* 0x000fe200078e004b */
[----:B------:R-:W-:Y:S01]  /*cf80*/  IADD3 RZ, P3, PT, R69, R70, RZ ;  /* 0x0000004645ff7210 */ /* 0x000fe20007f7e0ff */
[----:B------:R-:W-:-:S04]  /*cf90*/  IMAD.WIDE.U32 R68, R45, R58, RZ ;  /* 0x0000003a2d447225 */ /* 0x000fc800078e00ff */
[----:B------:R-:W-:Y:S01]  /*cfa0*/  IMAD.WIDE.U32.X R66, R59, R34, R66, P6 ;  /* 0x000000223b427225 */ /* 0x000fe200030e0442 */
[----:B------:R-:W-:-:S03]  /*cfb0*/  IADD3 R81, P1, P6, R81, R62, R36 ;  /* 0x0000003e51517210 */ /* 0x000fc60007e3e024 */
[----:B------:R-:W-:Y:S01]  /*cfc0*/  IMAD.MOV.U32 R38, RZ, RZ, R37 ;  /* 0x000000ffff267224 */ /* 0x000fe200078e0025 */
[----:B------:R-:W-:Y:S01]  /*cfd0*/  IADD3 R66, P0, PT, R73, R66, RZ ;  /* 0x0000004249427210 */ /* 0x000fe20007f1e0ff */
[----:B------:R-:W-:Y:S01]  /*cfe0*/  IMAD.WIDE.U32 R36, R51, R56, RZ ;  /* 0x0000003833247225 */ /* 0x000fe200078e00ff */
[----:B------:R-:W-:-:S03]  /*cff0*/  IADD3.X R52, PT, PT, RZ, R63, RZ, P1, P6 ;  /* 0x0000003fff347210 */ /* 0x000fc60000fec4ff */
[----:B------:R-:W-:-:S04]  /*d000*/  IMAD.WIDE.U32 R74, R51, R53, RZ ;  /* 0x00000035334a7225 */ /* 0x000fc800078e00ff */
[----:B------:R-:W-:-:S04]  /*d010*/  IMAD.WIDE.U32 R76, R40, R58, RZ ;  /* 0x0000003a284c7225 */ /* 0x000fc800078e00ff */
[----:B------:R-:W-:-:S04]  /*d020*/  IMAD.WIDE.U32 R68, P6, R61, R40, R68 ;  /* 0x000000283d447225 */ /* 0x000fc800078c0044 */
[----:B------:R-:W-:Y:S02]  /*d030*/  IMAD.X R67, RZ, RZ, R67, P0 ;  /* 0x000000ffff437224 */ /* 0x000fe400000e0643 */
[----:B------:R-:W-:Y:S01]  /*d040*/  IMAD.X R63, RZ, RZ, RZ, P5 ;  /* 0x000000ffff3f7224 */ /* 0x000fe200028e06ff */
[----:B------:R-:W-:Y:S01]  /*d050*/  IADD3 RZ, P5, PT, R77, R68, RZ ;  /* 0x000000444dff7210 */ /* 0x000fe20007fbe0ff */
[----:B------:R-:W-:-:S04]  /*d060*/  IMAD.WIDE.U32 R72, P0, R57, R50, R36 ;  /* 0x0000003239487225 */ /* 0x000fc80007800024 */
[----:B------:R-:W-:-:S04]  /*d070*/  IMAD.WIDE.U32 R36, R50, R56, RZ ;  /* 0x0000003832247225 */ /* 0x000fc800078e00ff */
[----:B------:R-:W-:-:S04]  /*d080*/  IMAD.WIDE.U32 R78, P1, R59, R50, R74 ;  /* 0x000000323b4e7225 */ /* 0x000fc8000782004a */
[----:B------:R-:W-:-:S04]  /*d090*/  IMAD.WIDE.U32 R76, R50, R53, RZ ;  /* 0x00000035324c7225 */ /* 0x000fc800078e00ff */
[----:B------:R-:W-:Y:S02]  /*d0a0*/  IMAD.MOV.U32 R62, RZ, RZ, R71 ;  /* 0x000000ffff3e7224 */ /* 0x000fe400078e0047 */
[----:B------:R-:W-:Y:S01]  /*d0b0*/  IMAD.X R75, RZ, RZ, RZ, P0 ;  /* 0x000000ffff4b7224 */ /* 0x000fe200000e06ff */
[----:B------:R-:W-:Y:S01]  /*d0c0*/  IADD3 RZ, P0, PT, R77, R78, RZ ;  /* 0x0000004e4dff7210 */ /* 0x000fe20007f1e0ff */
[----:B------:R-:W-:Y:S01]  /*d0d0*/  IMAD.X R71, RZ, RZ, RZ, P1 ;  /* 0x000000ffff477224 */ /* 0x000fe200008e06ff */
[----:B------:R-:W-:Y:S01]  /*d0e0*/  IADD3 RZ, P1, PT, R37, R72, RZ ;  /* 0x0000004825ff7210 */ /* 0x000fe20007f3e0ff */
[-C--:B------:R-:W-:Y:S02]  /*d0f0*/  IMAD R36, R57, R50.reuse, RZ ;  /* 0x0000003239247224 */ /* 0x080fe400078e02ff */
[----:B------:R-:W-:Y:S02]  /*d100*/  IMAD.MOV.U32 R74, RZ, RZ, R73 ;  /* 0x000000ffff4a7224 */ /* 0x000fe400078e0049 */
[----:B------:R-:W-:-:S04]  /*d110*/  IMAD.WIDE.U32 R76, R56, R50, R54 ;  /* 0x00000032384c7225 */ /* 0x000fc800078e0036 */
[-C--:B------:R-:W-:Y:S02]  /*d120*/  IMAD R73, R56, R51.reuse, R36 ;  /* 0x0000003338497224 */ /* 0x080fe400078e0224 */
[----:B------:R-:W-:Y:S01]  /*d130*/  IMAD.WIDE.U32.X R74, R57, R51, R74, P1 ;  /* 0x00000033394a7225 */ /* 0x000fe200008e044a */
[----:B------:R-:W-:-:S03]  /*d140*/  IADD3 R72, P1, PT, R81, R76, RZ ;  /* 0x0000004c51487210 */ /* 0x000fc60007f3e0ff */
[----:B------:R-:W-:Y:S02]  /*d150*/  IMAD.MOV.U32 R70, RZ, RZ, R79 ;  /* 0x000000ffff467224 */ /* 0x000fe400078e004f */
[----:B------:R-:W-:Y:S02]  /*d160*/  IMAD.IADD R77, R77, 0x1, R73 ;  /* 0x000000014d4d7824 */ /* 0x000fe400078e0249 */
[----:B------:R-:W-:Y:S02]  /*d170*/  IMAD R68, R47, R48, RZ ;  /* 0x000000302f447224 */ /* 0x000fe400078e02ff */
[----:B------:R-:W-:Y:S01]  /*d180*/  IMAD.WIDE.U32.X R70, R59, R51, R70, P0 ;  /* 0x000000333b467225 */ /* 0x000fe200000e0446 */
[----:B------:R-:W-:-:S03]  /*d190*/  ISETP.GE.U32.AND P0, PT, R76, R54, PT ;  /* 0x000000364c00720c */ /* 0x000fc60003f06070 */
[C---:B------:R-:W-:Y:S01]  /*d1a0*/  IMAD.X R73, R77.reuse, 0x1, R52, P1 ;  /* 0x000000014d497824 */ /* 0x040fe200008e0634 */
[----:B------:R-:W-:Y:S01]  /*d1b0*/  ISETP.GE.U32.AND.EX P0, PT, R77, R55, PT, P0 ;  /* 0x000000374d00720c */ /* 0x000fe20003f06100 */
[----:B------:R-:W-:Y:S01]  /*d1c0*/  IMAD.WIDE.U32.X R42, R47, R49, R42, P2 ;  /* 0x000000312f2a7225 */ /* 0x000fe200010e042a */
[----:B------:R-:W-:Y:S02]  /*d1d0*/  ISETP.GE.U32.AND P2, PT, R72, R76, PT ;  /* 0x0000004c4800720c */ /* 0x000fe40003f46070 */
[----:B------:R-:W-:Y:S01]  /*d1e0*/  SEL R54, RZ, 0x1, P0 ;  /* 0x00000001ff367807 */ /* 0x000fe20000000000 */
[----:B------:R-:W-:Y:S01]  /*d1f0*/  IMAD R60, R59, R50, RZ ;  /* 0x000000323b3c7224 */ /* 0x000fe200078e02ff */
[----:B------:R-:W-:Y:S01]  /*d200*/  ISETP.GE.U32.AND.EX P2, PT, R73, R77, PT, P2 ;  /* 0x0000004d4900720c */ /* 0x000fe20003f46120 */
[----:B------:R-:W-:-:S04]  /*d210*/  IMAD.WIDE.U32 R36, R46, R48, R64 ;  /* 0x000000302e247225 */ /* 0x000fc800078e0040 */
[----:B------:R-:W-:Y:S01]  /*d220*/  IMAD R79, R46, R49, R68 ;  /* 0x000000312e4f7224 */ /* 0x000fe200078e0244 */
[----:B------:R-:W-:Y:S01]  /*d230*/  ISETP.GE.U32.AND P1, PT, R36, R64, PT ;  /* 0x000000402400720c */ /* 0x000fe20003f26070 */
[----:B------:R-:W-:Y:S02]  /*d240*/  IMAD R81, R53, R51, R60 ;  /* 0x0000003335517224 */ /* 0x000fe400078e023c */
[----:B------:R-:W-:Y:S01]  /*d250*/  IMAD.IADD R52, R37, 0x1, R79 ;  /* 0x0000000125347824 */ /* 0x000fe200078e024f */
[----:B------:R-:W-:Y:S01]  /*d260*/  SEL R79, RZ, 0x1, P2 ;  /* 0x00000001ff4f7807 */ /* 0x000fe20001000000 */
[----:B------:R-:W-:Y:S02]  /*d270*/  IMAD R51, R61, R48, RZ ;  /* 0x000000303d337224 */ /* 0x000fe400078e02ff */
[----:B------:R-:W-:Y:S01]  /*d280*/  IMAD.X R55, RZ, RZ, RZ, P6 ;  /* 0x000000ffff377224 */ /* 0x000fe200030e06ff */
[----:B------:R-:W-:Y:S01]  /*d290*/  IADD3 R79, P2, P6, R79, R74, R54 ;  /* 0x0000004a4f4f7210 */ /* 0x000fe20007e5e036 */
[----:B------:R-:W-:Y:S01]  /*d2a0*/  IMAD R83, R58, R49, R51 ;  /* 0x000000313a537224 */ /* 0x000fe200078e0233 */
[----:B------:R-:W-:Y:S01]  /*d2b0*/  ISETP.GE.U32.AND.EX P1, PT, R52, R65, PT, P1 ;  /* 0x000000413400720c */ /* 0x000fe20003f26110 */
[----:B------:R-:W-:Y:S01]  /*d2c0*/  IMAD.WIDE.U32 R50, R53, R50, R66 ;  /* 0x0000003235327225 */ /* 0x000fe200078e0042 */
[----:B------:R-:W-:-:S02]  /*d2d0*/  IADD3.X R74, PT, PT, RZ, R75, RZ, P2, P6 ;  /* 0x0000004bff4a7210 */ /* 0x000fc400017ec4ff */
[----:B------:R-:W-:Y:S01]  /*d2e0*/  SEL R65, RZ, 0x1, P1 ;  /* 0x00000001ff417807 */ /* 0x000fe20000800000 */
[----:B------:R-:W-:Y:S01]  /*d2f0*/  IMAD.WIDE.U32 R76, R58, R48, R72 ;  /* 0x000000303a4c7225 */ /* 0x000fe200078e0048 */
[----:B------:R-:W-:Y:S02]  /*d300*/  ISETP.GE.U32.AND P6, PT, R50, R66, PT ;  /* 0x000000423200720c */ /* 0x000fe40003fc6070 */
[----:B------:R-:W-:Y:S01]  /*d310*/  IADD3 R66, P2, PT, R79, R50, RZ ;  /* 0x000000324f427210 */ /* 0x000fe20007f5e0ff */
[----:B------:R-:W-:Y:S01]  /*d320*/  IMAD.IADD R51, R51, 0x1, R81 ;  /* 0x0000000133337824 */ /* 0x000fe200078e0251 */
[----:B------:R-:W-:Y:S01]  /*d330*/  IADD3 R64, P0, P1, R76, R42, R65 ;  /* 0x0000002a4c407210 */ /* 0x000fe2000791e041 */
[----:B------:R-:W-:Y:S02]  /*d340*/  IMAD.IADD R77, R77, 0x1, R83 ;  /* 0x000000014d4d7824 */ /* 0x000fe400078e0253 */
[----:B------:R-:W-:Y:S01]  /*d350*/  IMAD.MOV.U32 R54, RZ, RZ, R69 ;  /* 0x000000ffff367224 */ /* 0x000fe200078e0045 */
[C---:B------:R-:W-:Y:S01]  /*d360*/  ISETP.GE.U32.AND.EX P6, PT, R51.reuse, R67, PT, P6 ;  /* 0x000000433300720c */ /* 0x040fe20003fc6160 */
[----:B------:R-:W-:Y:S01]  /*d370*/  IMAD.X R67, R51, 0x1, R74, P2 ;  /* 0x0000000133437824 */ /* 0x000fe200010e064a */
[----:B------:R-:W-:Y:S01]  /*d380*/  ISETP.GE.U32.AND P2, PT, R66, R50, PT ;  /* 0x000000324200720c */ /* 0x000fe20003f46070 */
[----:B------:R-:W-:Y:S01]  /*d390*/  IMAD.WIDE.U32 R68, R45, R56, RZ ;  /* 0x000000382d447225 */ /* 0x000fe200078e00ff */
[----:B------:R-:W-:-:S02]  /*d3a0*/  IADD3.X R65, PT, PT, R77, R43, RZ, P0, P1 ;  /* 0x0000002b4d417210 */ /* 0x000fc400007e24ff */
[----:B------:R-:W-:Y:S01]  /*d3b0*/  ISETP.GE.U32.AND P1, PT, R76, R72, PT ;  /* 0x000000484c00720c */ /* 0x000fe20003f26070 */
[----:B------:R-:W-:Y:S01]  /*d3c0*/  IMAD.WIDE.U32 R42, R49, R56, RZ ;  /* 0x00000038312a7225 */ /* 0x000fe200078e00ff */
[----:B------:R-:W-:Y:S02]  /*d3d0*/  ISETP.GE.U32.AND P0, PT, R64, R76, PT ;  /* 0x0000004c4000720c */ /* 0x000fe40003f06070 */
[----:B------:R-:W-:Y:S01]  /*d3e0*/  ISETP.GE.U32.AND.EX P2, PT, R67, R51, PT, P2 ;  /* 0x000000334300720c */ /* 0x000fe20003f46120 */
[-C--:B------:R-:W-:Y:S01]  /*d3f0*/  IMAD.WIDE.U32 R50, R48, R56.reuse, RZ ;  /* 0x0000003830327225 */ /* 0x080fe200078e00ff */
[----:B------:R-:W-:Y:S02]  /*d400*/  ISETP.GE.U32.AND.EX P1, PT, R77, R73, PT, P1 ;  /* 0x000000494d00720c */ /* 0x000fe40003f26110 */
[----:B------:R-:W-:Y:S01]  /*d410*/  ISETP.GE.U32.AND.EX P0, PT, R65, R77, PT, P0 ;  /* 0x0000004d4100720c */ /* 0x000fe20003f06100 */
[----:B------:R-:W-:Y:S01]  /*d420*/  IMAD.WIDE.U32 R74, R40, R56, RZ ;  /* 0x00000038284a7225 */ /* 0x000fe200078e00ff */
[----:B------:R-:W-:-:S02]  /*d430*/  SEL R50, RZ, 0x1, P6 ;  /* 0x00000001ff327807 */ /* 0x000fc40003000000 */
[----:B------:R-:W-:Y:S01]  /*d440*/  SEL R77, RZ, 0x1, P2 ;  /* 0x00000001ff4d7807 */ /* 0x000fe20001000000 */
[C---:B------:R-:W-:Y:S01]  /*d450*/  IMAD.WIDE.U32 R72, P6, R57.reuse, R48, R42 ;  /* 0x0000003039487225 */ /* 0x040fe200078c002a */
[----:B------:R-:W-:Y:S02]  /*d460*/  SEL R60, RZ, 0x1, P1 ;  /* 0x00000001ff3c7807 */ /* 0x000fe40000800000 */
[----:B------:R-:W-:Y:S01]  /*d470*/  SEL R81, RZ, 0x1, P0 ;  /* 0x00000001ff517807 */ /* 0x000fe20000000000 */
[----:B------:R-:W-:Y:S01]  /*d480*/  IMAD.WIDE.U32 R42, P2, R57, R40, R68 ;  /* 0x00000028392a7225 */ /* 0x000fe20007840044 */
[----:B------:R-:W-:-:S03]  /*d490*/  IADD3 R50, P1, P0, R77, R70, R50 ;  /* 0x000000464d327210 */ /* 0x000fc6000783e032 */
[----:B------:R-:W-:Y:S01]  /*d4a0*/  IMAD.WIDE.U32.X R62, R61, R49, R62, P3 ;  /* 0x000000313d3e7225 */ /* 0x000fe200018e043e */
[----:B------:R-:W-:Y:S02]  /*d4b0*/  IADD3 RZ, P3, PT, R51, R72, RZ ;  /* 0x0000004833ff7210 */ /* 0x000fe40007f7e0ff */
[----:B------:R-:W-:Y:S01]  /*d4c0*/  IADD3.X R51, PT, PT, RZ, R71, RZ, P1, P0 ;  /* 0x00000047ff337210 */ /* 0x000fe20000fe04ff */
[----:B------:R-:W-:Y:S01]  /*d4d0*/  IMAD.X R69, RZ, RZ, RZ, P6 ;  /* 0x000000ffff457224 */ /* 0x000fe200030e06ff */
[----:B------:R-:W-:Y:S01]  /*d4e0*/  IADD3 RZ, P6, PT, R75, R42, RZ ;  /* 0x0000002a4bff7210 */ /* 0x000fe20007fde0ff */
[----:B------:R-:W-:Y:S01]  /*d4f0*/  IMAD.WIDE.U32 R74, R49, R53, RZ ;  /* 0x00000035314a7225 */ /* 0x000fe200078e00ff */
[----:B------:R-:W-:-:S03]  /*d500*/  IADD3 R81, P0, P1, R81, R62, R60 ;  /* 0x0000003e51517210 */ /* 0x000fc6000791e03c */
[----:B------:R-:W-:Y:S01]  /*d510*/  IMAD.WIDE.U32 R76, R45, R53, RZ ;  /* 0x000000352d4c7225 */ /* 0x000fe200078e00ff */
[----:B------:R-:W-:-:S03]  /*d520*/  IADD3.X R60, PT, PT, RZ, R63, RZ, P0, P1 ;  /* 0x0000003fff3c7210 */ /* 0x000fc600007e24ff */
[----:B------:R-:W-:Y:S02]  /*d530*/  IMAD.X R71, RZ, RZ, RZ, P2 ;  /* 0x000000ffff477224 */ /* 0x000fe400010e06ff */
[----:B------:R-:W-:-:S04]  /*d540*/  IMAD.WIDE.U32 R74, P2, R59, R48, R74 ;  /* 0x000000303b4a7225 */ /* 0x000fc8000784004a */
[----:B------:R-:W-:-:S04]  /*d550*/  IMAD.WIDE.U32 R78, R40, R53, RZ ;  /* 0x00000035284e7225 */ /* 0x000fc800078e00ff */
[----:B------:R-:W-:-:S04]  /*d560*/  IMAD.WIDE.U32 R76, P0, R59, R40, R76 ;  /* 0x000000283b4c7225 */ /* 0x000fc8000780004c */
[----:B------:R-:W-:Y:S02]  /*d570*/  IMAD.MOV.U32 R68, RZ, RZ, R73 ;  /* 0x000000ffff447224 */ /* 0x000fe400078e0049 */
[----:B------:R-:W-:-:S04]  /*d580*/  IMAD.WIDE.U32 R62, R48, R53, RZ ;  /* 0x00000035303e7225 */ /* 0x000fc800078e00ff */
        /* <DEDUP_REMOVED lines=12> */
[-C--:B------:R-:W-:Y:S02]  /*d650*/  IMAD R81, R46, R45.reuse, R76 ;  /* 0x0000002d2e517224 */ /* 0x080fe400078e024c */
[----:B------:R-:W-:Y:S02]  /*d660*/  IMAD.MOV.U32 R62, RZ, RZ, R77 ;  /* 0x000000ffff3e7224 */ /* 0x000fe400078e004d */
[----:B------:R-:W-:Y:S02]  /*d670*/  IMAD.MOV.U32 R72, RZ, RZ, R75 ;  /* 0x000000ffff487224 */ /* 0x000fe400078e004b */
        /* <DEDUP_REMOVED lines=13> */
[C---:B------:R-:W-:Y:S01]  /*d750*/  IMAD R83, R58.reuse, R45, R61 ;  /* 0x0000002d3a537224 */ /* 0x040fe200078e023d */
[----:B------:R-:W-:Y:S01]  /*d760*/  SEL R67, RZ, 0x1, P5 ;  /* 0x00000001ff437807 */ /* 0x000fe20002800000 */
[----:B------:R-:W-:-:S04]  /*d770*/  IMAD.WIDE.U32 R64, R58, R40, R74 ;  /* 0x000000283a407225 */ /* 0x000fc800078e004a */
[----:B------:R-:W-:Y:S01]  /*d780*/  IMAD.WIDE.U32.X R68, R57, R49, R68, P3 ;  /* 0x0000003139447225 */ /* 0x000fe200018e0444 */
[----:B------:R-:W-:-:S03]  /*d790*/  ISETP.GE.U32.AND P0, PT, R64, R74, PT ;  /* 0x0000004a4000720c */ /* 0x000fc60003f06070 */
[-C--:B------:R-:W-:Y:S01]  /*d7a0*/  IMAD R81, R53, R49.reuse, R38 ;  /* 0x0000003135517224 */ /* 0x080fe200078e0226 */
[----:B------:R-:W-:Y:S01]  /*d7b0*/  SEL R38, RZ, 0x1, P4 ;  /* 0x00000001ff267807 */ /* 0x000fe20002000000 */
[----:B------:R-:W-:Y:S01]  /*d7c0*/  IMAD.IADD R65, R65, 0x1, R83 ;  /* 0x0000000141417824 */ /* 0x000fe200078e0253 */
[----:B------:R-:W-:Y:S01]  /*d7d0*/  IADD3 R79, P3, P4, R64, R76, R79 ;  /* 0x0000004c404f7210 */ /* 0x000fe20007c7e04f */
[----:B------:R-:W-:Y:S01]  /*d7e0*/  IMAD.WIDE.U32.X R72, R59, R49, R72, P1 ;  /* 0x000000313b487225 */ /* 0x000fe200008e0448 */
[----:B------:R-:W-:Y:S02]  /*d7f0*/  IADD3 R49, P5, P1, R67, R68, R38 ;  /* 0x0000004443317210 */ /* 0x000fe400079be026 */
[----:B------:R-:W-:Y:S01]  /*d800*/  IADD3.X R76, PT, PT, R65, R77, RZ, P3, P4 ;  /* 0x0000004d414c7210 */ /* 0x000fe20001fe84ff */
[----:B------:R-:W-:Y:S01]  /*d810*/  IMAD.WIDE.U32 R60, R53, R48, R50 ;  /* 0x00000030353c7225 */ /* 0x000fe200078e0032 */
[----:B------:R-:W-:Y:S02]  /*d820*/  IADD3.X R68, PT, PT, RZ, R69, RZ, P5, P1 ;  /* 0x00000045ff447210 */ /* 0x000fe40002fe24ff */
[----:B------:R-:W-:Y:S01]  /*d830*/  ISETP.GE.U32.AND P3, PT, R79, R64, PT ;  /* 0x000000404f00720c */ /* 0x000fe20003f66070 */
[----:B------:R-:W-:Y:S01]  /*d840*/  IMAD.WIDE.U32.X R70, R57, R45, R70, P6 ;  /* 0x0000002d39467225 */ /* 0x000fe200030e0446 */
[----:B------:R-:W-:-:S02]  /*d850*/  IADD3 R48, P5, PT, R49, R60, RZ ;  /* 0x0000003c31307210 */ /* 0x000fc40007fbe0ff */
[----:B------:R-:W-:Y:S01]  /*d860*/  ISETP.GE.U32.AND.EX P0, PT, R65, R75, PT, P0 ;  /* 0x0000004b4100720c */ /* 0x000fe20003f06100 */
[----:B------:R-:W-:Y:S01]  /*d870*/  IMAD R38, R57, R40, RZ ;  /* 0x0000002839267224 */ /* 0x000fe200078e02ff */
[----:B------:R-:W-:Y:S01]  /*d880*/  ISETP.GE.U32.AND.EX P3, PT, R76, R65, PT, P3 ;  /* 0x000000414c00720c */ /* 0x000fe20003f66130 */
[----:B------:R-:W-:Y:S01]  /*d890*/  IMAD.IADD R57, R61, 0x1, R81 ;  /* 0x000000013d397824 */ /* 0x000fe200078e0251 */
[----:B------:R-:W-:Y:S01]  /*d8a0*/  ISETP.GE.U32.AND P4, PT, R60, R50, PT ;  /* 0x000000323c00720c */ /* 0x000fe20003f86070 */
[----:B------:R-:W-:Y:S01]  /*d8b0*/  IMAD R69, R56, R45, R38 ;  /* 0x0000002d38457224 */ /* 0x000fe200078e0226 */
[----:B------:R-:W-:Y:S01]  /*d8c0*/  ISETP.GE.U32.AND P1, PT, R48, R60, PT ;  /* 0x0000003c3000720c */ /* 0x000fe20003f26070 */
[----:B------:R-:W-:Y:S01]  /*d8d0*/  IMAD.X R49, R57, 0x1, R68, P5 ;  /* 0x0000000139317824 */ /* 0x000fe200028e0644 */
[----:B------:R-:W-:Y:S01]  /*d8e0*/  SEL R38, RZ, 0x1, P0 ;  /* 0x00000001ff267807 */ /* 0x000fe20000000000 */
[----:B------:R-:W-:Y:S01]  /*d8f0*/  IMAD R50, R59, R40, RZ ;  /* 0x000000283b327224 */ /* 0x000fe200078e02ff */
[----:B------:R-:W-:Y:S01]  /*d900*/  SEL R67, RZ, 0x1, P3 ;  /* 0x00000001ff437807 */ /* 0x000fe20001800000 */
[----:B------:R-:W-:Y:S01]  /*d910*/  IMAD.WIDE.U32 R64, R76, 0x3d1, RZ ;  /* 0x000003d14c407825 */ /* 0x000fe200078e00ff */
[----:B------:R-:W-:-:S02]  /*d920*/  ISETP.GE.U32.AND.EX P4, PT, R57, R51, PT, P4 ;  /* 0x000000333900720c */ /* 0x000fc40003f86140 */
[----:B------:R-:W-:Y:S01]  /*d930*/  ISETP.GE.U32.AND.EX P1, PT, R49, R57, PT, P1 ;  /* 0x000000393100720c */ /* 0x000fe20003f26110 */
[----:B------:R-:W-:Y:S01]  /*d940*/  IMAD.WIDE.U32 R56, R56, R40, R48 ;  /* 0x0000002838387225 */ /* 0x000fe200078e0030 */
[----:B------:R-:W-:-:S03]  /*d950*/  IADD3 R67, P0, P5, R67, R54, R38 ;  /* 0x0000003643437210 */ /* 0x000fc60007d1e026 */
[-C--:B------:R-:W-:Y:S01]  /*d960*/  IMAD R75, R53, R45.reuse, R50 ;  /* 0x0000002d354b7224 */ /* 0x080fe200078e0232 */
[----:B------:R-:W-:Y:S01]  /*d970*/  SEL R50, RZ, 0x1, P4 ;  /* 0x00000001ff327807 */ /* 0x000fe20002000000 */
[----:B------:R-:W-:Y:S01]  /*d980*/  IMAD.WIDE.U32.X R62, R59, R45, R62, P2 ;  /* 0x0000002d3b3e7225 */ /* 0x000fe200010e043e */
[----:B------:R-:W-:Y:S02]  /*d990*/  IADD3.X R66, PT, PT, RZ, R55, RZ, P0, P5 ;  /* 0x00000037ff427210 */ /* 0x000fe400007ea4ff */
[-C--:B------:R-:W-:Y:S01]  /*d9a0*/  IADD3 R67, P4, PT, R67, R56.reuse, RZ ;  /* 0x0000003843437210 */ /* 0x080fe20007f9e0ff */
[----:B------:R-:W-:Y:S01]  /*d9b0*/  IMAD.WIDE.U32 R64, P2, RZ, R79, R64 ;  /* 0x0000004fff407225 */ /* 0x000fe20007840040 */
[----:B------:R-:W-:Y:S02]  /*d9c0*/  SEL R55, RZ, 0x1, P1 ;  /* 0x00000001ff377807 */ /* 0x000fe40000800000 */
[----:B------:R-:W-:Y:S01]  /*d9d0*/  ISETP.GE.U32.AND P1, PT, R67, R56, PT ;  /* 0x000000384300720c */ /* 0x000fe20003f26070 */
[----:B------:R-:W-:-:S02]  /*d9e0*/  IMAD.IADD R45, R57, 0x1, R69 ;  /* 0x00000001392d7824 */ /* 0x000fc400078e0245 */
[----:B------:R-:W-:-:S04]  /*d9f0*/  IMAD.WIDE.U32 R60, R79, 0x3d1, RZ ;  /* 0x000003d14f3c7825 */ /* 0x000fc800078e00ff */
[----:B------:R-:W-:Y:S01]  /*da00*/  IMAD.X R51, RZ, RZ, RZ, P2 ;  /* 0x000000ffff337224 */ /* 0x000fe200010e06ff */
[----:B------:R-:W-:Y:S01]  /*da10*/  ISETP.GE.U32.AND P2, PT, R56, R48, PT ;  /* 0x000000303800720c */ /* 0x000fe20003f46070 */
[----:B------:R-:W-:Y:S01]  /*da20*/  IMAD.X R66, R45, 0x1, R66, P4 ;  /* 0x000000012d427824 */ /* 0x000fe200020e0642 */
[----:B------:R-:W-:Y:S01]  /*da30*/  IADD3 R38, P3, PT, RZ, R60, RZ ;  /* 0x0000003cff267210 */ /* 0x000fe20007f7e0ff */
[----:B------:R-:W-:Y:S01]  /*da40*/  IMAD R47, R47, R41, RZ ;  /* 0x000000292f2f7224 */ /* 0x000fe200078e02ff */
[----:B------:R-:W-:Y:S01]  /*da50*/  IADD3 R48, P4, P6, R55, R72, R50 ;  /* 0x0000004837307210 */ /* 0x000fe20007e9e032 */
[----:B------:R-:W-:Y:S01]  /*da60*/  IMAD.MOV.U32 R50, RZ, RZ, R65 ;  /* 0x000000ffff327224 */ /* 0x000fe200078e0041 */
[----:B------:R-:W-:Y:S01]  /*da70*/  ISETP.GE.U32.AND.EX P2, PT, R45, R49, PT, P2 ;  /* 0x000000312d00720c */ /* 0x000fe20003f46120 */
[C---:B------:R-:W-:Y:S01]  /*da80*/  IMAD.WIDE.U32 R58, R66.reuse, 0x3d1, RZ ;  /* 0x000003d1423a7825 */ /* 0x040fe200078e00ff */
[----:B------:R-:W-:Y:S02]  /*da90*/  ISETP.GE.U32.AND.EX P1, PT, R66, R45, PT, P1 ;  /* 0x0000002d4200720c */ /* 0x000fe40003f26110 */
[----:B------:R-:W-:Y:S01]  /*daa0*/  ISETP.GE.U32.AND P0, PT, R38, R60, PT ;  /* 0x0000003c2600720c */ /* 0x000fe20003f06070 */
[----:B------:R-:W-:Y:S01]  /*dab0*/  IMAD.WIDE.U32 R54, R67, 0x3d1, RZ ;  /* 0x000003d143367825 */ /* 0x000fe200078e00ff */
[----:B------:R-:W-:-:S02]  /*dac0*/  IADD3 R60, P5, PT, R61, R64, RZ ;  /* 0x000000403d3c7210 */ /* 0x000fc40007fbe0ff */
[----:B------:R-:W-:Y:S02]  /*dad0*/  IADD3.X R49, PT, PT, RZ, R73, RZ, P4, P6 ;  /* 0x00000049ff317210 */ /* 0x000fe400027ec4ff */
[----:B------:R-:W-:Y:S01]  /*dae0*/  SEL R64, RZ, 0x1, P2 ;  /* 0x00000001ff407807 */ /* 0x000fe20001000000 */
[----:B------:R-:W-:Y:S01]  /*daf0*/  IMAD.X R45, R60, 0x1, R79, P3 ;  /* 0x000000013c2d7824 */ /* 0x000fe200018e064f */
[----:B------:R-:W-:Y:S01]  /*db00*/  SEL R61, RZ, 0x1, P1 ;  /* 0x00000001ff3d7807 */ /* 0x000fe20000800000 */
[----:B------:R-:W-:-:S03]  /*db10*/  IMAD.WIDE.U32 R56, R53, R40, R48 ;  /* 0x0000002835387225 */ /* 0x000fc600078e0030 */
[----:B------:R-:W-:Y:S01]  /*db20*/  IADD3 R53, P3, P4, R61, R70, R64 ;  /* 0x000000463d357210 */ /* 0x000fe20007c7e040 */
[----:B------:R-:W-:Y:S01]  /*db30*/  IMAD.WIDE.U32.X R50, RZ, R76, R50, P5 ;  /* 0x0000004cff327225 */ /* 0x000fe200028e0432 */
[----:B------:R-:W-:Y:S02]  /*db40*/  ISETP.GE.U32.AND.EX P0, PT, R45, R60, PT, P0 ;  /* 0x0000003c2d00720c */ /* 0x000fe40003f06100 */
[----:B------:R-:W-:Y:S01]  /*db50*/  IADD3.X R64, PT, PT, RZ, R71, RZ, P3, P4 ;  /* 0x00000047ff407210 */ /* 0x000fe20001fe84ff */
[----:B------:R-:W-:Y:S01]  /*db60*/  IMAD.WIDE.U32 R58, P3, RZ, R67, R58 ;  /* 0x00000043ff3a7225 */ /* 0x000fe2000786003a */
[----:B------:R-:W-:Y:S02]  /*db70*/  IADD3 R65, P2, PT, R50, R54, RZ ;  /* 0x0000003632417210 */ /* 0x000fe40007f5e0ff */
[----:B------:R-:W-:Y:S01]  /*db80*/  IADD3 R71, P6, PT, R53, R56, RZ ;  /* 0x0000003835477210 */ /* 0x000fe20007fde0ff */
[----:B------:R-:W-:Y:S01]  /*db90*/  IMAD.IADD R57, R57, 0x1, R75 ;  /* 0x0000000139397824 */ /* 0x000fe200078e024b */
[----:B------:R-:W-:Y:S01]  /*dba0*/  ISETP.GE.U32.AND P1, PT, R56, R48, PT ;  /* 0x000000303800720c */ /* 0x000fe20003f26070 */
[----:B------:R-:W-:Y:S01]  /*dbb0*/  IMAD.X R61, RZ, RZ, RZ, P3 ;  /* 0x000000ffff3d7224 */ /* 0x000fe200018e06ff */
[----:B------:R-:W-:Y:S01]  /*dbc0*/  IADD3 R40, P5, PT, R65, R76, RZ ;  /* 0x0000004c41287210 */ /* 0x000fe20007fbe0ff */
[----:B------:R-:W-:Y:S01]  /*dbd0*/  IMAD.X R64, R57, 0x1, R64, P6 ;  /* 0x0000000139407824 */ /* 0x000fe200030e0640 */
[----:B------:R-:W-:Y:S01]  /*dbe0*/  IADD3 R50, P3, PT, R55, R58, RZ ;  /* 0x0000003a37327210 */ /* 0x000fe20007f7e0ff */
[----:B------:R-:W-:Y:S01]  /*dbf0*/  IMAD.MOV.U32 R60, RZ, RZ, R59 ;  /* 0x000000ffff3c7224 */ /* 0x000fe200078e003b */
[----:B------:R-:W-:Y:S01]  /*dc00*/  SEL R53, RZ, 0x1, P0 ;  /* 0x00000001ff357807 */ /* 0x000fe20000000000 */
[----:B------:R-:W-:Y:S01]  /*dc10*/  IMAD.WIDE.U32 R58, R64, 0x3d1, RZ ;  /* 0x000003d1403a7825 */ /* 0x000fe200078e00ff */
[----:B------:R-:W-:-:S02]  /*dc20*/  ISETP.GE.U32.AND.EX P1, PT, R57, R49, PT, P1 ;  /* 0x000000313900720c */ /* 0x000fc40003f26110 */
[----:B------:R-:W-:Y:S01]  /*dc30*/  IADD3 R49, P6, PT, R40, R53, RZ ;  /* 0x0000003528317210 */ /* 0x000fe20007fde0ff */
[----:B------:R-:W-:Y:S01]  /*dc40*/  IMAD.X R53, R50, 0x1, R51, P2 ;  /* 0x0000000132357824 */ /* 0x000fe200010e0633 */
[----:B------:R-:W-:Y:S02]  /*dc50*/  ISETP.LT.U32.AND P0, PT, R40, R65, PT ;  /* 0x000000412800720c */ /* 0x000fe40003f01070 */
[----:B------:R-:W-:Y:S01]  /*dc60*/  ISETP.GE.U32.AND P2, PT, R49, R40, PT ;  /* 0x000000283100720c */ /* 0x000fe20003f46070 */
[----:B------:R-:W-:Y:S01]  /*dc70*/  IMAD.X R40, R53, 0x1, R67, P5 ;  /* 0x0000000135287824 */ /* 0x000fe200028e0643 */
[----:B------:R-:W-:Y:S01]  /*dc80*/  ISETP.GE.U32.AND P4, PT, R65, R54, PT ;  /* 0x000000364100720c */ /* 0x000fe20003f86070 */
[----:B------:R-:W-:Y:S01]  /*dc90*/  IMAD.WIDE.U32.X R54, RZ, R66, R60, P3 ;  /* 0x00000042ff367225 */ /* 0x000fe200018e043c */
[----:B------:R-:W-:Y:S02]  /*dca0*/  ISETP.GE.U32.AND P3, PT, R71, R56, PT ;  /* 0x000000384700720c */ /* 0x000fe40003f66070 */
[----:B------:R-:W-:Y:S01]  /*dcb0*/  ISETP.GE.U32.AND.EX P4, PT, R53, R50, PT, P4 ;  /* 0x000000323500720c */ /* 0x000fe20003f86140 */
[----:B------:R-:W-:Y:S01]  /*dcc0*/  IMAD.X R51, RZ, RZ, R40, P6 ;  /* 0x000000ffff337224 */ /* 0x000fe200030e0628 */
[----:B------:R-:W-:Y:S01]  /*dcd0*/  ISETP.GE.U32.AND.EX P3, PT, R64, R57, PT, P3 ;  /* 0x000000394000720c */ /* 0x000fe20003f66130 */
[----:B------:R-:W-:Y:S01]  /*dce0*/  IMAD.WIDE.U32 R56, R71, 0x3d1, RZ ;  /* 0x000003d147387825 */ /* 0x000fe200078e00ff */
[----:B------:R-:W-:-:S02]  /*dcf0*/  SEL R65, RZ, 0x1, P4 ;  /* 0x00000001ff417807 */ /* 0x000fc40002000000 */
[----:B------:R-:W-:Y:S01]  /*dd00*/  SEL R50, RZ, 0x1, P1 ;  /* 0x00000001ff327807 */ /* 0x000fe20000800000 */
[----:B------:R-:W-:Y:S01]  /*dd10*/  IMAD.WIDE.U32 R58, P1, RZ, R71, R58 ;  /* 0x00000047ff3a7225 */ /* 0x000fe2000782003a */
[----:B------:R-:W-:Y:S02]  /*dd20*/  ISETP.GE.U32.AND.EX P4, PT, R51, R40, PT, P2 ;  /* 0x000000283300720c */ /* 0x000fe40003f86120 */
[----:B------:R-:W-:Y:S01]  /*dd30*/  SEL R61, RZ, 0x1, P3 ;  /* 0x00000001ff3d7807 */ /* 0x000fe20001800000 */
[----:B------:R-:W-:Y:S01]  /*dd40*/  IMAD.MOV.U32 R60, RZ, RZ, R59 ;  /* 0x000000ffff3c7224 */ /* 0x000fe200078e003b */
[----:B------:R-:W-:Y:S02]  /*dd50*/  ISETP.LT.U32.OR.EX P0, PT, R40, R53, !P4, P0 ;  /* 0x000000352800720c */ /* 0x000fe40006701500 */
[----:B------:R-:W-:Y:S02]  /*dd60*/  IADD3 R65, P2, P3, R56, R54, R65 ;  /* 0x0000003638417210 */ /* 0x000fe40007b5e041 */
[----:B------:R-:W-:Y:S01]  /*dd70*/  IADD3 R50, P4, P5, R61, R62, R50 ;  /* 0x0000003e3d327210 */ /* 0x000fe20007d9e032 */
[----:B------:R-:W-:Y:S01]  /*dd80*/  IMAD.X R61, RZ, RZ, RZ, P1 ;  /* 0x000000ffff3d7224 */ /* 0x000fe200008e06ff */
[----:B------:R-:W-:-:S02]  /*dd90*/  IADD3 R54, P6, PT, R57, R58, RZ ;  /* 0x0000003a39367210 */ /* 0x000fc40007fde0ff */
[----:B------:R-:W-:Y:S01]  /*dda0*/  IADD3.X R69, PT, PT, RZ, R63, RZ, P4, P5 ;  /* 0x0000003fff457210 */ /* 0x000fe200027ea4ff */
[----:B------:R-:W-:Y:S01]  /*ddb0*/  IMAD.WIDE.U32 R58, R50, 0x3d1, RZ ;  /* 0x000003d1323a7825 */ /* 0x000fe200078e00ff */
[----:B------:R-:W-:Y:S02]  /*ddc0*/  IADD3 R40, P4, PT, R65, R66, RZ ;  /* 0x0000004241287210 */ /* 0x000fe40007f9e0ff */
[----:B------:R-:W-:Y:S01]  /*ddd0*/  SEL R53, RZ, 0x1, !P0 ;  /* 0x00000001ff357807 */ /* 0x000fe20004000000 */
[----:B------:R-:W-:Y:S01]  /*dde0*/  IMAD.WIDE.U32 R62, R69, 0x3d1, RZ ;  /* 0x000003d1453e7825 */ /* 0x000fe200078e00ff */
[----:B------:R-:W-:Y:S02]  /*ddf0*/  IADD3.X R67, PT, PT, R54, R55, RZ, P2, P3 ;  /* 0x0000003736437210 */ /* 0x000fe400017e64ff */
[----:B------:R-:W-:Y:S02]  /*de00*/  IADD3 R53, P3, PT, R40, R53, RZ ;  /* 0x0000003528357210 */ /* 0x000fe40007f7e0ff */
[----:B------:R-:W-:Y:S01]  /*de10*/  ISETP.GE.U32.AND P1, PT, R65, R56, PT ;  /* 0x000000384100720c */ /* 0x000fe20003f26070 */
[----:B------:R-:W-:Y:S01]  /*de20*/  IMAD.X R48, R67, 0x1, R71, P4 ;  /* 0x0000000143307824 */ /* 0x000fe200020e0647 */
[----:B------:R-:W-:Y:S01]  /*de30*/  ISETP.GE.U32.AND P2, PT, R53, R40, PT ;  /* 0x000000283500720c */ /* 0x000fe20003f46070 */
[----:B------:R-:W-:Y:S01]  /*de40*/  IMAD.WIDE.U32.X R56, RZ, R64, R60, P6 ;  /* 0x00000040ff387225 */ /* 0x000fe200030e043c */
[----:B------:R-:W-:-:S02]  /*de50*/  ISETP.GE.U32.AND.EX P1, PT, R67, R54, PT, P1 ;  /* 0x000000364300720c */ /* 0x000fc40003f26110 */
[----:B------:R-:W-:Y:S01]  /*de60*/  ISETP.LT.U32.AND P0, PT, R40, R65, PT ;  /* 0x000000412800720c */ /* 0x000fe20003f01070 */
[----:B------:R-:W-:Y:S01]  /*de70*/  IMAD.X R55, RZ, RZ, R48, P3 ;  /* 0x000000ffff377224 */ /* 0x000fe200018e0630 */
[----:B------:R-:W-:Y:S01]  /*de80*/  SEL R61, RZ, 0x1, P1 ;  /* 0x00000001ff3d7807 */ /* 0x000fe20000800000 */
[----:B------:R-:W-:-:S03]  /*de90*/  IMAD.WIDE.U32 R62, P3, RZ, R50, R62 ;  /* 0x00000032ff3e7225 */ /* 0x000fc6000786003e */
[----:B------:R-:W-:Y:S02]  /*dea0*/  ISETP.GE.U32.AND.EX P1, PT, R55, R48, PT, P2 ;  /* 0x000000303700720c */ /* 0x000fe40003f26120 */
        /* <DEDUP_REMOVED lines=18> */
[----:B------:R-:W-:-:S03]  /*dfd0*/  IMAD.WIDE.U32 R40, R46, R41, RZ ;  /* 0x000000292e287225 */ /* 0x000fc600078e00ff */
[----:B------:R-:W-:Y:S02]  /*dfe0*/  ISETP.LT.U32.OR.EX P0, PT, R48, R65, !P1, P3 ;  /* 0x000000413000720c */ /* 0x000fe40004f01530 */
[----:B------:R-:W-:Y:S01]  /*dff0*/  IADD3 R64, P1, P2, R69, R58, R61 ;  /* 0x0000003a45407210 */ /* 0x000fe20007a3e03d */
[----:B------:R-:W-:Y:S01]  /*e000*/  IMAD R69, R46, R34, R47 ;  /* 0x000000222e457224 */ /* 0x000fe200078e022f */
[----:B------:R-:W-:Y:S01]  /*e010*/  SEL R65, RZ, 0x1, !P0 ;  /* 0x00000001ff417807 */ /* 0x000fe20004000000 */
[----:B------:R-:W-:Y:S01]  /*e020*/  IMAD.MOV.U32 R47, RZ, RZ, RZ ;  /* 0x000000ffff2f7224 */ /* 0x000fe200078e00ff */
        /* <DEDUP_REMOVED lines=55> */
.L_x_705:
[----:B------:R-:W-:Y:S01]  /*e3a0*/  IADD3 R25, P1, PT, R38, R40, RZ ;  /* 0x0000002826197210 */ /* 0x000fe20007f3e0ff */
[----:B------:R-:W-:Y:S01]  /*e3b0*/  IMAD.IADD R40, R41, 0x1, R69 ;  /* 0x0000000129287824 */ /* 0x000fe200078e0245 */
[----:B------:R-:W-:Y:S02]  /*e3c0*/  UMOV UR4, URZ ;  /* 0x000000ff00047c82 */ /* 0x000fe40008000000 */
        /* <DEDUP_REMOVED lines=28> */
[C---:B------:R-:W-:Y:S02]  /*e590*/  ISETP.GE.U32.AND.EX P0, PT, R39.reuse, R24, PT, P0 ;  /* 0x000000182700720c */ /* 0x040fe40003f06100 */
[----:B------:R-:W-:Y:S02]  /*e5a0*/  R2UR UR5, R39 ;  /* 0x00000000270572ca */ /* 0x000fe400000e0000 */
        /* <DEDUP_REMOVED lines=9> */
[----:B------:R-:W-:Y:S01]  /*e640*/  LOP3.LUT R39, R40, UR5, RZ, 0xc0, !PT ;  /* 0x0000000528277c12 */ /* 0x000fe2000f8ec0ff */
        /* <DEDUP_REMOVED lines=11> */
.L_x_706:
        /* <DEDUP_REMOVED lines=17> */
[----:B------:R-:W-:-:S04]  /*e810*/  ISETP.GE.U32.AND.EX P2, PT, R45, RZ, PT, P2 ;  /* 0x000000ff2d00720c */ /* 0x000fc80003f46120 */
[----:B------:R-:W-:Y:S02]  /*e820*/  ISETP.NE.OR.EX P2, PT, R40, -0x1, !P2, P3 ;  /* 0xffffffff2800780c */ /* 0x000fe40005745730 */
[----:B------:R-:W-:Y:S02]  /*e830*/  IADD3 R37, P3, PT, R43, 0x1, RZ ;  /* 0x000000012b257810 */ /* 0x000fe40007f7e0ff */
[----:B------:R-:W-:Y:S02]  /*e840*/  SEL R24, RZ, 0x1, !P2 ;  /* 0x00000001ff187807 */ /* 0x000fe40005000000 */
[----:B------:R-:W-:Y:S01]  /*e850*/  SEL R34, RZ, 0xffffffff, !P2 ;  /* 0xffffffffff227807 */ /* 0x000fe20005000000 */
[----:B------:R-:W-:Y:S01]  /*e860*/  IMAD.X R39, RZ, RZ, UR5, P3 ;  /* 0x00000005ff277e24 */ /* 0x000fe200098e06ff */
[----:B------:R-:W-:Y:S01]  /*e870*/  ISETP.GE.U32.AND P3, PT, R37, R24, PT ;  /* 0x000000182500720c */ /* 0x000fe20003f66070 */
[----:B------:R-:W-:Y:S01]  /*e880*/  IMAD.U32 R24, RZ, RZ, UR5 ;  /* 0x00000005ff187e24 */ /* 0x000fe2000f8e00ff */
[----:B------:R-:W-:Y:S01]  /*e890*/  IADD3 R43, P2, PT, R34, R37, RZ ;  /* 0x00000025222b7210 */ /* 0x000fe20007f5e0ff */
[----:B------:R-:W-:Y:S01]  /*e8a0*/  IMAD.X R37, R36, 0x1, R49, P0 ;  /* 0x0000000124257824 */ /* 0x000fe200000e0631 */
[----:B------:R-:W-:-:S02]  /*e8b0*/  ISETP.GE.U32.AND.EX P3, PT, R39, RZ, PT, P3 ;  /* 0x000000ff2700720c */ /* 0x000fc40003f66130 */
[----:B------:R-:W-:Y:S01]  /*e8c0*/  SEL R40, RZ, 0xffffffff, !P1 ;  /* 0xffffffffff287807 */ /* 0x000fe20004800000 */
[----:B------:R-:W-:Y:S01]  /*e8d0*/  IMAD.X R34, R34, 0x1, R39, P2 ;  /* 0x0000000122227824 */ /* 0x000fe200010e0627 */
[----:B------:R-:W-:Y:S02]  /*e8e0*/  ISETP.NE.OR.EX P3, PT, R24, -0x1, !P3, P4 ;  /* 0xffffffff1800780c */ /* 0x000fe40005f65740 */
[C---:B------:R-:W-:Y:S02]  /*e8f0*/  IADD3 R36, P2, PT, R40.reuse, R41, RZ ;  /* 0x0000002928247210 */ /* 0x040fe40007f5e0ff */
[----:B------:R-:W-:Y:S02]  /*e900*/  SEL R24, RZ, 0xffffffff, !P3 ;  /* 0xffffffffff187807 */ /* 0x000fe40005800000 */
[----:B------:R-:W-:Y:S01]  /*e910*/  IADD3 R44, P1, PT, R25, 0x3d1, RZ ;  /* 0x000003d1192c7810 */ /* 0x000fe20007f3e0ff */
[----:B------:R-:W-:Y:S01]  /*e920*/  IMAD.X R40, R40, 0x1, R45, P2 ;  /* 0x0000000128287824 */ /* 0x000fe200010e062d */
[----:B------:R-:W-:-:S02]  /*e930*/  IADD3 R51, P3, PT, R24, R51, RZ ;  /* 0x0000003318337210 */ /* 0x000fc40007f7e0ff */
[----:B------:R-:W-:Y:S01]  /*e940*/  R2UR UR5, R34 ;  /* 0x00000000220572ca */ /* 0x000fe200000e0000 */
[----:B------:R-:W-:Y:S01]  /*e950*/  IMAD.MOV.U32 R34, RZ, RZ, R42 ;  /* 0x000000ffff227224 */ /* 0x000fe200078e002a */
[----:B------:R-:W-:Y:S01]  /*e960*/  ISETP.NE.U32.AND P0, PT, R51, RZ, PT ;  /* 0x000000ff3300720c */ /* 0x000fe20003f05070 */
[----:B------:R-:W-:Y:S01]  /*e970*/  IMAD.X R53, R24, 0x1, R53, P3 ;  /* 0x0000000118357824 */ /* 0x000fe200018e0635 */
[----:B------:R-:W-:-:S04]  /*e980*/  IADD3.X R41, PT, PT, R38, 0x1, RZ, P1, !PT ;  /* 0x0000000126297810 */ /* 0x000fc80000ffe4ff */
[----:B------:R-:W-:-:S13]  /*e990*/  ISETP.NE.AND.EX P0, PT, R53, RZ, PT, P0 ;  /* 0x000000ff3500720c */ /* 0x000fda0003f05300 */
[----:B------:R-:W-:Y:S05]  /*e9a0*/  @P0 BRA `(.L_x_708) ;  /* 0x0000000000280947 */ /* 0x000fea0003800000 */
[----:B------:R-:W-:Y:S02]  /*e9b0*/  LOP3.LUT R24, R43, R36, RZ, 0xc0, !PT ;  /* 0x000000242b187212 */ /* 0x000fe400078ec0ff */
[----:B------:R-:W-:Y:S02]  /*e9c0*/  ISETP.GE.U32.AND P0, PT, R44, -0x3d1, PT ;  /* 0xfffffc2f2c00780c */ /* 0x000fe40003f06070 */
[----:B------:R-:W-:Y:S02]  /*e9d0*/  ISETP.NE.U32.AND P1, PT, R24, -0x1, PT ;  /* 0xffffffff1800780c */ /* 0x000fe40003f25070 */
[----:B------:R-:W-:Y:S02]  /*e9e0*/  ISETP.NE.U32.AND P2, PT, R34, -0x1, PT ;  /* 0xffffffff2200780c */ /* 0x000fe40003f45070 */
[----:B------:R-:W-:Y:S02]  /*e9f0*/  LOP3.LUT R24, R40, UR5, RZ, 0xc0, !PT ;  /* 0x0000000528187c12 */ /* 0x000fe4000f8ec0ff */
[----:B------:R-:W-:-:S02]  /*ea00*/  ISETP.GE.U32.AND.EX P0, PT, R41, -0x2, PT, P0 ;  /* 0xfffffffe2900780c */ /* 0x000fc40003f06100 */
[----:B------:R-:W-:Y:S02]  /*ea10*/  ISETP.NE.AND.EX P1, PT, R24, -0x1, PT, P1 ;  /* 0xffffffff1800780c */ /* 0x000fe40003f25310 */
[----:B------:R-:W-:-:S04]  /*ea20*/  ISETP.NE.OR.EX P0, PT, R37, -0x1, !P0, P2 ;  /* 0xffffffff2500780c */ /* 0x000fc80004705720 */
[----:B------:R-:W-:-:S13]  /*ea30*/  PLOP3.LUT P0, PT, P1, P0, PT, 0xf8, 0x8f ;  /* 0x00000000008f781c */ /* 0x000fda0000f01f70 */
[----:B------:R-:W-:Y:S05]  /*ea40*/  @P0 BRA `(.L_x_707) ;  /* 0x0000000400400947 */ /* 0x000fea0003800000 */
.L_x_708:
        /* <DEDUP_REMOVED lines=24> */
[----:B------:R-:W-:-:S02]  /*ebd0*/  IADD3 R37, P2, PT, R39, R41, RZ ;  /* 0x0000002927257210 */ /* 0x000fc40007f5e0ff */
[----:B------:R-:W-:Y:S02]  /*ebe0*/  ISETP.GE.U32.AND.EX P3, PT, R55, RZ, PT, P3 ;  /* 0x000000ff3700720c */ /* 0x000fe40003f66130 */
[----:B------:R-:W-:Y:S01]  /*ebf0*/  SEL R40, RZ, 0xffffffff, !P1 ;  /* 0xffffffffff287807 */ /* 0x000fe20004800000 */
[----:B------:R-:W-:Y:S01]  /*ec00*/  IMAD.X R39, R39, 0x1, R42, P2 ;  /* 0x0000000127277824 */ /* 0x000fe200010e062a */
        /* <DEDUP_REMOVED lines=8> */
[----:B------:R-:W-:Y:S02]  /*ec90*/  ISETP.NE.AND.EX P0, PT, R53, RZ, PT, P0 ;  /* 0x000000ff3500720c */ /* 0x000fe40003f05300 */
[----:B------:R-:W-:Y:S01]  /*eca0*/  R2UR UR5, R34 ;  /* 0x00000000220572ca */ /* 0x000fe200000e0000 */
[----:B------:R-:W-:Y:S01]  /*ecb0*/  IMAD.MOV.U32 R34, RZ, RZ, R37 ;  /* 0x000000ffff227224 */ /* 0x000fe200078e0025 */
[----:B------:R-:W-:Y:S01]  /*ecc0*/  IADD3.X R41, PT, PT, R38, 0x2, RZ, P1, !PT ;  /* 0x0000000226297810 */ /* 0x000fe20000ffe4ff */
[----:B------:R-:W-:-:S08]  /*ecd0*/  IMAD.MOV.U32 R37, RZ, RZ, R39 ;  /* 0x000000ffff257224 */ /* 0x000fd000078e0027 */
[----:B------:R-:W-:Y:S05]  /*ece0*/  @P0 BRA `(.L_x_709) ;  /* 0x0000000000280947 */ /* 0x000fea0003800000 */
[----:B------:R-:W-:Y:S02]  /*ecf0*/  LOP3.LUT R24, R43, R36, RZ, 0xc0, !PT ;  /* 0x000000242b187212 */ /* 0x000fe400078ec0ff */
[----:B------:R-:W-:Y:S02]  /*ed00*/  LOP3.LUT R39, R40, UR5, RZ, 0xc0, !PT ;  /* 0x0000000528277c12 */ /* 0x000fe4000f8ec0ff */
        /* <DEDUP_REMOVED lines=8> */
.L_x_709:
        /* <DEDUP_REMOVED lines=24> */
[----:B------:R-:W-:Y:S02]  /*ef10*/  IADD3.X R24, PT, PT, RZ, UR5, R24, P2, P3 ;  /* 0x00000005ff187c10 */ /* 0x000fe400097e6418 */
[----:B------:R-:W-:Y:S02]  /*ef20*/  IADD3 R44, P2, PT, R25, 0xb73, RZ ;  /* 0x00000b73192c7810 */ /* 0x000fe40007f5e0ff */
[----:B------:R-:W-:Y:S02]  /*ef30*/  R2UR UR5, R24 ;  /* 0x00000000180572ca */ /* 0x000fe400000e0000 */
[----:B------:R-:W-:-:S13]  /*ef40*/  IADD3.X R41, PT, PT, R38, 0x3, RZ, P2, !PT ;  /* 0x0000000326297810 */ /* 0x000fda00017fe4ff */
.L_x_707:
        /* <DEDUP_REMOVED lines=15> */
[----:B------:R-:W-:Y:S01]  /*f040*/  IMAD.X R55, R45, 0x1, R25, P1 ;  /* 0x000000012d377824 */ /* 0x000fe200008e0619 */
[----:B------:R-:W-:Y:S01]  /*f050*/  IADD3 RZ, P2, PT, R47, R48, RZ ;  /* 0x000000302fff7210 */ /* 0x000fe20007f5e0ff */
[----:B------:R-:W-:Y:S01]  /*f060*/  IMAD.X R39, RZ, RZ, RZ, P0 ;  /* 0x000000ffff277224 */ /* 0x000fe200000e06ff */
[----:B------:R-:W-:Y:S01]  /*f070*/  ISETP.GE.U32.AND P0, PT, R54, R38, PT ;  /* 0x000000263600720c */ /* 0x000fe20003f06070 */
[----:B------:R-:W-:Y:S02]  /*f080*/  IMAD.MOV.U32 R38, RZ, RZ, R49 ;  /* 0x000000ffff267224 */ /* 0x000fe400078e0031 */
[----:B------:R-:W-:Y:S01]  /*f090*/  IMAD.WIDE.U32 R46, R27, R14, RZ ;  /* 0x0000000e1b2e7225 */ /* 0x000fe200078e00ff */
[----:B------:R-:W-:-:S03]  /*f0a0*/  ISETP.GE.U32.AND.EX P0, PT, R55, R45, PT, P0 ;  /* 0x0000002d3700720c */ /* 0x000fc60003f06100 */
[----:B------:R-:W-:Y:S02]  /*f0b0*/  IMAD R45, R19, R12, RZ ;  /* 0x0000000c132d7224 */ /* 0x000fe400078e02ff */
[----:B------:R-:W-:Y:S02]  /*f0c0*/  IMAD R53, R15, R26, RZ ;  /* 0x0000001a0f357224 */ /* 0x000fe400078e02ff */
[----:B------:R-:W-:-:S04]  /*f0d0*/  IMAD.WIDE.U32 R48, R18, R12, RZ ;  /* 0x0000000c12307225 */ /* 0x000fc800078e00ff */
[C---:B------:R-:W-:Y:S01]  /*f0e0*/  IMAD R57, R13.reuse, R18, R45 ;  /* 0x000000120d397224 */ /* 0x040fe200078e022d */
[----:B------:R-:W-:Y:S01]  /*f0f0*/  SEL R45, RZ, 0x1, P0 ;  /* 0x00000001ff2d7807 */ /* 0x000fe20000000000 */
[----:B------:R-:W-:-:S04]  /*f100*/  IMAD.WIDE.U32.X R38, R13, R21, R38, P2 ;  /* 0x000000150d267225 */ /* 0x000fc800010e0426 */
[----:B------:R-:W-:Y:S01]  /*f110*/  IMAD.WIDE.U32 R24, R14, R26, R54 ;  /* 0x0000001a0e187225 */ /* 0x000fe200078e0036 */
[----:B------:R-:W-:-:S03]  /*f120*/  IADD3 R38, P0, P2, R48, R38, R45 ;  /* 0x0000002630267210 */ /* 0x000fc60007a1e02d */
[----:B------:R-:W-:Y:S01]  /*f130*/  IMAD R59, R14, R27, R53 ;  /* 0x0000001b0e3b7224 */ /* 0x000fe200078e0235 */
[----:B------:R-:W-:Y:S01]  /*f140*/  ISETP.GE.U32.AND P1, PT, R24, R54, PT ;  /* 0x000000361800720c */ /* 0x000fe20003f26070 */
[----:B------:R-:W-:-:S04]  /*f150*/  IMAD.WIDE.U32 R50, P3, R15, R26, R46 ;  /* 0x0000001a0f327225 */ /* 0x000fc8000786002e */
[----:B------:R-:W-:-:S04]  /*f160*/  IMAD.WIDE.U32 R46, R26, R14, RZ ;  /* 0x0000000e1a2e7225 */ /* 0x000fc800078e00ff */
[----:B------:R-:W-:Y:S02]  /*f170*/  IMAD.IADD R49, R49, 0x1, R57 ;  /* 0x0000000131317824 */ /* 0x000fe400078e0239 */
[----:B------:R-:W-:Y:S02]  /*f180*/  IMAD.IADD R42, R25, 0x1, R59 ;  /* 0x00000001192a7824 */ /* 0x000fe400078e023b */
[----:B------:R-:W-:Y:S01]  /*f190*/  IMAD.X R53, RZ, RZ, RZ, P3 ;  /* 0x000000ffff357224 */ /* 0x000fe200018e06ff */
[----:B------:R-:W-:Y:S01]  /*f1a0*/  IADD3 RZ, P3, PT, R47, R50, RZ ;  /* 0x000000322fff7210 */ /* 0x000fe20007f7e0ff */
[----:B------:R-:W-:Y:S01]  /*f1b0*/  IMAD.MOV.U32 R52, RZ, RZ, R51 ;  /* 0x000000ffff347224 */ /* 0x000fe200078e0033 */
[----:B------:R-:W-:Y:S01]  /*f1c0*/  IADD3.X R39, PT, PT, R49, R39, RZ, P0, P2 ;  /* 0x0000002731277210 */ /* 0x000fe200007e44ff */
[----:B------:R-:W-:Y:S01]  /*f1d0*/  IMAD R45, R21, R26, RZ ;  /* 0x0000001a152d7224 */ /* 0x000fe200078e02ff */
[----:B------:R-:W-:Y:S01]  /*f1e0*/  ISETP.GE.U32.AND.EX P0, PT, R42, R55, PT, P1 ;  /* 0x000000372a00720c */ /* 0x000fe20003f06110 */
[----:B------:R-:W-:-:S04]  /*f1f0*/  IMAD.WIDE.U32 R54, R13, R18, RZ ;  /* 0x000000120d367225 */ /* 0x000fc800078e00ff */
[-C--:B------:R-:W-:Y:S01]  /*f200*/  IMAD R61, R27, R20.reuse, R45 ;  /* 0x000000141b3d7224 */ /* 0x080fe200078e022d */
[----:B------:R-:W-:Y:S01]  /*f210*/  SEL R45, RZ, 0x1, P0 ;  /* 0x00000001ff2d7807 */ /* 0x000fe20000000000 */
[----:B------:R-:W-:-:S04]  /*f220*/  IMAD.WIDE.U32 R50, R26, R20, R38 ;  /* 0x000000141a327225 */ /* 0x000fc800078e0026 */
[----:B------:R-:W-:-:S04]  /*f230*/  IMAD.WIDE.U32.X R52, R15, R27, R52, P3 ;  /* 0x0000001b0f347225 */ /* 0x000fc800018e0434 */
[----:B------:R-:W-:Y:S01]  /*f240*/  IMAD.WIDE.U32 R46, R12, R18, RZ ;  /* 0x000000120c2e7225 */ /* 0x000fe200078e00ff */
[----:B------:R-:W-:Y:S02]  /*f250*/  IADD3 R46, P3, P4, R50, R52, R45 ;  /* 0x00000034322e7210 */ /* 0x000fe40007c7e02d */
[----:B------:R-:W-:Y:S01]  /*f260*/  SHF.L.U64.HI R45, R32, 0x1, R35 ;  /* 0x00000001202d7819 */ /* 0x000fe20000010223 */
[----:B------:R-:W-:-:S04]  /*f270*/  IMAD.WIDE.U32 R56, R27, R20, RZ ;  /* 0x000000141b387225 */ /* 0x000fc800078e00ff */
[----:B------:R-:W-:-:S04]  /*f280*/  IMAD.WIDE.U32 R54, P0, R12, R19, R54 ;  /* 0x000000130c367225 */ /* 0x000fc80007800036 */
[----:B------:R-:W-:Y:S01]  /*f290*/  IMAD.IADD R51, R51, 0x1, R61 ;  /* 0x0000000133337824 */ /* 0x000fe200078e023d */
[----:B------:R-:W-:Y:S01]  /*f2a0*/  IADD3 RZ, P2, PT, R47, R54, RZ ;  /* 0x000000362fff7210 */ /* 0x000fe20007f5e0ff */
[----:B------:R-:W-:-:S03]  /*f2b0*/  IMAD.WIDE.U32 R58, R26, R20, RZ ;  /* 0x000000141a3a7225 */ /* 0x000fc600078e00ff */
[----:B------:R-:W-:Y:S01]  /*f2c0*/  IADD3.X R47, PT, PT, R51, R53, RZ, P3, P4 ;  /* 0x00000035332f7210 */ /* 0x000fe20001fe84ff */
[----:B------:R-:W-:Y:S01]  /*f2d0*/  IMAD.WIDE.U32 R56, P1, R26, R21, R56 ;  /* 0x000000151a387225 */ /* 0x000fe20007820038 */
[----:B------:R-:W-:-:S03]  /*f2e0*/  LEA.HI R67, P3, R35, R28, RZ, 0x1 ;  /* 0x0000001c23437211 */ /* 0x000fc600078708ff */
[----:B------:R-:W-:Y:S01]  /*f2f0*/  IMAD.WIDE.U32 R64, R23, R14, RZ ;  /* 0x0000000e17407225 */ /* 0x000fe200078e00ff */
[----:B------:R-:W-:Y:S02]  /*f300*/  IADD3 RZ, P6, PT, R59, R56, RZ ;  /* 0x000000383bff7210 */ /* 0x000fe40007fde0ff */
[----:B------:R-:W-:Y:S01]  /*f310*/  ISETP.GE.U32.AND P4, PT, R67, R28, PT ;  /* 0x0000001c4300720c */ /* 0x000fe20003f86070 */
[----:B------:R-:W-:Y:S01]  /*f320*/  IMAD.X R56, RZ, RZ, R31, P3 ;  /* 0x000000ffff387224 */ /* 0x000fe200018e061f */
[----:B------:R-:W-:Y:S01]  /*f330*/  IADD3 R54, P5, PT, R28, R67, RZ ;  /* 0x000000431c367210 */ /* 0x000fe20007fbe0ff */
[----:B------:R-:W-:Y:S02]  /*f340*/  IMAD.SHL.U32 R53, R32, 0x2, RZ ;  /* 0x0000000220357824 */ /* 0x000fe400078e00ff */
[----:B------:R-:W-:Y:S01]  /*f350*/  IMAD.WIDE.U32 R60, R27, R18, RZ ;  /* 0x000000121b3c7225 */ /* 0x000fe200078e00ff */
[----:B------:R-:W-:Y:S02]  /*f360*/  ISETP.GE.U32.AND.EX P4, PT, R56, R31, PT, P4 ;  /* 0x0000001f3800720c */ /* 0x000fe40003f86140 */
[----:B------:R-:W-:Y:S01]  /*f370*/  ISETP.GE.U32.AND P3, PT, R53, -0x3d1, PT ;  /* 0xfffffc2f3500780c */ /* 0x000fe20003f66070 */
[----:B------:R-:W-:Y:S01]  /*f380*/  IMAD.X R52, R31, 0x1, R56, P5 ;  /* 0x000000011f347824 */ /* 0x000fe200028e0638 */
[----:B------:R-:W-:Y:S01]  /*f390*/  SEL R70, RZ, 0x1, P4 ;  /* 0x00000001ff467807 */ /* 0x000fe20002000000 */
[----:B------:R-:W-:Y:S01]  /*f3a0*/  IMAD.WIDE.U32 R62, R22, R14, RZ ;  /* 0x0000000e163e7225 */ /* 0x000fe200078e00ff */
[----:B------:R-:W-:-:S03]  /*f3b0*/  ISETP.GE.U32.AND.EX P3, PT, R45, -0x2, PT, P3 ;  /* 0xfffffffe2d00780c */ /* 0x000fc60003f66130 */
[----:B------:R-:W-:Y:S01]  /*f3c0*/  IMAD.WIDE.U32 R68, P5, R15, R22, R64 ;  /* 0x000000160f447225 */ /* 0x000fe200078a0040 */
[----:B------:R-:W-:Y:S02]  /*f3d0*/  SEL R28, RZ, 0xffffffff, P3 ;  /* 0xffffffffff1c7807 */ /* 0x000fe40001800000 */
[----:B------:R-:W-:Y:S01]  /*f3e0*/  SEL R32, RZ, 0x1, P3 ;  /* 0x00000001ff207807 */ /* 0x000fe20001800000 */
[----:B------:R-:W-:-:S04]  /*f3f0*/  IMAD.WIDE.U32 R60, P4, R26, R19, R60 ;  /* 0x000000131a3c7225 */ /* 0x000fc8000788003c */
[----:B------:R-:W-:Y:S01]  /*f400*/  IMAD.X R65, RZ, RZ, RZ, P0 ;  /* 0x000000ffff417224 */ /* 0x000fe200000e06ff */
[C---:B------:R-:W-:Y:S01]  /*f410*/  ISETP.GE.U32.AND P0, PT, R54.reuse, R67, PT ;  /* 0x000000433600720c */ /* 0x040fe20003f06070 */
[----:B------:R-:W-:Y:S01]  /*f420*/  IMAD.X R67, RZ, RZ, RZ, P1 ;  /* 0x000000ffff437224 */ /* 0x000fe200008e06ff */
[----:B------:R-:W-:Y:S01]  /*f430*/  IADD3 RZ, P1, PT, R63, R68, RZ ;  /* 0x000000443fff7210 */ /* 0x000fe20007f3e0ff */
[----:B------:R-:W-:Y:S01]  /*f440*/  IMAD.X R63, RZ, RZ, RZ, P4 ;  /* 0x000000ffff3f7224 */ /* 0x000fe200020e06ff */
[----:B------:R-:W-:Y:S01]  /*f450*/  IADD3 R31, P4, PT, R54, 0x1, RZ ;  /* 0x00000001361f7810 */ /* 0x000fe20007f9e0ff */
[----:B------:R-:W-:Y:S01]  /*f460*/  IMAD.MOV.U32 R62, RZ, RZ, R61 ;  /* 0x000000ffff3e7224 */ /* 0x000fe200078e003d */
[----:B------:R-:W-:Y:S01]  /*f470*/  ISETP.GE.U32.AND.EX P0, PT, R52, R56, PT, P0 ;  /* 0x000000383400720c */ /* 0x000fe20003f06100 */
[----:B------:R-:W-:Y:S01]  /*f480*/  IMAD.X R61, RZ, RZ, RZ, P5 ;  /* 0x000000ffff3d7224 */ /* 0x000fe200028e06ff */
[----:B------:R-:W-:Y:S01]  /*f490*/  ISETP.GE.U32.AND P5, PT, R38, R48, PT ;  /* 0x000000302600720c */ /* 0x000fe20003fa6070 */
[----:B------:R-:W-:Y:S01]  /*f4a0*/  IMAD.WIDE.U32 R58, R26, R18, RZ ;  /* 0x000000121a3a7225 */ /* 0x000fe200078e00ff */
[----:B------:R-:W-:-:S02]  /*f4b0*/  SEL R56, RZ, 0x1, P0 ;  /* 0x00000001ff387807 */ /* 0x000fc40000000000 */
[----:B------:R-:W-:Y:S01]  /*f4c0*/  ISETP.GE.U32.AND P0, PT, R31, R32, PT ;  /* 0x000000201f00720c */ /* 0x000fe20003f06070 */
[----:B------:R-:W-:Y:S01]  /*f4d0*/  IMAD.X R35, RZ, RZ, R52, P4 ;  /* 0x000000ffff237224 */ /* 0x000fe200020e0634 */
[C---:B------:R-:W-:Y:S01]  /*f4e0*/  IADD3 R58, P4, PT, R28.reuse, R31, RZ ;  /* 0x0000001f1c3a7210 */ /* 0x040fe20007f9e0ff */
[----:B------:R-:W-:Y:S01]  /*f4f0*/  IMAD.MOV.U32 R64, RZ, RZ, R55 ;  /* 0x000000ffff407224 */ /* 0x000fe200078e0037 */
[----:B------:R-:W-:Y:S01]  /*f500*/  ISETP.GE.U32.AND.EX P5, PT, R39, R49, PT, P5 ;  /* 0x000000312700720c */ /* 0x000fe20003fa6150 */
[----:B------:R-:W-:Y:S01]  /*f510*/  IMAD R31, R17, R12, RZ ;  /* 0x0000000c111f7224 */ /* 0x000fe200078e02ff */
[----:B------:R-:W-:Y:S01]  /*f520*/  ISETP.GE.U32.AND.EX P0, PT, R35, RZ, PT, P0 ;  /* 0x000000ff2300720c */ /* 0x000fe20003f06100 */
[----:B------:R-:W-:Y:S01]  /*f530*/  IMAD.MOV.U32 R66, RZ, RZ, R57 ;  /* 0x000000ffff427224 */ /* 0x000fe200078e0039 */
[----:B------:R-:W-:Y:S01]  /*f540*/  IADD3 RZ, P3, PT, R59, R60, RZ ;  /* 0x0000003c3bff7210 */ /* 0x000fe20007f7e0ff */
[----:B------:R-:W-:Y:S01]  /*f550*/  IMAD.X R57, R28, 0x1, R35, P4 ;  /* 0x000000011c397824 */ /* 0x000fe200020e0623 */
[----:B------:R-:W-:Y:S01]  /*f560*/  ISETP.GE.U32.AND P4, PT, R50, R38, PT ;  /* 0x000000263200720c */ /* 0x000fe20003f86070 */
[----:B------:R-:W-:Y:S01]  /*f570*/  IMAD.WIDE.U32.X R64, R13, R19, R64, P2 ;  /* 0x000000130d407225 */ /* 0x000fe200010e0440 */
[----:B------:R-:W-:-:S02]  /*f580*/  ISETP.GE.U32.AND P2, PT, R46, R50, PT ;  /* 0x000000322e00720c */ /* 0x000fc40003f46070 */
[----:B------:R-:W-:Y:S01]  /*f590*/  ISETP.GE.U32.AND.EX P4, PT, R51, R39, PT, P4 ;  /* 0x000000273300720c */ /* 0x000fe20003f86140 */
[----:B------:R-:W-:Y:S01]  /*f5a0*/  IMAD R35, R13, R16, R31 ;  /* 0x000000100d237224 */ /* 0x000fe200078e021f */
[----:B------:R-:W-:Y:S01]  /*f5b0*/  SEL R31, RZ, 0x1, P5 ;  /* 0x00000001ff1f7807 */ /* 0x000fe20002800000 */
[----:B------:R-:W-:Y:S01]  /*f5c0*/  IMAD.WIDE.U32.X R66, R27, R21, R66, P6 ;  /* 0x000000151b427225 */ /* 0x000fe200030e0442 */
[----:B------:R-:W-:Y:S02]  /*f5d0*/  IADD3 R32, P5, P6, R29, R56, R70 ;  /* 0x000000381d207210 */ /* 0x000fe40007ebe046 */
[----:B------:R-:W-:Y:S01]  /*f5e0*/  ISETP.GE.U32.AND.EX P2, PT, R47, R51, PT, P2 ;  /* 0x000000332f00720c */ /* 0x000fe20003f46120 */
[----:B------:R-:W-:Y:S01]  /*f5f0*/  IMAD.WIDE.U32 R48, R16, R12, RZ ;  /* 0x0000000c10307225 */ /* 0x000fe200078e00ff */
[----:B------:R-:W-:Y:S02]  /*f600*/  IADD3.X R38, PT, PT, R33, RZ, RZ, P5, P6 ;  /* 0x000000ff21267210 */ /* 0x000fe40002fec4ff */
[----:B------:R-:W-:Y:S01]  /*f610*/  SEL R39, RZ, 0x1, P2 ;  /* 0x00000001ff277807 */ /* 0x000fe20001000000 */
[----:B------:R-:W-:Y:S01]  /*f620*/  IMAD.IADD R49, R49, 0x1, R35 ;  /* 0x0000000131317824 */ /* 0x000fe200078e0223 */
[----:B------:R-:W-:Y:S01]  /*f630*/  IADD3 R50, P5, P6, R48, R64, R31 ;  /* 0x0000004030327210 */ /* 0x000fe20007ebe01f */
[----:B------:R-:W-:Y:S01]  /*f640*/  IMAD R35, R15, R22, RZ ;  /* 0x000000160f237224 */ /* 0x000fe200078e02ff */
[----:B------:R-:W-:Y:S01]  /*f650*/  SEL R28, RZ, 0x1, P4 ;  /* 0x00000001ff1c7807 */ /* 0x000fe20002000000 */
[----:B------:R-:W-:Y:S01]  /*f660*/  IMAD.MOV.U32 R60, RZ, RZ, R69 ;  /* 0x000000ffff3c7224 */ /* 0x000fe200078e0045 */
[----:B------:R-:W-:Y:S01]  /*f670*/  IADD3 R55, P2, PT, R29, R32, RZ ;  /* 0x000000201d377210 */ /* 0x000fe20007f5e0ff */
[----:B------:R-:W-:Y:S01]  /*f680*/  IMAD R35, R14, R23, R35 ;  /* 0x000000170e237224 */ /* 0x000fe200078e0223 */
[----:B------:R-:W-:Y:S01]  /*f690*/  ISETP.GE.U32.AND P4, PT, R32, R29, PT ;  /* 0x0000001d2000720c */ /* 0x000fe20003f86070 */
[----:B------:R-:W-:Y:S01]  /*f6a0*/  IMAD R29, R19, R26, RZ ;  /* 0x0000001a131d7224 */ /* 0x000fe200078e02ff */
[----:B------:R-:W-:Y:S01]  /*f6b0*/  IADD3.X R51, PT, PT, R49, R65, RZ, P5, P6 ;  /* 0x0000004131337210 */ /* 0x000fe20002fec4ff */
[----:B------:R-:W-:Y:S01]  /*f6c0*/  IMAD.X R56, R33, 0x1, R38, P2 ;  /* 0x0000000121387824 */ /* 0x000fe200010e0626 */
[----:B------:R-:W-:Y:S01]  /*f6d0*/  IADD3 R39, P5, P6, R39, R66, R28 ;  /* 0x0000004227277210 */ /* 0x000fe20007ebe01c */
[----:B------:R-:W-:Y:S01]  /*f6e0*/  IMAD R29, R27, R18, R29 ;  /* 0x000000121b1d7224 */ /* 0x000fe200078e021d */
[----:B------:R-:W-:Y:S01]  /*f6f0*/  ISETP.GE.U32.AND P2, PT, R55, R32, PT ;  /* 0x000000203700720c */ /* 0x000fe20003f46070 */
[----:B------:R-:W-:Y:S01]  /*f700*/  IMAD.WIDE.U32.X R60, R15, R23, R60, P1 ;  /* 0x000000170f3c7225 */ /* 0x000fe200008e043c */
[----:B------:R-:W-:-:S02]  /*f710*/  ISETP.GE.U32.AND.EX P4, PT, R38, R33, PT, P4 ;  /* 0x000000212600720c */ /* 0x000fc40003f86140 */
[----:B------:R-:W-:Y:S01]  /*f720*/  IADD3.X R66, PT, PT, RZ, R67, RZ, P5, P6 ;  /* 0x00000043ff427210 */ /* 0x000fe20002fec4ff */
[----:B------:R-:W-:Y:S01]  /*f730*/  IMAD.WIDE.U32 R32, R26, R18, R50 ;  /* 0x000000121a207225 */ /* 0x000fe200078e0032 */
[----:B------:R-:W-:Y:S02]  /*f740*/  ISETP.NE.U32.AND P5, PT, R54, -0x1, PT ;  /* 0xffffffff3600780c */ /* 0x000fe40003fa5070 */
[----:B------:R-:W-:Y:S01]  /*f750*/  ISETP.GE.U32.AND.EX P2, PT, R56, R38, PT, P2 ;  /* 0x000000263800720c */ /* 0x000fe20003f46120 */
[----:B------:R-:W-:Y:S01]  /*f760*/  IMAD.IADD R31, R33, 0x1, R29 ;  /* 0x00000001211f7824 */ /* 0x000fe200078e021d */
[----:B------:R-:W-:Y:S01]  /*f770*/  IADD3 R38, P6, PT, R39, R32, RZ ;  /* 0x0000002027267210 */ /* 0x000fe20007fde0ff */
[----:B------:R-:W-:Y:S01]  /*f780*/  IMAD.WIDE.U32 R28, R14, R22, R46 ;  /* 0x000000160e1c7225 */ /* 0x000fe200078e002e */
[----:B------:R-:W-:Y:S02]  /*f790*/  ISETP.NE.OR.EX P0, PT, R52, -0x1, !P0, P5 ;  /* 0xffffffff3400780c */ /* 0x000fe40004705750 */
[----:B------:R-:W-:Y:S01]  /*f7a0*/  ISETP.GE.U32.AND P5, PT, R32, R50, PT ;  /* 0x000000322000720c */ /* 0x000fe20003fa6070 */
[----:B------:R-:W-:Y:S01]  /*f7b0*/  IMAD.X R39, R31, 0x1, R66, P6 ;  /* 0x000000011f277824 */ /* 0x000fe200030e0642 */
[----:B------:R-:W-:Y:S01]  /*f7c0*/  SEL R59, RZ, 0x1, !P0 ;  /* 0x00000001ff3b7807 */ /* 0x000fe20004000000 */
[----:B------:R-:W-:Y:S01]  /*f7d0*/  IMAD.IADD R35, R29, 0x1, R35 ;  /* 0x000000011d237824 */ /* 0x000fe200078e0223 */
[----:B------:R-:W-:Y:S01]  /*f7e0*/  SEL R67, RZ, 0xffffffff, !P0 ;  /* 0xffffffffff437807 */ /* 0x000fe20004000000 */
[----:B------:R-:W-:Y:S01]  /*f7f0*/  IMAD.WIDE.U32 R64, R12, R16, RZ ;  /* 0x000000100c407225 */ /* 0x000fe200078e00ff */
[----:B------:R-:W-:-:S02]  /*f800*/  ISETP.GE.U32.AND P0, PT, R38, R32, PT ;  /* 0x000000202600720c */ /* 0x000fc40003f06070 */
[----:B------:R-:W-:Y:S01]  /*f810*/  ISETP.GE.U32.AND.EX P5, PT, R31, R51, PT, P5 ;  /* 0x000000331f00720c */ /* 0x000fe20003fa6150 */
[----:B------:R-:W-:Y:S01]  /*f820*/  IMAD.WIDE.U32.X R32, R27, R19, R62, P3 ;  /* 0x000000131b207225 */ /* 0x000fe200018e043e */
[----:B------:R-:W-:Y:S02]  /*f830*/  ISETP.GE.U32.AND P6, PT, R28, R46, PT ;  /* 0x0000002e1c00720c */ /* 0x000fe40003fc6070 */
[----:B------:R-:W-:Y:S01]  /*f840*/  ISETP.GE.U32.AND.EX P0, PT, R39, R31, PT, P0 ;  /* 0x0000001f2700720c */ /* 0x000fe20003f06100 */
[-C--:B------:R-:W-:Y:S01]  /*f850*/  IMAD.WIDE.U32 R62, R13, R16.reuse, RZ ;  /* 0x000000100d3e7225 */ /* 0x080fe200078e00ff */
[----:B------:R-:W-:Y:S02]  /*f860*/  SEL R68, RZ, 0x1, P5 ;  /* 0x00000001ff447807 */ /* 0x000fe40002800000 */
[----:B------:R-:W-:Y:S01]  /*f870*/  IADD3 R66, P5, PT, R55, 0x1, RZ ;  /* 0x0000000137427810 */ /* 0x000fe20007fbe0ff */
[----:B------:R-:W-:Y:S01]  /*f880*/  IMAD.WIDE.U32 R72, R26, R16, RZ ;  /* 0x000000101a487225 */ /* 0x000fe200078e00ff */
[----:B------:R-:W-:-:S02]  /*f890*/  ISETP.GE.U32.AND.EX P3, PT, R35, R47, PT, P6 ;  /* 0x0000002f2300720c */ /* 0x000fc40003f66160 */
[----:B------:R-:W-:Y:S01]  /*f8a0*/  SEL R31, RZ, 0x1, P0 ;  /* 0x00000001ff1f7807 */ /* 0x000fe20000000000 */
[----:B------:R-:W-:Y:S01]  /*f8b0*/  IMAD R47, R21, R22, RZ ;  /* 0x00000016152f7224 */ /* 0x000fe200078e02ff */
[----:B------:R-:W-:Y:S01]  /*f8c0*/  ISETP.GE.U32.AND P0, PT, R66, R59, PT ;  /* 0x0000003b4200720c */ /* 0x000fe20003f06070 */
[----:B------:R-:W-:Y:S01]  /*f8d0*/  IMAD.X R64, RZ, RZ, R56, P5 ;  /* 0x000000ffff407224 */ /* 0x000fe200028e0638 */
[----:B------:R-:W-:Y:S01]  /*f8e0*/  SEL R59, RZ, 0x1, P4 ;  /* 0x00000001ff3b7807 */ /* 0x000fe20002000000 */
[C---:B------:R-:W-:Y:S01]  /*f8f0*/  IMAD R69, R20.reuse, R23, R47 ;  /* 0x0000001714457224 */ /* 0x040fe200078e022f */
[----:B------:R-:W-:Y:S01]  /*f900*/  IADD3 R68, P4, P6, R31, R32, R68 ;  /* 0x000000201f447210 */ /* 0x000fe20007e9e044 */
[----:B------:R-:W-:Y:S01]  /*f910*/  IMAD.WIDE.U32 R46, R20, R22, R38 ;  /* 0x00000016142e7225 */ /* 0x000fe200078e0026 */
[----:B------:R-:W-:Y:S02]  /*f920*/  SEL R31, RZ, 0x1, P3 ;  /* 0x00000001ff1f7807 */ /* 0x000fe40001800000 */
[----:B------:R-:W-:Y:S01]  /*f930*/  SEL R75, RZ, 0x1, P2 ;  /* 0x00000001ff4b7807 */ /* 0x000fe20001000000 */
[----:B------:R-:W-:Y:S01]  /*f940*/  IMAD.IADD R47, R47, 0x1, R69 ;  /* 0x000000012f2f7824 */ /* 0x000fe200078e0245 */
[----:B------:R-:W-:Y:S01]  /*f950*/  IADD3 R32, P2, P3, R46, R60, R31 ;  /* 0x0000003c2e207210 */ /* 0x000fe20007b5e01f */
[----:B------:R-:W-:Y:S01]  /*f960*/  IMAD.WIDE.U32 R62, P1, R12, R17, R62 ;  /* 0x000000110c3e7225 */ /* 0x000fe2000782003e */
[----:B------:R-:W-:-:S02]  /*f970*/  IADD3 R66, P5, PT, R67, R66, RZ ;  /* 0x0000004243427210 */ /* 0x000fc40007fbe0ff */
[----:B------:R-:W-:Y:S01]  /*f980*/  IADD3.X R71, PT, PT, RZ, R33, RZ, P4, P6 ;  /* 0x00000021ff477210 */ /* 0x000fe200027ec4ff */
[----:B------:R-:W-:Y:S01]  /*f990*/  IMAD.WIDE.U32 R80, R23, R20, RZ ;  /* 0x0000001417507225 */ /* 0x000fe200078e00ff */
[----:B------:R-:W-:Y:S02]  /*f9a0*/  IADD3.X R33, PT, PT, R47, R61, RZ, P2, P3 ;  /* 0x0000003d2f217210 */ /* 0x000fe400017e64ff */
[----:B------:R-:W-:Y:S01]  /*f9b0*/  IADD3 R75, P3, P4, R30, R75, R59 ;  /* 0x0000004b1e4b7210 */ /* 0x000fe20007c7e03b */
[----:B------:R-:W-:Y:S01]  /*f9c0*/  IMAD.X R67, R67, 0x1, R64, P5 ;  /* 0x0000000143437824 */ /* 0x000fe200028e0640 */
[----:B------:R-:W-:Y:S01]  /*f9d0*/  ISETP.GE.U32.AND.EX P0, PT, R64, RZ, PT, P0 ;  /* 0x000000ff4000720c */ /* 0x000fe20003f06100 */
[----:B------:R-:W-:Y:S01]  /*f9e0*/  IMAD.WIDE.U32 R78, R22, R16, RZ ;  /* 0x00000010164e7225 */ /* 0x000fe200078e00ff */
[----:B------:R-:W-:Y:S02]  /*f9f0*/  ISETP.NE.U32.AND P2, PT, R55, -0x1, PT ;  /* 0xffffffff3700780c */ /* 0x000fe40003f45070 */
[----:B------:R-:W-:Y:S01]  /*fa00*/  IADD3 RZ, P5, PT, R65, R62, RZ ;  /* 0x0000003e41ff7210 */ /* 0x000fe20007fbe0ff */
[----:B------:R-:W-:Y:S01]  /*fa10*/  IMAD.WIDE.U32 R64, R27, R16, RZ ;  /* 0x000000101b407225 */ /* 0x000fe200078e00ff */
[----:B------:R-:W-:-:S02]  /*fa20*/  IADD3.X R77, PT, PT, R0, RZ, RZ, P3, P4 ;  /* 0x000000ff004d7210 */ /* 0x000fc40001fe84ff */
[----:B------:R-:W-:Y:S02]  /*fa30*/  ISETP.NE.OR.EX P0, PT, R56, -0x1, !P0, P2 ;  /* 0xffffffff3800780c */ /* 0x000fe40004705720 */
[----:B------:R-:W-:Y:S01]  /*fa40*/  IADD3 R61, P4, PT, R30, R75, RZ ;  /* 0x0000004b1e3d7210 */ /* 0x000fe20007f9e0ff */
[----:B------:R-:W-:Y:S01]  /*fa50*/  IMAD.WIDE.U32 R64, P3, R26, R17, R64 ;  /* 0x000000111a407225 */ /* 0x000fe20007860040 */
[----:B------:R-:W-:Y:S02]  /*fa60*/  ISETP.GE.U32.AND P2, PT, R75, R30, PT ;  /* 0x0000001e4b00720c */ /* 0x000fe40003f46070 */
[----:B------:R-:W-:Y:S01]  /*fa70*/  SEL R31, RZ, 0x1, !P0 ;  /* 0x00000001ff1f7807 */ /* 0x000fe20004000000 */
[----:B------:R-:W-:Y:S01]  /*fa80*/  IMAD.X R62, R0, 0x1, R77, P4 ;  /* 0x00000001003e7824 */ /* 0x000fe200020e064d */
[----:B------:R-:W-:Y:S01]  /*fa90*/  ISETP.GE.U32.AND.EX P2, PT, R77, R0, PT, P2 ;  /* 0x000000004d00720c */ /* 0x000fe20003f46120 */
[----:B------:R-:W-:Y:S01]  /*faa0*/  IMAD.MOV.U32 R30, RZ, RZ, R63 ;  /* 0x000000ffff1e7224 */ /* 0x000fe200078e003f */
[----:B------:R-:W-:-:S02]  /*fab0*/  IADD3 R0, P6, PT, R61, 0x1, RZ ;  /* 0x000000013d007810 */ /* 0x000fc40007fde0ff */
[----:B------:R-:W-:Y:S02]  /*fac0*/  SEL R59, RZ, 0xffffffff, !P0 ;  /* 0xffffffffff3b7807 */ /* 0x000fe40004000000 */
[----:B------:R-:W-:Y:S01]  /*fad0*/  IADD3 RZ, P4, PT, R73, R64, RZ ;  /* 0x0000004049ff7210 */ /* 0x000fe20007f9e0ff */
[----:B------:R-:W-:Y:S01]  /*fae0*/  IMAD.X R64, RZ, RZ, R62, P6 ;  /* 0x000000ffff407224 */ /* 0x000fe200030e063e */
[----:B------:R-:W-:Y:S01]  /*faf0*/  ISETP.GE.U32.AND P0, PT, R61, R75, PT ;  /* 0x0000004b3d00720c */ /* 0x000fe20003f06070 */
[----:B------:R-:W-:Y:S01]  /*fb00*/  IMAD.WIDE.U32 R74, R23, R18, RZ ;  /* 0x00000012174a7225 */ /* 0x000fe200078e00ff */
[----:B------:R-:W-:Y:S02]  /*fb10*/  ISETP.GE.U32.AND P6, PT, R0, R31, PT ;  /* 0x0000001f0000720c */ /* 0x000fe40003fc6070 */
[----:B------:R-:W-:Y:S01]  /*fb20*/  SEL R69, RZ, 0x1, P2 ;  /* 0x00000001ff457807 */ /* 0x000fe20001000000 */
[----:B------:R-:W-:Y:S01]  /*fb30*/  IMAD.X R31, RZ, RZ, RZ, P1 ;  /* 0x000000ffff1f7224 */ /* 0x000fe200008e06ff */
[----:B------:R-:W-:Y:S01]  /*fb40*/  IADD3 R60, P2, PT, R59, R0, RZ ;  /* 0x000000003b3c7210 */ /* 0x000fe20007f5e0ff */
[----:B------:R-:W-:Y:S01]  /*fb50*/  IMAD.WIDE.U32 R72, R23, R16, RZ ;  /* 0x0000001017487225 */ /* 0x000fe200078e00ff */
[----:B------:R-:W-:-:S02]  /*fb60*/  ISETP.GE.U32.AND P1, PT, R50, R48, PT ;  /* 0x000000303200720c */ /* 0x000fc40003f26070 */
[----:B------:R-:W-:Y:S01]  /*fb70*/  ISETP.GE.U32.AND.EX P0, PT, R62, R77, PT, P0 ;  /* 0x0000004d3e00720c */ /* 0x000fe20003f06100 */
[----:B------:R-:W-:Y:S01]  /*fb80*/  IMAD.X R59, R59, 0x1, R64, P2 ;  /* 0x000000013b3b7824 */ /* 0x000fe200010e0640 */
[----:B------:R-:W-:Y:S01]  /*fb90*/  ISETP.GE.U32.AND.EX P1, PT, R51, R49, PT, P1 ;  /* 0x000000313300720c */ /* 0x000fe20003f26110 */
[----:B------:R-:W-:Y:S01]  /*fba0*/  IMAD.WIDE.U32 R48, R22, R18, RZ ;  /* 0x0000001216307225 */ /* 0x000fe200078e00ff */
[----:B------:R-:W-:Y:S02]  /*fbb0*/  ISETP.EQ.U32.AND P2, PT, R0, RZ, PT ;  /* 0x000000ff0000720c */ /* 0x000fe40003f42070 */
[C---:B------:R-:W-:Y:S01]  /*fbc0*/  ISETP.GE.U32.AND.EX P6, PT, R64.reuse, RZ, PT, P6 ;  /* 0x000000ff4000720c */ /* 0x040fe20003fc6160 */
[----:B------:R-:W-:Y:S01]  /*fbd0*/  IMAD.WIDE.U32.X R76, R13, R17, R30, P5 ;  /* 0x000000110d4c7225 */ /* 0x000fe200028e041e */
[----:B------:R-:W-:Y:S02]  /*fbe0*/  SEL R48, RZ, 0x1, P0 ;  /* 0x00000001ff307807 */ /* 0x000fe40000000000 */
[----:B------:R-:W-:Y:S01]  /*fbf0*/  ISETP.EQ.AND.EX P2, PT, R64, RZ, P6, P2 ;  /* 0x000000ff4000720c */ /* 0x000fe20003742320 */
[----:B------:R-:W-:Y:S01]  /*fc00*/  IMAD.WIDE.U32 R74, P0, R22, R19, R74 ;  /* 0x00000013164a7225 */ /* 0x000fe2000780004a */
[----:B------:R-:W-:-:S02]  /*fc10*/  SEL R63, RZ, 0x1, P1 ;  /* 0x00000001ff3f7807 */ /* 0x000fc40000800000 */
[----:B------:R-:W-:Y:S01]  /*fc20*/  SEL R0, RZ, 0x1, !P2 ;  /* 0x00000001ff007807 */ /* 0x000fe20005000000 */
[----:B------:R-:W-:Y:S01]  /*fc30*/  IMAD.WIDE.U32 R30, P5, R22, R17, R72 ;  /* 0x00000011161e7225 */ /* 0x000fe200078a0048 */
[----:B------:R-:W-:-:S03]  /*fc40*/  IADD3 RZ, P1, PT, R49, R74, RZ ;  /* 0x0000004a31ff7210 */ /* 0x000fc60007f3e0ff */
[----:B------:R-:W-:Y:S01]  /*fc50*/  IMAD.X R49, RZ, RZ, RZ, P0 ;  /* 0x000000ffff317224 */ /* 0x000fe200000e06ff */
[----:B------:R-:W-:Y:S01]  /*fc60*/  IADD3 R74, P0, PT, R63, R76, RZ ;  /* 0x0000004c3f4a7210 */ /* 0x000fe20007f1e0ff */
[----:B------:R-:W-:-:S04]  /*fc70*/  IMAD.WIDE.U32 R50, R22, R20, RZ ;  /* 0x0000001416327225 */ /* 0x000fc800078e00ff */
[----:B------:R-:W-:-:S04]  /*fc80*/  IMAD.WIDE.U32 R80, P6, R21, R22, R80 ;  /* 0x0000001615507225 */ /* 0x000fc800078c0050 */
[----:B------:R-:W-:Y:S01]  /*fc90*/  IMAD.MOV.U32 R72, RZ, RZ, R65 ;  /* 0x000000ffff487224 */ /* 0x000fe200078e0041 */
[----:B------:R-:W-:Y:S01]  /*fca0*/  IADD3 R65, P2, PT, R48, R69, RZ ;  /* 0x0000004530417210 */ /* 0x000fe20007f5e0ff */
[----:B------:R-:W-:Y:S01]  /*fcb0*/  IMAD.X R73, RZ, RZ, RZ, P3 ;  /* 0x000000ffff497224 */ /* 0x000fe200018e06ff */
[----:B------:R-:W-:Y:S01]  /*fcc0*/  IADD3 RZ, P3, PT, R51, R80, RZ ;  /* 0x0000005033ff7210 */ /* 0x000fe20007f7e0ff */
[----:B------:R-:W-:Y:S01]  /*fcd0*/  IMAD R69, R17, R26, RZ ;  /* 0x0000001a11457224 */ /* 0x000fe200078e02ff */
[----:B------:R-:W-:Y:S01]  /*fce0*/  LOP3.LUT R63, R65, R0, RZ, 0xfc, !PT ;  /* 0x00000000413f7212 */ /* 0x000fe200078efcff */
[----:B------:R-:W-:Y:S02]  /*fcf0*/  IMAD.MOV.U32 R48, RZ, RZ, R75 ;  /* 0x000000ffff307224 */ /* 0x000fe400078e004b */
[----:B------:R-:W-:Y:S01]  /*fd00*/  IMAD.X R75, RZ, RZ, R77, P0 ;  /* 0x000000ffff4b7224 */ /* 0x000fe200000e064d */
[----:B------:R-:W-:Y:S01]  /*fd10*/  IADD3 R76, P0, PT, R53, 0x3d1, RZ ;  /* 0x000003d1354c7810 */ /* 0x000fe20007f1e0ff */
[----:B------:R-:W-:Y:S01]  /*fd20*/  IMAD.X R51, RZ, RZ, RZ, P6 ;  /* 0x000000ffff337224 */ /* 0x000fe200030e06ff */
[----:B------:R-:W-:Y:S01]  /*fd30*/  IADD3 RZ, P6, PT, R79, R30, RZ ;  /* 0x0000001e4fff7210 */ /* 0x000fe20007fde0ff */
[----:B------:R-:W-:Y:S01]  /*fd40*/  IMAD R65, R27, R16, R69 ;  /* 0x000000101b417224 */ /* 0x000fe200078e0245 */
[----:B------:R-:W-:Y:S01]  /*fd50*/  IADD3.X R0, PT, PT, R45, 0x1, RZ, P0, !PT ;  /* 0x000000012d007810 */ /* 0x000fe200007fe4ff */
[----:B------:R-:W-:-:S04]  /*fd60*/  IMAD.WIDE.U32.X R72, R27, R17, R72, P4 ;  /* 0x000000111b487225 */ /* 0x000fc800020e0448 */
[----:B------:R-:W-:Y:S01]  /*fd70*/  IMAD.X R30, RZ, RZ, RZ, P2 ;  /* 0x000000ffff1e7224 */ /* 0x000fe200010e06ff */
[----:B------:R-:W-:Y:S01]  /*fd80*/  IADD3 R70, P2, PT, R63, -0x1, RZ ;  /* 0xffffffff3f467810 */ /* 0x000fe20007f5e0ff */
[----:B------:R-:W-:Y:S01]  /*fd90*/  IMAD.WIDE.U32 R26, R26, R16, R74 ;  /* 0x000000101a1a7225 */ /* 0x000fe200078e004a */
[----:B------:R-:W-:Y:S02]  /*fda0*/  IADD3 R63, P4, PT, RZ, -R63, RZ ;  /* 0x8000003fff3f7210 */ /* 0x000fe40007f9e0ff */
[----:B------:R-:W-:Y:S01]  /*fdb0*/  IADD3.X R69, PT, PT, R30, -0x1, RZ, P2, !PT ;  /* 0xffffffff1e457810 */ /* 0x000fe200017fe4ff */
[----:B------:R-:W-:Y:S01]  /*fdc0*/  IMAD.IADD R27, R27, 0x1, R65 ;  /* 0x000000011b1b7824 */ /* 0x000fe200078e0241 */
[----:B------:R-:W-:Y:S01]  /*fdd0*/  IADD3 R64, P0, PT, R68, R26, RZ ;  /* 0x0000001a44407210 */ /* 0x000fe20007f1e0ff */
[----:B------:R-:W-:Y:S01]  /*fde0*/  IMAD.X R68, RZ, RZ, ~R30, P4 ;  /* 0x000000ffff447224 */ /* 0x000fe200020e0e1e */
[----:B------:R-:W-:Y:S01]  /*fdf0*/  ISETP.GE.U32.AND P4, PT, R26, R74, PT ;  /* 0x0000004a1a00720c */ /* 0x000fe20003f86070 */
[----:B------:R-:W-:Y:S01]  /*fe00*/  IMAD.MOV.U32 R50, RZ, RZ, R81 ;  /* 0x000000ffff327224 */ /* 0x000fe200078e0051 */
[----:B------:R-:W-:Y:S01]  /*fe10*/  ISETP.GE.U32.AND P2, PT, R64, R26, PT ;  /* 0x0000001a4000720c */ /* 0x000fe20003f46070 */
[C---:B------:R-:W-:Y:S01]  /*fe20*/  IMAD.X R65, R27.reuse, 0x1, R71, P0 ;  /* 0x000000011b417824 */ /* 0x040fe200000e0647 */
[----:B------:R-:W-:Y:S01]  /*fe30*/  ISETP.GE.U32.AND.EX P4, PT, R27, R75, PT, P4 ;  /* 0x0000004b1b00720c */ /* 0x000fe20003f86140 */
[----:B------:R-:W-:Y:S01]  /*fe40*/  IMAD.WIDE.U32.X R50, R21, R23, R50, P3 ;  /* 0x0000001715327225 */ /* 0x000fe200018e0432 */
[----:B------:R-:W-:-:S02]  /*fe50*/  ISETP.GE.U32.AND P0, PT, R46, R38, PT ;  /* 0x000000262e00720c */ /* 0x000fc40003f06070 */
[----:B------:R-:W-:Y:S01]  /*fe60*/  SEL R38, RZ, 0x1, P4 ;  /* 0x00000001ff267807 */ /* 0x000fe20002000000 */
[----:B------:R-:W-:Y:S01]  /*fe70*/  IMAD.WIDE.U32.X R48, R23, R19, R48, P1 ;  /* 0x0000001317307225 */ /* 0x000fe200008e0430 */
[----:B------:R-:W-:Y:S02]  /*fe80*/  ISETP.GE.U32.AND P4, PT, R32, R46, PT ;  /* 0x0000002e2000720c */ /* 0x000fe40003f86070 */
[----:B------:R-:W-:Y:S02]  /*fe90*/  ISETP.GE.U32.AND.EX P2, PT, R65, R27, PT, P2 ;  /* 0x0000001b4100720c */ /* 0x000fe40003f46120 */
[----:B------:R-:W-:Y:S02]  /*fea0*/  LOP3.LUT R75, R45, R69, RZ, 0xc0, !PT ;  /* 0x000000452d4b7212 */ /* 0x000fe400078ec0ff */
[----:B------:R-:W-:Y:S02]  /*feb0*/  ISETP.GE.U32.AND.EX P0, PT, R47, R39, PT, P0 ;  /* 0x000000272f00720c */ /* 0x000fe40003f06100 */
[----:B------:R-:W-:Y:S01]  /*fec0*/  ISETP.GE.U32.AND.EX P4, PT, R33, R47, PT, P4 ;  /* 0x0000002f2100720c */ /* 0x000fe20003f86140 */
[----:B------:R-:W-:Y:S01]  /*fed0*/  IMAD.WIDE.U32 R46, R22, R18, R64 ;  /* 0x00000012162e7225 */ /* 0x000fe200078e0040 */
[----:B------:R-:W-:-:S02]  /*fee0*/  SEL R39, RZ, 0x1, P2 ;  /* 0x00000001ff277807 */ /* 0x000fc40001000000 */
[----:B------:R-:W-:Y:S02]  /*fef0*/  LOP3.LUT R75, R75, R0, R68, 0xf8, !PT ;  /* 0x000000004b4b7212 */ /* 0x000fe400078ef844 */
[----:B------:R-:W-:Y:S02]  /*ff00*/  SEL R0, RZ, 0x1, P0 ;  /* 0x00000001ff007807 */ /* 0x000fe40000000000 */
[----:B------:R-:W-:Y:S02]  /*ff10*/  SEL R27, RZ, 0x1, P4 ;  /* 0x00000001ff1b7807 */ /* 0x000fe40002000000 */
[----:B------:R-:W-:Y:S02]  /*ff20*/  LOP3.LUT R54, R54, R70, RZ, 0xc0, !PT ;  /* 0x0000004636367212 */ /* 0x000fe400078ec0ff */
[----:B------:R-:W-:Y:S01]  /*ff30*/  IADD3 R38, P2, P0, R39, R72, R38 ;  /* 0x0000004827267210 */ /* 0x000fe2000785e026 */
[----:B------:R-:W-:Y:S01]  /*ff40*/  IMAD R39, R19, R22, RZ ;  /* 0x0000001613277224 */ /* 0x000fe200078e02ff */
[----:B------:R-:W-:-:S02]  /*ff50*/  LOP3.LUT R71, R52, R69, RZ, 0xc0, !PT ;  /* 0x0000004534477212 */ /* 0x000fc400078ec0ff */
[----:B------:R-:W-:Y:S01]  /*ff60*/  IADD3 R27, P3, P4, R27, R50, R0 ;  /* 0x000000321b1b7210 */ /* 0x000fe20007c7e000 */
[----:B------:R-:W-:Y:S01]  /*ff70*/  IMAD R45, R23, R18, R39 ;  /* 0x00000012172d7224 */ /* 0x000fe200078e0227 */
[----:B------:R-:W-:Y:S02]  /*ff80*/  LOP3.LUT R58, R54, R58, R63, 0xf8, !PT ;  /* 0x0000003a363a7212 */ /* 0x000fe400078ef83f */
[----:B------:R-:W-:Y:S01]  /*ff90*/  LOP3.LUT R71, R71, R57, R68, 0xf8, !PT ;  /* 0x0000003947477212 */ /* 0x000fe200078ef844 */
[----:B------:R-:W-:Y:S01]  /*ffa0*/  IMAD.IADD R45, R47, 0x1, R45 ;  /* 0x000000012f2d7824 */ /* 0x000fe200078e022d */
[----:B------:R-:W-:Y:S01]  /*ffb0*/  IADD3.X R39, PT, PT, RZ, R73, RZ, P2, P0 ;  /* 0x00000049ff277210 */ /* 0x000fe200017e04ff */
[----:B------:R-:W-:Y:S01]  /*ffc0*/  IMAD.WIDE.U32 R72, R11, R18, RZ ;  /* 0x000000120b487225 */ /* 0x000fe200078e00ff */
[----:B------:R-:W-:Y:S02]  /*ffd0*/  IADD3.X R0, PT, PT, RZ, R51, RZ, P3, P4 ;  /* 0x00000033ff007210 */ /* 0x000fe40001fe84ff */
[----:B------:R-:W-:Y:S01]  /*ffe0*/  IADD3 R26, P2, PT, R27, R46, RZ ;  /* 0x0000002e1b1a7210 */ /* 0x000fe20007f5e0ff */
[----:B------:R-:W-:Y:S01]  /*fff0*/  IMAD.WIDE.U32 R50, R11, R14, RZ ;  /* 0x0000000e0b327225 */ /* 0x000fe200078e00ff */
[----:B------:R-:W-:-:S02]  /*10000*/  LEA.HI R57, P4, R75, R58, RZ, 0x1 ;  /* 0x0000003a4b397211 */ /* 0x000fc400078908ff */
[----:B------:R-:W-:Y:S01]  /*10010*/  ISETP.GE.U32.AND P0, PT, R46, R64, PT ;  /* 0x000000402e00720c */ /* 0x000fe20003f06070 */
[----:B------:R-:W-:Y:S01]  /*10020*/  IMAD.X R27, R45, 0x1, R0, P2 ;  /* 0x000000012d1b7824 */ /* 0x000fe200010e0600 */
[----:B------:R-:W-:Y:S01]  /*10030*/  ISETP.GE.U32.AND P3, PT, R26, R46, PT ;  /* 0x0000002e1a00720c */ /* 0x000fe20003f66070 */
[--C-:B------:R-:W-:Y:S01]  /*10040*/  IMAD.X R30, RZ, RZ, R71.reuse, P4 ;  /* 0x000000ffff1e7224 */ /* 0x100fe200020e0647 */
[----:B------:R-:W-:Y:S01]  /*10050*/  IADD3 R52, P4, PT, R57, R58, RZ ;  /* 0x0000003a39347210 */ /* 0x000fe20007f9e0ff */
[----:B------:R-:W-:Y:S01]  /*10060*/  IMAD.WIDE.U32 R46, R10, R14, RZ ;  /* 0x0000000e0a2e7225 */ /* 0x000fe200078e00ff */
[----:B------:R-:W-:Y:S02]  /*10070*/  ISETP.GE.U32.AND.EX P0, PT, R45, R65, PT, P0 ;  /* 0x000000412d00720c */ /* 0x000fe40003f06100 */
[----:B------:R-:W-:Y:S01]  /*10080*/  ISETP.GE.U32.AND.EX P3, PT, R27, R45, PT, P3 ;  /* 0x0000002d1b00720c */ /* 0x000fe20003f66130 */
[----:B------:R-:W-:Y:S01]  /*10090*/  IMAD.X R45, R30, 0x1, R71, P4 ;  /* 0x000000011e2d7824 */ /* 0x000fe200020e0647 */
[----:B------:R-:W-:Y:S01]  /*100a0*/  LOP3.LUT R54, R53, R70, RZ, 0xc0, !PT ;  /* 0x0000004635367212 */ /* 0x000fe200078ec0ff */
[----:B------:R-:W-:Y:S01]  /*100b0*/  IMAD.WIDE.U32 R50, P4, R15, R10, R50 ;  /* 0x0000000a0f327225 */ /* 0x000fe20007880032 */
[----:B------:R-:W-:-:S02]  /*100c0*/  SEL R0, RZ, 0x1, P0 ;  /* 0x00000001ff007807 */ /* 0x000fc40000000000 */
[----:B------:R-:W-:Y:S01]  /*100d0*/  LOP3.LUT R54, R54, R76, R63, 0xf8, !PT ;  /* 0x0000004c36367212 */ /* 0x000fe200078ef83f */
[----:B------:R-:W-:Y:S01]  /*100e0*/  IMAD.WIDE.U32 R64, R11, R20, RZ ;  /* 0x000000140b407225 */ /* 0x000fe200078e00ff */
[----:B------:R-:W-:Y:S02]  /*100f0*/  ISETP.GE.U32.AND P0, PT, R52, R57, PT ;  /* 0x000000393400720c */ /* 0x000fe40003f06070 */
[----:B------:R-:W-:Y:S01]  /*10100*/  IADD3 RZ, P1, PT, R47, R50, RZ ;  /* 0x000000322fff7210 */ /* 0x000fe20007f3e0ff */
[----:B------:R-:W-:Y:S01]  /*10110*/  IMAD.WIDE.U32 R46, R10, R20, RZ ;  /* 0x000000140a2e7225 */ /* 0x000fe200078e00ff */
[----:B------:R-:W-:Y:S02]  /*10120*/  ISETP.GE.U32.AND P2, PT, R57, R58, PT ;  /* 0x0000003a3900720c */ /* 0x000fe40003f46070 */
[C---:B------:R-:W-:Y:S01]  /*10130*/  SHF.L.U64.HI R50, R54.reuse, 0x1, R75 ;  /* 0x0000000136327819 */ /* 0x040fe2000001024b */
[----:B------:R-:W-:Y:S01]  /*10140*/  IMAD.SHL.U32 R54, R54, 0x2, RZ ;  /* 0x0000000236367824 */ /* 0x000fe200078e00ff */
[----:B------:R-:W-:Y:S01]  /*10150*/  ISETP.GE.U32.AND.EX P0, PT, R45, R30, PT, P0 ;  /* 0x0000001e2d00720c */ /* 0x000fe20003f06100 */
[----:B------:R-:W-:Y:S01]  /*10160*/  IMAD.WIDE.U32 R74, R11, R16, RZ ;  /* 0x000000100b4a7225 */ /* 0x000fe200078e00ff */
[----:B------:R-:W-:-:S02]  /*10170*/  ISETP.GE.U32.AND.EX P2, PT, R30, R71, PT, P2 ;  /* 0x000000471e00720c */ /* 0x000fc40003f46120 */
[----:B------:R-:W-:Y:S01]  /*10180*/  SEL R71, RZ, 0x1, P3 ;  /* 0x00000001ff477807 */ /* 0x000fe20001800000 */
[----:B------:R-:W-:Y:S01]  /*10190*/  IMAD.MOV.U32 R46, RZ, RZ, R51 ;  /* 0x000000ffff2e7224 */ /* 0x000fe200078e0033 */
[----:B------:R-:W-:Y:S01]  /*101a0*/  SEL R81, RZ, 0x1, P0 ;  /* 0x00000001ff517807 */ /* 0x000fe20000000000 */
[----:B------:R-:W-:Y:S01]  /*101b0*/  IMAD R51, R17, R22, RZ ;  /* 0x0000001611337224 */ /* 0x000fe200078e02ff */
[----:B------:R-:W-:Y:S02]  /*101c0*/  LOP3.LUT R55, R55, R70, RZ, 0xc0, !PT ;  /* 0x0000004637377212 */ /* 0x000fe400078ec0ff */
[----:B------:R-:W-:Y:S02]  /*101d0*/  ISETP.GE.U32.AND P0, PT, R54, -0x3d1, PT ;  /* 0xfffffc2f3600780c */ /* 0x000fe40003f06070 */
[----:B------:R-:W-:Y:S02]  /*101e0*/  SEL R30, RZ, 0x1, P2 ;  /* 0x00000001ff1e7807 */ /* 0x000fe40001000000 */
[----:B------:R-:W-:-:S02]  /*101f0*/  IADD3 R71, P2, P3, R71, R48, R0 ;  /* 0x0000003047477210 */ /* 0x000fc40007b5e000 */
[----:B------:R-:W-:Y:S02]  /*10200*/  LOP3.LUT R66, R55, R66, R63, 0xf8, !PT ;  /* 0x0000004237427212 */ /* 0x000fe400078ef83f */
[----:B------:R-:W-:Y:S02]  /*10210*/  ISETP.GE.U32.AND.EX P0, PT, R50, -0x2, PT, P0 ;  /* 0xfffffffe3200780c */ /* 0x000fe40003f06100 */
[----:B------:R-:W-:Y:S01]  /*10220*/  LOP3.LUT R0, R56, R69, RZ, 0xc0, !PT ;  /* 0x0000004538007212 */ /* 0x000fe200078ec0ff */
[----:B------:R-:W-:Y:S01]  /*10230*/  IMAD.WIDE.U32 R56, R10, R18, RZ ;  /* 0x000000120a387225 */ /* 0x000fe200078e00ff */
[----:B------:R-:W-:Y:S02]  /*10240*/  IADD3.X R76, PT, PT, RZ, R49, RZ, P2, P3 ;  /* 0x00000031ff4c7210 */ /* 0x000fe400017e64ff */
[----:B------:R-:W-:Y:S01]  /*10250*/  IADD3 R81, P2, P3, R66, R81, R30 ;  /* 0x0000005142517210 */ /* 0x000fe20007b5e01e */
[----:B------:R-:W-:Y:S01]  /*10260*/  IMAD.WIDE.U32 R48, R10, R16, RZ ;  /* 0x000000100a307225 */ /* 0x000fe200078e00ff */
[----:B------:R-:W-:-:S02]  /*10270*/  SEL R79, RZ, 0x1, P0 ;  /* 0x00000001ff4f7807 */ /* 0x000fc40000000000 */
[----:B------:R-:W-:Y:S02]  /*10280*/  SEL R53, RZ, 0xffffffff, P0 ;  /* 0xffffffffff357807 */ /* 0x000fe40000000000 */
[----:B------:R-:W-:Y:S02]  /*10290*/  IADD3 R30, P0, PT, R52, 0x1, RZ ;  /* 0x00000001341e7810 */ /* 0x000fe40007f1e0ff */
[----:B------:R-:W-:Y:S01]  /*102a0*/  LOP3.LUT R0, R0, R67, R68, 0xf8, !PT ;  /* 0x0000004300007212 */ /* 0x000fe200078ef844 */
[----:B------:R-:W-:Y:S02]  /*102b0*/  IMAD.X R67, RZ, RZ, RZ, P5 ;  /* 0x000000ffff437224 */ /* 0x000fe400028e06ff */
[----:B------:R-:W-:Y:S01]  /*102c0*/  IMAD.X R78, RZ, RZ, R45, P0 ;  /* 0x000000ffff4e7224 */ /* 0x000fe200000e062d */
[----:B------:R-:W-:Y:S02]  /*102d0*/  IADD3.X R83, PT, PT, R0, RZ, RZ, P2, P3 ;  /* 0x000000ff00537210 */ /* 0x000fe400017e64ff */
[----:B------:R-:W-:-:S02]  /*102e0*/  IADD3 R55, P0, PT, R53, R30, RZ ;  /* 0x0000001e35377210 */ /* 0x000fc40007f1e0ff */
[CC--:B------:R-:W-:Y:S02]  /*102f0*/  ISETP.GE.U32.AND P3, PT, R81.reuse, R66.reuse, PT ;  /* 0x000000425100720c */ /* 0x0c0fe40003f66070 */
[----:B------:R-:W-:Y:S01]  /*10300*/  IADD3 R58, P2, PT, R81, R66, RZ ;  /* 0x00000042513a7210 */ /* 0x000fe20007f5e0ff */
[----:B------:R-:W-:Y:S01]  /*10310*/  IMAD.X R53, R53, 0x1, R78, P0 ;  /* 0x0000000135357824 */ /* 0x000fe200000e064e */
[----:B------:R-:W-:Y:S01]  /*10320*/  ISETP.GE.U32.AND.EX P3, PT, R83, R0, PT, P3 ;  /* 0x000000005300720c */ /* 0x000fe20003f66130 */
[----:B------:R-:W-:-:S03]  /*10330*/  IMAD.WIDE.U32 R64, P0, R21, R10, R64 ;  /* 0x0000000a15407225 */ /* 0x000fc60007800040 */
[----:B------:R-:W-:Y:S01]  /*10340*/  SEL R77, RZ, 0x1, P3 ;  /* 0x00000001ff4d7807 */ /* 0x000fe20001800000 */
[----:B------:R-:W-:Y:S01]  /*10350*/  IMAD.X R0, R83, 0x1, R0, P2 ;  /* 0x0000000153007824 */ /* 0x000fe200010e0600 */
[----:B------:R-:W-:Y:S01]  /*10360*/  IADD3 RZ, P5, PT, R47, R64, RZ ;  /* 0x000000402fff7210 */ /* 0x000fe20007fbe0ff */
[----:B------:R-:W-:-:S04]  /*10370*/  IMAD.WIDE.U32 R72, P2, R19, R10, R72 ;  /* 0x0000000a13487225 */ /* 0x000fc80007840048 */
[----:B------:R-:W-:-:S04]  /*10380*/  IMAD.WIDE.U32 R74, P3, R10, R17, R74 ;  /* 0x000000110a4a7225 */ /* 0x000fc8000786004a */
[----:B------:R-:W-:Y:S01]  /*10390*/  IMAD.X R47, RZ, RZ, RZ, P4 ;  /* 0x000000ffff2f7224 */ /* 0x000fe200020e06ff */
[----:B------:R-:W-:Y:S01]  /*103a0*/  IADD3 RZ, P4, PT, R57, R72, RZ ;  /* 0x0000004839ff7210 */ /* 0x000fe20007f9e0ff */
[----:B------:R-:W-:Y:S01]  /*103b0*/  IMAD.X R57, RZ, RZ, RZ, P0 ;  /* 0x000000ffff397224 */ /* 0x000fe200000e06ff */
[----:B------:R-:W-:Y:S01]  /*103c0*/  IADD3 RZ, P0, PT, R49, R74, RZ ;  /* 0x0000004a31ff7210 */ /* 0x000fe20007f1e0ff */
[----:B------:R-:W-:Y:S01]  /*103d0*/  IMAD.X R49, RZ, RZ, RZ, P2 ;  /* 0x000000ffff317224 */ /* 0x000fe200010e06ff */
[----:B------:R-:W-:Y:S01]  /*103e0*/  ISETP.GE.U32.AND P2, PT, R30, R79, PT ;  /* 0x0000004f1e00720c */ /* 0x000fe20003f46070 */
[----:B------:R-:W-:Y:S01]  /*103f0*/  IMAD.MOV.U32 R66, RZ, RZ, R31 ;  /* 0x000000ffff427224 */ /* 0x000fe200078e001f */
[----:B------:R-:W-:Y:S01]  /*10400*/  LOP3.LUT R72, R61, R70, RZ, 0xc0, !PT ;  /* 0x000000463d487212 */ /* 0x000fe200078ec0ff */
[----:B------:R-:W-:Y:S01]  /*10410*/  IMAD.X R31, RZ, RZ, RZ, P3 ;  /* 0x000000ffff1f7224 */ /* 0x000fe200018e06ff */
[----:B------:R-:W-:Y:S01]  /*10420*/  ISETP.GE.U32.AND.EX P3, PT, R78, RZ, PT, P2 ;  /* 0x000000ff4e00720c */ /* 0x000fe20003f66120 */
[----:B------:R-:W-:Y:S01]  /*10430*/  IMAD.MOV.U32 R48, RZ, RZ, R73 ;  /* 0x000000ffff307224 */ /* 0x000fe200078e0049 */
[----:B------:R-:W-:Y:S01]  /*10440*/  ISETP.NE.U32.AND P2, PT, R52, -0x1, PT ;  /* 0xffffffff3400780c */ /* 0x000fe20003f45070 */
[----:B------:R-:W-:Y:S01]  /*10450*/  IMAD.MOV.U32 R30, RZ, RZ, R75 ;  /* 0x000000ffff1e7224 */ /* 0x000fe200078e004b */
[----:B------:R-:W-:Y:S01]  /*10460*/  LOP3.LUT R73, R62, R69, RZ, 0xc0, !PT ;  /* 0x000000453e497212 */ /* 0x000fe200078ec0ff */
[----:B------:R-:W-:Y:S01]  /*10470*/  IMAD R75, R23, R16, R51 ;  /* 0x00000010174b7224 */ /* 0x000fe200078e0233 */
[----:B------:R-:W-:Y:S01]  /*10480*/  ISETP.NE.OR.EX P3, PT, R45, -0x1, !P3, P2 ;  /* 0xffffffff2d00780c */ /* 0x000fe20005f65720 */
[----:B------:R-:W-:Y:S01]  /*10490*/  IMAD.MOV.U32 R56, RZ, RZ, R65 ;  /* 0x000000ffff387224 */ /* 0x000fe200078e0041 */
[----:B------:R-:W-:Y:S01]  /*104a0*/  ISETP.GE.U32.AND P2, PT, R58, R81, PT ;  /* 0x000000513a00720c */ /* 0x000fe20003f46070 */
[----:B------:R-:W-:Y:S01]  /*104b0*/  IMAD.WIDE.U32.X R64, R23, R17, R66, P6 ;  /* 0x0000001117407225 */ /* 0x000fe200030e0442 */
[----:B------:R-:W-:-:S02]  /*104c0*/  SEL R69, RZ, 0x1, !P3 ;  /* 0x00000001ff457807 */ /* 0x000fc40005800000 */
[----:B------:R-:W-:Y:S01]  /*104d0*/  SEL R51, RZ, 0xffffffff, !P3 ;  /* 0xffffffffff337807 */ /* 0x000fe20005800000 */
[----:B------:R-:W-:Y:S01]  /*104e0*/  IMAD.WIDE.U32 R66, R22, R16, R38 ;  /* 0x0000001016427225 */ /* 0x000fe200078e0026 */
[----:B------:R-:W-:Y:S02]  /*104f0*/  IADD3 R62, P3, PT, R58, 0x1, RZ ;  /* 0x000000013a3e7810 */ /* 0x000fe40007f7e0ff */
[----:B------:R-:W-:Y:S01]  /*10500*/  LOP3.LUT R72, R72, R60, R63, 0xf8, !PT ;  /* 0x0000003c48487212 */ /* 0x000fe200078ef83f */
[----:B------:R-:W-:Y:S01]  /*10510*/  IMAD.IADD R63, R67, 0x1, R75 ;  /* 0x00000001433f7824 */ /* 0x000fe200078e024b */
[----:B------:R-:W-:Y:S01]  /*10520*/  LOP3.LUT R73, R73, R59, R68, 0xf8, !PT ;  /* 0x0000003b49497212 */ /* 0x000fe200078ef844 */
[----:B------:R-:W-:Y:S01]  /*10530*/  IMAD.X R70, RZ, RZ, R0, P3 ;  /* 0x000000ffff467224 */ /* 0x000fe200018e0600 */
[----:B------:R-:W-:Y:S01]  /*10540*/  IADD3 R61, P3, PT, R51, R62, RZ ;  /* 0x0000003e333d7210 */ /* 0x000fe20007f7e0ff */
[----:B------:R-:W-:Y:S01]  /*10550*/  IMAD R59, R15, R10, RZ ;  /* 0x0000000a0f3b7224 */ /* 0x000fe200078e02ff */
[----:B------:R-:W-:Y:S01]  /*10560*/  ISETP.GE.U32.AND P6, PT, R66, R38, PT ;  /* 0x000000264200720c */ /* 0x000fe20003fc6070 */
[----:B------:R-:W-:Y:S01]  /*10570*/  IMAD.WIDE.U32 R22, R14, R10, R32 ;  /* 0x0000000a0e167225 */ /* 0x000fe200078e0020 */
[----:B------:R-:W-:-:S02]  /*10580*/  ISETP.GE.U32.AND.EX P2, PT, R0, R83, PT, P2 ;  /* 0x000000530000720c */ /* 0x000fc40003f46120 */
[----:B------:R-:W-:Y:S01]  /*10590*/  ISETP.GE.U32.AND.EX P6, PT, R63, R39, PT, P6 ;  /* 0x000000273f00720c */ /* 0x000fe20003fc6160 */
[----:B------:R-:W-:Y:S01]  /*105a0*/  IMAD.X R51, R51, 0x1, R70, P3 ;  /* 0x0000000133337824 */ /* 0x000fe200018e0646 */
[----:B------:R-:W-:Y:S01]  /*105b0*/  IADD3 R38, P3, PT, R71, R66, RZ ;  /* 0x0000004247267210 */ /* 0x000fe20007f7e0ff */
[-C--:B------:R-:W-:Y:S01]  /*105c0*/  IMAD R59, R14, R11.reuse, R59 ;  /* 0x0000000b0e3b7224 */ /* 0x080fe200078e023b */
[----:B------:R-:W-:Y:S01]  /*105d0*/  SEL R60, RZ, 0x1, P2 ;  /* 0x00000001ff3c7807 */ /* 0x000fe20001000000 */
[----:B------:R-:W-:Y:S01]  /*105e0*/  IMAD R67, R21, R10, RZ ;  /* 0x0000000a15437224 */ /* 0x000fe200078e02ff */
[----:B------:R-:W-:Y:S01]  /*105f0*/  ISETP.GE.U32.AND P2, PT, R22, R32, PT ;  /* 0x000000201600720c */ /* 0x000fe20003f46070 */
[----:B------:R-:W-:Y:S01]  /*10600*/  IMAD.IADD R32, R23, 0x1, R59 ;  /* 0x0000000117207824 */ /* 0x000fe200078e023b */
[----:B------:R-:W-:Y:S01]  /*10610*/  SEL R59, RZ, 0x1, P6 ;  /* 0x00000001ff3b7807 */ /* 0x000fe20003000000 */
[----:B------:R-:W-:Y:S01]  /*10620*/  IMAD.X R39, R63, 0x1, R76, P3 ;  /* 0x000000013f277824 */ /* 0x000fe200018e064c */
[----:B------:R-:W-:Y:S01]  /*10630*/  ISETP.GE.U32.AND P6, PT, R38, R66, PT ;  /* 0x000000422600720c */ /* 0x000fe20003fc6070 */
[----:B------:R-:W-:Y:S01]  /*10640*/  IMAD.WIDE.U32.X R46, R15, R11, R46, P1 ;  /* 0x0000000b0f2e7225 */ /* 0x000fe200008e042e */
[----:B------:R-:W-:-:S02]  /*10650*/  ISETP.GE.U32.AND.EX P2, PT, R32, R33, PT, P2 ;  /* 0x000000212000720c */ /* 0x000fc40003f46120 */
[----:B------:R-:W-:Y:S01]  /*10660*/  ISETP.GE.U32.AND.EX P6, PT, R39, R63, PT, P6 ;  /* 0x0000003f2700720c */ /* 0x000fe20003fc6160 */
[----:B------:R-:W-:Y:S01]  /*10670*/  IMAD R67, R20, R11, R67 ;  /* 0x0000000b14437224 */ /* 0x000fe200078e0243 */
[----:B------:R-:W-:Y:S01]  /*10680*/  ISETP.GE.U32.AND P3, PT, R62, R69, PT ;  /* 0x000000453e00720c */ /* 0x000fe20003f66070 */
[-C--:B------:R-:W-:Y:S01]  /*10690*/  IMAD.WIDE.U32.X R62, R21, R11.reuse, R56, P5 ;  /* 0x0000000b153e7225 */ /* 0x080fe200028e0438 */
[----:B------:R-:W-:Y:S02]  /*106a0*/  SEL R21, RZ, 0x1, P6 ;  /* 0x00000001ff157807 */ /* 0x000fe40003000000 */
[----:B------:R-:W-:Y:S01]  /*106b0*/  IADD3 R77, P5, P1, R72, R60, R77 ;  /* 0x0000003c484d7210 */ /* 0x000fe200079be04d */
[----:B------:R-:W-:Y:S01]  /*106c0*/  IMAD.WIDE.U32 R56, R20, R10, R26 ;  /* 0x0000000a14387225 */ /* 0x000fe200078e001a */
[----:B------:R-:W-:Y:S02]  /*106d0*/  SEL R33, RZ, 0x1, P2 ;  /* 0x00000001ff217807 */ /* 0x000fe40001000000 */
[----:B------:R-:W-:Y:S01]  /*106e0*/  ISETP.GE.U32.AND.EX P3, PT, R70, RZ, PT, P3 ;  /* 0x000000ff4600720c */ /* 0x000fe20003f66130 */
[----:B------:R-:W-:Y:S01]  /*106f0*/  IMAD.IADD R57, R57, 0x1, R67 ;  /* 0x0000000139397824 */ /* 0x000fe200078e0243 */
[----:B------:R-:W-:Y:S01]  /*10700*/  IADD3 R20, P2, P6, R21, R64, R59 ;  /* 0x0000004015147210 */ /* 0x000fe20007e5e03b */
[----:B------:R-:W-:Y:S01]  /*10710*/  IMAD.WIDE.U32.X R48, R19, R11, R48, P4 ;  /* 0x0000000b13307225 */ /* 0x000fe200020e0430 */
[----:B------:R-:W-:-:S02]  /*10720*/  IADD3.X R70, PT, PT, R73, RZ, RZ, P5, P1 ;  /* 0x000000ff49467210 */ /* 0x000fc40002fe24ff */
[C---:B------:R-:W-:Y:S01]  /*10730*/  IADD3 R33, P1, P5, R56.reuse, R46, R33 ;  /* 0x0000002e38217210 */ /* 0x040fe20007d3e021 */
[----:B------:R-:W-:Y:S01]  /*10740*/  IMAD.WIDE.U32.X R30, R11, R17, R30, P0 ;  /* 0x000000110b1e7225 */ /* 0x000fe200000e041e */
[----:B------:R-:W-:Y:S02]  /*10750*/  IADD3.X R21, PT, PT, RZ, R65, RZ, P2, P6 ;  /* 0x00000041ff157210 */ /* 0x000fe400017ec4ff */
[----:B------:R-:W-:Y:S01]  /*10760*/  ISETP.GE.U32.AND P6, PT, R56, R26, PT ;  /* 0x0000001a3800720c */ /* 0x000fe20003fc6070 */
[----:B------:R-:W-:Y:S01]  /*10770*/  IMAD.WIDE.U32 R64, R18, R10, R38 ;  /* 0x0000000a12407225 */ /* 0x000fe200078e0026 */
[----:B------:R-:W-:Y:S02]  /*10780*/  IADD3.X R26, PT, PT, R57, R47, RZ, P1, P5 ;  /* 0x0000002f391a7210 */ /* 0x000fe40000fea4ff */
[----:B------:R-:W-:Y:S01]  /*10790*/  ISETP.GE.U32.AND P1, PT, R33, R56, PT ;  /* 0x000000382100720c */ /* 0x000fe20003f26070 */
[----:B------:R-:W-:Y:S01]  /*107a0*/  IMAD R15, R15, R12, RZ ;  /* 0x0000000c0f0f7224 */ /* 0x000fe200078e02ff */
[----:B------:R-:W-:-:S02]  /*107b0*/  ISETP.NE.U32.AND P2, PT, R58, -0x1, PT ;  /* 0xffffffff3a00780c */ /* 0x000fc40003f45070 */
[----:B------:R-:W-:Y:S01]  /*107c0*/  ISETP.GE.U32.AND.EX P6, PT, R57, R27, PT, P6 ;  /* 0x0000001b3900720c */ /* 0x000fe20003fc6160 */
[----:B------:R-:W-:Y:S01]  /*107d0*/  IMAD R27, R19, R10, RZ ;  /* 0x0000000a131b7224 */ /* 0x000fe200078e02ff */
[----:B------:R-:W-:Y:S02]  /*107e0*/  IADD3 R68, P5, PT, R77, R72, RZ ;  /* 0x000000484d447210 */ /* 0x000fe40007fbe0ff */
[----:B------:R-:W-:Y:S01]  /*107f0*/  ISETP.GE.U32.AND.EX P1, PT, R26, R57, PT, P1 ;  /* 0x000000391a00720c */ /* 0x000fe20003f26110 */
[----:B------:R-:W-:Y:S01]  /*10800*/  IMAD R67, R18, R11, R27 ;  /* 0x0000000b12437224 */ /* 0x000fe200078e021b */
[----:B------:R-:W-:Y:S01]  /*10810*/  ISETP.NE.OR.EX P2, PT, R0, -0x1, !P3, P2 ;  /* 0xffffffff0000780c */ /* 0x000fe20005f45720 */
[----:B------:R-:W-:Y:S01]  /*10820*/  IMAD.X R57, R70, 0x1, R73, P5 ;  /* 0x0000000146397824 */ /* 0x000fe200028e0649 */
[----:B------:R-:W-:Y:S02]  /*10830*/  SEL R46, RZ, 0x1, P6 ;  /* 0x00000001ff2e7807 */ /* 0x000fe40003000000 */
[----:B------:R-:W-:-:S02]  /*10840*/  SEL R27, RZ, 0x1, P1 ;  /* 0x00000001ff1b7807 */ /* 0x000fc40000800000 */
[----:B------:R-:W-:Y:S02]  /*10850*/  IADD3 R66, P4, PT, R68, 0x1, RZ ;  /* 0x0000000144427810 */ /* 0x000fe40007f9e0ff */
[----:B------:R-:W-:Y:S02]  /*10860*/  SEL R19, RZ, 0x1, !P2 ;  /* 0x00000001ff137807 */ /* 0x000fe40005000000 */
[----:B------:R-:W-:Y:S02]  /*10870*/  SEL R59, RZ, 0xffffffff, !P2 ;  /* 0xffffffffff3b7807 */ /* 0x000fe40005000000 */
[----:B------:R-:W-:Y:S01]  /*10880*/  IADD3 R27, P1, P5, R27, R62, R46 ;  /* 0x0000003e1b1b7210 */ /* 0x000fe20007d3e02e */
[----:B------:R-:W-:Y:S01]  /*10890*/  IMAD.X R62, RZ, RZ, R57, P4 ;  /* 0x000000ffff3e7224 */ /* 0x000fe200020e0639 */
[----:B------:R-:W-:Y:S01]  /*108a0*/  ISETP.GE.U32.AND P4, PT, R66, R19, PT ;  /* 0x000000134200720c */ /* 0x000fe20003f86070 */
[----:B------:R-:W-:Y:S01]  /*108b0*/  IMAD.WIDE.U32 R18, R26, 0x3d1, RZ ;  /* 0x000003d11a127825 */ /* 0x000fe200078e00ff */
[----:B------:R-:W-:-:S02]  /*108c0*/  IADD3 R60, P2, PT, R59, R66, RZ ;  /* 0x000000423b3c7210 */ /* 0x000fc40007f5e0ff */
[----:B------:R-:W-:Y:S02]  /*108d0*/  ISETP.GE.U32.AND P3, PT, R77, R72, PT ;  /* 0x000000484d00720c */ /* 0x000fe40003f66070 */
[----:B------:R-:W-:Y:S01]  /*108e0*/  IADD3.X R56, PT, PT, RZ, R63, RZ, P1, P5 ;  /* 0x0000003fff387210 */ /* 0x000fe20000fea4ff */
[----:B------:R-:W-:Y:S01]  /*108f0*/  IMAD.X R59, R59, 0x1, R62, P2 ;  /* 0x000000013b3b7824 */ /* 0x000fe200010e063e */
[----:B------:R-:W-:Y:S01]  /*10900*/  ISETP.EQ.U32.AND P1, PT, R66, RZ, PT ;  /* 0x000000ff4200720c */ /* 0x000fe20003f22070 */
[----:B------:R-:W-:Y:S01]  /*10910*/  IMAD.WIDE.U32 R46, P2, RZ, R33, R18 ;  /* 0x00000021ff2e7225 */ /* 0x000fe20007840012 */
[----:B------:R-:W-:Y:S02]  /*10920*/  ISETP.GE.U32.AND.EX P4, PT, R62, RZ, PT, P4 ;  /* 0x000000ff3e00720c */ /* 0x000fe40003f86140 */
[----:B------:R-:W-:Y:S01]  /*10930*/  ISETP.GE.U32.AND.EX P3, PT, R70, R73, PT, P3 ;  /* 0x000000494600720c */ /* 0x000fe20003f66130 */
[----:B------:R-:W-:Y:S01]  /*10940*/  IMAD.WIDE.U32 R18, R33, 0x3d1, RZ ;  /* 0x000003d121127825 */ /* 0x000fe200078e00ff */
[----:B------:R-:W-:-:S02]  /*10950*/  ISETP.GE.U32.AND P6, PT, R68, R77, PT ;  /* 0x0000004d4400720c */ /* 0x000fc40003fc6070 */
[----:B------:R-:W-:Y:S01]  /*10960*/  ISETP.EQ.AND.EX P4, PT, R62, RZ, P4, P1 ;  /* 0x000000ff3e00720c */ /* 0x000fe20002782310 */
[----:B------:R-:W-:Y:S01]  /*10970*/  IMAD.X R63, RZ, RZ, RZ, P2 ;  /* 0x000000ffff3f7224 */ /* 0x000fe200010e06ff */
[----:B------:R-:W-:Y:S01]  /*10980*/  IADD3 R46, P5, PT, R19, R46, RZ ;  /* 0x0000002e132e7210 */ /* 0x000fe20007fbe0ff */
[----:B------:R-:W-:Y:S01]  /*10990*/  IMAD.IADD R19, R65, 0x1, R67 ;  /* 0x0000000141137824 */ /* 0x000fe200078e0243 */
[----:B------:R-:W-:Y:S01]  /*109a0*/  IADD3 R27, P2, PT, R27, R64, RZ ;  /* 0x000000401b1b7210 */ /* 0x000fe20007f5e0ff */
[----:B------:R-:W-:Y:S01]  /*109b0*/  IMAD R65, R17, R10, RZ ;  /* 0x0000000a11417224 */ /* 0x000fe200078e02ff */
[----:B------:R-:W-:Y:S01]  /*109c0*/  ISETP.GE.U32.AND P1, PT, R64, R38, PT ;  /* 0x000000264000720c */ /* 0x000fe20003f26070 */
[----:B------:R-:W-:Y:S01]  /*109d0*/  IMAD.MOV.U32 R62, RZ, RZ, R47 ;  /* 0x000000ffff3e7224 */ /* 0x000fe200078e002f */
[----:B------:R-:W-:Y:S01]  /*109e0*/  SEL R66, RZ, 0x1, P3 ;  /* 0x00000001ff427807 */ /* 0x000fe20001800000 */
[----:B------:R-:W-:Y:S01]  /*109f0*/  IMAD.X R38, R19, 0x1, R56, P2 ;  /* 0x0000000113267824 */ /* 0x000fe200010e0638 */
[----:B------:R-:W-:Y:S01]  /*10a00*/  ISETP.GE.U32.AND P3, PT, R27, R64, PT ;  /* 0x000000401b00720c */ /* 0x000fe20003f66070 */
[----:B------:R-:W-:Y:S01]  /*10a10*/  IMAD R69, R11, R16, R65 ;  /* 0x000000100b457224 */ /* 0x000fe200078e0241 */
[----:B------:R-:W-:Y:S01]  /*10a20*/  ISETP.GE.U32.AND.EX P6, PT, R57, R70, PT, P6 ;  /* 0x000000463900720c */ /* 0x000fe20003fc6160 */
[----:B------:R-:W-:Y:S01]  /*10a30*/  IMAD.WIDE.U32 R64, R38, 0x3d1, RZ ;  /* 0x000003d126407825 */ /* 0x000fe200078e00ff */
[----:B------:R-:W-:-:S02]  /*10a40*/  ISETP.GE.U32.AND.EX P1, PT, R19, R39, PT, P1 ;  /* 0x000000271300720c */ /* 0x000fc40003f26110 */
[----:B------:R-:W-:Y:S01]  /*10a50*/  ISETP.GE.U32.AND.EX P3, PT, R38, R19, PT, P3 ;  /* 0x000000132600720c */ /* 0x000fe20003f66130 */
[----:B------:R-:W-:Y:S01]  /*10a60*/  IMAD.WIDE.U32 R16, R10, R16, R20 ;  /* 0x000000100a107225 */ /* 0x000fe200078e0014 */
[----:B------:R-:W-:Y:S02]  /*10a70*/  SEL R47, RZ, 0x1, P6 ;  /* 0x00000001ff2f7807 */ /* 0x000fe40003000000 */
[----:B------:R-:W-:Y:S01]  /*10a80*/  SEL R19, RZ, 0x1, P1 ;  /* 0x00000001ff137807 */ /* 0x000fe20000800000 */
[----:B------:R-:W-:Y:S01]  /*10a90*/  IMAD.WIDE.U32.X R62, RZ, R26, R62, P5 ;  /* 0x0000001aff3e7225 */ /* 0x000fe200028e043e */
[----:B------:R-:W-:Y:S02]  /*10aa0*/  SEL R39, RZ, 0x1, P3 ;  /* 0x00000001ff277807 */ /* 0x000fe40001800000 */
[----:B------:R-:W-:Y:S01]  /*10ab0*/  IADD3 R47, P2, PT, R47, R66, RZ ;  /* 0x000000422f2f7210 */ /* 0x000fe20007f5e0ff */
[----:B------:R-:W-:Y:S01]  /*10ac0*/  IMAD.WIDE.U32 R10, R27, 0x3d1, RZ ;  /* 0x000003d11b0a7825 */ /* 0x000fe200078e00ff */
[----:B------:R-:W-:-:S02]  /*10ad0*/  SEL R56, RZ, 0x1, !P4 ;  /* 0x00000001ff387807 */ /* 0x000fc40006000000 */
[----:B------:R-:W-:Y:S01]  /*10ae0*/  IADD3 R39, P3, P5, R39, R48, R19 ;  /* 0x0000003027277210 */ /* 0x000fe20007d7e013 */
[----:B------:R-:W-:Y:S01]  /*10af0*/  IMAD.WIDE.U32 R64, P6, RZ, R27, R64 ;  /* 0x0000001bff407225 */ /* 0x000fe200078c0040 */
[----:B------:R-:W-:Y:S02]  /*10b00*/  LOP3.LUT R56, R47, R56, RZ, 0xfc, !PT ;  /* 0x000000382f387212 */ /* 0x000fe400078efcff */
[----:B------:R-:W-:Y:S01]  /*10b10*/  ISETP.GE.U32.AND P1, PT, R16, R20, PT ;  /* 0x000000141000720c */ /* 0x000fe20003f26070 */
[----:B------:R-:W-:Y:S01]  /*10b20*/  IMAD.IADD R17, R17, 0x1, R69 ;  /* 0x0000000111117824 */ /* 0x000fe200078e0245 */
[----:B------:R-:W-:Y:S02]  /*10b30*/  IADD3.X R48, PT, PT, RZ, R49, RZ, P3, P5 ;  /* 0x00000031ff307210 */ /* 0x000fe40001fea4ff */
[----:B------:R-:W-:Y:S02]  /*10b40*/  IADD3 R49, P5, PT, R56, -0x1, RZ ;  /* 0xffffffff38317810 */ /* 0x000fe40007fbe0ff */
[----:B------:R-:W-:-:S02]  /*10b50*/  IADD3 R47, P4, PT, R62, R10, RZ ;  /* 0x0000000a3e2f7210 */ /* 0x000fc40007f9e0ff */
[----:B------:R-:W-:Y:S01]  /*10b60*/  IADD3 R19, P3, PT, R11, R64, RZ ;  /* 0x000000400b137210 */ /* 0x000fe20007f7e0ff */
[----:B------:R-:W-:Y:S01]  /*10b70*/  IMAD.X R11, RZ, RZ, RZ, P6 ;  /* 0x000000ffff0b7224 */ /* 0x000fe200030e06ff */
[----:B------:R-:W-:Y:S01]  /*10b80*/  ISETP.GE.U32.AND.EX P1, PT, R17, R21, PT, P1 ;  /* 0x000000151100720c */ /* 0x000fe20003f26110 */
[----:B------:R-:W-:Y:S01]  /*10b90*/  IMAD.X R21, RZ, RZ, RZ, P2 ;  /* 0x000000ffff157224 */ /* 0x000fe200010e06ff */
[----:B------:R-:W-:Y:S02]  /*10ba0*/  IADD3 R66, P0, PT, R54, 0x3d1, RZ ;  /* 0x000003d136427810 */ /* 0x000fe40007f1e0ff */
[----:B------:R-:W-:Y:S02]  /*10bb0*/  LOP3.LUT R20, R52, R49, RZ, 0xc0, !PT ;  /* 0x0000003134147212 */ /* 0x000fe400078ec0ff */
[----:B------:R-:W-:Y:S02]  /*10bc0*/  IADD3 R52, P2, PT, R39, R16, RZ ;  /* 0x0000001027347210 */ /* 0x000fe40007f5e0ff */
[----:B------:R-:W-:Y:S01]  /*10bd0*/  IADD3 R64, P6, PT, RZ, -R56, RZ ;  /* 0x80000038ff407210 */ /* 0x000fe20007fde0ff */
[----:B------:R-:W-:Y:S01]  /*10be0*/  IMAD.X R56, R19, 0x1, R63, P4 ;  /* 0x0000000113387824 */ /* 0x000fe200020e063f */
[----:B------:R-:W-:Y:S01]  /*10bf0*/  IADD3.X R67, PT, PT, R50, 0x1, RZ, P0, !PT ;  /* 0x0000000132437810 */ /* 0x000fe200007fe4ff */
[----:B------:R-:W-:Y:S01]  /*10c00*/  IMAD.X R48, R17, 0x1, R48, P2 ;  /* 0x0000000111307824 */ /* 0x000fe200010e0630 */
[----:B------:R-:W-:-:S02]  /*10c10*/  IADD3.X R63, PT, PT, R21, -0x1, RZ, P5, !PT ;  /* 0xffffffff153f7810 */ /* 0x000fc40002ffe4ff */
[----:B------:R-:W-:Y:S01]  /*10c20*/  ISETP.GE.U32.AND P0, PT, R47, R10, PT ;  /* 0x0000000a2f00720c */ /* 0x000fe20003f06070 */
[----:B------:R-:W-:Y:S01]  /*10c30*/  IMAD.MOV.U32 R10, RZ, RZ, R65 ;  /* 0x000000ffff0a7224 */ /* 0x000fe200078e0041 */
[----:B------:R-:W-:Y:S01]  /*10c40*/  ISETP.GE.U32.AND P4, PT, R52, R16, PT ;  /* 0x000000103400720c */ /* 0x000fe20003f86070 */
[----:B------:R-:W-:Y:S01]  /*10c50*/  IMAD.X R65, RZ, RZ, ~R21, P6 ;  /* 0x000000ffff417224 */ /* 0x000fe200030e0e15 */
[----:B------:R-:W-:Y:S02]  /*10c60*/  LOP3.LUT R62, R50, R63, RZ, 0xc0, !PT ;  /* 0x0000003f323e7212 */ /* 0x000fe400078ec0ff */
[----:B------:R-:W-:Y:S02]  /*10c70*/  LOP3.LUT R55, R20, R55, R64, 0xf8, !PT ;  /* 0x0000003714377212 */ /* 0x000fe400078ef840 */
[----:B------:R-:W-:Y:S02]  /*10c80*/  ISETP.GE.U32.AND.EX P2, PT, R48, R17, PT, P4 ;  /* 0x000000113000720c */ /* 0x000fe40003f46140 */
[----:B------:R-:W-:-:S02]  /*10c90*/  LOP3.LUT R62, R62, R67, R65, 0xf8, !PT ;  /* 0x000000433e3e7212 */ /* 0x000fc400078ef841 */
[----:B------:R-:W-:Y:S02]  /*10ca0*/  LOP3.LUT R20, R45, R63, RZ, 0xc0, !PT ;  /* 0x0000003f2d147212 */ /* 0x000fe400078ec0ff */
[----:B------:R-:W-:Y:S02]  /*10cb0*/  LOP3.LUT R73, R54, R49, RZ, 0xc0, !PT ;  /* 0x0000003136497212 */ /* 0x000fe400078ec0ff */
[----:B------:R-:W-:Y:S02]  /*10cc0*/  SEL R54, RZ, 0x1, P1 ;  /* 0x00000001ff367807 */ /* 0x000fe40000800000 */
[----:B------:R-:W-:Y:S02]  /*10cd0*/  SEL R17, RZ, 0x1, P2 ;  /* 0x00000001ff117807 */ /* 0x000fe40001000000 */
[----:B------:R-:W-:Y:S02]  /*10ce0*/  LEA.HI R16, P4, R62, R55, RZ, 0x1 ;  /* 0x000000373e107211 */ /* 0x000fe400078908ff */
[----:B------:R-:W-:Y:S01]  /*10cf0*/  LOP3.LUT R53, R20, R53, R65, 0xf8, !PT ;  /* 0x0000003514357212 */ /* 0x000fe200078ef841 */
[----:B------:R-:W-:Y:S01]  /*10d00*/  IMAD.WIDE.U32.X R20, RZ, R38, R10, P3 ;  /* 0x00000026ff147225 */ /* 0x000fe200018e040a */
[----:B------:R-:W-:-:S02]  /*10d10*/  LOP3.LUT R73, R73, R66, R64, 0xf8, !PT ;  /* 0x0000004249497212 */ /* 0x000fc400078ef840 */
[----:B------:R-:W-:Y:S01]  /*10d20*/  ISETP.GE.U32.AND.EX P1, PT, R56, R19, PT, P0 ;  /* 0x000000133800720c */ /* 0x000fe20003f26100 */
[----:B------:R-:W-:Y:S01]  /*10d30*/  IMAD.WIDE.U32 R10, R48, 0x3d1, RZ ;  /* 0x000003d1300a7825 */ /* 0x000fe200078e00ff */
[----:B------:R-:W-:Y:S02]  /*10d40*/  IADD3 R54, P2, P6, R17, R30, R54 ;  /* 0x0000001e11367210 */ /* 0x000fe40007e5e036 */
[CC--:B------:R-:W-:Y:S01]  /*10d50*/  IADD3 R19, P5, PT, R16.reuse, R55.reuse, RZ ;  /* 0x0000003710137210 */ /* 0x0c0fe20007fbe0ff */
[--C-:B------:R-:W-:Y:S01]  /*10d60*/  IMAD.X R30, RZ, RZ, R53.reuse, P4 ;  /* 0x000000ffff1e7224 */ /* 0x100fe200020e0635 */
[C---:B------:R-:W-:Y:S01]  /*10d70*/  SHF.L.U64.HI R75, R73.reuse, 0x1, R62 ;  /* 0x00000001494b7819 */ /* 0x040fe2000001023e */
[----:B------:R-:W-:Y:S01]  /*10d80*/  IMAD.SHL.U32 R73, R73, 0x2, RZ ;  /* 0x0000000249497824 */ /* 0x000fe200078e00ff */
[----:B------:R-:W-:Y:S01]  /*10d90*/  ISETP.GE.U32.AND P0, PT, R16, R55, PT ;  /* 0x000000371000720c */ /* 0x000fe20003f06070 */
[----:B------:R-:W-:Y:S01]  /*10da0*/  IMAD.X R39, R30, 0x1, R53, P5 ;  /* 0x000000011e277824 */ /* 0x000fe200028e0635 */
[----:B------:R-:W-:Y:S01]  /*10db0*/  IADD3.X R50, PT, PT, RZ, R31, RZ, P2, P6 ;  /* 0x0000001fff327210 */ /* 0x000fe200017ec4ff */
[----:B------:R-:W-:Y:S01]  /*10dc0*/  IMAD.WIDE.U32 R10, P4, RZ, R52, R10 ;  /* 0x00000034ff0a7225 */ /* 0x000fe2000788000a */
[----:B------:R-:W-:-:S02]  /*10dd0*/  ISETP.GE.U32.AND P2, PT, R19, R16, PT ;  /* 0x000000101300720c */ /* 0x000fc40003f46070 */
[----:B------:R-:W-:Y:S01]  /*10de0*/  ISETP.GE.U32.AND P3, PT, R73, -0x3d1, PT ;  /* 0xfffffc2f4900780c */ /* 0x000fe20003f66070 */
[----:B------:R-:W-:Y:S01]  /*10df0*/  IMAD.WIDE.U32 R16, R52, 0x3d1, RZ ;  /* 0x000003d134107825 */ /* 0x000fe200078e00ff */
[----:B------:R-:W-:Y:S02]  /*10e00*/  ISETP.GE.U32.AND.EX P0, PT, R30, R53, PT, P0 ;  /* 0x000000351e00720c */ /* 0x000fe40003f06100 */
[----:B------:R-:W-:Y:S02]  /*10e10*/  SEL R53, RZ, 0x1, P1 ;  /* 0x00000001ff357807 */ /* 0x000fe40000800000 */
[----:B------:R-:W-:Y:S02]  /*10e20*/  LOP3.LUT R58, R58, R49, RZ, 0xc0, !PT ;  /* 0x000000313a3a7212 */ /* 0x000fe400078ec0ff */
[----:B------:R-:W-:Y:S02]  /*10e30*/  ISETP.GE.U32.AND.EX P2, PT, R39, R30, PT, P2 ;  /* 0x0000001e2700720c */ /* 0x000fe40003f46120 */
[----:B------:R-:W-:-:S02]  /*10e40*/  ISETP.GE.U32.AND.EX P1, PT, R75, -0x2, PT, P3 ;  /* 0xfffffffe4b00780c */ /* 0x000fc40003f26130 */
[----:B------:R-:W-:Y:S02]  /*10e50*/  LOP3.LUT R30, R0, R63, RZ, 0xc0, !PT ;  /* 0x0000003f001e7212 */ /* 0x000fe400078ec0ff */
[----:B------:R-:W-:Y:S02]  /*10e60*/  SEL R31, RZ, 0x1, P0 ;  /* 0x00000001ff1f7807 */ /* 0x000fe40000000000 */
[----:B------:R-:W-:Y:S02]  /*10e70*/  IADD3 R53, P5, P6, R16, R20, R53 ;  /* 0x0000001410357210 */ /* 0x000fe40007ebe035 */
[----:B------:R-:W-:Y:S02]  /*10e80*/  IADD3 R0, P3, PT, R17, R10, RZ ;  /* 0x0000000a11007210 */ /* 0x000fe40007f7e0ff */
[----:B------:R-:W-:Y:S02]  /*10e90*/  IADD3 R62, P0, PT, R19, 0x1, RZ ;  /* 0x00000001133e7810 */ /* 0x000fe40007f1e0ff */
[----:B------:R-:W-:-:S02]  /*10ea0*/  LOP3.LUT R61, R58, R61, R64, 0xf8, !PT ;  /* 0x0000003d3a3d7212 */ /* 0x000fc400078ef840 */
[----:B------:R-:W-:Y:S02]  /*10eb0*/  SEL R10, RZ, 0x1, P2 ;  /* 0x00000001ff0a7807 */ /* 0x000fe40001000000 */
[----:B------:R-:W-:Y:S02]  /*10ec0*/  SEL R17, RZ, 0x1, P1 ;  /* 0x00000001ff117807 */ /* 0x000fe40000800000 */
[----:B------:R-:W-:Y:S01]  /*10ed0*/  LOP3.LUT R71, R30, R51, R65, 0xf8, !PT ;  /* 0x000000331e477212 */ /* 0x000fe200078ef841 */
[----:B------:R-:W-:Y:S01]  /*10ee0*/  IMAD.X R30, RZ, RZ, R39, P0 ;  /* 0x000000ffff1e7224 */ /* 0x000fe200000e0627 */
[----:B------:R-:W-:Y:S02]  /*10ef0*/  IADD3.X R51, PT, PT, R0, R21, RZ, P5, P6 ;  /* 0x0000001500337210 */ /* 0x000fe40002fec4ff */
[----:B------:R-:W-:Y:S02]  /*10f00*/  IADD3 R10, P5, P6, R61, R10, R31 ;  /* 0x0000000a3d0a7210 */ /* 0x000fe40007ebe01f */
[----:B------:R-:W-:-:S02]  /*10f10*/  ISETP.GE.U32.AND P2, PT, R62, R17, PT ;  /* 0x000000113e00720c */ /* 0x000fc40003f46070 */
[----:B------:R-:W-:Y:S02]  /*10f20*/  IADD3.X R20, PT, PT, R71, RZ, RZ, P5, P6 ;  /* 0x000000ff47147210 */ /* 0x000fe40002fec4ff */
[----:B------:R-:W-:Y:S02]  /*10f30*/  ISETP.GE.U32.AND.EX P6, PT, R30, RZ, PT, P2 ;  /* 0x000000ff1e00720c */ /* 0x000fe40003fc6120 */
[CC--:B------:R-:W-:Y:S02]  /*10f40*/  ISETP.GE.U32.AND P5, PT, R10.reuse, R61.reuse, PT ;  /* 0x0000003d0a00720c */ /* 0x0c0fe40003fa6070 */
[----:B------:R-:W-:Y:S02]  /*10f50*/  IADD3 R69, P2, PT, R10, R61, RZ ;  /* 0x0000003d0a457210 */ /* 0x000fe40007f5e0ff */
[----:B------:R-:W-:Y:S02]  /*10f60*/  ISETP.NE.U32.AND P0, PT, R19, -0x1, PT ;  /* 0xffffffff1300780c */ /* 0x000fe40003f05070 */
[C---:B------:R-:W-:Y:S01]  /*10f70*/  ISETP.GE.U32.AND.EX P5, PT, R20.reuse, R71, PT, P5 ;  /* 0x000000471400720c */ /* 0x040fe20003fa6150 */
[----:B------:R-:W-:Y:S01]  /*10f80*/  IMAD.X R71, R20, 0x1, R71, P2 ;  /* 0x0000000114477824 */ /* 0x000fe200010e0647 */
[----:B------:R-:W-:-:S02]  /*10f90*/  ISETP.NE.OR.EX P0, PT, R39, -0x1, !P6, P0 ;  /* 0xffffffff2700780c */ /* 0x000fc40007705700 */
[----:B------:R-:W-:Y:S02]  /*10fa0*/  LOP3.LUT R58, R57, R63, RZ, 0xc0, !PT ;  /* 0x0000003f393a7212 */ /* 0x000fe400078ec0ff */
[C---:B------:R-:W-:Y:S02]  /*10fb0*/  ISETP.GE.U32.AND P2, PT, R69.reuse, R10, PT ;  /* 0x0000000a4500720c */ /* 0x040fe40003f46070 */
[----:B------:R-:W-:Y:S02]  /*10fc0*/  IADD3 R63, P6, PT, R69, 0x1, RZ ;  /* 0x00000001453f7810 */ /* 0x000fe40007fde0ff */
[----:B------:R-:W-:Y:S02]  /*10fd0*/  SEL R10, RZ, 0x1, !P0 ;  /* 0x00000001ff0a7807 */ /* 0x000fe40004000000 */
[----:B------:R-:W-:Y:S02]  /*10fe0*/  LOP3.LUT R49, R68, R49, RZ, 0xc0, !PT ;  /* 0x0000003144317212 */ /* 0x000fe400078ec0ff */
[----:B------:R-:W-:-:S02]  /*10ff0*/  ISETP.GE.U32.AND.EX P2, PT, R71, R20, PT, P2 ;  /* 0x000000144700720c */ /* 0x000fc40003f46120 */
[----:B------:R-:W-:Y:S01]  /*11000*/  LOP3.LUT R59, R58, R59, R65, 0xf8, !PT ;  /* 0x0000003b3a3b7212 */ /* 0x000fe200078ef841 */
[----:B------:R-:W-:Y:S01]  /*11010*/  IMAD.X R65, RZ, RZ, R71, P6 ;  /* 0x000000ffff417224 */ /* 0x000fe200030e0647 */
[----:B------:R-:W-:Y:S02]  /*11020*/  SEL R17, RZ, 0x1, P5 ;  /* 0x00000001ff117807 */ /* 0x000fe40002800000 */
[----:B------:R-:W-:Y:S02]  /*11030*/  ISETP.GE.U32.AND P5, PT, R63, R10, PT ;  /* 0x0000000a3f00720c */ /* 0x000fe40003fa6070 */
[----:B------:R-:W-:Y:S02]  /*11040*/  LOP3.LUT R21, R49, R60, R64, 0xf8, !PT ;  /* 0x0000003c31157212 */ /* 0x000fe400078ef840 */
[----:B------:R-:W-:Y:S02]  /*11050*/  SEL R20, RZ, 0x1, P2 ;  /* 0x00000001ff147807 */ /* 0x000fe40001000000 */
[----:B------:R-:W-:-:S02]  /*11060*/  SEL R67, RZ, 0xffffffff, P1 ;  /* 0xffffffffff437807 */ /* 0x000fc40000800000 */
[----:B------:R-:W-:Y:S02]  /*11070*/  ISETP.NE.U32.AND P1, PT, R69, -0x1, PT ;  /* 0xffffffff4500780c */ /* 0x000fe40003f25070 */
[----:B------:R-:W-:Y:S02]  /*11080*/  ISETP.GE.U32.AND.EX P6, PT, R65, RZ, PT, P5 ;  /* 0x000000ff4100720c */ /* 0x000fe40003fc6150 */
[----:B------:R-:W-:Y:S02]  /*11090*/  IADD3 R20, P2, P5, R21, R20, R17 ;  /* 0x0000001415147210 */ /* 0x000fe40007d5e011 */
[----:B------:R-:W-:Y:S02]  /*110a0*/  ISETP.NE.OR.EX P1, PT, R71, -0x1, !P6, P1 ;  /* 0xffffffff4700780c */ /* 0x000fe40007725710 */
[----:B------:R-:W-:Y:S02]  /*110b0*/  IADD3.X R58, PT, PT, R59, RZ, RZ, P2, P5 ;  /* 0x000000ff3b3a7210 */ /* 0x000fe400017ea4ff */
[----:B------:R-:W-:-:S02]  /*110c0*/  IADD3 R57, P6, PT, R20, R21, RZ ;  /* 0x0000001514397210 */ /* 0x000fc40007fde0ff */
[----:B------:R-:W-:Y:S01]  /*110d0*/  ISETP.GE.U32.AND P2, PT, R20, R21, PT ;  /* 0x000000151400720c */ /* 0x000fe20003f46070 */
[----:B------:R-:W-:Y:S01]  /*110e0*/  IMAD.X R21, RZ, RZ, RZ, P4 ;  /* 0x000000ffff157224 */ /* 0x000fe200020e06ff */
[C---:B------:R-:W-:Y:S01]  /*110f0*/  IADD3 R45, P5, PT, R57.reuse, 0x1, RZ ;  /* 0x00000001392d7810 */ /* 0x040fe20007fbe0ff */
[C---:B------:R-:W-:Y:S01]  /*11100*/  IMAD.X R55, R58.reuse, 0x1, R59, P6 ;  /* 0x000000013a377824 */ /* 0x040fe200030e063b */
[----:B------:R-:W-:Y:S02]  /*11110*/  ISETP.GE.U32.AND.EX P2, PT, R58, R59, PT, P2 ;  /* 0x0000003b3a00720c */ /* 0x000fe40003f46120 */
[----:B------:R-:W-:Y:S01]  /*11120*/  SEL R10, RZ, 0x1, !P1 ;  /* 0x00000001ff0a7807 */ /* 0x000fe20004800000 */
[----:B------:R-:W-:Y:S01]  /*11130*/  IMAD.X R49, RZ, RZ, R55, P5 ;  /* 0x000000ffff317224 */ /* 0x000fe200028e0637 */
[----:B------:R-:W-:Y:S01]  /*11140*/  ISETP.GE.U32.AND P6, PT, R57, R20, PT ;  /* 0x000000143900720c */ /* 0x000fe20003fc6070 */
[----:B------:R-:W-:Y:S01]  /*11150*/  IMAD.MOV.U32 R20, RZ, RZ, R11 ;  /* 0x000000ffff147224 */ /* 0x000fe200078e000b */
[----:B------:R-:W-:-:S02]  /*11160*/  SEL R17, RZ, 0x1, P2 ;  /* 0x00000001ff117807 */ /* 0x000fc40001000000 */
[----:B------:R-:W-:Y:S01]  /*11170*/  ISETP.GE.U32.AND P2, PT, R45, R10, PT ;  /* 0x0000000a2d00720c */ /* 0x000fe20003f46070 */
[----:B------:R-:W-:Y:S01]  /*11180*/  IMAD.WIDE.U32.X R20, RZ, R48, R20, P3 ;  /* 0x00000030ff147225 */ /* 0x000fe200018e0414 */
[----:B------:R-:W-:Y:S02]  /*11190*/  ISETP.GE.U32.AND.EX P6, PT, R55, R58, PT, P6 ;  /* 0x0000003a3700720c */ /* 0x000fe40003fc6160 */
[----:B------:R-:W-:Y:S02]  /*111a0*/  ISETP.EQ.U32.AND P5, PT, R45, RZ, PT ;  /* 0x000000ff2d00720c */ /* 0x000fe40003fa2070 */
[C---:B------:R-:W-:Y:S02]  /*111b0*/  ISETP.GE.U32.AND.EX P2, PT, R49.reuse, RZ, PT, P2 ;  /* 0x000000ff3100720c */ /* 0x040fe40003f46120 */
[----:B------:R-:W-:Y:S02]  /*111c0*/  SEL R10, RZ, 0x1, P6 ;  /* 0x00000001ff0a7807 */ /* 0x000fe40003000000 */
[----:B------:R-:W-:-:S02]  /*111d0*/  ISETP.EQ.AND.EX P2, PT, R49, RZ, P2, P5 ;  /* 0x000000ff3100720c */ /* 0x000fc40001742350 */
[----:B------:R-:W-:Y:S02]  /*111e0*/  ISETP.GE.U32.AND P4, PT, R53, R16, PT ;  /* 0x000000103500720c */ /* 0x000fe40003f86070 */
[----:B------:R-:W-:Y:S01]  /*111f0*/  IADD3 R11, P5, PT, R10, R17, RZ ;  /* 0x000000110a0b7210 */ /* 0x000fe20007fbe0ff */
[----:B------:R-:W-:Y:S01]  /*11200*/  IMAD.WIDE.U32 R16, R54, 0x3d1, RZ ;  /* 0x000003d136107825 */ /* 0x000fe200078e00ff */
[----:B------:R-:W-:Y:S02]  /*11210*/  SEL R10, RZ, 0x1, !P2 ;  /* 0x00000001ff0a7807 */ /* 0x000fe40005000000 */
[----:B------:R-:W-:Y:S02]  /*11220*/  IADD3 R62, P6, PT, R67, R62, RZ ;  /* 0x0000003e433e7210 */ /* 0x000fe40007fde0ff */
[----:B------:R-:W-:Y:S02]  /*11230*/  IADD3 R64, P2, PT, R73, 0x3d1, RZ ;  /* 0x000003d149407810 */ /* 0x000fe40007f5e0ff */
[----:B------:R-:W-:Y:S01]  /*11240*/  ISETP.GE.U32.AND.EX P4, PT, R51, R0, PT, P4 ;  /* 0x000000003300720c */ /* 0x000fe20003f86140 */
[----:B------:R-:W-:Y:S01]  /*11250*/  IMAD.X R67, R67, 0x1, R30, P6 ;  /* 0x0000000143437824 */ /* 0x000fe200030e061e */
[----:B------:R-:W-:Y:S01]  /*11260*/  LOP3.LUT R0, R11, R10, RZ, 0xfc, !PT ;  /* 0x0000000a0b007212 */ /* 0x000fe200078efcff */
[----:B------:R-:W-:Y:S01]  /*11270*/  IMAD.WIDE.U32 R10, R50, 0x3d1, RZ ;  /* 0x000003d1320a7825 */ /* 0x000fe200078e00ff */
[----:B------:R-:W-:-:S02]  /*11280*/  IADD3.X R61, PT, PT, R75, 0x1, RZ, P2, !PT ;  /* 0x000000014b3d7810 */ /* 0x000fc400017fe4ff */
[----:B------:R-:W-:Y:S01]  /*11290*/  IADD3 R58, P2, PT, R0, -0x1, RZ ;  /* 0xffffffff003a7810 */ /* 0x000fe20007f5e0ff */
[----:B------:R-:W-:Y:S01]  /*112a0*/  IMAD.X R30, RZ, RZ, RZ, P5 ;  /* 0x000000ffff1e7224 */ /* 0x000fe200028e06ff */
[----:B------:R-:W-:Y:S01]  /*112b0*/  IADD3 R66, P3, PT, RZ, -R0, RZ ;  /* 0x80000000ff427210 */ /* 0x000fe20007f7e0ff */
[----:B------:R-:W-:Y:S01]  /*112c0*/  IMAD.WIDE.U32 R10, P5, RZ, R54, R10 ;  /* 0x00000036ff0a7225 */ /* 0x000fe200078a000a */
[----:B------:R-:W-:Y:S02]  /*112d0*/  LOP3.LUT R31, R73, R58, RZ, 0xc0, !PT ;  /* 0x0000003a491f7212 */ /* 0x000fe400078ec0ff */
[----:B------:R-:W-:Y:S01]  /*112e0*/  IADD3.X R60, PT, PT, R30, -0x1, RZ, P2, !PT ;  /* 0xffffffff1e3c7810 */ /* 0x000fe200017fe4ff */
[----:B------:R-:W-:Y:S01]  /*112f0*/  IMAD.X R68, RZ, RZ, ~R30, P3 ;  /* 0x000000ffff447224 */ /* 0x000fe200018e0e1e */
[----:B------:R-:W-:Y:S02]  /*11300*/  SEL R59, RZ, 0x1, P4 ;  /* 0x00000001ff3b7807 */ /* 0x000fe40002000000 */
[----:B------:R-:W-:-:S02]  /*11310*/  LOP3.LUT R30, R75, R60, RZ, 0xc0, !PT ;  /* 0x0000003c4b1e7212 */ /* 0x000fc400078ec0ff */
[----:B------:R-:W-:Y:S02]  /*11320*/  LOP3.LUT R31, R31, R64, R66, 0xf8, !PT ;  /* 0x000000401f1f7212 */ /* 0x000fe400078ef842 */
[----:B------:R-:W-:Y:S02]  /*11330*/  IADD3 R59, P3, P6, R16, R20, R59 ;  /* 0x00000014103b7210 */ /* 0x000fe40007e7e03b */
[----:B------:R-:W-:Y:S02]  /*11340*/  IADD3 R10, P4, PT, R17, R10, RZ ;  /* 0x0000000a110a7210 */ /* 0x000fe40007f9e0ff */
[----:B------:R-:W-:Y:S02]  /*11350*/  LOP3.LUT R19, R19, R58, RZ, 0xc0, !PT ;  /* 0x0000003a13137212 */ /* 0x000fe400078ec0ff */
[----:B------:R-:W-:Y:S02]  /*11360*/  LOP3.LUT R30, R30, R61, R68, 0xf8, !PT ;  /* 0x0000003d1e1e7212 */ /* 0x000fe400078ef844 */
[----:B------:R-:W-:-:S02]  /*11370*/  ISETP.GE.U32.AND P2, PT, R44, R31, PT ;  /* 0x0000001f2c00720c */ /* 0x000fc40003f46070 */
[----:B------:R-:W-:Y:S02]  /*11380*/  IADD3.X R61, PT, PT, R10, R21, RZ, P3, P6 ;  /* 0x000000150a3d7210 */ /* 0x000fe40001fec4ff */
[----:B------:R-:W-:Y:S02]  /*11390*/  SEL R64, RZ, 0xffffffff, !P0 ;  /* 0xffffffffff407807 */ /* 0x000fe40004000000 */
[----:B------:R-:W-:Y:S02]  /*113a0*/  LOP3.LUT R21, R19, R62, R66, 0xf8, !PT ;  /* 0x0000003e13157212 */ /* 0x000fe400078ef842 */
[----:B------:R-:W-:Y:S02]  /*113b0*/  LOP3.LUT R0, R39, R60, RZ, 0xc0, !PT ;  /* 0x0000003c27007212 */ /* 0x000fe400078ec0ff */
[----:B------:R-:W-:Y:S02]  /*113c0*/  ISETP.GE.U32.AND.EX P0, PT, R41, R30, PT, P2 ;  /* 0x0000001e2900720c */ /* 0x000fe40003f06120 */
[----:B------:R-:W-:-:S02]  /*113d0*/  IADD3 R62, P2, PT, R64, R63, RZ ;  /* 0x0000003f403e7210 */ /* 0x000fc40007f5e0ff */
[----:B------:R-:W-:Y:S02]  /*113e0*/  IADD3 R20, P3, PT, R34, -R21, RZ ;  /* 0x8000001522147210 */ /* 0x000fe40007f7e0ff */
[----:B------:R-:W-:Y:S01]  /*113f0*/  LOP3.LUT R0, R0, R67, R68, 0xf8, !PT ;  /* 0x0000004300007212 */ /* 0x000fe200078ef844 */
[----:B------:R-:W-:Y:S01]  /*11400*/  IMAD.X R64, R64, 0x1, R65, P2 ;  /* 0x0000000140407824 */ /* 0x000fe200010e0641 */
[----:B------:R-:W-:Y:S02]  /*11410*/  SEL R17, RZ, 0x1, P0 ;  /* 0x00000001ff117807 */ /* 0x000fe40000000000 */
[----:B------:R-:W-:Y:S01]  /*11420*/  LOP3.LUT R39, R69, R58, RZ, 0xc0, !PT ;  /* 0x0000003a45277212 */ /* 0x000fe200078ec0ff */
[----:B------:R-:W-:Y:S01]  /*11430*/  IMAD.X R19, R37, 0x1, ~R0, P3 ;  /* 0x0000000125137824 */ /* 0x000fe200018e0e00 */
[----:B------:R-:W-:Y:S02]  /*11440*/  ISETP.GE.U32.AND P2, PT, R20, R17, PT ;  /* 0x000000111400720c */ /* 0x000fe40003f46070 */
[----:B------:R-:W-:-:S02]  /*11450*/  ISETP.LT.U32.AND P3, PT, R34, R21, PT ;  /* 0x000000152200720c */ /* 0x000fc40003f61070 */
[----:B------:R-:W-:Y:S02]  /*11460*/  ISETP.GE.U32.AND.EX P2, PT, R19, RZ, PT, P2 ;  /* 0x000000ff1300720c */ /* 0x000fe40003f46120 */
[----:B------:R-:W-:Y:S02]  /*11470*/  LOP3.LUT R63, R71, R60, RZ, 0xc0, !PT ;  /* 0x0000003c473f7212 */ /* 0x000fe400078ec0ff */
[----:B------:R-:W-:Y:S02]  /*11480*/  SEL R34, RZ, 0xffffffff, !P1 ;  /* 0xffffffffff227807 */ /* 0x000fe40004800000 */
[----:B------:R-:W-:Y:S02]  /*11490*/  LOP3.LUT R39, R39, R62, R66, 0xf8, !PT ;  /* 0x0000003e27277212 */ /* 0x000fe400078ef842 */
[----:B------:R-:W-:Y:S02]  /*114a0*/  ISETP.LT.U32.OR.EX P1, PT, R37, R0, !P2, P3 ;  /* 0x000000002500720c */ /* 0x000fe40005721530 */
[----:B------:R-:W-:-:S02]  /*114b0*/  LOP3.LUT R63, R63, R64, R68, 0xf8, !PT ;  /* 0x000000403f3f7212 */ /* 0x000fc400078ef844 */
[----:B------:R-:W-:Y:S02]  /*114c0*/  IADD3 R37, P3, PT, R34, R45, RZ ;  /* 0x0000002d22257210 */ /* 0x000fe40007f7e0ff */
[----:B------:R-:W-:Y:S02]  /*114d0*/  IADD3 R0, P6, PT, R36, -R39, RZ ;  /* 0x8000002724007210 */ /* 0x000fe40007fde0ff */
[-C--:B------:R-:W-:Y:S01]  /*114e0*/  IADD3 R45, P2, PT, RZ, R18.reuse, RZ ;  /* 0x00000012ff2d7210 */ /* 0x080fe20007f5e0ff */
[----:B------:R-:W-:Y:S01]  /*114f0*/  IMAD.X R34, R34, 0x1, R49, P3 ;  /* 0x0000000122227824 */ /* 0x000fe200018e0631 */
[----:B------:R-:W-:Y:S01]  /*11500*/  SEL R21, RZ, 0x1, !P1 ;  /* 0x00000001ff157807 */ /* 0x000fe20004800000 */
[----:B------:R-:W-:Y:S01]  /*11510*/  IMAD.X R17, R40, 0x1, ~R63, P6 ;  /* 0x0000000128117824 */ /* 0x000fe200030e0e3f */
[----:B------:R-:W-:Y:S01]  /*11520*/  ISETP.GE.U32.AND P3, PT, R45, R18, PT ;  /* 0x000000122d00720c */ /* 0x000fe20003f66070 */
[----:B------:R-:W-:Y:S01]  /*11530*/  IMAD.X R49, R46, 0x1, R33, P2 ;  /* 0x000000012e317824 */ /* 0x000fe200010e0621 */
[----:B------:R-:W-:-:S02]  /*11540*/  ISETP.GE.U32.AND P6, PT, R0, R21, PT ;  /* 0x000000150000720c */ /* 0x000fc40003fc6070 */
[----:B------:R-:W-:Y:S02]  /*11550*/  ISETP.LT.U32.AND P2, PT, R36, R39, PT ;  /* 0x000000272400720c */ /* 0x000fe40003f41070 */
[----:B------:R-:W-:Y:S02]  /*11560*/  ISETP.GE.U32.AND.EX P6, PT, R17, RZ, PT, P6 ;  /* 0x000000ff1100720c */ /* 0x000fe40003fc6160 */
[----:B------:R-:W-:Y:S01]  /*11570*/  ISETP.GE.U32.AND.EX P3, PT, R49, R46, PT, P3 ;  /* 0x0000002e3100720c */ /* 0x000fe20003f66130 */
[----:B------:R-:W-:Y:S01]  /*11580*/  IMAD.MOV.U32 R46, RZ, RZ, R11 ;  /* 0x000000ffff2e7224 */ /* 0x000fe200078e000b */
[----:B------:R-:W-:Y:S02]  /*11590*/  ISETP.LT.U32.OR.EX P2, PT, R40, R63, !P6, P2 ;  /* 0x0000003f2800720c */ /* 0x000fe40007741520 */
[----:B------:R-:W-:Y:S02]  /*115a0*/  SEL R39, RZ, 0x1, P3 ;  /* 0x00000001ff277807 */ /* 0x000fe40001800000 */
[----:B------:R-:W-:-:S02]  /*115b0*/  IADD3 R26, P6, PT, R47, R26, RZ ;  /* 0x0000001a2f1a7210 */ /* 0x000fc40007fde0ff */
[----:B------:R-:W-:Y:S02]  /*115c0*/  LOP3.LUT R55, R55, R60, RZ, 0xc0, !PT ;  /* 0x0000003c37377212 */ /* 0x000fe400078ec0ff */
[----:B------:R-:W-:Y:S01]  /*115d0*/  IADD3 R39, P3, PT, R26, R39, RZ ;  /* 0x000000271a277210 */ /* 0x000fe20007f7e0ff */
[----:B------:R-:W-:Y:S01]  /*115e0*/  IMAD.X R27, R56, 0x1, R27, P6 ;  /* 0x00000001381b7824 */ /* 0x000fe200030e061b */
[----:B------:R-:W-:Y:S02]  /*115f0*/  LOP3.LUT R34, R55, R34, R68, 0xf8, !PT ;  /* 0x0000002237227212 */ /* 0x000fe400078ef844 */
[----:B------:R-:W-:Y:S01]  /*11600*/  ISETP.GE.U32.AND P6, PT, R39, R26, PT ;  /* 0x0000001a2700720c */ /* 0x000fe20003fc6070 */
[----:B------:R-:W-:Y:S01]  /*11610*/  IMAD.X R33, RZ, RZ, R27, P3 ;  /* 0x000000ffff217224 */ /* 0x000fe200018e061b */
[----:B------:R-:W-:Y:S01]  /*11620*/  ISETP.LT.U32.AND P3, PT, R26, R47, PT ;  /* 0x0000002f1a00720c */ /* 0x000fe20003f61070 */
[----:B------:R-:W-:Y:S01]  /*11630*/  IMAD.X R47, RZ, RZ, RZ, P5 ;  /* 0x000000ffff2f7224 */ /* 0x000fe200028e06ff */
[----:B------:R-:W-:Y:S01]  /*11640*/  LOP3.LUT R26, R57, R58, RZ, 0xc0, !PT ;  /* 0x0000003a391a7212 */ /* 0x000fe200078ec0ff */
[----:B------:R-:W-:Y:S01]  /*11650*/  VOTEU.ANY UP1, P2 ;  /* 0x0000000000ff7886 */ /* 0x000fe20001020100 */
[----:B------:R-:W-:-:S02]  /*11660*/  ISETP.GE.U32.AND.EX P6, PT, R33, R27, PT, P6 ;  /* 0x0000001b2100720c */ /* 0x000fc40003fc6160 */
[----:B------:R-:W-:Y:S02]  /*11670*/  LOP3.LUT R26, R26, R37, R66, 0xf8, !PT ;  /* 0x000000251a1a7212 */ /* 0x000fe400078ef842 */
[----:B------:R-:W-:Y:S02]  /*11680*/  ISETP.LT.U32.OR.EX P6, PT, R27, R56, !P6, P3 ;  /* 0x000000381b00720c */ /* 0x000fe400077c1530 */
[----:B------:R-:W-:Y:S02]  /*11690*/  IADD3 R38, P3, PT, R53, R38, RZ ;  /* 0x0000002635267210 */ /* 0x000fe40007f7e0ff */
[----:B------:R-:W-:Y:S02]  /*116a0*/  SEL R21, RZ, 0x1, !P6 ;  /* 0x00000001ff157807 */ /* 0x000fe40007000000 */
[----:B------:R-:W-:Y:S01]  /*116b0*/  R2UR UR4, R34 ;  /* 0x00000000220472ca */ /* 0x000fe200000e0000 */
[----:B------:R-:W-:Y:S01]  /*116c0*/  IMAD.X R52, R51, 0x1, R52, P3 ;  /* 0x0000000133347824 */ /* 0x000fe200018e0634 */
[----:B------:R-:W-:-:S04]  /*116d0*/  IADD3 R21, P6, PT, R38, R21, RZ ;  /* 0x0000001526157210 */ /* 0x000fc80007fde0ff */
[----:B------:R-:W-:Y:S01]  /*116e0*/  ISETP.GE.U32.AND P3, PT, R21, R38, PT ;  /* 0x000000261500720c */ /* 0x000fe20003f66070 */
[----:B------:R-:W-:Y:S01]  /*116f0*/  IMAD.X R18, RZ, RZ, R52, P6 ;  /* 0x000000ffff127224 */ /* 0x000fe200030e0634 */
[----:B------:R-:W-:-:S04]  /*11700*/  ISETP.LT.U32.AND P6, PT, R38, R53, PT ;  /* 0x000000352600720c */ /* 0x000fc80003fc1070 */
[----:B------:R-:W-:-:S04]  /*11710*/  ISETP.GE.U32.AND.EX P3, PT, R18, R52, PT, P3 ;  /* 0x000000341200720c */ /* 0x000fc80003f66130 */
[----:B------:R-:W-:Y:S02]  /*11720*/  ISETP.LT.U32.OR.EX P6, PT, R52, R51, !P3, P6 ;  /* 0x000000333400720c */ /* 0x000fe40005fc1560 */
[----:B------:R-:W-:Y:S02]  /*11730*/  IADD3 R36, P3, PT, R43, -R26, RZ ;  /* 0x8000001a2b247210 */ /* 0x000fe40007f7e0ff */
[----:B------:R-:W-:Y:S02]  /*11740*/  SEL R27, RZ, 0x1, !P6 ;  /* 0x00000001ff1b7807 */ /* 0x000fe40007000000 */
[----:B------:R-:W-:Y:S02]  /*11750*/  IADD3 R48, P6, PT, R59, R48, RZ ;  /* 0x000000303b307210 */ /* 0x000fe40007fde0ff */
[----:B------:R-:W-:Y:S02]  /*11760*/  R2UR UR11, R36 ;  /* 0x00000000240b72ca */ /* 0x000fe400000e0000 */
[C---:B------:R-:W-:Y:S01]  /*11770*/  IADD3 R27, P5, PT, R48.reuse, R27, RZ ;  /* 0x0000001b301b7210 */ /* 0x040fe20007fbe0ff */
[----:B------:R-:W-:Y:S01]  /*11780*/  IMAD.X R54, R61, 0x1, R54, P6 ;  /* 0x000000013d367824 */ /* 0x000fe200030e0636 */
[----:B------:R-:W-:-:S02]  /*11790*/  ISETP.LT.U32.AND P2, PT, R48, R59, PT ;  /* 0x0000003b3000720c */ /* 0x000fc40003f41070 */
[----:B------:R-:W-:Y:S01]  /*117a0*/  ISETP.GE.U32.AND P6, PT, R27, R48, PT ;  /* 0x000000301b00720c */ /* 0x000fe20003fc6070 */
[----:B------:R-:W-:Y:S01]  /*117b0*/  VOTEU.ANY UP0, P3 ;  /* 0x0000000000ff7886 */ /* 0x000fe20001800100 */
[----:B------:R-:W-:Y:S01]  /*117c0*/  ISETP.GE.U32.AND P3, PT, R59, R16, PT ;  /* 0x000000103b00720c */ /* 0x000fe20003f66070 */
[----:B------:R-:W-:Y:S01]  /*117d0*/  IMAD.X R37, RZ, RZ, R54, P5 ;  /* 0x000000ffff257224 */ /* 0x000fe200028e0636 */
[----:B------:R-:W-:Y:S01]  /*117e0*/  PLOP3.LUT P5, PT, PT, PT, UP1, 0x80, 0x8 ;  /* 0x000000000008781c */ /* 0x000fe20003faf018 */
[----:B------:R-:W-:Y:S01]  /*117f0*/  UIADD3.X UR12, UPT, UPT, UR5, ~UR4, URZ, UP0, !UPT ;  /* 0x80000004050c7290 */ /* 0x000fe200087fe4ff */
[----:B------:R-:W-:Y:S01]  /*11800*/  ISETP.GE.U32.AND.EX P3, PT, R61, R10, PT, P3 ;  /* 0x0000000a3d00720c */ /* 0x000fe20003f66130 */
[----:B------:R-:W-:Y:S01]  /*11810*/  IMAD.WIDE.U32.X R10, RZ, R50, R46, P4 ;  /* 0x00000032ff0a7225 */ /* 0x000fe200020e042e */
[----:B------:R-:W-:Y:S02]  /*11820*/  ISETP.GE.U32.AND.EX P6, PT, R37, R54, PT, P6 ;  /* 0x000000362500720c */ /* 0x000fe40003fc6160 */
[----:B------:R-:W-:-:S02]  /*11830*/  SEL R47, RZ, 0x1, P3 ;  /* 0x00000001ff2f7807 */ /* 0x000fc40001800000 */
[----:B------:R-:W-:Y:S02]  /*11840*/  ISETP.LT.U32.OR.EX P2, PT, R54, R61, !P6, P2 ;  /* 0x0000003d3600720c */ /* 0x000fe40007741520 */
[----:B------:R-:W-:Y:S02]  /*11850*/  IADD3 R50, P3, P4, R50, R10, R47 ;  /* 0x0000000a32327210 */ /* 0x000fe40007c7e02f */
[----:B------:R-:W-:Y:S02]  /*11860*/  SEL R53, RZ, 0x1, !P2 ;  /* 0x00000001ff357807 */ /* 0x000fe40005000000 */
[----:B------:R-:W-:Y:S02]  /*11870*/  SEL R16, RZ, 0x1, !P5 ;  /* 0x00000001ff107807 */ /* 0x000fe40006800000 */
[----:B------:R-:W-:Y:S01]  /*11880*/  IADD3.X R55, PT, PT, RZ, R11, RZ, P3, P4 ;  /* 0x0000000bff377210 */ /* 0x000fe20001fe84ff */
[----:B------:R-:W-:Y:S01]  /*11890*/  IMAD.WIDE.U32 R10, R14, R12, RZ ;  /* 0x0000000c0e0a7225 */ /* 0x000fe200078e00ff */
[----:B------:R-:W-:-:S02]  /*118a0*/  IADD3 R53, P3, PT, R50, R53, RZ ;  /* 0x0000003532357210 */ /* 0x000fc40007f7e0ff */
[----:B------:R-:W-:Y:S01]  /*118b0*/  ISETP.LE.U32.AND P6, PT, R16, UR11, PT ;  /* 0x0000000b10007c0c */ /* 0x000fe2000bfc3070 */
[----:B------:R-:W-:Y:S01]  /*118c0*/  IMAD.U32 R16, RZ, RZ, UR12 ;  /* 0x0000000cff107e24 */ /* 0x000fe2000f8e00ff */
[----:B------:R-:W-:Y:S01]  /*118d0*/  ISETP.LT.U32.AND P5, PT, R43, R26, PT ;  /* 0x0000001a2b00720c */ /* 0x000fe20003fa1070 */
[----:B------:R-:W-:Y:S01]  /*118e0*/  IMAD.X R55, RZ, RZ, R55, P3 ;  /* 0x000000ffff377224 */ /* 0x000fe200018e0637 */
[----:B------:R-:W-:Y:S01]  /*118f0*/  ISETP.NE.U32.AND P3, PT, R53, RZ, PT ;  /* 0x000000ff3500720c */ /* 0x000fe20003f65070 */
[----:B------:R-:W-:Y:S01]  /*11900*/  IMAD R26, R13, R14, R15 ;  /* 0x0000000e0d1a7224 */ /* 0x000fe200078e020f */
[----:B------:R-:W-:Y:S01]  /*11910*/  ISETP.GE.U32.AND.EX P2, PT, R16, RZ, PT, P6 ;  /* 0x000000ff1000720c */ /* 0x000fe20003f46160 */
[----:B------:R-:W-:Y:S01]  /*11920*/  IMAD.MOV.U32 R43, RZ, RZ, RZ ;  /* 0x000000ffff2b7224 */ /* 0x000fe200078e00ff */
[----:B------:R-:W-:-:S07]  /*11930*/  ISETP.NE.AND.EX P3, PT, R55, RZ, PT, P3 ;  /* 0x000000ff3700720c */ /* 0x000fce0003f65330 */
[----:B------:R-:W-:-:S04]  /*11940*/  VOTEU.ANY UP2, P5 ;  /* 0x0000000000ff7886 */ /* 0x000fc80002840100 */
[----:B------:R-:W-:Y:S01]  /*11950*/  VOTEU.ANY UP0, P2 ;  /* 0x0000000000ff7886 */ /* 0x000fe20001000100 */
[----:B------:R-:W-:Y:S01]  /*11960*/  UISETP.LT.U32.OR.EX UP0, UPT, UR5, UR4, !UP0, UP2 ;  /* 0x000000040500728c */ /* 0x000fe2000c701520 */
[----:B------:R-:W-:Y:S10]  /*11970*/  @!P3 BRA `(.L_x_710) ;  /* 0x0000000000c4b947 */ /* 0x000ff40003800000 */
        /* <DEDUP_REMOVED lines=49> */
.L_x_710:
[----:B------:R-:W-:Y:S01]  /*11c90*/  USEL UR4, URZ, 0xfffffc2f, !UP0 ;  /* 0xfffffc2fff047887 */ /* 0x000fe2000c000000 */
[----:B------:R-:W-:Y:S01]  /*11ca0*/  IADD3 R31, P2, PT, R44, -R31, RZ ;  /* 0x8000001f2c1f7210 */ /* 0x000fe20007f5e0ff */
[----:B------:R-:W-:Y:S01]  /*11cb0*/  USEL UR5, URZ, 0xfffffffe, !UP0 ;  /* 0xfffffffeff057887 */ /* 0x000fe2000c000000 */
[----:B------:R-:W-:Y:S01]  /*11cc0*/  IADD3 R16, P3, PT, R45, R10, RZ ;  /* 0x0000000a2d107210 */ /* 0x000fe20007f7e0ff */
[----:B------:R-:W-:Y:S01]  /*11cd0*/  USEL UR9, URZ, 0xffffffff, !UP0 ;  /* 0xffffffffff097887 */ /* 0x000fe2000c000000 */
[----:B------:R-:W-:Y:S01]  /*11ce0*/  SEL R12, RZ, 0xffffffff, P0 ;  /* 0xffffffffff0c7807 */ /* 0x000fe20000000000 */
[----:B------:R-:W-:Y:S01]  /*11cf0*/  IMAD.X R30, R41, 0x1, ~R30, P2 ;  /* 0x00000001291e7824 */ /* 0x000fe200010e0e1e */
[----:B------:R-:W-:Y:S01]  /*11d00*/  IADD3.X R26, PT, PT, R49, R11, R26, P3, !PT ;  /* 0x0000000b311a7210 */ /* 0x000fe20001ffe41a */
[----:B------:R-:W-:Y:S01]  /*11d10*/  USEL UR10, URZ, 0xffffffff, !UP1 ;  /* 0xffffffffff0a7887 */ /* 0x000fe2000c800000 */
[----:B------:R-:W-:Y:S02]  /*11d20*/  IADD3 R10, P4, PT, R31, UR4, RZ ;  /* 0x000000041f0a7c10 */ /* 0x000fe4000ff9e0ff */
[----:B------:R-:W-:-:S02]  /*11d30*/  ISETP.GE.U32.AND P3, PT, R16, R45, PT ;  /* 0x0000002d1000720c */ /* 0x000fc40003f66070 */
[----:B------:R-:W-:Y:S02]  /*11d40*/  ISETP.GE.U32.AND P2, PT, R10, R31, PT ;  /* 0x0000001f0a00720c */ /* 0x000fe40003f46070 */
[----:B------:R-:W-:Y:S02]  /*11d50*/  IADD3.X R11, PT, PT, R30, UR5, RZ, P4, !PT ;  /* 0x000000051e0b7c10 */ /* 0x000fe4000a7fe4ff */
[----:B------:R-:W-:Y:S02]  /*11d60*/  ISETP.GE.U32.AND.EX P3, PT, R26, R49, PT, P3 ;  /* 0x000000311a00720c */ /* 0x000fe40003f66130 */
[----:B------:R-:W-:Y:S02]  /*11d70*/  ISETP.GE.U32.AND.EX P2, PT, R11, R30, PT, P2 ;  /* 0x0000001e0b00720c */ /* 0x000fe40003f46120 */
[----:B------:R-:W-:Y:S02]  /*11d80*/  IADD3 R24, P5, PT, R39, R24, RZ ;  /* 0x0000001827187210 */ /* 0x000fe40007fbe0ff */
[----:B------:R-:W-:-:S02]  /*11d90*/  SEL R29, RZ, 0x1, P3 ;  /* 0x00000001ff1d7807 */ /* 0x000fc40001800000 */
[----:B------:R-:W-:Y:S01]  /*11da0*/  IADD3 R20, P0, PT, R12, R20, RZ ;  /* 0x000000140c147210 */ /* 0x000fe20007f1e0ff */
[----:B------:R-:W-:Y:S01]  /*11db0*/  IMAD.X R42, R33, 0x1, R42, P5 ;  /* 0x00000001212a7824 */ /* 0x000fe200028e062a */
[----:B------:R-:W-:Y:S02]  /*11dc0*/  SEL R13, RZ, 0x1, P2 ;  /* 0x00000001ff0d7807 */ /* 0x000fe40001000000 */
[----:B------:R-:W-:Y:S01]  /*11dd0*/  IADD3 R29, P2, PT, R24, R29, RZ ;  /* 0x0000001d181d7210 */ /* 0x000fe20007f5e0ff */
[----:B------:R-:W-:Y:S01]  /*11de0*/  IMAD.X R19, R12, 0x1, R19, P0 ;  /* 0x000000010c137824 */ /* 0x000fe200000e0613 */
[----:B------:R-:W-:Y:S02]  /*11df0*/  IADD3 R13, P0, PT, R13, R20, RZ ;  /* 0x000000140d0d7210 */ /* 0x000fe40007f1e0ff */
[----:B------:R-:W-:Y:S01]  /*11e00*/  ISETP.GE.U32.AND P5, PT, R29, R24, PT ;  /* 0x000000181d00720c */ /* 0x000fe20003fa6070 */
[----:B------:R-:W-:Y:S01]  /*11e10*/  IMAD.X R25, RZ, RZ, R42, P2 ;  /* 0x000000ffff197224 */ /* 0x000fe200010e062a */
[----:B------:R-:W-:Y:S01]  /*11e20*/  IADD3 R12, P6, PT, R13, UR9, RZ ;  /* 0x000000090d0c7c10 */ /* 0x000fe2000ffde0ff */
[----:B------:R-:W-:Y:S01]  /*11e30*/  IMAD.X R14, RZ, RZ, R19, P0 ;  /* 0x000000ffff0e7224 */ /* 0x000fe200000e0613 */
[----:B------:R-:W-:-:S02]  /*11e40*/  ISETP.LT.U32.AND P3, PT, R24, R39, PT ;  /* 0x000000271800720c */ /* 0x000fc40003f61070 */
[----:B------:R-:W-:Y:S02]  /*11e50*/  ISETP.GE.U32.AND.EX P5, PT, R25, R42, PT, P5 ;  /* 0x0000002a1900720c */ /* 0x000fe40003fa6150 */
[----:B------:R-:W-:Y:S02]  /*11e60*/  ISETP.GE.U32.AND P2, PT, R13, R20, PT ;  /* 0x000000140d00720c */ /* 0x000fe40003f46070 */
[----:B------:R-:W-:Y:S02]  /*11e70*/  ISETP.GE.U32.AND P0, PT, R12, R13, PT ;  /* 0x0000000d0c00720c */ /* 0x000fe40003f06070 */
[----:B------:R-:W-:Y:S02]  /*11e80*/  IADD3.X R13, PT, PT, R14, UR9, RZ, P6, !PT ;  /* 0x000000090e0d7c10 */ /* 0x000fe4000b7fe4ff */
[----:B------:R-:W-:Y:S02]  /*11e90*/  ISETP.LT.U32.OR.EX P3, PT, R42, R33, !P5, P3 ;  /* 0x000000212a00720c */ /* 0x000fe40006f61530 */
[----:B------:R-:W-:-:S02]  /*11ea0*/  SEL R23, RZ, 0xffffffff, !P1 ;  /* 0xffffffffff177807 */ /* 0x000fc40004800000 */
[----:B------:R-:W-:Y:S02]  /*11eb0*/  ISETP.GE.U32.AND.EX P0, PT, R13, R14, PT, P0 ;  /* 0x0000000e0d00720c */ /* 0x000fe40003f06100 */
[----:B------:R-:W-:Y:S02]  /*11ec0*/  IADD3 R28, P4, PT, R21, R28, RZ ;  /* 0x0000001c151c7210 */ /* 0x000fe40007f9e0ff */
[----:B------:R-:W-:Y:S02]  /*11ed0*/  ISETP.GE.U32.AND.EX P2, PT, R14, R19, PT, P2 ;  /* 0x000000130e00720c */ /* 0x000fe40003f46120 */
[----:B------:R-:W-:Y:S01]  /*11ee0*/  SEL R15, RZ, 0x1, !P3 ;  /* 0x00000001ff0f7807 */ /* 0x000fe20005800000 */
[----:B------:R-:W-:Y:S01]  /*11ef0*/  IMAD.X R35, R18, 0x1, R35, P4 ;  /* 0x0000000112237824 */ /* 0x000fe200020e0623 */
[----:B------:R-:W-:Y:S02]  /*11f00*/  IADD3 R20, P1, PT, R23, R0, RZ ;  /* 0x0000000017147210 */ /* 0x000fe40007f3e0ff */
[----:B------:R-:W-:-:S02]  /*11f10*/  SEL R0, RZ, 0x1, P0 ;  /* 0x00000001ff007807 */ /* 0x000fc40000000000 */
[----:B------:R-:W-:Y:S01]  /*11f20*/  SEL R19, RZ, 0x1, P2 ;  /* 0x00000001ff137807 */ /* 0x000fe20001000000 */
[----:B------:R-:W-:Y:S01]  /*11f30*/  IMAD.X R17, R23, 0x1, R17, P1 ;  /* 0x0000000117117824 */ /* 0x000fe200008e0611 */
[----:B------:R-:W-:Y:S02]  /*11f40*/  IADD3 R34, P0, PT, R28, R15, RZ ;  /* 0x0000000f1c227210 */ /* 0x000fe40007f1e0ff */
[----:B------:R-:W-:Y:S02]  /*11f50*/  IADD3 R15, P1, P3, R20, R0, R19 ;  /* 0x00000000140f7210 */ /* 0x000fe40007b3e013 */
[----:B------:R-:W-:Y:S01]  /*11f60*/  ISETP.GE.U32.AND P2, PT, R34, R28, PT ;  /* 0x0000001c2200720c */ /* 0x000fe20003f46070 */
[----:B------:R-:W-:Y:S01]  /*11f70*/  IMAD.X R36, RZ, RZ, R35, P0 ;  /* 0x000000ffff247224 */ /* 0x000fe200000e0623 */
[----:B------:R-:W-:Y:S02]  /*11f80*/  IADD3 R14, P4, PT, R15, UR9, RZ ;  /* 0x000000090f0e7c10 */ /* 0x000fe4000ff9e0ff */
[----:B------:R-:W-:-:S02]  /*11f90*/  IADD3.X R0, PT, PT, R17, RZ, RZ, P1, P3 ;  /* 0x000000ff11007210 */ /* 0x000fc40000fe64ff */
[----:B------:R-:W-:Y:S02]  /*11fa0*/  ISETP.LT.U32.AND P0, PT, R28, R21, PT ;  /* 0x000000151c00720c */ /* 0x000fe40003f01070 */
[----:B------:R-:W-:Y:S02]  /*11fb0*/  ISETP.GE.U32.AND.EX P2, PT, R36, R35, PT, P2 ;  /* 0x000000232400720c */ /* 0x000fe40003f46120 */
[----:B------:R-:W-:Y:S02]  /*11fc0*/  ISETP.GE.U32.AND P3, PT, R15, R20, PT ;  /* 0x000000140f00720c */ /* 0x000fe40003f66070 */
[----:B------:R-:W-:Y:S02]  /*11fd0*/  ISETP.GE.U32.AND P1, PT, R14, R15, PT ;  /* 0x0000000f0e00720c */ /* 0x000fe40003f26070 */
[----:B------:R-:W-:Y:S02]  /*11fe0*/  IADD3.X R15, PT, PT, R0, UR9, RZ, P4, !PT ;  /* 0x00000009000f7c10 */ /* 0x000fe4000a7fe4ff */
[----:B------:R-:W-:-:S02]  /*11ff0*/  ISETP.LT.U32.OR.EX P0, PT, R35, R18, !P2, P0 ;  /* 0x000000122300720c */ /* 0x000fc40005701500 */
[----:B------:R-:W-:Y:S02]  /*12000*/  ISETP.GE.U32.AND.EX P1, PT, R15, R0, PT, P1 ;  /* 0x000000000f00720c */ /* 0x000fe40003f26110 */
[----:B------:R-:W-:Y:S02]  /*12010*/  IADD3 R22, P4, PT, R27, R22, RZ ;  /* 0x000000161b167210 */ /* 0x000fe40007f9e0ff */
[----:B------:R-:W-:Y:S02]  /*12020*/  SEL R23, RZ, 0x1, !P0 ;  /* 0x00000001ff177807 */ /* 0x000fe40004000000 */
[----:B------:R-:W-:Y:S01]  /*12030*/  ISETP.GE.U32.AND.EX P2, PT, R0, R17, PT, P3 ;  /* 0x000000110000720c */ /* 0x000fe20003f46130 */
[----:B------:R-:W-:Y:S01]  /*12040*/  IMAD.X R32, R37, 0x1, R32, P4 ;  /* 0x0000000125207824 */ /* 0x000fe200020e0620 */
[----:B------:R-:W-:Y:S02]  /*12050*/  SEL R17, RZ, 0x1, P1 ;  /* 0x00000001ff117807 */ /* 0x000fe40000800000 */
[----:B------:R-:W-:-:S02]  /*12060*/  IADD3 R23, P1, PT, R22, R23, RZ ;  /* 0x0000001716177210 */ /* 0x000fc40007f3e0ff */
[----:B------:R-:W-:Y:S02]  /*12070*/  SEL R0, RZ, 0x1, P2 ;  /* 0x00000001ff007807 */ /* 0x000fe40001000000 */
[----:B------:R-:W-:Y:S01]  /*12080*/  ISETP.GE.U32.AND P0, PT, R23, R22, PT ;  /* 0x000000161700720c */ /* 0x000fe20003f06070 */
[----:B------:R-:W-:Y:S01]  /*12090*/  IMAD.X R47, RZ, RZ, R32, P1 ;  /* 0x000000ffff2f7224 */ /* 0x000fe200008e0620 */
[----:B------:R-:W-:Y:S02]  /*120a0*/  ISETP.LT.U32.AND P1, PT, R22, R27, PT ;  /* 0x0000001b1600720c */ /* 0x000fe40003f21070 */
[----:B------:R-:W-:Y:S02]  /*120b0*/  R2UR UR4, R0 ;  /* 0x00000000000472ca */ /* 0x000fe400000e0000 */
[----:B------:R-:W-:Y:S02]  /*120c0*/  ISETP.GE.U32.AND.EX P0, PT, R47, R32, PT, P0 ;  /* 0x000000202f00720c */ /* 0x000fe40003f06100 */
[----:B------:R-:W-:-:S02]  /*120d0*/  R2UR UR5, R17 ;  /* 0x00000000110572ca */ /* 0x000fc400000e0000 */
[----:B------:R-:W-:-:S04]  /*120e0*/  ISETP.LT.U32.OR.EX P0, PT, R32, R37, !P0, P1 ;  /* 0x000000252000720c */ /* 0x000fc80004701510 */
[----:B------:R-:W-:-:S04]  /*120f0*/  SEL R0, RZ, 0x1, !P0 ;  /* 0x00000001ff007807 */ /* 0x000fc80004000000 */
[----:B------:R-:W-:-:S03]  /*12100*/  IADD3 R19, P1, PT, R43, R0, RZ ;  /* 0x000000002b137210 */ /* 0x000fc60007f3e0ff */
[----:B------:R-:W-:Y:S01]  /*12110*/  UIADD3 UR5, UP0, UPT, UR5, UR4, URZ ;  /* 0x0000000405057290 */ /* 0x000fe2000ff1e0ff */
[----:B------:R-:W-:Y:S02]  /*12120*/  ISETP.NE.U32.AND P0, PT, R19, RZ, PT ;  /* 0x000000ff1300720c */ /* 0x000fe40003f05070 */
[----:B------:R-:W-:Y:S01]  /*12130*/  UMOV UR4, URZ ;  /* 0x000000ff00047c82 */ /* 0x000fe20008000000 */
[----:B------:R-:W-:Y:S01]  /*12140*/  UIADD3.X UR8, UPT, UPT, URZ, URZ, URZ, UP0, !UPT ;  /* 0x000000ffff087290 */ /* 0x000fe200087fe4ff */
[----:B------:R-:W-:Y:S01]  /*12150*/  IMAD.X R27, RZ, RZ, UR4, P1 ;  /* 0x00000004ff1b7e24 */ /* 0x000fe200088e06ff */
[----:B------:R-:W-:-:S04]  /*12160*/  UIADD3 UR5, UP0, UP1, UR5, UR11, UR10 ;  /* 0x0000000b05057290 */ /* 0x000fc8000f91e00a */
[----:B------:R-:W-:Y:S01]  /*12170*/  ISETP.NE.AND.EX P0, PT, R27, RZ, PT, P0 ;  /* 0x000000ff1b00720c */ /* 0x000fe20003f05300 */
[----:B------:R-:W-:Y:S02]  /*12180*/  UIADD3.X UR8, UPT, UPT, UR8, UR12, UR10, UP0, UP1 ;  /* 0x0000000c08087290 */ /* 0x000fe400087e240a */
[----:B------:R-:W-:-:S04]  /*12190*/  UIADD3 UR10, UP0, UPT, UR5, UR9, URZ ;  /* 0x00000009050a7290 */ /* 0x000fc8000ff1e0ff */
[----:B------:R-:W-:-:S06]  /*121a0*/  UIADD3.X UR8, UPT, UPT, UR8, UR9, URZ, UP0, !UPT ;  /* 0x0000000908087290 */ /* 0x000fcc00087fe4ff */
        /* <DEDUP_REMOVED lines=15> */
.L_x_711:
        /* <DEDUP_REMOVED lines=22> */
[----:B------:R-:W-:Y:S01]  /*12400*/  IADD3 R23, P0, PT, R25, R28, RZ ;  /* 0x0000001c19177210 */ /* 0x000fe20007f1e0ff */
[----:B------:R-:W-:Y:S01]  /*12410*/  IMAD.X R20, RZ, RZ, R47, P3 ;  /* 0x000000ffff147224 */ /* 0x000fe200018e062f */
[----:B------:R-:W-:-:S02]  /*12420*/  ISETP.GE.U32.AND P3, PT, R18, R17, PT ;  /* 0x000000111200720c */ /* 0x000fc40003f66070 */
[----:B------:R-:W-:Y:S01]  /*12430*/  SEL R17, RZ, 0xffffffff, !P2 ;  /* 0xffffffffff117807 */ /* 0x000fe20005000000 */
[----:B------:R-:W-:Y:S01]  /*12440*/  IMAD.X R25, R25, 0x1, R30, P0 ;  /* 0x0000000119197824 */ /* 0x000fe200000e061e */
[----:B------:R-:W-:Y:S01]  /*12450*/  ISETP.GE.U32.AND.EX P3, PT, R20, RZ, PT, P3 ;  /* 0x000000ff1400720c */ /* 0x000fe20003f66130 */
[----:B------:R-:W-:-:S03]  /*12460*/  IMAD.MOV.U32 R29, RZ, RZ, R23 ;  /* 0x000000ffff1d7224 */ /* 0x000fc600078e0017 */
[----:B------:R-:W-:-:S04]  /*12470*/  ISETP.NE.OR.EX P3, PT, R47, -0x1, !P3, P4 ;  /* 0xffffffff2f00780c */ /* 0x000fc80005f65740 */
[----:B------:R-:W-:-:S04]  /*12480*/  SEL R0, RZ, 0xffffffff, !P3 ;  /* 0xffffffffff007807 */ /* 0x000fc80005800000 */
[C---:B------:R-:W-:Y:S02]  /*12490*/  IADD3 R31, P3, PT, R0.reuse, R19, RZ ;  /* 0x00000013001f7210 */ /* 0x040fe40007f7e0ff */
[----:B------:R-:W-:Y:S02]  /*124a0*/  IADD3 R19, P2, PT, R21, R22, RZ ;  /* 0x0000001615137210 */ /* 0x000fe40007f5e0ff */
[----:B------:R-:W-:Y:S01]  /*124b0*/  ISETP.NE.U32.AND P0, PT, R31, RZ, PT ;  /* 0x000000ff1f00720c */ /* 0x000fe20003f05070 */
[----:B------:R-:W-:Y:S01]  /*124c0*/  IMAD.X R27, R0, 0x1, R27, P3 ;  /* 0x00000001001b7824 */ /* 0x000fe200018e061b */
[----:B------:R-:W-:Y:S01]  /*124d0*/  IADD3 R0, P3, PT, R17, R18, RZ ;  /* 0x0000001211007210 */ /* 0x000fe20007f7e0ff */
[----:B------:R-:W-:Y:S01]  /*124e0*/  IMAD.X R18, R21, 0x1, R24, P2 ;  /* 0x0000000115127824 */ /* 0x000fe200010e0618 */
[----:B------:R-:W-:Y:S01]  /*124f0*/  IADD3.X R22, PT, PT, R26, 0x1, RZ, P1, !PT ;  /* 0x000000011a167810 */ /* 0x000fe20000ffe4ff */
[----:B------:R-:W-:Y:S01]  /*12500*/  IMAD.MOV.U32 R34, RZ, RZ, R19 ;  /* 0x000000ffff227224 */ /* 0x000fe200078e0013 */
[----:B------:R-:W-:Y:S01]  /*12510*/  ISETP.NE.AND.EX P0, PT, R27, RZ, PT, P0 ;  /* 0x000000ff1b00720c */ /* 0x000fe20003f05300 */
[----:B------:R-:W-:-:S02]  /*12520*/  IMAD.X R17, R17, 0x1, R20, P3 ;  /* 0x0000000111117824 */ /* 0x000fc400018e0614 */
        /* <DEDUP_REMOVED lines=14> */
.L_x_713:
        /* <DEDUP_REMOVED lines=28> */
[----:B------:R-:W-:Y:S01]  /*127d0*/  ISETP.NE.OR.EX P0, PT, R47, -0x1, !P3, P4 ;  /* 0xffffffff2f00780c */ /* 0x000fe20005f05740 */
[----:B------:R-:W-:Y:S01]  /*127e0*/  IMAD.MOV.U32 R34, RZ, RZ, R19 ;  /* 0x000000ffff227224 */ /* 0x000fe200078e0013 */
[----:B------:R-:W-:Y:S01]  /*127f0*/  IADD3 R21, P3, PT, R22, R21, RZ ;  /* 0x0000001516157210 */ /* 0x000fe20007f7e0ff */
[----:B------:R-:W-:Y:S01]  /*12800*/  IMAD.MOV.U32 R36, RZ, RZ, R20 ;  /* 0x000000ffff247224 */ /* 0x000fe200078e0014 */
[----:B------:R-:W-:-:S03]  /*12810*/  SEL R0, RZ, 0x1, !P0 ;  /* 0x00000001ff007807 */ /* 0x000fc60004000000 */
[----:B------:R-:W-:Y:S01]  /*12820*/  IMAD.X R22, R22, 0x1, R17, P3 ;  /* 0x0000000116167824 */ /* 0x000fe200018e0611 */
[----:B------:R-:W-:Y:S02]  /*12830*/  ISETP.NE.U32.AND P0, PT, R31, R0, PT ;  /* 0x000000001f00720c */ /* 0x000fe40003f05070 */
[C---:B------:R-:W-:Y:S01]  /*12840*/  IADD3 R17, P3, PT, R18.reuse, R29, RZ ;  /* 0x0000001d12117210 */ /* 0x040fe20007f7e0ff */
[----:B------:R-:W-:Y:S01]  /*12850*/  IMAD.MOV.U32 R29, RZ, RZ, R21 ;  /* 0x000000ffff1d7224 */ /* 0x000fe200078e0015 */
[----:B------:R-:W-:Y:S01]  /*12860*/  ISETP.NE.AND.EX P0, PT, R27, RZ, PT, P0 ;  /* 0x000000ff1b00720c */ /* 0x000fe20003f05300 */
[----:B------:R-:W-:Y:S02]  /*12870*/  IMAD.MOV.U32 R25, RZ, RZ, R22 ;  /* 0x000000ffff197224 */ /* 0x000fe400078e0016 */
[----:B------:R-:W-:Y:S01]  /*12880*/  IMAD.X R0, R18, 0x1, R33, P3 ;  /* 0x0000000112007824 */ /* 0x000fe200018e0621 */
[----:B------:R-:W-:Y:S01]  /*12890*/  IADD3.X R18, PT, PT, R26, 0x2, RZ, P1, !PT ;  /* 0x000000021a127810 */ /* 0x000fe20000ffe4ff */
[----:B------:R-:W-:-:S02]  /*128a0*/  IMAD.MOV.U32 R23, RZ, RZ, R17 ;  /* 0x000000ffff177224 */ /* 0x000fc400078e0011 */
[----:B------:R-:W-:-:S06]  /*128b0*/  IMAD.MOV.U32 R47, RZ, RZ, R0 ;  /* 0x000000ffff2f7224 */ /* 0x000fcc00078e0000 */
[----:B------:R-:W-:Y:S05]  /*128c0*/  @P0 BRA `(.L_x_714) ;  /* 0x0000000000300947 */ /* 0x000fea0003800000 */
[----:B------:R-:W-:Y:S01]  /*128d0*/  LOP3.LUT R0, R23, R34, RZ, 0xc0, !PT ;  /* 0x0000002217007212 */ /* 0x000fe200078ec0ff */
[----:B------:R-:W-:Y:S01]  /*128e0*/  IMAD.MOV.U32 R22, RZ, RZ, R18 ;  /* 0x000000ffff167224 */ /* 0x000fe200078e0012 */
[----:B------:R-:W-:Y:S02]  /*128f0*/  LOP3.LUT R17, R47, R36, RZ, 0xc0, !PT ;  /* 0x000000242f117212 */ /* 0x000fe400078ec0ff */
[----:B------:R-:W-:-:S04]  /*12900*/  ISETP.NE.U32.AND P0, PT, R0, -0x1, PT ;  /* 0xffffffff0000780c */ /* 0x000fc80003f05070 */
[----:B------:R-:W-:-:S13]  /*12910*/  ISETP.NE.AND.EX P0, PT, R17, -0x1, PT, P0 ;  /* 0xffffffff1100780c */ /* 0x000fda0003f05300 */
[----:B------:R-:W-:Y:S05]  /*12920*/  @P0 BRA `(.L_x_712) ;  /* 0x0000000000940947 */ /* 0x000fea0003800000 */
[----:B------:R-:W-:Y:S01]  /*12930*/  ISETP.GE.U32.AND P0, PT, R43, -0x3d1, PT ;  /* 0xfffffc2f2b00780c */ /* 0x000fe20003f06070 */
[----:B------:R-:W-:Y:S01]  /*12940*/  IMAD.MOV.U32 R22, RZ, RZ, R18 ;  /* 0x000000ffff167224 */ /* 0x000fe200078e0012 */
[----:B------:R-:W-:Y:S02]  /*12950*/  ISETP.NE.U32.AND P1, PT, R29, -0x1, PT ;  /* 0xffffffff1d00780c */ /* 0x000fe40003f25070 */
[----:B------:R-:W-:-:S04]  /*12960*/  ISETP.GE.U32.AND.EX P0, PT, R18, -0x2, PT, P0 ;  /* 0xfffffffe1200780c */ /* 0x000fc80003f06100 */
[----:B------:R-:W-:-:S13]  /*12970*/  ISETP.NE.OR.EX P0, PT, R25, -0x1, !P0, P1 ;  /* 0xffffffff1900780c */ /* 0x000fda0004705710 */
[----:B------:R-:W-:Y:S05]  /*12980*/  @P0 BRA `(.L_x_712) ;  /* 0x00000000007c0947 */ /* 0x000fea0003800000 */
.L_x_714:
        /* <DEDUP_REMOVED lines=14> */
[----:B------:R-:W-:Y:S01]  /*12a70*/  SEL R0, RZ, 0x1, !P1 ;  /* 0x00000001ff007807 */ /* 0x000fe20004800000 */
[----:B------:R-:W-:Y:S01]  /*12a80*/  IMAD.MOV.U32 R29, RZ, RZ, R19 ;  /* 0x000000ffff1d7224 */ /* 0x000fe200078e0013 */
[----:B------:R-:W-:Y:S01]  /*12a90*/  SEL R18, RZ, 0xffffffff, !P1 ;  /* 0xffffffffff127807 */ /* 0x000fe20004800000 */
[----:B------:R-:W-:Y:S01]  /*12aa0*/  IMAD.X R25, RZ, RZ, R36, P2 ;  /* 0x000000ffff197224 */ /* 0x000fe200010e0624 */
[----:B------:R-:W-:-:S02]  /*12ab0*/  ISETP.GE.U32.AND P2, PT, R17, R0, PT ;  /* 0x000000001100720c */ /* 0x000fc40003f46070 */
[----:B------:R-:W-:Y:S02]  /*12ac0*/  IADD3 R17, P1, PT, R18, R17, RZ ;  /* 0x0000001112117210 */ /* 0x000fe40007f3e0ff */
[----:B------:R-:W-:Y:S02]  /*12ad0*/  ISETP.GE.U32.AND.EX P2, PT, R25, RZ, PT, P2 ;  /* 0x000000ff1900720c */ /* 0x000fe40003f46120 */
[----:B------:R-:W-:Y:S01]  /*12ae0*/  IADD3 R43, P4, PT, R16, 0xb73, RZ ;  /* 0x00000b73102b7810 */ /* 0x000fe20007f9e0ff */
[----:B------:R-:W-:Y:S01]  /*12af0*/  IMAD.X R16, R18, 0x1, R25, P1 ;  /* 0x0000000112107824 */ /* 0x000fe200008e0619 */
[----:B------:R-:W-:Y:S01]  /*12b00*/  ISETP.NE.OR.EX P2, PT, R36, -0x1, !P2, P3 ;  /* 0xffffffff2400780c */ /* 0x000fe20005745730 */
[----:B------:R-:W-:Y:S01]  /*12b10*/  IMAD.MOV.U32 R25, RZ, RZ, R20 ;  /* 0x000000ffff197224 */ /* 0x000fe200078e0014 */
[----:B------:R-:W-:Y:S01]  /*12b20*/  IADD3.X R22, PT, PT, R26, 0x3, RZ, P4, !PT ;  /* 0x000000031a167810 */ /* 0x000fe200027fe4ff */
[----:B------:R-:W-:Y:S01]  /*12b30*/  IMAD.MOV.U32 R34, RZ, RZ, R17 ;  /* 0x000000ffff227224 */ /* 0x000fe200078e0011 */
[----:B------:R-:W-:Y:S01]  /*12b40*/  SEL R0, RZ, 0xffffffff, !P2 ;  /* 0xffffffffff007807 */ /* 0x000fe20005000000 */
[----:B------:R-:W-:-:S03]  /*12b50*/  IMAD.MOV.U32 R36, RZ, RZ, R16 ;  /* 0x000000ffff247224 */ /* 0x000fc600078e0010 */
[----:B------:R-:W-:-:S04]  /*12b60*/  IADD3 R23, P2, P3, R23, 0x1, R0 ;  /* 0x0000000117177810 */ /* 0x000fc80007b5e000 */
[----:B------:R-:W-:-:S09]  /*12b70*/  IADD3.X R47, PT, PT, R47, RZ, R0, P2, P3 ;  /* 0x000000ff2f2f7210 */ /* 0x000fd200017e6400 */
.L_x_712:
[-C--:B------:R-:W-:Y:S02]  /*12b80*/  LEA.HI R0, P0, R22, R29.reuse, RZ, 0x1 ;  /* 0x0000001d16007211 */ /* 0x080fe400078108ff */
[C---:B------:R-:W-:Y:S01]  /*12b90*/  SHF.L.U64.HI R45, R43.reuse, 0x1, R22 ;  /* 0x000000012b2d7819 */ /* 0x040fe20000010216 */
[----:B------:R-:W-:Y:S01]  /*12ba0*/  IMAD.SHL.U32 R43, R43, 0x2, RZ ;  /* 0x000000022b2b7824 */ /* 0x000fe200078e00ff */
[-C--:B------:R-:W-:Y:S01]  /*12bb0*/  IADD3 R39, P3, PT, R29, R0.reuse, RZ ;  /* 0x000000001d277210 */ /* 0x080fe20007f7e0ff */
[----:B------:R-:W-:Y:S01]  /*12bc0*/  IMAD.X R16, RZ, RZ, R25, P0 ;  /* 0x000000ffff107224 */ /* 0x000fe200000e0619 */
[----:B------:R-:W-:Y:S02]  /*12bd0*/  ISETP.GE.U32.AND P0, PT, R0, R29, PT ;  /* 0x0000001d0000720c */ /* 0x000fe40003f06070 */
[----:B------:R-:W-:Y:S01]  /*12be0*/  ISETP.GE.U32.AND P2, PT, R43, -0x3d1, PT ;  /* 0xfffffc2f2b00780c */ /* 0x000fe20003f46070 */
        /* <DEDUP_REMOVED lines=11> */
[C---:B------:R-:W-:Y:S02]  /*12ca0*/  IADD3 R0, P3, P5, R34.reuse, R16, R17 ;  /* 0x0000001022007210 */ /* 0x040fe40007d7e011 */
[----:B------:R-:W-:Y:S02]  /*12cb0*/  ISETP.NE.U32.AND P0, PT, R39, -0x1, PT ;  /* 0xffffffff2700780c */ /* 0x000fe40003f05070 */
[----:B------:R-:W-:Y:S02]  /*12cc0*/  IADD3 R33, P4, PT, R34, R0, RZ ;  /* 0x0000000022217210 */ /* 0x000fe40007f9e0ff */
[----:B------:R-:W-:Y:S02]  /*12cd0*/  IADD3.X R16, PT, PT, R36, RZ, RZ, P3, P5 ;  /* 0x000000ff24107210 */ /* 0x000fe40001fea4ff */
[----:B------:R-:W-:-:S02]  /*12ce0*/  ISETP.GE.U32.AND.EX P1, PT, R21, RZ, PT, P1 ;  /* 0x000000ff1500720c */ /* 0x000fc40003f26110 */
[----:B------:R-:W-:Y:S01]  /*12cf0*/  ISETP.GE.U32.AND P3, PT, R33, R0, PT ;  /* 0x000000002100720c */ /* 0x000fe20003f66070 */
[----:B------:R-:W-:Y:S01]  /*12d00*/  IMAD.X R37, R36, 0x1, R16, P4 ;  /* 0x0000000124257824 */ /* 0x000fe200020e0610 */
[----:B------:R-:W-:Y:S02]  /*12d10*/  ISETP.NE.OR.EX P1, PT, R41, -0x1, !P1, P0 ;  /* 0xffffffff2900780c */ /* 0x000fe40004f25700 */
[----:B------:R-:W-:Y:S02]  /*12d20*/  ISETP.GE.U32.AND P0, PT, R0, R34, PT ;  /* 0x000000220000720c */ /* 0x000fe40003f06070 */
        /* <DEDUP_REMOVED lines=30> */
[----:B------:R-:W-:-:S02]  /*12f10*/  IADD3 R23, P3, PT, R43, 0x3d1, RZ ;  /* 0x000003d12b177810 */ /* 0x000fc40007f7e0ff */
[----:B------:R-:W-:Y:S01]  /*12f20*/  LOP3.LUT R16, R17, R16, RZ, 0xfc, !PT ;  /* 0x0000001011107212 */ /* 0x000fe200078efcff */
[----:B------:R-:W-:Y:S01]  /*12f30*/  IMAD.X R17, RZ, RZ, RZ, P4 ;  /* 0x000000ffff117224 */ /* 0x000fe200020e06ff */
[----:B------:R-:W-:Y:S02]  /*12f40*/  SEL R22, RZ, 0xffffffff, P2 ;  /* 0xffffffffff167807 */ /* 0x000fe40001000000 */
[----:B------:R-:W-:Y:S02]  /*12f50*/  IADD3 R0, P2, PT, R16, -0x1, RZ ;  /* 0xffffffff10007810 */ /* 0x000fe40007f5e0ff */
[----:B------:R-:W-:Y:S02]  /*12f60*/  IADD3.X R26, PT, PT, R45, 0x1, RZ, P3, !PT ;  /* 0x000000012d1a7810 */ /* 0x000fe40001ffe4ff */
[----:B------:R-:W-:Y:S02]  /*12f70*/  SEL R27, RZ, 0xffffffff, !P1 ;  /* 0xffffffffff1b7807 */ /* 0x000fe40004800000 */
[----:B------:R-:W-:-:S02]  /*12f80*/  IADD3 R36, P3, PT, RZ, -R16, RZ ;  /* 0x80000010ff247210 */ /* 0x000fc40007f7e0ff */
[----:B------:R-:W-:Y:S02]  /*12f90*/  IADD3.X R24, PT, PT, R17, -0x1, RZ, P2, !PT ;  /* 0xffffffff11187810 */ /* 0x000fe400017fe4ff */
[C---:B------:R-:W-:Y:S01]  /*12fa0*/  IADD3 R19, P1, PT, R22.reuse, R19, RZ ;  /* 0x0000001316137210 */ /* 0x040fe20007f3e0ff */
[----:B------:R-:W-:Y:S01]  /*12fb0*/  IMAD.X R38, RZ, RZ, ~R17, P3 ;  /* 0x000000ffff267224 */ /* 0x000fe200018e0e11 */
[----:B------:R-:W-:Y:S02]  /*12fc0*/  IADD3 R20, P2, PT, R27, R20, RZ ;  /* 0x000000141b147210 */ /* 0x000fe40007f5e0ff */
[----:B------:R-:W-:Y:S01]  /*12fd0*/  LOP3.LUT R16, R39, R0, RZ, 0xc0, !PT ;  /* 0x0000000027107212 */ /* 0x000fe200078ec0ff */
[----:B------:R-:W-:Y:S01]  /*12fe0*/  IMAD.X R22, R22, 0x1, R21, P1 ;  /* 0x0000000116167824 */ /* 0x000fe200008e0615 */
[----:B------:R-:W-:Y:S01]  /*12ff0*/  LOP3.LUT R17, R45, R24, RZ, 0xc0, !PT ;  /* 0x000000182d117212 */ /* 0x000fe200078ec0ff */
[----:B------:R-:W-:Y:S01]  /*13000*/  IMAD.X R27, R27, 0x1, R18, P2 ;  /* 0x000000011b1b7824 */ /* 0x000fe200010e0612 */
[----:B------:R-:W-:-:S02]  /*13010*/  LOP3.LUT R16, R16, R19, R36, 0xf8, !PT ;  /* 0x0000001310107212 */ /* 0x000fc400078ef824 */
[----:B------:R-:W-:Y:S02]  /*13020*/  LOP3.LUT R17, R17, R26, R38, 0xf8, !PT ;  /* 0x0000001a11117212 */ /* 0x000fe400078ef826 */
[----:B------:R-:W-:Y:S01]  /*13030*/  LOP3.LUT R18, R43, R0, RZ, 0xc0, !PT ;  /* 0x000000002b127212 */ /* 0x000fe200078ec0ff */
[----:B------:R-:W-:Y:S01]  /*13040*/  IMAD.WIDE.U32 R44, R16, R16, RZ ;  /* 0x00000010102c7225 */ /* 0x000fe200078e00ff */
[----:B------:R-:W-:Y:S02]  /*13050*/  LOP3.LUT R21, R41, R24, RZ, 0xc0, !PT ;  /* 0x0000001829157212 */ /* 0x000fe400078ec0ff */
[----:B------:R-:W-:Y:S02]  /*13060*/  LOP3.LUT R19, R33, R0, RZ, 0xc0, !PT ;  /* 0x0000000021137212 */ /* 0x000fe400078ec0ff */
[----:B------:R-:W-:Y:S02]  /*13070*/  SEL R34, RZ, 0xffffffff, !P0 ;  /* 0xffffffffff227807 */ /* 0x000fe40004000000 */
[----:B------:R-:W-:-:S02]  /*13080*/  LOP3.LUT R18, R18, R23, R36, 0xf8, !PT ;  /* 0x0000001712127212 */ /* 0x000fc400078ef824 */
[----:B------:R-:W-:Y:S01]  /*13090*/  LOP3.LUT R21, R21, R22, R38, 0xf8, !PT ;  /* 0x0000001615157212 */ /* 0x000fe200078ef826 */
[----:B------:R-:W-:Y:S01]  /*130a0*/  IMAD.WIDE.U32 R22, R17, R16, RZ ;  /* 0x0000001011167225 */ /* 0x000fe200078e00ff */
[----:B------:R-:W-:Y:S02]  /*130b0*/  LOP3.LUT R19, R19, R20, R36, 0xf8, !PT ;  /* 0x0000001413137212 */ /* 0x000fe400078ef824 */
[C---:B------:R-:W-:Y:S02]  /*130c0*/  IADD3 R35, P0, PT, R34.reuse, R35, RZ ;  /* 0x0000002322237210 */ /* 0x040fe40007f1e0ff */
[----:B------:R-:W-:Y:S02]  /*130d0*/  LOP3.LUT R20, R37, R24, RZ, 0xc0, !PT ;  /* 0x0000001825147212 */ /* 0x000fe400078ec0ff */
[----:B------:R-:W-:Y:S01]  /*130e0*/  LOP3.LUT R0, R29, R0, RZ, 0xc0, !PT ;  /* 0x000000001d007212 */ /* 0x000fe200078ec0ff */
[----:B------:R-:W-:Y:S01]  /*130f0*/  IMAD.X R34, R34, 0x1, R25, P0 ;  /* 0x0000000122227824 */ /* 0x000fe200000e0619 */
[----:B------:R-:W-:Y:S01]  /*13100*/  LOP3.LUT R20, R20, R27, R38, 0xf8, !PT ;  /* 0x0000001b14147212 */ /* 0x000fe200078ef826 */
[----:B------:R-:W-:-:S04]  /*13110*/  IMAD.WIDE.U32 R28, R17, R19, RZ ;  /* 0x00000013111c7225 */ /* 0x000fc800078e00ff */
[----:B------:R-:W-:Y:S01]  /*13120*/  IMAD.WIDE.U32 R26, P0, R21, R18, R22 ;  /* 0x00000012151a7225 */ /* 0x000fe20007800016 */
[----:B------:R-:W-:Y:S02]  /*13130*/  LOP3.LUT R23, R31, R24, RZ, 0xc0, !PT ;  /* 0x000000181f177212 */ /* 0x000fe400078ec0ff */
[----:B------:R-:W-:Y:S01]  /*13140*/  LOP3.LUT R22, R0, R35, R36, 0xf8, !PT ;  /* 0x0000002300167212 */ /* 0x000fe200078ef824 */
[----:B------:R-:W-:Y:S01]  /*13150*/  IMAD.WIDE.U32 R24, R18, R16, RZ ;  /* 0x0000001012187225 */ /* 0x000fe200078e00ff */
[----:B------:R-:W-:-:S03]  /*13160*/  LOP3.LUT R23, R23, R34, R38, 0xf8, !PT ;  /* 0x0000002217177212 */ /* 0x000fc600078ef826 */
[----:B------:R-:W-:-:S04]  /*13170*/  IMAD.WIDE.U32 R32, P2, R20, R18, R28 ;  /* 0x0000001214207225 */ /* 0x000fc8000784001c */
[----:B------:R-:W-:-:S04]  /*13180*/  IMAD.WIDE.U32 R30, R18, R19, RZ ;  /* 0x00000013121e7225 */ /* 0x000fc800078e00ff */
        /* <DEDUP_REMOVED lines=13> */
[----:B------:R-:W-:-:S04]  /*13260*/  IMAD.WIDE.U32 R36, R18, R22, RZ ;  /* 0x0000001612247225 */ /* 0x000fc800078e00ff */
[----:B------:R-:W-:-:S04]  /*13270*/  IMAD.WIDE.U32 R26, P1, R23, R18, R26 ;  /* 0x00000012171a7225 */ /* 0x000fc8000782001a */
[----:B------:R-:W-:Y:S01]  /*13280*/  IMAD.X R48, R31, 0x1, R25, P5 ;  /* 0x000000011f307824 */ /* 0x000fe200028e0619 */
[----:B------:R-:W-:Y:S01]  /*13290*/  IADD3 RZ, P6, PT, R37, R26, RZ ;  /* 0x0000001a25ff7210 */ /* 0x000fe20007fde0ff */
[----:B------:R-:W-:Y:S02]  /*132a0*/  IMAD R0, R21, R18, RZ ;  /* 0x0000001215007224 */ /* 0x000fe400078e02ff */
[----:B------:R-:W-:Y:S01]  /*132b0*/  IMAD.WIDE.U32 R38, R16, R19, RZ ;  /* 0x0000001310267225 */ /* 0x000fe200078e00ff */
[----:B------:R-:W-:-:S03]  /*132c0*/  ISETP.GE.U32.AND.EX P0, PT, R48, R31, PT, P0 ;  /* 0x0000001f3000720c */ /* 0x000fc60003f06100 */
[----:B------:R-:W-:-:S04]  /*132d0*/  IMAD.WIDE.U32 R28, P4, R20, R16, R34 ;  /* 0x00000010141c7225 */ /* 0x000fc80007880022 */
[----:B------:R-:W-:-:S04]  /*132e0*/  IMAD.WIDE.U32 R24, R17, R18, RZ ;  /* 0x0000001211187225 */ /* 0x000fc800078e00ff */
[----:B------:R-:W-:-:S04]  /*132f0*/  IMAD.WIDE.U32 R30, R16, R18, RZ ;  /* 0x00000012101e7225 */ /* 0x000fc800078e00ff */
[----:B------:R-:W-:Y:S02]  /*13300*/  IMAD R26, R23, R18, RZ ;  /* 0x00000012171a7224 */ /* 0x000fe400078e02ff */
[----:B------:R-:W-:Y:S02]  /*13310*/  IMAD R41, R16, R17, R0 ;  /* 0x0000001110297224 */ /* 0x000fe400078e0200 */
[----:B------:R-:W-:Y:S01]  /*13320*/  IMAD.X R35, RZ, RZ, RZ, P2 ;  /* 0x000000ffff237224 */ /* 0x000fe200010e06ff */
[----:B------:R-:W-:Y:S01]  /*13330*/  IADD3 RZ, P2, PT, R39, R28, RZ ;  /* 0x0000001c27ff7210 */ /* 0x000fe20007f5e0ff */
[----:B------:R-:W-:Y:S02]  /*13340*/  IMAD.MOV.U32 R34, RZ, RZ, R33 ;  /* 0x000000ffff227224 */ /* 0x000fe400078e0021 */
[----:B------:R-:W-:-:S04]  /*13350*/  IMAD.WIDE.U32 R38, R18, R18, RZ ;  /* 0x0000001212267225 */ /* 0x000fc800078e00ff */
[----:B------:R-:W-:-:S04]  /*13360*/  IMAD.WIDE.U32 R24, P5, R18, R17, R24 ;  /* 0x0000001112187225 */ /* 0x000fc800078a0018 */
[----:B------:R-:W-:-:S04]  /*13370*/  IMAD.WIDE.U32 R36, R22, R18, RZ ;  /* 0x0000001216247225 */ /* 0x000fc800078e00ff */
[-C--:B------:R-:W-:Y:S02]  /*13380*/  IMAD R51, R22, R17.reuse, R26 ;  /* 0x0000001116337224 */ /* 0x080fe400078e021a */
[----:B------:R-:W-:Y:S02]  /*13390*/  IMAD.IADD R28, R31, 0x1, R41 ;  /* 0x000000011f1c7824 */ /* 0x000fe400078e0229 */
[----:B------:R-:W-:Y:S01]  /*133a0*/  IMAD.WIDE.U32.X R32, R20, R17, R34, P3 ;  /* 0x0000001114207225 */ /* 0x000fe200018e0422 */
[----:B------:R-:W-:Y:S02]  /*133b0*/  SEL R35, RZ, 0x1, P0 ;  /* 0x00000001ff237807 */ /* 0x000fe40000000000 */
[----:B------:R-:W-:Y:S01]  /*133c0*/  IADD3 RZ, P0, PT, R39, R24, RZ ;  /* 0x0000001827ff7210 */ /* 0x000fe20007f1e0ff */
[----:B------:R-:W-:Y:S01]  /*133d0*/  IMAD.IADD R51, R37, 0x1, R51 ;  /* 0x0000000125337824 */ /* 0x000fe200078e0233 */
[----:B------:R-:W-:Y:S01]  /*133e0*/  SHF.L.U64.HI R49, R30, 0x1, R28 ;  /* 0x000000011e317819 */ /* 0x000fe2000001021c */
[----:B------:R-:W-:Y:S01]  /*133f0*/  IMAD.X R43, RZ, RZ, RZ, P5 ;  /* 0x000000ffff2b7224 */ /* 0x000fe200028e06ff */
[----:B------:R-:W-:Y:S01]  /*13400*/  IADD3 R38, P3, P5, R36, R32, R35 ;  /* 0x0000002024267210 */ /* 0x000fe20007d7e023 */
[----:B------:R-:W-:Y:S01]  /*13410*/  IMAD.SHL.U32 R37, R30, 0x2, RZ ;  /* 0x000000021e257824 */ /* 0x000fe200078e00ff */
[----:B------:R-:W-:Y:S01]  /*13420*/  SHF.L.W.U32.HI R44, R28, 0x1, R53 ;  /* 0x000000011c2c7819 */ /* 0x000fe20000010e35 */
[----:B------:R-:W-:Y:S01]  /*13430*/  IMAD.MOV.U32 R42, RZ, RZ, R25 ;  /* 0x000000ffff2a7224 */ /* 0x000fe200078e0019 */
[----:B------:R-:W-:Y:S01]  /*13440*/  IADD3.X R39, PT, PT, R51, R33, RZ, P3, P5 ;  /* 0x0000002133277210 */ /* 0x000fe20001fea4ff */
[----:B------:R-:W-:-:S04]  /*13450*/  IMAD.WIDE.U32 R30, R21, R22, RZ ;  /* 0x00000016151e7225 */ /* 0x000fc800078e00ff */
[----:B------:R-:W-:-:S04]  /*13460*/  IMAD.WIDE.U32.X R42, R17, R17, R42, P0 ;  /* 0x00000011112a7225 */ /* 0x000fc800000e042a */
[----:B------:R-:W-:-:S04]  /*13470*/  IMAD.WIDE.U32 R34, R21, R16, RZ ;  /* 0x0000001015227225 */ /* 0x000fc800078e00ff */
[----:B------:R-:W-:-:S04]  /*13480*/  IMAD.WIDE.U32 R40, P0, R23, R16, R30 ;  /* 0x0000001017287225 */ /* 0x000fc8000780001e */
[----:B------:R-:W-:-:S04]  /*13490*/  IMAD.WIDE.U32 R32, R16, R22, RZ ;  /* 0x0000001610207225 */ /* 0x000fc800078e00ff */
[----:B------:R-:W-:Y:S01]  /*134a0*/  IMAD.X R31, RZ, RZ, RZ, P1 ;  /* 0x000000ffff1f7224 */ /* 0x000fe200008e06ff */
[----:B------:R-:W-:Y:S01]  /*134b0*/  IADD3 R0, P1, PT, R37, R42, RZ ;  /* 0x0000002a25007210 */ /* 0x000fe20007f3e0ff */
[----:B------:R-:W-:Y:S01]  /*134c0*/  IMAD.WIDE.U32 R46, P5, R16, R21, R34 ;  /* 0x00000015102e7225 */ /* 0x000fe200078a0022 */
[----:B------:R-:W-:-:S03]  /*134d0*/  IADD3 RZ, P3, PT, R33, R40, RZ ;  /* 0x0000002821ff7210 */ /* 0x000fc60007f7e0ff */
[----:B------:R-:W-:Y:S01]  /*134e0*/  IMAD.X R26, R49, 0x1, R43, P1 ;  /* 0x00000001311a7824 */ /* 0x000fe200008e062b */
[----:B------:R-:W-:Y:S01]  /*134f0*/  ISETP.GE.U32.AND P1, PT, R38, R36, PT ;  /* 0x000000242600720c */ /* 0x000fe20003f26070 */
[----:B------:R-:W-:Y:S01]  /*13500*/  IMAD.X R33, RZ, RZ, RZ, P0 ;  /* 0x000000ffff217224 */ /* 0x000fe200000e06ff */
[----:B------:R-:W-:Y:S01]  /*13510*/  ISETP.GE.U32.AND P0, PT, R0, R37, PT ;  /* 0x000000250000720c */ /* 0x000fe20003f06070 */
[----:B------:R-:W-:Y:S01]  /*13520*/  IMAD.X R35, RZ, RZ, RZ, P4 ;  /* 0x000000ffff237224 */ /* 0x000fe200020e06ff */
[----:B------:R-:W-:Y:S01]  /*13530*/  IADD3 RZ, P4, PT, R45, R46, RZ ;  /* 0x0000002e2dff7210 */ /* 0x000fe20007f9e0ff */
[----:B------:R-:W-:Y:S01]  /*13540*/  IMAD.MOV.U32 R34, RZ, RZ, R29 ;  /* 0x000000ffff227224 */ /* 0x000fe200078e001d */
[----:B------:R-:W-:Y:S01]  /*13550*/  SHF.L.W.U32.HI R45, R53, 0x1, R48 ;  /* 0x00000001352d7819 */ /* 0x000fe20000010e30 */
[----:B------:R-:W-:Y:S01]  /*13560*/  IMAD.MOV.U32 R30, RZ, RZ, R27 ;  /* 0x000000ffff1e7224 */ /* 0x000fe200078e001b */
[----:B------:R-:W-:Y:S01]  /*13570*/  ISETP.GE.U32.AND.EX P0, PT, R26, R49, PT, P0 ;  /* 0x000000311a00720c */ /* 0x000fe20003f06100 */
[----:B------:R-:W-:Y:S01]  /*13580*/  IMAD.MOV.U32 R32, RZ, RZ, R41 ;  /* 0x000000ffff207224 */ /* 0x000fe200078e0029 */
[----:B------:R-:W-:Y:S01]  /*13590*/  ISETP.GE.U32.AND.EX P1, PT, R39, R51, PT, P1 ;  /* 0x000000332700720c */ /* 0x000fe20003f26110 */
[----:B------:R-:W-:Y:S01]  /*135a0*/  IMAD.WIDE.U32 R28, R16, R16, R44 ;  /* 0x00000010101c7225 */ /* 0x000fe200078e002c */
[----:B------:R-:W-:-:S02]  /*135b0*/  SEL R27, RZ, 0x1, P0 ;  /* 0x00000001ff1b7807 */ /* 0x000fc40000000000 */
[----:B------:R-:W-:Y:S01]  /*135c0*/  SEL R41, RZ, 0x1, P1 ;  /* 0x00000001ff297807 */ /* 0x000fe20000800000 */
[----:B------:R-:W-:Y:S01]  /*135d0*/  IMAD R40, R20, R16, RZ ;  /* 0x0000001014287224 */ /* 0x000fe200078e02ff */
[----:B------:R-:W-:Y:S01]  /*135e0*/  IADD3 R27, P1, PT, R27, R28, RZ ;  /* 0x0000001c1b1b7210 */ /* 0x000fe20007f3e0ff */
[----:B------:R-:W-:Y:S01]  /*135f0*/  IMAD.IADD R29, R46, 0x1, R29 ;  /* 0x000000012e1d7824 */ /* 0x000fe200078e021d */
[----:B------:R-:W-:Y:S01]  /*13600*/  ISETP.LT.U32.AND P0, PT, R28, R44, PT ;  /* 0x0000002c1c00720c */ /* 0x000fe20003f01070 */
[----:B------:R-:W-:Y:S01]  /*13610*/  IMAD.WIDE.U32.X R30, R23, R17, R30, P6 ;  /* 0x00000011171e7225 */ /* 0x000fe200030e041e */
[----:B------:R-:W-:-:S03]  /*13620*/  ISETP.GE.U32.AND P6, PT, R27, R28, PT ;  /* 0x0000001c1b00720c */ /* 0x000fc60003fc6070 */
[----:B------:R-:W-:-:S04]  /*13630*/  IMAD.WIDE.U32 R36, R19, R16, R38 ;  /* 0x0000001013247225 */ /* 0x000fc800078e0026 */
[----:B------:R-:W-:Y:S02]  /*13640*/  IMAD R49, R19, R21, R40 ;  /* 0x0000001513317224 */ /* 0x000fe400078e0228 */
[----:B------:R-:W-:Y:S01]  /*13650*/  IMAD.X R28, RZ, RZ, R29, P1 ;  /* 0x000000ffff1c7224 */ /* 0x000fe200008e061d */
[----:B------:R-:W-:Y:S01]  /*13660*/  ISETP.GE.U32.AND P1, PT, R36, R38, PT ;  /* 0x000000262400720c */ /* 0x000fe20003f26070 */
[----:B------:R-:W-:Y:S02]  /*13670*/  IMAD.IADD R49, R37, 0x1, R49 ;  /* 0x0000000125317824 */ /* 0x000fe400078e0231 */
[----:B------:R-:W-:Y:S01]  /*13680*/  IMAD.X R43, RZ, RZ, RZ, P5 ;  /* 0x000000ffff2b7224 */ /* 0x000fe200028e06ff */
[----:B------:R-:W-:Y:S01]  /*13690*/  ISETP.GE.U32.AND.EX P6, PT, R28, R29, PT, P6 ;  /* 0x0000001d1c00720c */ /* 0x000fe20003fc6160 */
[----:B------:R-:W-:Y:S01]  /*136a0*/  IMAD.MOV.U32 R42, RZ, RZ, R47 ;  /* 0x000000ffff2a7224 */ /* 0x000fe200078e002f */
[----:B------:R-:W-:Y:S01]  /*136b0*/  IADD3 R40, P5, PT, R41, R30, RZ ;  /* 0x0000001e29287210 */ /* 0x000fe20007fbe0ff */
[----:B------:R-:W-:Y:S01]  /*136c0*/  IMAD R30, R23, R16, RZ ;  /* 0x00000010171e7224 */ /* 0x000fe200078e02ff */
[----:B------:R-:W-:Y:S01]  /*136d0*/  ISETP.GE.U32.AND.EX P1, PT, R49, R39, PT, P1 ;  /* 0x000000273100720c */ /* 0x000fe20003f26110 */
[----:B------:R-:W-:Y:S01]  /*136e0*/  IMAD.WIDE.U32.X R38, R21, R21, R42, P4 ;  /* 0x0000001515267225 */ /* 0x000fe200020e042a */
[----:B------:R-:W-:-:S02]  /*136f0*/  ISETP.LT.U32.OR.EX P0, PT, R29, R45, !P6, P0 ;  /* 0x0000002d1d00720c */ /* 0x000fc40007701500 */
[----:B------:R-:W-:Y:S01]  /*13700*/  SHF.L.W.U32.HI R29, R48, 0x1, R36 ;  /* 0x00000001301d7819 */ /* 0x000fe20000010e24 */
[----:B------:R-:W-:Y:S01]  /*13710*/  IMAD.X R41, RZ, RZ, R31, P5 ;  /* 0x000000ffff297224 */ /* 0x000fe200028e061f */
[----:B------:R-:W-:Y:S01]  /*13720*/  SHF.L.W.U32.HI R45, R36, 0x1, R49 ;  /* 0x00000001242d7819 */ /* 0x000fe20000010e31 */
[-C--:B------:R-:W-:Y:S01]  /*13730*/  IMAD R43, R22, R21.reuse, R30 ;  /* 0x00000015162b7224 */ /* 0x080fe200078e021e */
[----:B------:R-:W-:Y:S01]  /*13740*/  SEL R47, RZ, 0x1, P1 ;  /* 0x00000001ff2f7807 */ /* 0x000fe20000800000 */
[----:B------:R-:W-:Y:S01]  /*13750*/  IMAD.WIDE.U32.X R30, R20, R21, R34, P2 ;  /* 0x00000015141e7225 */ /* 0x000fe200010e0422 */
[----:B------:R-:W-:Y:S02]  /*13760*/  IADD3 R36, P2, PT, R29, R38, RZ ;  /* 0x000000261d247210 */ /* 0x000fe40007f5e0ff */
[----:B------:R-:W-:Y:S01]  /*13770*/  SEL R37, RZ, 0x1, !P0 ;  /* 0x00000001ff257807 */ /* 0x000fe20004000000 */
[----:B------:R-:W-:Y:S01]  /*13780*/  IMAD.WIDE.U32 R34, R22, R16, R40 ;  /* 0x0000001016227225 */ /* 0x000fe200078e0028 */
[----:B------:R-:W-:-:S02]  /*13790*/  ISETP.LT.U32.AND P0, PT, R36, R29, PT ;  /* 0x0000001d2400720c */ /* 0x000fc40003f01070 */
[----:B------:R-:W-:Y:S01]  /*137a0*/  IADD3 R29, P5, PT, R36, R37, RZ ;  /* 0x00000025241d7210 */ /* 0x000fe20007fbe0ff */
[----:B------:R-:W-:Y:S01]  /*137b0*/  IMAD.X R44, R45, 0x1, R39, P2 ;  /* 0x000000012d2c7824 */ /* 0x000fe200010e0627 */
[C---:B------:R-:W-:Y:S01]  /*137c0*/  IADD3 R47, P1, P6, R34.reuse, R30, R47 ;  /* 0x0000001e222f7210 */ /* 0x040fe20007e3e02f */
[----:B------:R-:W-:Y:S01]  /*137d0*/  IMAD.IADD R39, R35, 0x1, R43 ;  /* 0x0000000123277824 */ /* 0x000fe200078e022b */
[----:B------:R-:W-:Y:S01]  /*137e0*/  ISETP.GE.U32.AND P2, PT, R34, R40, PT ;  /* 0x000000282200720c */ /* 0x000fe20003f46070 */
[----:B------:R-:W-:Y:S01]  /*137f0*/  IMAD.WIDE.U32.X R32, R23, R21, R32, P3 ;  /* 0x0000001517207225 */ /* 0x000fe200018e0420 */
[----:B------:R-:W-:Y:S02]  /*13800*/  ISETP.GE.U32.AND P4, PT, R47, R34, PT ;  /* 0x000000222f00720c */ /* 0x000fe40003f86070 */
[----:B------:R-:W-:Y:S01]  /*13810*/  IADD3.X R48, PT, PT, R39, R31, RZ, P1, P6 ;  /* 0x0000001f27307210 */ /* 0x000fe20000fec4ff */
[----:B------:R-:W-:Y:S01]  /*13820*/  IMAD.WIDE.U32 R30, R19, R22, RZ ;  /* 0x00000016131e7225 */ /* 0x000fe200078e00ff */
[----:B------:R-:W-:-:S02]  /*13830*/  ISETP.GE.U32.AND P1, PT, R29, R36, PT ;  /* 0x000000241d00720c */ /* 0x000fc40003f26070 */
[----:B------:R-:W-:Y:S01]  /*13840*/  ISETP.GE.U32.AND.EX P2, PT, R39, R41, PT, P2 ;  /* 0x000000292700720c */ /* 0x000fe20003f46120 */
[----:B------:R-:W-:Y:S01]  /*13850*/  IMAD.X R30, RZ, RZ, R44, P5 ;  /* 0x000000ffff1e7224 */ /* 0x000fe200028e062c */
[----:B------:R-:W-:Y:S01]  /*13860*/  ISETP.GE.U32.AND.EX P4, PT, R48, R39, PT, P4 ;  /* 0x000000273000720c */ /* 0x000fe20003f86140 */
[----:B------:R-:W-:Y:S01]  /*13870*/  IMAD.WIDE.U32 R38, R20, R19, RZ ;  /* 0x0000001314267225 */ /* 0x000fe200078e00ff */
[----:B------:R-:W-:Y:S02]  /*13880*/  SEL R40, RZ, 0x1, P2 ;  /* 0x00000001ff287807 */ /* 0x000fe40001000000 */
[----:B------:R-:W-:Y:S01]  /*13890*/  ISETP.GE.U32.AND.EX P3, PT, R30, R44, PT, P1 ;  /* 0x0000002c1e00720c */ /* 0x000fe20003f66110 */
[----:B------:R-:W-:Y:S01]  /*138a0*/  IMAD.WIDE.U32 R34, R20, R22, RZ ;  /* 0x0000001614227225 */ /* 0x000fe200078e00ff */
[----:B------:R-:W-:Y:S02]  /*138b0*/  SEL R41, RZ, 0x1, P4 ;  /* 0x00000001ff297807 */ /* 0x000fe40002000000 */
[----:B------:R-:W-:Y:S01]  /*138c0*/  ISETP.LT.U32.OR.EX P0, PT, R44, R45, !P3, P0 ;  /* 0x0000002d2c00720c */ /* 0x000fe20005f01500 */
[----:B------:R-:W-:Y:S01]  /*138d0*/  IMAD.WIDE.U32 R42, P1, R19, R20, R38 ;  /* 0x00000014132a7225 */ /* 0x000fe20007820026 */
[----:B------:R-:W-:-:S02]  /*138e0*/  IADD3 R40, P3, P4, R41, R32, R40 ;  /* 0x0000002029287210 */ /* 0x000fc40007c7e028 */
[----:B------:R-:W-:Y:S01]  /*138f0*/  SHF.L.W.U32.HI R46, R49, 0x1, R47 ;  /* 0x00000001312e7819 */ /* 0x000fe20000010e2f */
[----:B------:R-:W-:Y:S01]  /*13900*/  IMAD.WIDE.U32 R36, R19, R19, RZ ;  /* 0x0000001313247225 */ /* 0x000fe200078e00ff */
[----:B------:R-:W-:Y:S02]  /*13910*/  SHF.L.W.U32.HI R47, R47, 0x1, R48 ;  /* 0x000000012f2f7819 */ /* 0x000fe40000010e30 */
[----:B------:R-:W-:Y:S01]  /*13920*/  IADD3.X R41, PT, PT, RZ, R33, RZ, P3, P4 ;  /* 0x00000021ff297210 */ /* 0x000fe20001fe84ff */
[----:B------:R-:W-:Y:S01]  /*13930*/  IMAD.WIDE.U32 R38, R23, R22, RZ ;  /* 0x0000001617267225 */ /* 0x000fe200078e00ff */
[----:B------:R-:W-:Y:S02]  /*13940*/  IADD3 RZ, P5, PT, R37, R42, RZ ;  /* 0x0000002a25ff7210 */ /* 0x000fe40007fbe0ff */
[----:B------:R-:W-:Y:S01]  /*13950*/  SEL R51, RZ, 0x1, !P0 ;  /* 0x00000001ff337807 */ /* 0x000fe20004000000 */
[----:B------:R-:W-:-:S04]  /*13960*/  IMAD.WIDE.U32 R34, P6, R23, R19, R34 ;  /* 0x0000001317227225 */ /* 0x000fc800078c0022 */
[----:B------:R-:W-:Y:S01]  /*13970*/  IMAD.WIDE.U32 R36, R22, R22, RZ ;  /* 0x0000001616247225 */ /* 0x000fe200078e00ff */
[----:B------:R-:W-:-:S03]  /*13980*/  IADD3 RZ, P2, PT, R31, R34, RZ ;  /* 0x000000221fff7210 */ /* 0x000fc60007f5e0ff */
[----:B------:R-:W-:-:S04]  /*13990*/  IMAD.WIDE.U32 R32, P4, R22, R23, R38 ;  /* 0x0000001716207225 */ /* 0x000fc80007880026 */
[----:B------:R-:W-:Y:S01]  /*139a0*/  IMAD.WIDE.U32 R44, R19, R19, R46 ;  /* 0x00000013132c7225 */ /* 0x000fe200078e002e */
[----:B------:R-:W-:-:S03]  /*139b0*/  IADD3 RZ, P3, PT, R37, R32, RZ ;  /* 0x0000002025ff7210 */ /* 0x000fc60007f7e0ff */
[-C--:B------:R-:W-:Y:S02]  /*139c0*/  IMAD R31, R23, R19.reuse, RZ ;  /* 0x00000013171f7224 */ /* 0x080fe400078e02ff */
        /* <DEDUP_REMOVED lines=8> */
[----:B------:R-:W-:Y:S02]  /*13a50*/  IMAD.IADD R53, R39, 0x1, R53 ;  /* 0x0000000127357824 */ /* 0x000fe400078e0235 */
[----:B------:R-:W-:Y:S01]  /*13a60*/  IMAD.X R45, RZ, RZ, RZ, P1 ;  /* 0x000000ffff2d7224 */ /* 0x000fe200008e06ff */
[----:B------:R-:W-:Y:S01]  /*13a70*/  ISETP.GE.U32.AND.EX P0, PT, R52, R31, PT, P0 ;  /* 0x0000001f3400720c */ /* 0x000fe20003f06100 */
[----:B------:R-:W-:Y:S01]  /*13a80*/  IMAD.MOV.U32 R44, RZ, RZ, R43 ;  /* 0x000000ffff2c7224 */ /* 0x000fe200078e002b */
[----:B------:R-:W-:Y:S01]  /*13a90*/  ISETP.GE.U32.AND P1, PT, R38, R40, PT ;  /* 0x000000282600720c */ /* 0x000fe20003f26070 */
[----:B------:R-:W-:Y:S01]  /*13aa0*/  IMAD.MOV.U32 R36, RZ, RZ, R35 ;  /* 0x000000ffff247224 */ /* 0x000fe200078e0023 */
[----:B------:R-:W-:Y:S02]  /*13ab0*/  ISETP.LT.U32.OR.EX P0, PT, R31, R47, !P0, P6 ;  /* 0x0000002f1f00720c */ /* 0x000fe40004701560 */
[----:B------:R-:W-:Y:S01]  /*13ac0*/  SHF.L.W.U32.HI R43, R48, 0x1, R38 ;  /* 0x00000001302b7819 */ /* 0x000fe20000010e26 */
[----:B------:R-:W-:Y:S01]  /*13ad0*/  IMAD.WIDE.U32.X R34, R23, R20, R36, P2 ;  /* 0x0000001417227225 */ /* 0x000fe200010e0424 */
[----:B------:R-:W-:-:S02]  /*13ae0*/  SHF.L.W.U32.HI R47, R38, 0x1, R53 ;  /* 0x00000001262f7819 */ /* 0x000fc40000010e35 */
[----:B------:R-:W-:Y:S01]  /*13af0*/  ISETP.GE.U32.AND.EX P1, PT, R53, R41, PT, P1 ;  /* 0x000000293500720c */ /* 0x000fe20003f26110 */
[----:B------:R-:W-:Y:S01]  /*13b00*/  IMAD.WIDE.U32.X R38, R20, R20, R44, P5 ;  /* 0x0000001414267225 */ /* 0x000fe200028e042c */
[----:B------:R-:W-:Y:S02]  /*13b10*/  SEL R45, RZ, 0x1, !P0 ;  /* 0x00000001ff2d7807 */ /* 0x000fe40004000000 */
[----:B------:R-:W-:Y:S01]  /*13b20*/  SEL R49, RZ, 0x1, P1 ;  /* 0x00000001ff317807 */ /* 0x000fe20000800000 */
[----:B------:R-:W-:Y:S01]  /*13b30*/  IMAD.WIDE.U32 R36, R52, 0x3d1, RZ ;  /* 0x000003d134247825 */ /* 0x000fe200078e00ff */
[----:B------:R-:W-:Y:S02]  /*13b40*/  IADD3 R38, P1, PT, R43, R38, RZ ;  /* 0x000000262b267210 */ /* 0x000fe40007f3e0ff */
[----:B------:R-:W-:Y:S01]  /*13b50*/  IADD3 R42, P0, PT, R49, R34, RZ ;  /* 0x00000022312a7210 */ /* 0x000fe20007f1e0ff */
[----:B------:R-:W-:-:S04]  /*13b60*/  IMAD.WIDE.U32 R40, R51, 0x3d1, RZ ;  /* 0x000003d133287825 */ /* 0x000fc800078e00ff */
[----:B------:R-:W-:Y:S01]  /*13b70*/  IMAD.X R34, R47, 0x1, R39, P1 ;  /* 0x000000012f227824 */ /* 0x000fe200008e0627 */
[----:B------:R-:W-:Y:S01]  /*13b80*/  IADD3 R48, P1, PT, R38, R45, RZ ;  /* 0x0000002d26307210 */ /* 0x000fe20007f3e0ff */
[----:B------:R-:W-:Y:S01]  /*13b90*/  IMAD.X R57, RZ, RZ, R35, P0 ;  /* 0x000000ffff397224 */ /* 0x000fe200000e0623 */
[----:B------:R-:W-:Y:S01]  /*13ba0*/  IADD3 R31, P2, PT, RZ, R40, RZ ;  /* 0x00000028ff1f7210 */ /* 0x000fe20007f5e0ff */
[----:B------:R-:W-:-:S03]  /*13bb0*/  IMAD.WIDE.U32 R36, P6, RZ, R51, R36 ;  /* 0x00000033ff247225 */ /* 0x000fc600078c0024 */
[----:B------:R-:W-:Y:S01]  /*13bc0*/  SHF.L.W.U32.HI R39, R42, 0x1, R57 ;  /* 0x000000012a277819 */ /* 0x000fe20000010e39 */
[----:B------:R-:W-:Y:S01]  /*13bd0*/  IMAD.X R50, RZ, RZ, R34, P1 ;  /* 0x000000ffff327224 */ /* 0x000fe200008e0622 */
[----:B------:R-:W-:Y:S01]  /*13be0*/  ISETP.GE.U32.AND P1, PT, R48, R38, PT ;  /* 0x000000263000720c */ /* 0x000fe20003f26070 */
[----:B------:R-:W-:Y:S01]  /*13bf0*/  IMAD.X R35, RZ, RZ, RZ, P4 ;  /* 0x000000ffff237224 */ /* 0x000fe200020e06ff */
[----:B------:R-:W-:Y:S01]  /*13c00*/  ISETP.LT.U32.AND P4, PT, R38, R43, PT ;  /* 0x0000002b2600720c */ /* 0x000fe20003f81070 */
[C---:B------:R-:W-:Y:S01]  /*13c10*/  IMAD.WIDE.U32 R44, R50.reuse, 0x3d1, RZ ;  /* 0x000003d1322c7825 */ /* 0x040fe200078e00ff */
[----:B------:R-:W-:Y:S02]  /*13c20*/  ISETP.GE.U32.AND.EX P1, PT, R50, R34, PT, P1 ;  /* 0x000000223200720c */ /* 0x000fe40003f26110 */
[----:B------:R-:W-:Y:S01]  /*13c30*/  SHF.L.W.U32.HI R38, R53, 0x1, R42 ;  /* 0x0000000135267819 */ /* 0x000fe20000010e2a */
[----:B------:R-:W-:Y:S01]  /*13c40*/  IMAD.WIDE.U32 R42, R48, 0x3d1, RZ ;  /* 0x000003d1302a7825 */ /* 0x000fe200078e00ff */
[----:B------:R-:W-:-:S02]  /*13c50*/  ISETP.GE.U32.AND P0, PT, R31, R40, PT ;  /* 0x000000281f00720c */ /* 0x000fc40003f06070 */
[----:B------:R-:W-:Y:S01]  /*13c60*/  IADD3 R49, P5, PT, R41, R36, RZ ;  /* 0x0000002429317210 */ /* 0x000fe20007fbe0ff */
[----:B------:R-:W-:Y:S01]  /*13c70*/  IMAD.X R41, RZ, RZ, RZ, P6 ;  /* 0x000000ffff297224 */ /* 0x000fe200030e06ff */
[----:B------:R-:W-:Y:S01]  /*13c80*/  ISETP.LT.U32.OR.EX P1, PT, R34, R47, !P1, P4 ;  /* 0x0000002f2200720c */ /* 0x000fe20004f21540 */
[----:B------:R-:W-:Y:S02]  /*13c90*/  IMAD.MOV.U32 R40, RZ, RZ, R37 ;  /* 0x000000ffff287224 */ /* 0x000fe400078e0025 */
[----:B------:R-:W-:Y:S01]  /*13ca0*/  IMAD.WIDE.U32 R36, R22, R22, R38 ;  /* 0x0000001616247225 */ /* 0x000fe200078e0026 */
[----:B------:R-:W-:-:S03]  /*13cb0*/  SEL R53, RZ, 0x1, !P1 ;  /* 0x00000001ff357807 */ /* 0x000fc60004800000 */
[----:B------:R-:W-:Y:S01]  /*13cc0*/  IMAD.WIDE.U32.X R40, RZ, R52, R40, P5 ;  /* 0x00000034ff287225 */ /* 0x000fe200028e0428 */
[----:B------:R-:W-:-:S03]  /*13cd0*/  IADD3 R53, P1, PT, R53, R36, RZ ;  /* 0x0000002435357210 */ /* 0x000fc60007f3e0ff */
[----:B------:R-:W-:Y:S01]  /*13ce0*/  IMAD.WIDE.U32 R44, P6, RZ, R48, R44 ;  /* 0x00000030ff2c7225 */ /* 0x000fe200078c002c */
[----:B------:R-:W-:-:S03]  /*13cf0*/  IADD3 R47, P5, PT, R40, R42, RZ ;  /* 0x0000002a282f7210 */ /* 0x000fc60007fbe0ff */
[----:B------:R-:W-:Y:S01]  /*13d00*/  IMAD.IADD R46, R32, 0x1, R37 ;  /* 0x00000001202e7824 */ /* 0x000fe200078e0225 */
[----:B------:R-:W-:Y:S01]  /*13d10*/  IADD3 R40, P4, PT, R43, R44, RZ ;  /* 0x0000002c2b287210 */ /* 0x000fe20007f9e0ff */
[----:B------:R-:W-:Y:S01]  /*13d20*/  IMAD.X R32, R49, 0x1, R51, P2 ;  /* 0x0000000131207824 */ /* 0x000fe200010e0633 */
[----:B------:R-:W-:Y:S01]  /*13d30*/  ISETP.GE.U32.AND P2, PT, R53, R36, PT ;  /* 0x000000243500720c */ /* 0x000fe20003f46070 */
[----:B------:R-:W-:Y:S01]  /*13d40*/  IMAD.X R55, RZ, RZ, R46, P1 ;  /* 0x000000ffff377224 */ /* 0x000fe200008e062e */
[----:B------:R-:W-:Y:S01]  /*13d50*/  ISETP.LT.U32.AND P1, PT, R36, R38, PT ;  /* 0x000000262400720c */ /* 0x000fe20003f21070 */
[----:B------:R-:W-:Y:S01]  /*13d60*/  IMAD.MOV.U32 R34, RZ, RZ, R33 ;  /* 0x000000ffff227224 */ /* 0x000fe200078e0021 */
[----:B------:R-:W-:Y:S01]  /*13d70*/  ISETP.GE.U32.AND.EX P0, PT, R32, R49, PT, P0 ;  /* 0x000000312000720c */ /* 0x000fe20003f06100 */
[----:B------:R-:W-:Y:S01]  /*13d80*/  IMAD.X R49, R40, 0x1, R41, P5 ;  /* 0x0000000128317824 */ /* 0x000fe200028e0629 */
[----:B------:R-:W-:Y:S01]  /*13d90*/  IADD3 R38, P5, PT, R47, R52, RZ ;  /* 0x000000342f267210 */ /* 0x000fe20007fbe0ff */
[----:B------:R-:W-:Y:S01]  /*13da0*/  IMAD.X R37, RZ, RZ, RZ, P6 ;  /* 0x000000ffff257224 */ /* 0x000fe200030e06ff */
[----:B------:R-:W-:Y:S01]  /*13db0*/  SEL R33, RZ, 0x1, P0 ;  /* 0x00000001ff217807 */ /* 0x000fe20000000000 */
[----:B------:R-:W-:Y:S01]  /*13dc0*/  IMAD.WIDE.U32.X R34, R23, R23, R34, P3 ;  /* 0x0000001717227225 */ /* 0x000fe200018e0422 */
[----:B------:R-:W-:-:S02]  /*13dd0*/  ISETP.GE.U32.AND.EX P2, PT, R55, R46, PT, P2 ;  /* 0x0000002e3700720c */ /* 0x000fc40003f46120 */
[----:B------:R-:W-:Y:S01]  /*13de0*/  IADD3 R33, P6, PT, R38, R33, RZ ;  /* 0x0000002126217210 */ /* 0x000fe20007fde0ff */
[----:B------:R-:W-:Y:S01]  /*13df0*/  IMAD.MOV.U32 R36, RZ, RZ, R45 ;  /* 0x000000ffff247224 */ /* 0x000fe200078e002d */
[----:B------:R-:W-:Y:S02]  /*13e00*/  ISETP.LT.U32.OR.EX P1, PT, R46, R39, !P2, P1 ;  /* 0x000000272e00720c */ /* 0x000fe40005721510 */
[----:B------:R-:W-:Y:S01]  /*13e10*/  ISETP.LT.U32.AND P2, PT, R38, R47, PT ;  /* 0x0000002f2600720c */ /* 0x000fe20003f41070 */
[----:B------:R-:W-:Y:S01]  /*13e20*/  IMAD.WIDE.U32.X R36, RZ, R50, R36, P4 ;  /* 0x00000032ff247225 */ /* 0x000fe200020e0424 */
[----:B------:R-:W-:Y:S02]  /*13e30*/  ISETP.GE.U32.AND P3, PT, R33, R38, PT ;  /* 0x000000262100720c */ /* 0x000fe40003f66070 */
[----:B------:R-:W-:Y:S01]  /*13e40*/  ISETP.GE.U32.AND P0, PT, R47, R42, PT ;  /* 0x0000002a2f00720c */ /* 0x000fe20003f06070 */
[----:B------:R-:W-:Y:S01]  /*13e50*/  IMAD.X R38, R49, 0x1, R48, P5 ;  /* 0x0000000131267824 */ /* 0x000fe200028e0630 */
[----:B------:R-:W-:Y:S01]  /*13e60*/  SHF.R.U32.HI R44, RZ, 0x1f, R57 ;  /* 0x0000001fff2c7819 */ /* 0x000fe20000011639 */
[----:B------:R-:W-:Y:S01]  /*13e70*/  IMAD.WIDE.U32 R42, R55, 0x3d1, RZ ;  /* 0x000003d1372a7825 */ /* 0x000fe200078e00ff */
[----:B------:R-:W-:-:S02]  /*13e80*/  ISETP.GE.U32.AND.EX P0, PT, R49, R40, PT, P0 ;  /* 0x000000283100720c */ /* 0x000fc40003f06100 */
[----:B------:R-:W-:Y:S01]  /*13e90*/  SEL R47, RZ, 0x1, !P1 ;  /* 0x00000001ff2f7807 */ /* 0x000fe20004800000 */
[----:B------:R-:W-:Y:S01]  /*13ea0*/  IMAD.X R39, RZ, RZ, R38, P6 ;  /* 0x000000ffff277224 */ /* 0x000fe200030e0626 */
[----:B------:R-:W-:Y:S01]  /*13eb0*/  SEL R45, RZ, 0x1, P0 ;  /* 0x00000001ff2d7807 */ /* 0x000fe20000000000 */
[----:B------:R-:W-:-:S03]  /*13ec0*/  IMAD.WIDE.U32 R40, R53, 0x3d1, RZ ;  /* 0x000003d135287825 */ /* 0x000fc600078e00ff */
[----:B------:R-:W-:Y:S01]  /*13ed0*/  ISETP.GE.U32.AND.EX P3, PT, R39, R38, PT, P3 ;  /* 0x000000262700720c */ /* 0x000fe20003f66130 */
[----:B------:R-:W-:Y:S01]  /*13ee0*/  IMAD.WIDE.U32 R42, P4, RZ, R53, R42 ;  /* 0x00000035ff2a7225 */ /* 0x000fe2000788002a */
[----:B------:R-:W-:Y:S02]  /*13ef0*/  IADD3 R45, P0, P5, R40, R36, R45 ;  /* 0x00000024282d7210 */ /* 0x000fe40007d1e02d */
[----:B------:R-:W-:Y:S01]  /*13f00*/  ISETP.LT.U32.OR.EX P2, PT, R38, R49, !P3, P2 ;  /* 0x000000312600720c */ /* 0x000fe20005f41520 */
[----:B------:R-:W-:Y:S01]  /*13f10*/  IMAD.MOV.U32 R36, RZ, RZ, R43 ;  /* 0x000000ffff247224 */ /* 0x000fe200078e002b */
[----:B------:R-:W-:Y:S02]  /*13f20*/  IADD3 R41, P1, PT, R41, R42, RZ ;  /* 0x0000002a29297210 */ /* 0x000fe40007f3e0ff */
[----:B------:R-:W-:Y:S02]  /*13f30*/  IADD3 R42, P3, P6, R47, R44, R34 ;  /* 0x0000002c2f2a7210 */ /* 0x000fe40007e7e022 */
[----:B------:R-:W-:Y:S01]  /*13f40*/  IADD3.X R38, PT, PT, R41, R37, RZ, P0, P5 ;  /* 0x0000002529267210 */ /* 0x000fe200007ea4ff */
[----:B------:R-:W-:Y:S01]  /*13f50*/  IMAD.X R37, RZ, RZ, RZ, P4 ;  /* 0x000000ffff257224 */ /* 0x000fe200020e06ff */
[----:B------:R-:W-:-:S02]  /*13f60*/  IADD3 R34, P5, PT, R45, R50, RZ ;  /* 0x000000322d227210 */ /* 0x000fc40007fbe0ff */
[----:B------:R-:W-:Y:S02]  /*13f70*/  SEL R49, RZ, 0x1, !P2 ;  /* 0x00000001ff317807 */ /* 0x000fe40005000000 */
[----:B------:R-:W-:Y:S01]  /*13f80*/  ISETP.GE.U32.AND P4, PT, R45, R40, PT ;  /* 0x000000282d00720c */ /* 0x000fe20003f86070 */
[----:B------:R-:W-:Y:S01]  /*13f90*/  IMAD.X R43, R38, 0x1, R53, P5 ;  /* 0x00000001262b7824 */ /* 0x000fe200028e0635 */
[----:B------:R-:W-:Y:S02]  /*13fa0*/  IADD3.X R51, PT, PT, RZ, RZ, R35, P3, P6 ;  /* 0x000000ffff337210 */ /* 0x000fe40001fec423 */
[----:B------:R-:W-:Y:S02]  /*13fb0*/  IADD3 R49, P3, PT, R34, R49, RZ ;  /* 0x0000003122317210 */ /* 0x000fe40007f7e0ff */
[----:B------:R-:W-:Y:S01]  /*13fc0*/  ISETP.GE.U32.AND.EX P4, PT, R38, R41, PT, P4 ;  /* 0x000000292600720c */ /* 0x000fe20003f86140 */
[----:B------:R-:W-:Y:S01]  /*13fd0*/  IMAD.WIDE.U32 R40, R51, 0x3d1, RZ ;  /* 0x000003d133287825 */ /* 0x000fe200078e00ff */
[----:B------:R-:W-:-:S02]  /*13fe0*/  ISETP.GE.U32.AND P2, PT, R49, R34, PT ;  /* 0x000000223100720c */ /* 0x000fc40003f46070 */
[----:B------:R-:W-:Y:S01]  /*13ff0*/  ISETP.LT.U32.AND P0, PT, R34, R45, PT ;  /* 0x0000002d2200720c */ /* 0x000fe20003f01070 */
        /* <DEDUP_REMOVED lines=13> */
[----:B------:R-:W-:-:S02]  /*140d0*/  IADD3 R46, P2, PT, R37, R46, RZ ;  /* 0x0000002e252e7210 */ /* 0x000fc40007f5e0ff */
[----:B------:R-:W-:Y:S01]  /*140e0*/  ISETP.GE.U32.AND P0, PT, R34, R36, PT ;  /* 0x000000242200720c */ /* 0x000fe20003f06070 */
[C---:B------:R-:W-:Y:S01]  /*140f0*/  IMAD.X R38, R43.reuse, 0x1, R42, P1 ;  /* 0x000000012b267824 */ /* 0x040fe200008e062a */
[----:B------:R-:W-:Y:S02]  /*14100*/  ISETP.GE.U32.AND P1, PT, R46, R37, PT ;  /* 0x000000252e00720c */ /* 0x000fe40003f26070 */
[----:B------:R-:W-:Y:S01]  /*14110*/  ISETP.GE.U32.AND.EX P0, PT, R43, R40, PT, P0 ;  /* 0x000000282b00720c */ /* 0x000fe20003f06100 */
[----:B------:R-:W-:Y:S01]  /*14120*/  IMAD.X R47, RZ, RZ, R38, P2 ;  /* 0x000000ffff2f7224 */ /* 0x000fe200010e0626 */
[----:B------:R-:W-:Y:S01]  /*14130*/  ISETP.LT.U32.AND P2, PT, R37, R34, PT ;  /* 0x000000222500720c */ /* 0x000fe20003f41070 */
[----:B------:R-:W-:Y:S01]  /*14140*/  IMAD.MOV.U32 R34, RZ, RZ, R41 ;  /* 0x000000ffff227224 */ /* 0x000fe200078e0029 */
[----:B------:R-:W-:Y:S01]  /*14150*/  SEL R37, RZ, 0x1, P0 ;  /* 0x00000001ff257807 */ /* 0x000fe20000000000 */
[----:B------:R-:W-:Y:S01]  /*14160*/  IMAD.MOV.U32 R41, RZ, RZ, RZ ;  /* 0x000000ffff297224 */ /* 0x000fe200078e00ff */
        /* <DEDUP_REMOVED lines=60> */
.L_x_715:
        /* <DEDUP_REMOVED lines=54> */
.L_x_716:
        /* <DEDUP_REMOVED lines=50> */
.L_x_718:
        /* <DEDUP_REMOVED lines=48> */
.L_x_719:
        /* <DEDUP_REMOVED lines=27> */
.L_x_717:
[----:B------:R-:W-:-:S04]  /*15060*/  IMAD.WIDE.U32 R24, R29, R18, RZ ;  /* 0x000000121d187225 */ /* 0x000fc800078e00ff */
        /* <DEDUP_REMOVED lines=29> */
[----:B------:R-:W-:Y:S02]  /*15240*/  IMAD R24, R20, R0, RZ ;  /* 0x0000000014187224 */ /* 0x000fe400078e02ff */
[----:B------:R-:W-:Y:S02]  /*15250*/  IMAD R26, R17, R34, RZ ;  /* 0x00000022111a7224 */ /* 0x000fe400078e02ff */
[----:B------:R-:W-:-:S04]  /*15260*/  IMAD.WIDE.U32 R38, R19, R0, RZ ;  /* 0x0000000013267225 */ /* 0x000fc800078e00ff */
[C---:B------:R-:W-:Y:S02]  /*15270*/  IMAD R53, R29.reuse, R19, R24 ;  /* 0x000000131d357224 */ /* 0x040fe400078e0218 */
        /* <DEDUP_REMOVED lines=14> */
[----:B------:R-:W-:Y:S01]  /*15360*/  IMAD.WIDE.U32.X R36, R35, R17, R40, P2 ;  /* 0x0000001123247225 */ /* 0x000fe200010e0428 */
[----:B------:R-:W-:-:S03]  /*15370*/  ISETP.GE.U32.AND P0, PT, R50, R38, PT ;  /* 0x000000263200720c */ /* 0x000fc60003f06070 */
[----:B------:R-:W-:Y:S01]  /*15380*/  IMAD R55, R35, R16, R26 ;  /* 0x0000001023377224 */ /* 0x000fe200078e021a */
[----:B------:R-:W-:Y:S01]  /*15390*/  ISETP.GE.U32.AND.EX P0, PT, R51, R53, PT, P0 ;  /* 0x000000353300720c */ /* 0x000fe20003f06100 */
[----:B------:R-:W-:-:S03]  /*153a0*/  IMAD.WIDE.U32 R46, P3, R34, R21, R46 ;  /* 0x00000015222e7225 */ /* 0x000fc6000786002e */
[----:B------:R-:W-:Y:S01]  /*153b0*/  SEL R53, RZ, 0x1, P0 ;  /* 0x00000001ff357807 */ /* 0x000fe20000000000 */
        /* <DEDUP_REMOVED lines=10> */
[----:B------:R-:W-:Y:S01]  /*15460*/  IMAD R44, R23, R0, RZ ;  /* 0x00000000172c7224 */ /* 0x000fe200078e02ff */
[----:B------:R-:W-:Y:S01]  /*15470*/  IADD3 RZ, P6, PT, R45, R46, RZ ;  /* 0x0000002e2dff7210 */ /* 0x000fe20007fde0ff */
[----:B------:R-:W-:Y:S01]  /*15480*/  IMAD.WIDE.U32 R38, R35, R19, RZ ;  /* 0x0000001323267225 */ /* 0x000fe200078e00ff */
[----:B------:R-:W-:-:S02]  /*15490*/  ISETP.GE.U32.AND.EX P1, PT, R27, R51, PT, P1 ;  /* 0x000000331b00720c */ /* 0x000fc40003f26110 */
[----:B------:R-:W-:Y:S01]  /*154a0*/  ISETP.GE.U32.AND.EX P2, PT, R37, R27, PT, P2 ;  /* 0x0000001b2500720c */ /* 0x000fe20003f46120 */
[----:B------:R-:W-:-:S04]  /*154b0*/  IMAD.WIDE.U32 R40, R29, R22, RZ ;  /* 0x000000161d287225 */ /* 0x000fc800078e00ff */
[----:B------:R-:W-:Y:S02]  /*154c0*/  IMAD.MOV.U32 R48, RZ, RZ, R47 ;  /* 0x000000ffff307224 */ /* 0x000fe400078e002f */
[----:B------:R-:W-:-:S04]  /*154d0*/  IMAD.WIDE.U32 R26, R22, R0, RZ ;  /* 0x00000000161a7225 */ /* 0x000fc800078e00ff */
[----:B------:R-:W-:Y:S02]  /*154e0*/  IMAD R61, R29, R22, R44 ;  /* 0x000000161d3d7224 */ /* 0x000fe400078e022c */
[----:B------:R-:W-:-:S04]  /*154f0*/  IMAD.WIDE.U32 R50, P4, R34, R20, R38 ;  /* 0x0000001422327225 */ /* 0x000fc80007880026 */
[----:B------:R-:W-:-:S04]  /*15500*/  IMAD.WIDE.U32.X R38, R29, R20, R42, P5 ;  /* 0x000000141d267225 */ /* 0x000fc800028e042a */
[----:B------:R-:W-:Y:S01]  /*15510*/  IMAD.WIDE.U32 R44, R0, R22, RZ ;  /* 0x00000016002c7225 */ /* 0x000fe200078e00ff */
[----:B------:R-:W-:-:S03]  /*15520*/  SEL R44, RZ, 0x1, P1 ;  /* 0x00000001ff2c7807 */ /* 0x000fc60000800000 */
[----:B------:R-:W-:-:S04]  /*15530*/  IMAD.WIDE.U32 R40, P3, R0, R23, R40 ;  /* 0x0000001700287225 */ /* 0x000fc80007860028 */
[----:B------:R-:W-:Y:S01]  /*15540*/  IMAD.IADD R61, R27, 0x1, R61 ;  /* 0x000000011b3d7824 */ /* 0x000fe200078e023d */
[----:B------:R-:W-:Y:S01]  /*15550*/  SEL R27, RZ, 0x1, P2 ;  /* 0x00000001ff1b7807 */ /* 0x000fe20001000000 */
[----:B------:R-:W-:Y:S01]  /*15560*/  IMAD.WIDE.U32.X R42, R35, R21, R48, P6 ;  /* 0x00000015232a7225 */ /* 0x000fe200030e0430 */
[----:B------:R-:W-:Y:S02]  /*15570*/  IADD3 RZ, P1, PT, R45, R40, RZ ;  /* 0x000000282dff7210 */ /* 0x000fe40007f3e0ff */
[----:B------:R-:W-:Y:S01]  /*15580*/  IADD3 R38, P5, P6, R26, R38, R53 ;  /* 0x000000261a267210 */ /* 0x000fe20007ebe035 */
[----:B------:R-:W-:Y:S01]  /*15590*/  IMAD.WIDE.U32 R52, R32, R16, RZ ;  /* 0x0000001020347225 */ /* 0x000fe200078e00ff */
[----:B------:R-:W-:Y:S02]  /*155a0*/  IADD3 R27, P0, P2, R27, R42, R44 ;  /* 0x0000002a1b1b7210 */ /* 0x000fe40007a1e02c */
[----:B------:R-:W-:Y:S01]  /*155b0*/  IADD3.X R39, PT, PT, R61, R39, RZ, P5, P6 ;  /* 0x000000273d277210 */ /* 0x000fe20002fec4ff */
[----:B------:R-:W-:Y:S01]  /*155c0*/  IMAD.WIDE.U32 R44, R35, R22, RZ ;  /* 0x00000016232c7225 */ /* 0x000fe200078e00ff */
[----:B------:R-:W-:-:S03]  /*155d0*/  IADD3.X R60, PT, PT, RZ, R43, RZ, P0, P2 ;  /* 0x0000002bff3c7210 */ /* 0x000fc600007e44ff */
[----:B------:R-:W-:-:S04]  /*155e0*/  IMAD.WIDE.U32 R46, R34, R19, RZ ;  /* 0x00000013222e7225 */ /* 0x000fc800078e00ff */
[----:B------:R-:W-:Y:S01]  /*155f0*/  IMAD.WIDE.U32 R44, P6, R34, R23, R44 ;  /* 0x00000017222c7225 */ /* 0x000fe200078c002c */
[----:B------:R-:W-:-:S03]  /*15600*/  IADD3 RZ, P5, PT, R47, R50, RZ ;  /* 0x000000322fff7210 */ /* 0x000fc60007fbe0ff */
[----:B------:R-:W-:-:S04]  /*15610*/  IMAD.WIDE.U32 R58, P2, R31, R21, R52 ;  /* 0x000000151f3a7225 */ /* 0x000fc80007840034 */
[----:B------:R-:W-:-:S04]  /*15620*/  IMAD.WIDE.U32 R46, R32, R18, RZ ;  /* 0x00000012202e7225 */ /* 0x000fc800078e00ff */
[----:B------:R-:W-:-:S04]  /*15630*/  IMAD.WIDE.U32 R42, R34, R22, RZ ;  /* 0x00000016222a7225 */ /* 0x000fc800078e00ff */
[----:B------:R-:W-:Y:S02]  /*15640*/  IMAD.MOV.U32 R42, RZ, RZ, R45 ;  /* 0x000000ffff2a7224 */ /* 0x000fe400078e002d */
[----:B------:R-:W-:Y:S01]  /*15650*/  IMAD.X R45, RZ, RZ, RZ, P2 ;  /* 0x000000ffff2d7224 */ /* 0x000fe200010e06ff */
[----:B------:R-:W-:Y:S01]  /*15660*/  ISETP.GE.U32.AND P2, PT, R38, R26, PT ;  /* 0x0000001a2600720c */ /* 0x000fe20003f46070 */
[----:B------:R-:W-:-:S03]  /*15670*/  IMAD.WIDE.U32 R54, R31, R16, RZ ;  /* 0x000000101f367225 */ /* 0x000fc600078e00ff */
[----:B------:R-:W-:Y:S01]  /*15680*/  ISETP.GE.U32.AND.EX P2, PT, R39, R61, PT, P2 ;  /* 0x0000003d2700720c */ /* 0x000fe20003f46120 */
[----:B------:R-:W-:-:S04]  /*15690*/  IMAD.WIDE.U32 R56, P0, R31, R17, R46 ;  /* 0x000000111f387225 */ /* 0x000fc8000780002e */
[----:B------:R-:W-:Y:S01]  /*156a0*/  IMAD.X R47, RZ, RZ, RZ, P3 ;  /* 0x000000ffff2f7224 */ /* 0x000fe200018e06ff */
[----:B------:R-:W-:Y:S01]  /*156b0*/  IADD3 RZ, P3, PT, R43, R44, RZ ;  /* 0x0000002c2bff7210 */ /* 0x000fe20007f7e0ff */
[----:B------:R-:W-:Y:S02]  /*156c0*/  IMAD.MOV.U32 R46, RZ, RZ, R41 ;  /* 0x000000ffff2e7224 */ /* 0x000fe400078e0029 */
[----:B------:R-:W-:Y:S01]  /*156d0*/  IMAD.X R53, RZ, RZ, RZ, P4 ;  /* 0x000000ffff357224 */ /* 0x000fe200020e06ff */
[----:B------:R-:W-:Y:S01]  /*156e0*/  IADD3 RZ, P4, PT, R55, R58, RZ ;  /* 0x0000003a37ff7210 */ /* 0x000fe20007f9e0ff */
[----:B------:R-:W-:Y:S02]  /*156f0*/  IMAD R26, R20, R34, RZ ;  /* 0x00000022141a7224 */ /* 0x000fe400078e02ff */
[----:B------:R-:W-:-:S04]  /*15700*/  IMAD.WIDE.U32 R54, R34, R19, R38 ;  /* 0x0000001322367225 */ /* 0x000fc800078e0026 */
[----:B------:R-:W-:Y:S01]  /*15710*/  IMAD.WIDE.U32.X R40, R29, R23, R46, P1 ;  /* 0x000000171d287225 */ /* 0x000fe200008e042e */
[----:B------:R-:W-:Y:S02]  /*15720*/  SEL R47, RZ, 0x1, P2 ;  /* 0x00000001ff2f7807 */ /* 0x000fe40001000000 */
[----:B------:R-:W-:Y:S01]  /*15730*/  IADD3 R50, P1, PT, R27, R54, RZ ;  /* 0x000000361b327210 */ /* 0x000fe20007f3e0ff */
[----:B------:R-:W-:Y:S01]  /*15740*/  IMAD.MOV.U32 R52, RZ, RZ, R51 ;  /* 0x000000ffff347224 */ /* 0x000fe200078e0033 */
[----:B------:R-:W-:Y:S01]  /*15750*/  IADD3 R46, P2, PT, R47, R40, RZ ;  /* 0x000000282f2e7210 */ /* 0x000fe20007f5e0ff */
[----:B------:R-:W-:Y:S02]  /*15760*/  IMAD R51, R35, R19, R26 ;  /* 0x0000001323337224 */ /* 0x000fe400078e021a */
[----:B------:R-:W-:-:S04]  /*15770*/  IMAD.WIDE.U32 R48, R31, R18, RZ ;  /* 0x000000121f307225 */ /* 0x000fc800078e00ff */
        /* <DEDUP_REMOVED lines=16> */
[----:B------:R-:W-:Y:S02]  /*15880*/  SEL R36, RZ, 0x1, P0 ;  /* 0x00000001ff247807 */ /* 0x000fe40000000000 */
[----:B------:R-:W-:Y:S01]  /*15890*/  SEL R57, RZ, 0x1, P2 ;  /* 0x00000001ff397807 */ /* 0x000fe20001000000 */
[----:B------:R-:W-:Y:S02]  /*158a0*/  IMAD.IADD R41, R27, 0x1, R41 ;  /* 0x000000011b297824 */ /* 0x000fe400078e0229 */
[----:B------:R-:W-:Y:S01]  /*158b0*/  IMAD.MOV.U32 R44, RZ, RZ, R59 ;  /* 0x000000ffff2c7224 */ /* 0x000fe200078e003b */
[----:B------:R-:W-:Y:S01]  /*158c0*/  IADD3 R57, P0, P5, R57, R38, R36 ;  /* 0x0000002639397210 */ /* 0x000fe20007d1e024 */
[----:B------:R-:W-:Y:S01]  /*158d0*/  IMAD R36, R23, R34, RZ ;  /* 0x0000002217247224 */ /* 0x000fe200078e02ff */
[----:B------:R-:W-:Y:S01]  /*158e0*/  ISETP.GE.U32.AND.EX P1, PT, R41, R37, PT, P1 ;  /* 0x000000252900720c */ /* 0x000fe20003f26110 */
[----:B------:R-:W-:-:S02]  /*158f0*/  IMAD R37, R21, R31, RZ ;  /* 0x0000001f15257224 */ /* 0x000fc400078e02ff */
[----:B------:R-:W-:Y:S01]  /*15900*/  IMAD.WIDE.U32 R52, R34, R22, R46 ;  /* 0x0000001622347225 */ /* 0x000fe200078e002e */
[----:B------:R-:W-:-:S03]  /*15910*/  IADD3.X R34, PT, PT, RZ, R39, RZ, P0, P5 ;  /* 0x00000027ff227210 */ /* 0x000fc600007ea4ff */
[-C--:B------:R-:W-:Y:S01]  /*15920*/  IMAD R59, R32, R16.reuse, R37 ;  /* 0x00000010203b7224 */ /* 0x080fe200078e0225 */
[----:B------:R-:W-:Y:S01]  /*15930*/  SEL R37, RZ, 0x1, P1 ;  /* 0x00000001ff257807 */ /* 0x000fe20000800000 */
[----:B------:R-:W-:Y:S01]  /*15940*/  IMAD.WIDE.U32 R54, R31, R16, R50 ;  /* 0x000000101f367225 */ /* 0x000fe200078e0032 */
[----:B------:R-:W-:-:S03]  /*15950*/  ISETP.GE.U32.AND P2, PT, R52, R46, PT ;  /* 0x0000002e3400720c */ /* 0x000fc60003f46070 */
[----:B------:R-:W-:Y:S01]  /*15960*/  IMAD.WIDE.U32.X R48, R32, R17, R48, P6 ;  /* 0x0000001120307225 */ /* 0x000fe200030e0430 */
[----:B------:R-:W-:Y:S02]  /*15970*/  IADD3 R38, P6, PT, R57, R52, RZ ;  /* 0x0000003439267210 */ /* 0x000fe40007fde0ff */
[C---:B------:R-:W-:Y:S01]  /*15980*/  ISETP.GE.U32.AND P5, PT, R54.reuse, R50, PT ;  /* 0x000000323600720c */ /* 0x040fe20003fa6070 */
        /* <DEDUP_REMOVED lines=9> */
[C---:B------:R-:W-:Y:S01]  /*15a20*/  IMAD.WIDE.U32 R48, R32.reuse, R19, RZ ;  /* 0x0000001320307225 */ /* 0x040fe200078e00ff */
        /* <DEDUP_REMOVED lines=33> */
[----:B------:R-:W-:-:S04]  /*15c40*/  IMAD.WIDE.U32 R66, P2, R28, R23, R54 ;  /* 0x000000171c427225 */ /* 0x000fc80007840036 */
[----:B------:R-:W-:-:S04]  /*15c50*/  IMAD.WIDE.U32 R64, R28, R22, RZ ;  /* 0x000000161c407225 */ /* 0x000fc800078e00ff */
[----:B------:R-:W-:Y:S01]  /*15c60*/  IMAD.X R55, RZ, RZ, RZ, P3 ;  /* 0x000000ffff377224 */ /* 0x000fe200018e06ff */
[----:B------:R-:W-:Y:S01]  /*15c70*/  IADD3 RZ, P3, PT, R43, R60, RZ ;  /* 0x0000003c2bff7210 */ /* 0x000fe20007f7e0ff */
[----:B------:R-:W-:Y:S01]  /*15c80*/  IMAD.X R47, RZ, RZ, RZ, P4 ;  /* 0x000000ffff2f7224 */ /* 0x000fe200020e06ff */
[----:B------:R-:W-:Y:S01]  /*15c90*/  IADD3 RZ, P4, PT, R49, R62, RZ ;  /* 0x0000003e31ff7210 */ /* 0x000fe20007f9e0ff */
[-C--:B------:R-:W-:Y:S02]  /*15ca0*/  IMAD R42, R20, R31.reuse, RZ ;  /* 0x0000001f142a7224 */ /* 0x080fe400078e02ff */
[----:B------:R-:W-:Y:S02]  /*15cb0*/  IMAD R43, R23, R31, RZ ;  /* 0x0000001f172b7224 */ /* 0x000fe400078e02ff */
[----:B------:R-:W-:Y:S01]  /*15cc0*/  IMAD.X R49, RZ, RZ, RZ, P5 ;  /* 0x000000ffff317224 */ /* 0x000fe200028e06ff */
[----:B------:R-:W-:Y:S01]  /*15cd0*/  IADD3 RZ, P5, PT, R65, R66, RZ ;  /* 0x0000004241ff7210 */ /* 0x000fe20007fbe0ff */
[----:B------:R-:W-:-:S02]  /*15ce0*/  IMAD.MOV.U32 R54, RZ, RZ, R59 ;  /* 0x000000ffff367224 */ /* 0x000fc400078e003b */
[----:B------:R-:W-:Y:S02]  /*15cf0*/  IMAD.MOV.U32 R52, RZ, RZ, R51 ;  /* 0x000000ffff347224 */ /* 0x000fe400078e0033 */
[----:B------:R-:W-:Y:S02]  /*15d00*/  IMAD.MOV.U32 R44, RZ, RZ, R57 ;  /* 0x000000ffff2c7224 */ /* 0x000fe400078e0039 */
[----:B------:R-:W-:Y:S02]  /*15d10*/  IMAD R56, R17, R28, RZ ;  /* 0x0000001c11387224 */ /* 0x000fe400078e02ff */
[----:B------:R-:W-:-:S04]  /*15d20*/  IMAD.WIDE.U32 R58, R31, R19, R38 ;  /* 0x000000131f3a7225 */ /* 0x000fc800078e0026 */
[C---:B------:R-:W-:Y:S02]  /*15d30*/  IMAD R57, R32.reuse, R19, R42 ;  /* 0x0000001320397224 */ /* 0x040fe400078e022a */
[----:B------:R-:W-:Y:S02]  /*15d40*/  IMAD R65, R32, R22, R43 ;  /* 0x0000001620417224 */ /* 0x000fe400078e022b */
[----:B------:R-:W-:-:S04]  /*15d50*/  IMAD.WIDE.U32 R42, R28, R18, R36 ;  /* 0x000000121c2a7225 */ /* 0x000fc800078e0024 */
[----:B------:R-:W-:Y:S02]  /*15d60*/  IMAD.MOV.U32 R46, RZ, RZ, R61 ;  /* 0x000000ffff2e7224 */ /* 0x000fe400078e003d */
[----:B------:R-:W-:Y:S02]  /*15d70*/  IMAD R61, R33, R18, R56 ;  /* 0x00000012213d7224 */ /* 0x000fe400078e0238 */
[----:B------:R-:W-:Y:S01]  /*15d80*/  IMAD.WIDE.U32.X R52, R32, R20, R52, P1 ;  /* 0x0000001420347225 */ /* 0x000fe200008e0434 */
[----:B------:R-:W-:-:S03]  /*15d90*/  IADD3 R56, P1, PT, R69, R58, RZ ;  /* 0x0000003a45387210 */ /* 0x000fc60007f3e0ff */
[----:B------:R-:W-:Y:S02]  /*15da0*/  IMAD.IADD R59, R59, 0x1, R57 ;  /* 0x000000013b3b7824 */ /* 0x000fe400078e0239 */
[----:B------:R-:W-:Y:S01]  /*15db0*/  IMAD.WIDE.U32.X R44, R32, R23, R44, P0 ;  /* 0x00000017202c7225 */ /* 0x000fe200000e042c */
[----:B------:R-:W-:-:S03]  /*15dc0*/  ISETP.GE.U32.AND P0, PT, R42, R36, PT ;  /* 0x000000242a00720c */ /* 0x000fc60003f06070 */
[----:B------:R-:W-:Y:S02]  /*15dd0*/  IMAD.IADD R36, R43, 0x1, R61 ;  /* 0x000000012b247824 */ /* 0x000fe400078e023d */
[----:B------:R-:W-:Y:S01]  /*15de0*/  IMAD.X R51, RZ, RZ, RZ, P2 ;  /* 0x000000ffff337224 */ /* 0x000fe200010e06ff */
[----:B------:R-:W-:Y:S01]  /*15df0*/  ISETP.GE.U32.AND P2, PT, R58, R38, PT ;  /* 0x000000263a00720c */ /* 0x000fe20003f46070 */
[----:B------:R-:W-:Y:S01]  /*15e00*/  IMAD.X R57, R59, 0x1, R40, P1 ;  /* 0x000000013b397824 */ /* 0x000fe200008e0628 */
        /* <DEDUP_REMOVED lines=10> */
[----:B------:R-:W-:Y:S01]  /*15eb0*/  IMAD.WIDE.U32.X R38, R33, R17, R54, P6 ;  /* 0x0000001121267225 */ /* 0x000fe200030e0436 */
[----:B------:R-:W-:-:S03]  /*15ec0*/  SEL R32, RZ, 0x1, P2 ;  /* 0x00000001ff207807 */ /* 0x000fc60001000000 */
[----:B------:R-:W-:Y:S01]  /*15ed0*/  IMAD.IADD R37, R59, 0x1, R37 ;  /* 0x000000013b257824 */ /* 0x000fe200078e0225 */
[C---:B------:R-:W-:Y:S01]  /*15ee0*/  IADD3 R63, P0, P1, R58.reuse, R38, R63 ;  /* 0x000000263a3f7210 */ /* 0x040fe2000791e03f */
[----:B------:R-:W-:Y:S01]  /*15ef0*/  IMAD.WIDE.U32 R54, R31, R22, R34 ;  /* 0x000000161f367225 */ /* 0x000fe200078e0022 */
[----:B------:R-:W-:Y:S02]  /*15f00*/  IADD3 R31, P2, P6, R61, R52, R32 ;  /* 0x000000343d1f7210 */ /* 0x000fe40007e5e020 */
[----:B------:R-:W-:Y:S01]  /*15f10*/  IADD3.X R40, PT, PT, R37, R39, RZ, P0, P1 ;  /* 0x0000002725287210 */ /* 0x000fe200007e24ff */
[----:B------:R-:W-:Y:S01]  /*15f20*/  IMAD R38, R23, R28, RZ ;  /* 0x0000001c17267224 */ /* 0x000fe200078e02ff */
[----:B------:R-:W-:Y:S01]  /*15f30*/  ISETP.GE.U32.AND P1, PT, R58, R56, PT ;  /* 0x000000383a00720c */ /* 0x000fe20003f26070 */
[----:B------:R-:W-:Y:S01]  /*15f40*/  IMAD.MOV.U32 R50, RZ, RZ, R67 ;  /* 0x000000ffff327224 */ /* 0x000fe200078e0043 */
[----:B------:R-:W-:Y:S01]  /*15f50*/  ISETP.GE.U32.AND P0, PT, R63, R58, PT ;  /* 0x0000003a3f00720c */ /* 0x000fe20003f06070 */
[C---:B------:R-:W-:Y:S01]  /*15f60*/  IMAD R67, R33.reuse, R22, R38 ;  /* 0x0000001621437224 */ /* 0x040fe200078e0226 */
[----:B------:R-:W-:Y:S01]  /*15f70*/  IADD3.X R52, PT, PT, RZ, R53, RZ, P2, P6 ;  /* 0x00000035ff347210 */ /* 0x000fe200017ec4ff */
[----:B------:R-:W-:Y:S01]  /*15f80*/  IMAD.WIDE.U32.X R38, R33, R20, R48, P4 ;  /* 0x0000001421267225 */ /* 0x000fe200020e0430 */
[----:B------:R-:W-:-:S02]  /*15f90*/  ISETP.GE.U32.AND.EX P1, PT, R37, R57, PT, P1 ;  /* 0x000000392500720c */ /* 0x000fc40003f26110 */
[----:B------:R-:W-:Y:S01]  /*15fa0*/  ISETP.GE.U32.AND.EX P0, PT, R40, R37, PT, P0 ;  /* 0x000000252800720c */ /* 0x000fe20003f06100 */
[----:B------:R-:W-:Y:S01]  /*15fb0*/  IMAD.IADD R37, R55, 0x1, R65 ;  /* 0x0000000137257824 */ /* 0x000fe200078e0241 */
[----:B------:R-:W-:Y:S01]  /*15fc0*/  IADD3 R48, P2, PT, R31, R54, RZ ;  /* 0x000000361f307210 */ /* 0x000fe20007f5e0ff */
[----:B------:R-:W-:Y:S01]  /*15fd0*/  IMAD.WIDE.U32.X R46, R33, R21, R46, P3 ;  /* 0x00000015212e7225 */ /* 0x000fe200018e042e */
[----:B------:R-:W-:Y:S02]  /*15fe0*/  SEL R59, RZ, 0x1, P0 ;  /* 0x00000001ff3b7807 */ /* 0x000fe40000000000 */
[----:B------:R-:W-:Y:S01]  /*15ff0*/  SEL R31, RZ, 0x1, P1 ;  /* 0x00000001ff1f7807 */ /* 0x000fe20000800000 */
[C---:B------:R-:W-:Y:S01]  /*16000*/  IMAD.X R49, R37.reuse, 0x1, R52, P2 ;  /* 0x0000000125317824 */ /* 0x040fe200010e0634 */
[----:B------:R-:W-:Y:S01]  /*16010*/  ISETP.GE.U32.AND P0, PT, R54, R34, PT ;  /* 0x000000223600720c */ /* 0x000fe20003f06070 */
[----:B------:R-:W-:Y:S01]  /*16020*/  IMAD R32, R20, R28, RZ ;  /* 0x0000001c14207224 */ /* 0x000fe200078e02ff */
[----:B------:R-:W-:Y:S01]  /*16030*/  ISETP.GE.U32.AND P1, PT, R48, R54, PT ;  /* 0x000000363000720c */ /* 0x000fe20003f26070 */
[----:B------:R-:W-:Y:S01]  /*16040*/  IMAD.WIDE.U32 R52, R40, 0x3d1, RZ ;  /* 0x000003d128347825 */ /* 0x000fe200078e00ff */
[----:B------:R-:W-:-:S02]  /*16050*/  ISETP.GE.U32.AND.EX P0, PT, R37, R35, PT, P0 ;  /* 0x000000232500720c */ /* 0x000fc40003f06100 */
[----:B------:R-:W-:Y:S01]  /*16060*/  ISETP.GE.U32.AND.EX P1, PT, R49, R37, PT, P1 ;  /* 0x000000253100720c */ /* 0x000fe20003f26110 */
[-C--:B------:R-:W-:Y:S01]  /*16070*/  IMAD.WIDE.U32 R34, R28, R19.reuse, R48 ;  /* 0x000000131c227225 */ /* 0x080fe200078e0030 */
[----:B------:R-:W-:Y:S02]  /*16080*/  IADD3 R59, P2, P3, R59, R46, R31 ;  /* 0x0000002e3b3b7210 */ /* 0x000fe40007b5e01f */
[----:B------:R-:W-:Y:S01]  /*16090*/  SEL R55, RZ, 0x1, P1 ;  /* 0x00000001ff377807 */ /* 0x000fe20000800000 */
[----:B------:R-:W-:Y:S01]  /*160a0*/  IMAD R61, R33, R19, R32 ;  /* 0x00000013213d7224 */ /* 0x000fe200078e0220 */
[----:B------:R-:W-:Y:S01]  /*160b0*/  IADD3.X R46, PT, PT, RZ, R47, RZ, P2, P3 ;  /* 0x0000002fff2e7210 */ /* 0x000fe200017e64ff */
[----:B------:R-:W-:Y:S01]  /*160c0*/  IMAD.WIDE.U32 R52, P2, RZ, R63, R52 ;  /* 0x0000003fff347225 */ /* 0x000fe20007840034 */
[----:B------:R-:W-:Y:S02]  /*160d0*/  IADD3 R59, P1, PT, R59, R34, RZ ;  /* 0x000000223b3b7210 */ /* 0x000fe40007f3e0ff */
[----:B------:R-:W-:Y:S01]  /*160e0*/  SEL R54, RZ, 0x1, P0 ;  /* 0x00000001ff367807 */ /* 0x000fe20000000000 */
[----:B------:R-:W-:-:S02]  /*160f0*/  IMAD.IADD R37, R35, 0x1, R61 ;  /* 0x0000000123257824 */ /* 0x000fc400078e023d */
[----:B------:R-:W-:Y:S01]  /*16100*/  IMAD.X R47, RZ, RZ, RZ, P2 ;  /* 0x000000ffff2f7224 */ /* 0x000fe200010e06ff */
[----:B------:R-:W-:Y:S01]  /*16110*/  ISETP.GE.U32.AND P2, PT, R34, R48, PT ;  /* 0x000000302200720c */ /* 0x000fe20003f46070 */
[----:B------:R-:W-:Y:S01]  /*16120*/  IMAD.X R61, R37, 0x1, R46, P1 ;  /* 0x00000001253d7824 */ /* 0x000fe200008e062e */
[----:B------:R-:W-:Y:S01]  /*16130*/  ISETP.GE.U32.AND P1, PT, R59, R34, PT ;  /* 0x000000223b00720c */ /* 0x000fe20003f26070 */
[----:B------:R-:W-:Y:S01]  /*16140*/  IMAD.WIDE.U32.X R32, R33, R23, R50, P5 ;  /* 0x0000001721207225 */ /* 0x000fe200028e0432 */
[----:B------:R-:W-:Y:S02]  /*16150*/  ISETP.GE.U32.AND.EX P2, PT, R37, R49, PT, P2 ;  /* 0x000000312500720c */ /* 0x000fe40003f46120 */
[----:B------:R-:W-:Y:S01]  /*16160*/  ISETP.GE.U32.AND.EX P1, PT, R61, R37, PT, P1 ;  /* 0x000000253d00720c */ /* 0x000fe20003f26110 */
[----:B------:R-:W-:Y:S01]  /*16170*/  IMAD.WIDE.U32 R50, R63, 0x3d1, RZ ;  /* 0x000003d13f327825 */ /* 0x000fe200078e00ff */
[----:B------:R-:W-:Y:S02]  /*16180*/  IADD3 R44, P5, P6, R55, R44, R54 ;  /* 0x0000002c372c7210 */ /* 0x000fe40007ebe036 */
[----:B------:R-:W-:Y:S01]  /*16190*/  SEL R37, RZ, 0x1, P2 ;  /* 0x00000001ff257807 */ /* 0x000fe20001000000 */
[----:B------:R-:W-:Y:S01]  /*161a0*/  IMAD.MOV.U32 R46, RZ, RZ, R53 ;  /* 0x000000ffff2e7224 */ /* 0x000fe200078e0035 */
[----:B------:R-:W-:-:S02]  /*161b0*/  IADD3 R31, P3, PT, RZ, R50, RZ ;  /* 0x00000032ff1f7210 */ /* 0x000fc40007f7e0ff */
[----:B------:R-:W-:Y:S01]  /*161c0*/  IADD3 R35, P4, PT, R51, R52, RZ ;  /* 0x0000003433237210 */ /* 0x000fe20007f9e0ff */
[----:B------:R-:W-:Y:S01]  /*161d0*/  IMAD.WIDE.U32 R52, R61, 0x3d1, RZ ;  /* 0x000003d13d347825 */ /* 0x000fe200078e00ff */
[----:B------:R-:W-:Y:S02]  /*161e0*/  SEL R55, RZ, 0x1, P1 ;  /* 0x00000001ff377807 */ /* 0x000fe40000800000 */
[----:B------:R-:W-:Y:S01]  /*161f0*/  IADD3.X R45, PT, PT, RZ, R45, RZ, P5, P6 ;  /* 0x0000002dff2d7210 */ /* 0x000fe20002fec4ff */
[----:B------:R-:W-:Y:S01]  /*16200*/  IMAD.X R34, R35, 0x1, R63, P3 ;  /* 0x0000000123227824 */ /* 0x000fe200018e063f */
[----:B------:R-:W-:Y:S01]  /*16210*/  ISETP.GE.U32.AND P0, PT, R31, R50, PT ;  /* 0x000000321f00720c */ /* 0x000fe20003f06070 */
[----:B------:R-:W-:Y:S01]  /*16220*/  IMAD.WIDE.U32.X R48, RZ, R40, R46, P4 ;  /* 0x00000028ff307225 */ /* 0x000fe200020e042e */
[----:B------:R-:W-:Y:S02]  /*16230*/  IADD3 R55, P3, P4, R55, R38, R37 ;  /* 0x0000002637377210 */ /* 0x000fe40007c7e025 */
[----:B------:R-:W-:Y:S01]  /*16240*/  ISETP.GE.U32.AND.EX P0, PT, R34, R35, PT, P0 ;  /* 0x000000232200720c */ /* 0x000fe20003f06100 */
[----:B------:R-:W-:Y:S01]  /*16250*/  IMAD.WIDE.U32 R50, R59, 0x3d1, RZ ;  /* 0x000003d13b327825 */ /* 0x000fe200078e00ff */
[----:B------:R-:W-:-:S02]  /*16260*/  IADD3.X R38, PT, PT, RZ, R39, RZ, P3, P4 ;  /* 0x00000027ff267210 */ /* 0x000fc40001fe84ff */
[----:B------:R-:W-:Y:S01]  /*16270*/  SEL R35, RZ, 0x1, P0 ;  /* 0x00000001ff237807 */ /* 0x000fe20000000000 */
[----:B------:R-:W-:Y:S01]  /*16280*/  IMAD.WIDE.U32 R46, R28, R22, R44 ;  /* 0x000000161c2e7225 */ /* 0x000fe200078e002c */
[----:B------:R-:W-:-:S03]  /*16290*/  IADD3 R37, P2, PT, R48, R50, RZ ;  /* 0x0000003230257210 */ /* 0x000fc60007f5e0ff */
        /* <DEDUP_REMOVED lines=13> */
[----:B------:R-:W-:Y:S01]  /*16370*/  IMAD.WIDE.U32.X R38, RZ, R61, R38, P3 ;  /* 0x0000003dff267225 */ /* 0x000fe200018e0426 */
[----:B------:R-:W-:-:S02]  /*16380*/  ISETP.GE.U32.AND P1, PT, R46, R44, PT ;  /* 0x0000002c2e00720c */ /* 0x000fc40003f26070 */
[----:B------:R-:W-:Y:S01]  /*16390*/  ISETP.GE.U32.AND P3, PT, R55, R46, PT ;  /* 0x0000002e3700720c */ /* 0x000fe20003f66070 */
[C---:B------:R-:W-:Y:S01]  /*163a0*/  IMAD.X R28, R51.reuse, 0x1, R59, P5 ;  /* 0x00000001331c7824 */ /* 0x040fe200028e063b */
[----:B------:R-:W-:Y:S01]  /*163b0*/  ISETP.GE.U32.AND.EX P4, PT, R51, R48, PT, P4 ;  /* 0x000000303300720c */ /* 0x000fe20003f86140 */
        /* <DEDUP_REMOVED lines=11> */
[----:B------:R-:W-:Y:S01]  /*16470*/  IMAD.MOV.U32 R48, RZ, RZ, R47 ;  /* 0x000000ffff307224 */ /* 0x000fe200078e002f */
[----:B------:R-:W-:Y:S02]  /*16480*/  IADD3 R50, P4, P5, R53, R32, R50 ;  /* 0x0000002035327210 */ /* 0x000fe40007d9e032 */
[----:B------:R-:W-:Y:S01]  /*16490*/  IADD3 R38, P2, P3, R44, R38, R49 ;  /* 0x000000262c267210 */ /* 0x000fe20007b5e031 */
[----:B------:R-:W-:Y:S01]  /*164a0*/  IMAD.X R49, RZ, RZ, RZ, P1 ;  /* 0x000000ffff317224 */ /* 0x000fe200008e06ff */
[----:B------:R-:W-:-:S02]  /*164b0*/  IADD3 R32, P6, PT, R45, R46, RZ ;  /* 0x0000002e2d207210 */ /* 0x000fc40007fde0ff */
[----:B------:R-:W-:Y:S02]  /*164c0*/  IADD3.X R57, PT, PT, RZ, R33, RZ, P4, P5 ;  /* 0x00000021ff397210 */ /* 0x000fe400027ea4ff */
[----:B------:R-:W-:Y:S02]  /*164d0*/  IADD3 R33, P4, PT, R38, R61, RZ ;  /* 0x0000003d26217210 */ /* 0x000fe40007f9e0ff */
[----:B------:R-:W-:Y:S02]  /*164e0*/  SEL R40, RZ, 0x1, !P0 ;  /* 0x00000001ff287807 */ /* 0x000fe40004000000 */
[----:B------:R-:W-:Y:S02]  /*164f0*/  IADD3.X R51, PT, PT, R32, R39, RZ, P2, P3 ;  /* 0x0000002720337210 */ /* 0x000fe400017e64ff */
        /* <DEDUP_REMOVED lines=11> */
[----:B------:R-:W-:-:S03]  /*165b0*/  IMAD.WIDE.U32.X R32, RZ, R52, R48, P6 ;  /* 0x00000034ff207225 */ /* 0x000fc600030e0430 */
        /* <DEDUP_REMOVED lines=10> */
[----:B------:R-:W-:Y:S01]  /*16660*/  IMAD.X R44, R49, 0x1, R50, P1 ;  /* 0x00000001312c7824 */ /* 0x000fe200008e0632 */
[----:B------:R-:W-:Y:S01]  /*16670*/  ISETP.GE.U32.AND P1, PT, R51, R28, PT ;  /* 0x0000001c3300720c */ /* 0x000fe20003f26070 */
[----:B------:R-:W-:Y:S01]  /*16680*/  IMAD R50, R17, R0, RZ ;  /* 0x0000000011327224 */ /* 0x000fe200078e02ff */
[----:B------:R-:W-:Y:S01]  /*16690*/  ISETP.GE.U32.AND.EX P0, PT, R49, R32, PT, P0 ;  /* 0x000000203100720c */ /* 0x000fe20003f06100 */
[----:B------:R-:W-:Y:S01]  /*166a0*/  IMAD.X R53, RZ, RZ, R44, P4 ;  /* 0x000000ffff357224 */ /* 0x000fe200020e062c */
[----:B------:R-:W-:Y:S01]  /*166b0*/  ISETP.LT.U32.AND P3, PT, R28, R47, PT ;  /* 0x0000002f1c00720c */ /* 0x000fe20003f61070 */
[----:B------:R-:W-:Y:S01]  /*166c0*/  IMAD.MOV.U32 R32, RZ, RZ, R45 ;  /* 0x000000ffff207224 */ /* 0x000fe200078e002d */
[----:B------:R-:W-:Y:S02]  /*166d0*/  SEL R39, RZ, 0x1, P0 ;  /* 0x00000001ff277807 */ /* 0x000fe40000000000 */
        /* <DEDUP_REMOVED lines=61> */
.L_x_720:
[----:B------:R-:W-:Y:S01]  /*16ab0*/  IMAD.MOV.U32 R32, RZ, RZ, R31 ;  /* 0x000000ffff207224 */ /* 0x000fe200078e001f */
[----:B------:R-:W-:Y:S01]  /*16ac0*/  UMOV UR4, URZ ;  /* 0x000000ff00047c82 */ /* 0x000fe20008000000 */
[----:B------:R-:W-:Y:S02]  /*16ad0*/  IMAD.MOV.U32 R33, RZ, RZ, R34 ;  /* 0x000000ffff217224 */ /* 0x000fe400078e0022 */
[-C--:B------:R-:W-:Y:S02]  /*16ae0*/  IMAD R29, R29, R18.reuse, R50 ;  /* 0x000000121d1d7224 */ /* 0x080fe400078e0232 */
        /* <DEDUP_REMOVED lines=51> */
.L_x_721:
        /* <DEDUP_REMOVED lines=31> */
[----:B------:R-:W-:Y:S02]  /*17010*/  IADD3 R41, P3, PT, R0, R41, RZ ;  /* 0x0000002900297210 */ /* 0x000fe40007f7e0ff */
[----:B------:R-:W-:-:S02]  /*17020*/  IADD3.X R31, PT, PT, R43, 0x1, RZ, P1, !PT ;  /* 0x000000012b1f7810 */ /* 0x000fc40000ffe4ff */
        /* <DEDUP_REMOVED lines=20> */
.L_x_723:
        /* <DEDUP_REMOVED lines=48> */
.L_x_724:
        /* <DEDUP_REMOVED lines=27> */
.L_x_722:
        /* <DEDUP_REMOVED lines=27> */
[----:B------:R-:W-:-:S04]  /*177d0*/  IMAD.WIDE.U32 R32, R31, R30, RZ ;  /* 0x0000001e1f207225 */ /* 0x000fc800078e00ff */
[----:B------:R-:W-:Y:S01]  /*177e0*/  IMAD.X R39, RZ, RZ, RZ, P2 ;  /* 0x000000ffff277224 */ /* 0x000fe200010e06ff */
[----:B------:R-:W-:Y:S01]  /*177f0*/  IADD3 RZ, P2, PT, R45, R36, RZ ;  /* 0x000000242dff7210 */ /* 0x000fe20007f5e0ff */
[----:B------:R-:W-:Y:S02]  /*17800*/  IMAD.MOV.U32 R38, RZ, RZ, R41 ;  /* 0x000000ffff267224 */ /* 0x000fe400078e0029 */
[-C--:B------:R-:W-:Y:S02]  /*17810*/  IMAD R34, R28, R30.reuse, RZ ;  /* 0x0000001e1c227224 */ /* 0x080fe400078e02ff */
[----:B------:R-:W-:-:S04]  /*17820*/  IMAD.WIDE.U32 R44, R30, R30, RZ ;  /* 0x0000001e1e2c7225 */ /* 0x000fc800078e00ff */
[----:B------:R-:W-:-:S04]  /*17830*/  IMAD.WIDE.U32 R32, P5, R30, R31, R32 ;  /* 0x0000001f1e207225 */ /* 0x000fc800078a0020 */
[----:B------:R-:W-:Y:S01]  /*17840*/  IMAD R0, R25, R30, RZ ;  /* 0x0000001e19007224 */ /* 0x000fe200078e02ff */
[----:B------:R-:W-:Y:S01]  /*17850*/  IADD3 RZ, P0, PT, R45, R32, RZ ;  /* 0x000000202dff7210 */ /* 0x000fe20007f1e0ff */
[----:B------:R-:W-:-:S04]  /*17860*/  IMAD.WIDE.U32 R40, R29, R30, RZ ;  /* 0x0000001e1d287225 */ /* 0x000fc800078e00ff */
[----:B------:R-:W-:-:S04]  /*17870*/  IMAD.WIDE.U32.X R38, R27, R31, R38, P3 ;  /* 0x0000001f1b267225 */ /* 0x000fc800018e0426 */
[----:B------:R-:W-:Y:S02]  /*17880*/  IMAD R59, R29, R31, R34 ;  /* 0x0000001f1d3b7224 */ /* 0x000fe400078e0222 */
[----:B------:R-:W-:-:S04]  /*17890*/  IMAD.WIDE.U32 R42, R24, R30, RZ ;  /* 0x0000001e182a7225 */ /* 0x000fc800078e00ff */
[----:B------:R-:W-:Y:S02]  /*178a0*/  IMAD R49, R24, R31, R0 ;  /* 0x0000001f18317224 */ /* 0x000fe400078e0200 */
[----:B------:R-:W-:Y:S01]  /*178b0*/  IMAD.X R51, RZ, RZ, RZ, P5 ;  /* 0x000000ffff337224 */ /* 0x000fe200028e06ff */
[----:B------:R-:W-:Y:S01]  /*178c0*/  IADD3 R38, P3, P5, R40, R38, R47 ;  /* 0x0000002628267210 */ /* 0x000fe20007d7e02f */
[----:B------:R-:W-:-:S04]  /*178d0*/  IMAD.WIDE.U32 R44, R25, R29, RZ ;  /* 0x0000001d192c7225 */ /* 0x000fc800078e00ff */
[----:B------:R-:W-:Y:S02]  /*178e0*/  IMAD.MOV.U32 R50, RZ, RZ, R33 ;  /* 0x000000ffff327224 */ /* 0x000fe400078e0021 */
[----:B------:R-:W-:Y:S02]  /*178f0*/  IMAD.IADD R59, R41, 0x1, R59 ;  /* 0x00000001293b7824 */ /* 0x000fe400078e023b */
[----:B------:R-:W-:-:S03]  /*17900*/  IMAD.WIDE.U32 R46, R25, R24, RZ ;  /* 0x00000018192e7225 */ /* 0x000fc600078e00ff */
[----:B------:R-:W-:Y:S01]  /*17910*/  IADD3.X R39, PT, PT, R59, R39, RZ, P3, P5 ;  /* 0x000000273b277210 */ /* 0x000fe20001fea4ff */
[----:B------:R-:W-:Y:S02]  /*17920*/  IMAD.IADD R36, R43, 0x1, R49 ;  /* 0x000000012b247824 */ /* 0x000fe400078e0231 */
[C---:B------:R-:W-:Y:S02]  /*17930*/  IMAD.SHL.U32 R55, R42.reuse, 0x2, RZ ;  /* 0x000000022a377824 */ /* 0x040fe400078e00ff */
[----:B------:R-:W-:Y:S01]  /*17940*/  IMAD.WIDE.U32.X R50, R31, R31, R50, P0 ;  /* 0x0000001f1f327225 */ /* 0x000fe200000e0432 */
[----:B------:R-:W-:-:S03]  /*17950*/  SHF.L.U64.HI R57, R42, 0x1, R36 ;  /* 0x000000012a397819 */ /* 0x000fc60000010224 */
[----:B------:R-:W-:-:S04]  /*17960*/  IMAD.WIDE.U32 R48, P0, R24, R28, R44 ;  /* 0x0000001c18307225 */ /* 0x000fc8000780002c */
[----:B------:R-:W-:-:S04]  /*17970*/  IMAD.WIDE.U32 R44, P5, R24, R25, R46 ;  /* 0x00000019182c7225 */ /* 0x000fc800078a002e */
[----:B------:R-:W-:Y:S01]  /*17980*/  IMAD.X R47, RZ, RZ, RZ, P1 ;  /* 0x000000ffff2f7224 */ /* 0x000fe200008e06ff */
[----:B------:R-:W-:Y:S01]  /*17990*/  IADD3 R0, P1, PT, R55, R50, RZ ;  /* 0x0000003237007210 */ /* 0x000fe20007f3e0ff */
[----:B------:R-:W-:-:S04]  /*179a0*/  IMAD.WIDE.U32 R42, R24, R29, RZ ;  /* 0x0000001d182a7225 */ /* 0x000fc800078e00ff */
[----:B------:R-:W-:Y:S01]  /*179b0*/  IMAD.WIDE.U32 R52, R24, R24, RZ ;  /* 0x0000001818347225 */ /* 0x000fe200078e00ff */
[----:B------:R-:W-:Y:S02]  /*179c0*/  IADD3 RZ, P3, PT, R43, R48, RZ ;  /* 0x000000302bff7210 */ /* 0x000fe40007f7e0ff */
[----:B------:R-:W-:Y:S01]  /*179d0*/  SHF.L.W.U32.HI R52, R36, 0x1, R61 ;  /* 0x0000000124347819 */ /* 0x000fe20000010e3d */
        /* <DEDUP_REMOVED lines=10> */
[-C--:B------:R-:W-:Y:S01]  /*17a80*/  IMAD R50, R27, R24.reuse, RZ ;  /* 0x000000181b327224 */ /* 0x080fe200078e02ff */
[----:B------:R-:W-:Y:S01]  /*17a90*/  ISETP.GE.U32.AND.EX P1, PT, R39, R59, PT, P1 ;  /* 0x0000003b2700720c */ /* 0x000fe20003f26110 */
[----:B------:R-:W-:Y:S01]  /*17aa0*/  IMAD.WIDE.U32 R36, R24, R24, R52 ;  /* 0x0000001818247225 */ /* 0x000fe200078e0034 */
[----:B------:R-:W-:-:S02]  /*17ab0*/  SEL R35, RZ, 0x1, P0 ;  /* 0x00000001ff237807 */ /* 0x000fc40000000000 */
[----:B------:R-:W-:Y:S01]  /*17ac0*/  SEL R55, RZ, 0x1, P1 ;  /* 0x00000001ff377807 */ /* 0x000fe20000800000 */
[----:B------:R-:W-:Y:S01]  /*17ad0*/  IMAD.IADD R37, R44, 0x1, R37 ;  /* 0x000000012c257824 */ /* 0x000fe200078e0225 */
[----:B------:R-:W-:Y:S01]  /*17ae0*/  IADD3 R35, P1, PT, R35, R36, RZ ;  /* 0x0000002423237210 */ /* 0x000fe20007f3e0ff */
[----:B------:R-:W-:Y:S01]  /*17af0*/  IMAD.WIDE.U32.X R46, R28, R31, R46, P6 ;  /* 0x0000001f1c2e7225 */ /* 0x000fe200030e042e */
[----:B------:R-:W-:Y:S02]  /*17b00*/  ISETP.LT.U32.AND P0, PT, R36, R52, PT ;  /* 0x000000342400720c */ /* 0x000fe40003f01070 */
[----:B------:R-:W-:Y:S01]  /*17b10*/  ISETP.GE.U32.AND P6, PT, R35, R36, PT ;  /* 0x000000242300720c */ /* 0x000fe20003fc6070 */
[----:B------:R-:W-:Y:S02]  /*17b20*/  IMAD.MOV.U32 R40, RZ, RZ, R49 ;  /* 0x000000ffff287224 */ /* 0x000fe400078e0031 */
[----:B------:R-:W-:Y:S02]  /*17b30*/  IMAD.X R36, RZ, RZ, R37, P1 ;  /* 0x000000ffff247224 */ /* 0x000fe400008e0625 */
[----:B------:R-:W-:-:S03]  /*17b40*/  IMAD.WIDE.U32 R48, R24, R26, R38 ;  /* 0x0000001a18307225 */ /* 0x000fc600078e0026 */
[----:B------:R-:W-:Y:S01]  /*17b50*/  ISETP.GE.U32.AND.EX P6, PT, R36, R37, PT, P6 ;  /* 0x000000252400720c */ /* 0x000fe20003fc6160 */
[----:B------:R-:W-:Y:S01]  /*17b60*/  IMAD R57, R25, R26, R50 ;  /* 0x0000001a19397224 */ /* 0x000fe200078e0232 */
[----:B------:R-:W-:Y:S01]  /*17b70*/  ISETP.GE.U32.AND P1, PT, R48, R38, PT ;  /* 0x000000263000720c */ /* 0x000fe20003f26070 */
[----:B------:R-:W-:Y:S01]  /*17b80*/  IMAD.X R51, RZ, RZ, RZ, P5 ;  /* 0x000000ffff337224 */ /* 0x000fe200028e06ff */
[----:B------:R-:W-:Y:S01]  /*17b90*/  IADD3 R44, P5, PT, R55, R46, RZ ;  /* 0x0000002e372c7210 */ /* 0x000fe20007fbe0ff */
[----:B------:R-:W-:Y:S01]  /*17ba0*/  IMAD.IADD R55, R49, 0x1, R57 ;  /* 0x0000000131377824 */ /* 0x000fe200078e0239 */
[----:B------:R-:W-:Y:S01]  /*17bb0*/  ISETP.LT.U32.OR.EX P0, PT, R37, R53, !P6, P0 ;  /* 0x000000352500720c */ /* 0x000fe20007701500 */
[----:B------:R-:W-:Y:S01]  /*17bc0*/  IMAD.MOV.U32 R50, RZ, RZ, R45 ;  /* 0x000000ffff327224 */ /* 0x000fe200078e002d */
[----:B------:R-:W-:Y:S01]  /*17bd0*/  SHF.L.W.U32.HI R37, R54, 0x1, R48 ;  /* 0x0000000136257819 */ /* 0x000fe20000010e30 */
[----:B------:R-:W-:Y:S01]  /*17be0*/  IMAD.X R45, RZ, RZ, R47, P5 ;  /* 0x000000ffff2d7224 */ /* 0x000fe200028e062f */
[----:B------:R-:W-:Y:S01]  /*17bf0*/  ISETP.GE.U32.AND.EX P1, PT, R55, R39, PT, P1 ;  /* 0x000000273700720c */ /* 0x000fe20003f26110 */
[----:B------:R-:W-:Y:S01]  /*17c00*/  IMAD R38, R28, R24, RZ ;  /* 0x000000181c267224 */ /* 0x000fe200078e02ff */
[----:B------:R-:W-:Y:S01]  /*17c10*/  SHF.L.W.U32.HI R49, R48, 0x1, R55 ;  /* 0x0000000130317819 */ /* 0x000fe20000010e37 */
[----:B------:R-:W-:Y:S01]  /*17c20*/  IMAD.WIDE.U32.X R46, R25, R25, R50, P4 ;  /* 0x00000019192e7225 */ /* 0x000fe200020e0432 */
[----:B------:R-:W-:-:S03]  /*17c30*/  SEL R53, RZ, 0x1, P1 ;  /* 0x00000001ff357807 */ /* 0x000fc60000800000 */
[C---:B------:R-:W-:Y:S02]  /*17c40*/  IMAD R51, R25.reuse, R29, R38 ;  /* 0x0000001d19337224 */ /* 0x040fe400078e0226 */
[----:B------:R-:W-:Y:S01]  /*17c50*/  IMAD.WIDE.U32.X R42, R25, R27, R42, P2 ;  /* 0x0000001b192a7225 */ /* 0x000fe200010e042a */
[----:B------:R-:W-:-:S03]  /*17c60*/  IADD3 R46, P2, PT, R37, R46, RZ ;  /* 0x0000002e252e7210 */ /* 0x000fc60007f5e0ff */
[----:B------:R-:W-:-:S04]  /*17c70*/  IMAD.WIDE.U32 R38, R24, R29, R44 ;  /* 0x0000001d18267225 */ /* 0x000fc800078e002c */
[----:B------:R-:W-:Y:S01]  /*17c80*/  IMAD.IADD R39, R39, 0x1, R51 ;  /* 0x0000000127277824 */ /* 0x000fe200078e0233 */
[C---:B------:R-:W-:Y:S01]  /*17c90*/  IADD3 R53, P1, P6, R38.reuse, R42, R53 ;  /* 0x0000002a26357210 */ /* 0x040fe20007e3e035 */
[----:B------:R-:W-:Y:S01]  /*17ca0*/  IMAD.X R48, R49, 0x1, R47, P2 ;  /* 0x0000000131307824 */ /* 0x000fe200010e062f */
[----:B------:R-:W-:Y:S01]  /*17cb0*/  SEL R47, RZ, 0x1, !P0 ;  /* 0x00000001ff2f7807 */ /* 0x000fe20004000000 */
[----:B------:R-:W-:Y:S01]  /*17cc0*/  IMAD.WIDE.U32.X R40, R25, R28, R40, P3 ;  /* 0x0000001c19287225 */ /* 0x000fe200018e0428 */
[----:B------:R-:W-:Y:S02]  /*17cd0*/  ISETP.GE.U32.AND P2, PT, R38, R44, PT ;  /* 0x0000002c2600720c */ /* 0x000fe40003f46070 */
[----:B------:R-:W-:Y:S02]  /*17ce0*/  ISETP.GE.U32.AND P4, PT, R53, R38, PT ;  /* 0x000000263500720c */ /* 0x000fe40003f86070 */
[----:B------:R-:W-:Y:S01]  /*17cf0*/  IADD3.X R56, PT, PT, R39, R43, RZ, P1, P6 ;  /* 0x0000002b27387210 */ /* 0x000fe20000fec4ff */
[----:B------:R-:W-:Y:S01]  /*17d00*/  IMAD.WIDE.U32 R42, R27, R29, RZ ;  /* 0x0000001d1b2a7225 */ /* 0x000fe200078e00ff */
[----:B------:R-:W-:-:S02]  /*17d10*/  ISETP.LT.U32.AND P0, PT, R46, R37, PT ;  /* 0x000000252e00720c */ /* 0x000fc40003f01070 */
[----:B------:R-:W-:Y:S02]  /*17d20*/  IADD3 R37, P5, PT, R46, R47, RZ ;  /* 0x0000002f2e257210 */ /* 0x000fe40007fbe0ff */
[----:B------:R-:W-:Y:S01]  /*17d30*/  ISETP.GE.U32.AND.EX P2, PT, R39, R45, PT, P2 ;  /* 0x0000002d2700720c */ /* 0x000fe20003f46120 */
[----:B------:R-:W-:Y:S01]  /*17d40*/  IMAD.WIDE.U32 R44, R27, R26, RZ ;  /* 0x0000001a1b2c7225 */ /* 0x000fe200078e00ff */
[----:B------:R-:W-:Y:S02]  /*17d50*/  ISETP.GE.U32.AND.EX P4, PT, R56, R39, PT, P4 ;  /* 0x000000273800720c */ /* 0x000fe40003f86140 */
[----:B------:R-:W-:Y:S01]  /*17d60*/  ISETP.GE.U32.AND P1, PT, R37, R46, PT ;  /* 0x0000002e2500720c */ /* 0x000fe20003f26070 */
[C---:B------:R-:W-:Y:S01]  /*17d70*/  IMAD.WIDE.U32 R38, R26.reuse, R29, RZ ;  /* 0x0000001d1a267225 */ /* 0x040fe200078e00ff */
[----:B------:R-:W-:Y:S02]  /*17d80*/  SEL R50, RZ, 0x1, P2 ;  /* 0x00000001ff327807 */ /* 0x000fe40001000000 */
[----:B------:R-:W-:Y:S01]  /*17d90*/  SEL R51, RZ, 0x1, P4 ;  /* 0x00000001ff337807 */ /* 0x000fe20002000000 */
[----:B------:R-:W-:Y:S01]  /*17da0*/  IMAD.X R38, RZ, RZ, R48, P5 ;  /* 0x000000ffff267224 */ /* 0x000fe200028e0630 */
[----:B------:R-:W-:Y:S01]  /*17db0*/  SHF.L.W.U32.HI R54, R55, 0x1, R53 ;  /* 0x0000000137367819 */ /* 0x000fe20000010e35 */
[----:B------:R-:W-:Y:S01]  /*17dc0*/  IMAD.WIDE.U32 R46, R26, R26, RZ ;  /* 0x0000001a1a2e7225 */ /* 0x000fe200078e00ff */
[----:B------:R-:W-:-:S02]  /*17dd0*/  SHF.L.W.U32.HI R55, R53, 0x1, R56 ;  /* 0x0000000135377819 */ /* 0x000fc40000010e38 */
[----:B------:R-:W-:Y:S01]  /*17de0*/  ISETP.GE.U32.AND.EX P3, PT, R38, R48, PT, P1 ;  /* 0x000000302600720c */ /* 0x000fe20003f66110 */
[----:B------:R-:W-:-:S03]  /*17df0*/  IMAD.WIDE.U32 R44, P1, R26, R27, R44 ;  /* 0x0000001b1a2c7225 */ /* 0x000fc6000782002c */
[----:B------:R-:W-:Y:S01]  /*17e00*/  ISETP.LT.U32.OR.EX P0, PT, R48, R49, !P3, P0 ;  /* 0x000000313000720c */ /* 0x000fe20005f01500 */
[-C--:B------:R-:W-:Y:S01]  /*17e10*/  IMAD.WIDE.U32 R48, R28, R29.reuse, RZ ;  /* 0x0000001d1c307225 */ /* 0x080fe200078e00ff */
[----:B------:R-:W-:Y:S02]  /*17e20*/  IADD3 R50, P3, P4, R51, R40, R50 ;  /* 0x0000002833327210 */ /* 0x000fe40007c7e032 */
[----:B------:R-:W-:Y:S01]  /*17e30*/  IADD3 RZ, P5, PT, R47, R44, RZ ;  /* 0x0000002c2fff7210 */ /* 0x000fe20007fbe0ff */
[C---:B------:R-:W-:Y:S01]  /*17e40*/  IMAD.WIDE.U32 R46, R29.reuse, R29, RZ ;  /* 0x0000001d1d2e7225 */ /* 0x040fe200078e00ff */
[----:B------:R-:W-:Y:S02]  /*17e50*/  IADD3.X R51, PT, PT, RZ, R41, RZ, P3, P4 ;  /* 0x00000029ff337210 */ /* 0x000fe40001fe84ff */
[----:B------:R-:W-:Y:S01]  /*17e60*/  SEL R63, RZ, 0x1, !P0 ;  /* 0x00000001ff3f7807 */ /* 0x000fe20004000000 */
[----:B------:R-:W-:-:S04]  /*17e70*/  IMAD.WIDE.U32 R40, P4, R29, R28, R48 ;  /* 0x0000001c1d287225 */ /* 0x000fc80007880030 */
[----:B------:R-:W-:Y:S01]  /*17e80*/  IMAD.WIDE.U32 R42, P6, R26, R28, R42 ;  /* 0x0000001c1a2a7225 */ /* 0x000fe200078c002a */
[----:B------:R-:W-:-:S03]  /*17e90*/  IADD3 RZ, P3, PT, R47, R40, RZ ;  /* 0x000000282fff7210 */ /* 0x000fc60007f7e0ff */
[----:B------:R-:W-:Y:S01]  /*17ea0*/  IMAD.WIDE.U32 R52, R26, R26, R54 ;  /* 0x0000001a1a347225 */ /* 0x000fe200078e0036 */
[----:B------:R-:W-:-:S03]  /*17eb0*/  IADD3 RZ, P2, PT, R39, R42, RZ ;  /* 0x0000002a27ff7210 */ /* 0x000fc60007f5e0ff */
[----:B------:R-:W-:Y:S01]  /*17ec0*/  IMAD.X R47, RZ, RZ, RZ, P6 ;  /* 0x000000ffff2f7224 */ /* 0x000fe200030e06ff */
[----:B------:R-:W-:Y:S01]  /*17ed0*/  IADD3 R63, P6, PT, R63, R52, RZ ;  /* 0x000000343f3f7210 */ /* 0x000fe20007fde0ff */
[----:B------:R-:W-:Y:S02]  /*17ee0*/  IMAD.IADD R39, R44, 0x1, R53 ;  /* 0x000000012c277824 */ /* 0x000fe400078e0235 */
[----:B------:R-:W-:Y:S01]  /*17ef0*/  IMAD R42, R28, R26, RZ ;  /* 0x0000001a1c2a7224 */ /* 0x000fe200078e02ff */
[----:B------:R-:W-:Y:S01]  /*17f00*/  ISETP.GE.U32.AND P0, PT, R63, R52, PT ;  /* 0x000000343f00720c */ /* 0x000fe20003f06070 */
[----:B------:R-:W-:Y:S01]  /*17f10*/  IMAD.X R58, RZ, RZ, R39, P6 ;  /* 0x000000ffff3a7224 */ /* 0x000fe200030e0627 */
[----:B------:R-:W-:Y:S01]  /*17f20*/  ISETP.LT.U32.AND P6, PT, R52, R54, PT ;  /* 0x000000363400720c */ /* 0x000fe20003fc1070 */
[-C--:B------:R-:W-:Y:S02]  /*17f30*/  IMAD R61, R27, R29.reuse, R42 ;  /* 0x0000001d1b3d7224 */ /* 0x080fe400078e022a */
[----:B------:R-:W-:Y:S01]  /*17f40*/  IMAD.WIDE.U32 R48, R26, R29, R50 ;  /* 0x0000001d1a307225 */ /* 0x000fe200078e0032 */
[----:B------:R-:W-:-:S03]  /*17f50*/  ISETP.GE.U32.AND.EX P0, PT, R58, R39, PT, P0 ;  /* 0x000000273a00720c */ /* 0x000fc60003f06100 */
[----:B------:R-:W-:Y:S01]  /*17f60*/  IMAD.X R53, RZ, RZ, RZ, P1 ;  /* 0x000000ffff357224 */ /* 0x000fe200008e06ff */
[----:B------:R-:W-:Y:S01]  /*17f70*/  ISETP.GE.U32.AND P1, PT, R48, R50, PT ;  /* 0x000000323000720c */ /* 0x000fe20003f26070 */
[----:B------:R-:W-:Y:S01]  /*17f80*/  IMAD.IADD R61, R49, 0x1, R61 ;  /* 0x00000001313d7824 */ /* 0x000fe200078e023d */
[----:B------:R-:W-:Y:S01]  /*17f90*/  ISETP.LT.U32.OR.EX P0, PT, R39, R55, !P0, P6 ;  /* 0x000000372700720c */ /* 0x000fe20004701560 */
[----:B------:R-:W-:Y:S01]  /*17fa0*/  IMAD.MOV.U32 R52, RZ, RZ, R45 ;  /* 0x000000ffff347224 */ /* 0x000fe200078e002d */
[----:B------:R-:W-:Y:S01]  /*17fb0*/  SHF.L.W.U32.HI R55, R56, 0x1, R48 ;  /* 0x0000000138377819 */ /* 0x000fe20000010e30 */
[----:B------:R-:W-:Y:S01]  /*17fc0*/  IMAD.MOV.U32 R46, RZ, RZ, R43 ;  /* 0x000000ffff2e7224 */ /* 0x000fe200078e002b */
[----:B------:R-:W-:Y:S01]  /*17fd0*/  ISETP.GE.U32.AND.EX P1, PT, R61, R51, PT, P1 ;  /* 0x000000333d00720c */ /* 0x000fe20003f26110 */
[C---:B------:R-:W-:Y:S01]  /*17fe0*/  IMAD.WIDE.U32.X R44, R27.reuse, R27, R52, P5 ;  /* 0x0000001b1b2c7225 */ /* 0x040fe200028e0434 */
[----:B------:R-:W-:Y:S02]  /*17ff0*/  SHF.L.W.U32.HI R57, R48, 0x1, R61 ;  /* 0x0000000130397819 */ /* 0x000fe40000010e3d */
[----:B------:R-:W-:Y:S01]  /*18000*/  SEL R53, RZ, 0x1, P1 ;  /* 0x00000001ff357807 */ /* 0x000fe20000800000 */
[----:B------:R-:W-:Y:S01]  /*18010*/  IMAD.WIDE.U32.X R42, R27, R28, R46, P2 ;  /* 0x0000001c1b2a7225 */ /* 0x000fe200010e042e */
[----:B------:R-:W-:-:S02]  /*18020*/  IADD3 R44, P5, PT, R55, R44, RZ ;  /* 0x0000002c372c7210 */ /* 0x000fc40007fbe0ff */
[----:B------:R-:W-:Y:S01]  /*18030*/  SEL R51, RZ, 0x1, !P0 ;  /* 0x00000001ff337807 */ /* 0x000fe20004000000 */
[----:B------:R-:W-:Y:S01]  /*18040*/  IMAD.WIDE.U32 R46, R58, 0x3d1, RZ ;  /* 0x000003d13a2e7825 */ /* 0x000fe200078e00ff */
[----:B------:R-:W-:Y:S02]  /*18050*/  IADD3 R50, P1, PT, R53, R42, RZ ;  /* 0x0000002a35327210 */ /* 0x000fe40007f3e0ff */
[----:B------:R-:W-:Y:S01]  /*18060*/  IADD3 R56, P0, PT, R44, R51, RZ ;  /* 0x000000332c387210 */ /* 0x000fe20007f1e0ff */
[----:B------:R-:W-:Y:S01]  /*18070*/  IMAD.X R52, R57, 0x1, R45, P5 ;  /* 0x0000000139347824 */ /* 0x000fe200028e062d */
[----:B------:R-:W-:Y:S01]  /*18080*/  SHF.L.W.U32.HI R42, R61, 0x1, R50 ;  /* 0x000000013d2a7819 */ /* 0x000fe20000010e32 */
[----:B------:R-:W-:-:S04]  /*18090*/  IMAD.WIDE.U32 R48, R63, 0x3d1, RZ ;  /* 0x000003d13f307825 */ /* 0x000fc800078e00ff */
[----:B------:R-:W-:Y:S01]  /*180a0*/  IMAD.X R67, RZ, RZ, R43, P1 ;  /* 0x000000ffff437224 */ /* 0x000fe200008e062b */
[----:B------:R-:W-:Y:S01]  /*180b0*/  IADD3 R39, P2, PT, RZ, R48, RZ ;  /* 0x00000030ff277210 */ /* 0x000fe20007f5e0ff */
[----:B------:R-:W-:Y:S01]  /*180c0*/  IMAD.X R65, RZ, RZ, R52, P0 ;  /* 0x000000ffff417224 */ /* 0x000fe200000e0634 */
[----:B------:R-:W-:Y:S01]  /*180d0*/  ISETP.GE.U32.AND P0, PT, R56, R44, PT ;  /* 0x0000002c3800720c */ /* 0x000fe20003f06070 */
[----:B------:R-:W-:Y:S01]  /*180e0*/  IMAD.WIDE.U32 R46, P6, RZ, R63, R46 ;  /* 0x0000003fff2e7225 */ /* 0x000fe200078c002e */
[----:B------:R-:W-:Y:S02]  /*180f0*/  SHF.L.W.U32.HI R43, R50, 0x1, R67 ;  /* 0x00000001322b7819 */ /* 0x000fe40000010e43 */
[----:B------:R-:W-:Y:S01]  /*18100*/  ISETP.GE.U32.AND.EX P0, PT, R65, R52, PT, P0 ;  /* 0x000000344100720c */ /* 0x000fe20003f06100 */
[----:B------:R-:W-:Y:S01]  /*18110*/  IMAD.X R45, RZ, RZ, RZ, P4 ;  /* 0x000000ffff2d7224 */ /* 0x000fe200020e06ff */
[----:B------:R-:W-:Y:S01]  /*18120*/  ISETP.LT.U32.AND P4, PT, R44, R55, PT ;  /* 0x000000372c00720c */ /* 0x000fe20003f81070 */
[----:B------:R-:W-:Y:S01]  /*18130*/  IMAD.MOV.U32 R50, RZ, RZ, R47 ;  /* 0x000000ffff327224 */ /* 0x000fe200078e002f */
[----:B------:R-:W-:Y:S01]  /*18140*/  IADD3 R59, P5, PT, R49, R46, RZ ;  /* 0x0000002e313b7210 */ /* 0x000fe20007fbe0ff */
[----:B------:R-:W-:Y:S01]  /*18150*/  IMAD.WIDE.U32 R46, R65, 0x3d1, RZ ;  /* 0x000003d1412e7825 */ /* 0x000fe200078e00ff */
[----:B------:R-:W-:-:S02]  /*18160*/  ISETP.GE.U32.AND P1, PT, R39, R48, PT ;  /* 0x000000302700720c */ /* 0x000fc40003f26070 */
[----:B------:R-:W-:Y:S01]  /*18170*/  ISETP.LT.U32.OR.EX P0, PT, R52, R57, !P0, P4 ;  /* 0x000000393400720c */ /* 0x000fe20004701540 */
[----:B------:R-:W-:Y:S02]  /*18180*/  IMAD.X R51, RZ, RZ, RZ, P6 ;  /* 0x000000ffff337224 */ /* 0x000fe400030e06ff */
[----:B------:R-:W-:Y:S01]  /*18190*/  IMAD.WIDE.U32 R48, R29, R29, R42 ;  /* 0x0000001d1d307225 */ /* 0x000fe200078e002a */
[----:B------:R-:W-:-:S03]  /*181a0*/  SEL R61, RZ, 0x1, !P0 ;  /* 0x00000001ff3d7807 */ /* 0x000fc60004000000 */
[----:B------:R-:W-:Y:S01]  /*181b0*/  IMAD.WIDE.U32.X R50, RZ, R58, R50, P5 ;  /* 0x0000003aff327225 */ /* 0x000fe200028e0432 */
[----:B------:R-:W-:-:S03]  /*181c0*/  IADD3 R61, P0, PT, R61, R48, RZ ;  /* 0x000000303d3d7210 */ /* 0x000fc60007f1e0ff */
[----:B------:R-:W-:-:S04]  /*181d0*/  IMAD.WIDE.U32 R52, R56, 0x3d1, RZ ;  /* 0x000003d138347825 */ /* 0x000fc800078e00ff */
        /* <DEDUP_REMOVED lines=19> */
[----:B------:R-:W-:Y:S01]  /*18310*/  ISETP.GE.U32.AND P1, PT, R55, R52, PT ;  /* 0x000000343700720c */ /* 0x000fe20003f26070 */
[----:B------:R-:W-:Y:S01]  /*18320*/  IMAD.WIDE.U32.X R46, RZ, R65, R48, P4 ;  /* 0x00000041ff2e7225 */ /* 0x000fe200020e0430 */
[----:B------:R-:W-:Y:S02]  /*18330*/  ISETP.LT.U32.AND P2, PT, R42, R55, PT ;  /* 0x000000372a00720c */ /* 0x000fe40003f41070 */
[----:B------:R-:W-:Y:S01]  /*18340*/  ISETP.GE.U32.AND P3, PT, R41, R42, PT ;  /* 0x0000002a2900720c */ /* 0x000fe20003f66070 */
[C---:B------:R-:W-:Y:S01]  /*18350*/  IMAD.X R42, R57.reuse, 0x1, R56, P5 ;  /* 0x00000001392a7824 */ /* 0x040fe200028e0638 */
[----:B------:R-:W-:Y:S01]  /*18360*/  ISETP.GE.U32.AND.EX P1, PT, R57, R50, PT, P1 ;  /* 0x000000323900720c */ /* 0x000fe20003f26110 */
[----:B------:R-:W-:Y:S01]  /*18370*/  IMAD.WIDE.U32 R50, R63, 0x3d1, RZ ;  /* 0x000003d13f327825 */ /* 0x000fe200078e00ff */
[----:B------:R-:W-:-:S02]  /*18380*/  SHF.R.U32.HI R52, RZ, 0x1f, R67 ;  /* 0x0000001fff347819 */ /* 0x000fc40000011643 */
[----:B------:R-:W-:Y:S01]  /*18390*/  SEL R53, RZ, 0x1, P1 ;  /* 0x00000001ff357807 */ /* 0x000fe20000800000 */
[----:B------:R-:W-:Y:S01]  /*183a0*/  IMAD.X R43, RZ, RZ, R42, P6 ;  /* 0x000000ffff2b7224 */ /* 0x000fe200030e062a */
[----:B------:R-:W-:Y:S01]  /*183b0*/  SEL R55, RZ, 0x1, !P0 ;  /* 0x00000001ff377807 */ /* 0x000fe20004000000 */
[----:B------:R-:W-:-:S03]  /*183c0*/  IMAD.WIDE.U32 R48, R61, 0x3d1, RZ ;  /* 0x000003d13d307825 */ /* 0x000fc600078e00ff */
[----:B------:R-:W-:Y:S01]  /*183d0*/  ISETP.GE.U32.AND.EX P3, PT, R43, R42, PT, P3 ;  /* 0x0000002a2b00720c */ /* 0x000fe20003f66130 */
[----:B------:R-:W-:-:S03]  /*183e0*/  IMAD.WIDE.U32 R50, P1, RZ, R61, R50 ;  /* 0x0000003dff327225 */ /* 0x000fc60007820032 */
[----:B------:R-:W-:Y:S02]  /*183f0*/  ISETP.LT.U32.OR.EX P0, PT, R42, R57, !P3, P2 ;  /* 0x000000392a00720c */ /* 0x000fe40005f01520 */
[----:B------:R-:W-:Y:S01]  /*18400*/  IADD3 R57, P4, P2, R55, R52, R44 ;  /* 0x0000003437397210 */ /* 0x000fe20007a9e02c */
[----:B------:R-:W-:Y:S01]  /*18410*/  IMAD.MOV.U32 R52, RZ, RZ, R51 ;  /* 0x000000ffff347224 */ /* 0x000fe200078e0033 */
[----:B------:R-:W-:Y:S01]  /*18420*/  IADD3 R42, P5, P3, R48, R46, R53 ;  /* 0x0000002e302a7210 */ /* 0x000fe20007bbe035 */
[----:B------:R-:W-:Y:S01]  /*18430*/  IMAD.X R53, RZ, RZ, RZ, P1 ;  /* 0x000000ffff357224 */ /* 0x000fe200008e06ff */
[----:B------:R-:W-:Y:S02]  /*18440*/  IADD3 R55, P6, PT, R49, R50, RZ ;  /* 0x0000003231377210 */ /* 0x000fe40007fde0ff */
[----:B------:R-:W-:Y:S02]  /*18450*/  IADD3 R49, P1, PT, R42, R65, RZ ;  /* 0x000000412a317210 */ /* 0x000fe40007f3e0ff */
[----:B------:R-:W-:-:S02]  /*18460*/  SEL R46, RZ, 0x1, !P0 ;  /* 0x00000001ff2e7807 */ /* 0x000fc40004000000 */
[----:B------:R-:W-:Y:S02]  /*18470*/  IADD3.X R54, PT, PT, R55, R47, RZ, P5, P3 ;  /* 0x0000002f37367210 */ /* 0x000fe40002fe64ff */
[----:B------:R-:W-:Y:S01]  /*18480*/  IADD3.X R59, PT, PT, RZ, RZ, R45, P4, P2 ;  /* 0x000000ffff3b7210 */ /* 0x000fe200027e442d */
[----:B------:R-:W-:Y:S01]  /*18490*/  IMAD.WIDE.U32.X R44, RZ, R63, R52, P6 ;  /* 0x0000003fff2c7225 */ /* 0x000fe200030e0434 */
        /* <DEDUP_REMOVED lines=26> */
[----:B------:R-:W-:Y:S01]  /*18640*/  ISETP.GE.U32.AND.EX P0, PT, R49, R50, PT, P0 ;  /* 0x000000323100720c */ /* 0x000fe20003f06100 */
[----:B------:R-:W-:Y:S01]  /*18650*/  IMAD.MOV.U32 R51, RZ, RZ, RZ ;  /* 0x000000ffff337224 */ /* 0x000fe200078e00ff */
        /* <DEDUP_REMOVED lines=61> */
.L_x_725:
        /* <DEDUP_REMOVED lines=54> */
.L_x_726:
        /* <DEDUP_REMOVED lines=50> */
.L_x_728:
        /* <DEDUP_REMOVED lines=48> */
.L_x_729:
        /* <DEDUP_REMOVED lines=27> */
.L_x_727:
        /* <DEDUP_REMOVED lines=13> */
[C---:B------:R-:W-:Y:S01]  /*19630*/  IMAD R43, R39.reuse, R16, R38 ;  /* 0x00000010272b7224 */ /* 0x040fe200078e0226 */
        /* <DEDUP_REMOVED lines=13> */
[----:B------:R-:W-:Y:S02]  /*19710*/  IMAD R32, R20, R0, RZ ;  /* 0x0000000014207224 */ /* 0x000fe400078e02ff */
[----:B------:R-:W-:Y:S02]  /*19720*/  IMAD R34, R17, R42, RZ ;  /* 0x0000002a11227224 */ /* 0x000fe400078e02ff */
[----:B------:R-:W-:-:S04]  /*19730*/  IMAD.WIDE.U32 R56, P4, R42, R17, R56 ;  /* 0x000000112a387225 */ /* 0x000fc80007880038 */
[----:B------:R-:W-:-:S04]  /*19740*/  IMAD.WIDE.U32 R50, R19, R0, RZ ;  /* 0x0000000013327225 */ /* 0x000fc800078e00ff */
[C---:B------:R-:W-:Y:S02]  /*19750*/  IMAD R43, R39.reuse, R19, R32 ;  /* 0x00000013272b7224 */ /* 0x040fe400078e0220 */
[----:B------:R-:W-:-:S04]  /*19760*/  IMAD.WIDE.U32.X R36, R39, R21, R36, P3 ;  /* 0x0000001527247225 */ /* 0x000fc800018e0424 */
[----:B------:R-:W-:-:S04]  /*19770*/  IMAD.WIDE.U32 R32, R42, R18, R58 ;  /* 0x000000122a207225 */ /* 0x000fc800078e003a */
[----:B------:R-:W-:Y:S01]  /*19780*/  IMAD R45, R47, R18, R34 ;  /* 0x000000122f2d7224 */ /* 0x000fe200078e0222 */
[----:B------:R-:W-:Y:S01]  /*19790*/  ISETP.GE.U32.AND P0, PT, R32, R58, PT ;  /* 0x0000003a2000720c */ /* 0x000fe20003f06070 */
[----:B------:R-:W-:-:S04]  /*197a0*/  IMAD.WIDE.U32 R54, R42, R18, RZ ;  /* 0x000000122a367225 */ /* 0x000fc800078e00ff */
[----:B------:R-:W-:Y:S01]  /*197b0*/  IMAD.X R53, RZ, RZ, RZ, P4 ;  /* 0x000000ffff357224 */ /* 0x000fe200020e06ff */
[----:B------:R-:W-:Y:S01]  /*197c0*/  IADD3 R60, P3, P4, R50, R36, R61 ;  /* 0x00000024323c7210 */ /* 0x000fe20007c7e03d */
[----:B------:R-:W-:Y:S01]  /*197d0*/  IMAD.IADD R51, R51, 0x1, R43 ;  /* 0x0000000133337824 */ /* 0x000fe200078e022b */
[----:B------:R-:W-:Y:S01]  /*197e0*/  IADD3 RZ, P2, PT, R55, R56, RZ ;  /* 0x0000003837ff7210 */ /* 0x000fe20007f5e0ff */
[----:B------:R-:W-:Y:S02]  /*197f0*/  IMAD.IADD R38, R33, 0x1, R45 ;  /* 0x0000000121267824 */ /* 0x000fe400078e022d */
[----:B------:R-:W-:Y:S01]  /*19800*/  IMAD.WIDE.U32 R44, R47, R16, RZ ;  /* 0x000000102f2c7225 */ /* 0x000fe200078e00ff */
[----:B------:R-:W-:Y:S02]  /*19810*/  IADD3.X R61, PT, PT, R51, R37, RZ, P3, P4 ;  /* 0x00000025333d7210 */ /* 0x000fe40001fe84ff */
[----:B------:R-:W-:Y:S01]  /*19820*/  ISETP.GE.U32.AND.EX P0, PT, R38, R59, PT, P0 ;  /* 0x0000003b2600720c */ /* 0x000fe20003f06100 */
[----:B------:R-:W-:-:S02]  /*19830*/  IMAD.MOV.U32 R52, RZ, RZ, R57 ;  /* 0x000000ffff347224 */ /* 0x000fc400078e0039 */
[----:B------:R-:W-:Y:S01]  /*19840*/  IMAD R34, R21, R42, RZ ;  /* 0x0000002a15227224 */ /* 0x000fe200078e02ff */
        /* <DEDUP_REMOVED lines=18> */
[----:B------:R-:W-:Y:S01]  /*19970*/  IMAD.MOV.U32 R52, RZ, RZ, R57 ;  /* 0x000000ffff347224 */ /* 0x000fe200078e0039 */
[----:B------:R-:W-:Y:S01]  /*19980*/  ISETP.GE.U32.AND.EX P1, PT, R35, R61, PT, P1 ;  /* 0x0000003d2300720c */ /* 0x000fe20003f26110 */
[----:B------:R-:W-:Y:S01]  /*19990*/  IMAD R43, R39, R22, R43 ;  /* 0x00000016272b7224 */ /* 0x000fe200078e022b */
[----:B------:R-:W-:Y:S01]  /*199a0*/  ISETP.GE.U32.AND.EX P2, PT, R37, R35, PT, P2 ;  /* 0x000000232500720c */ /* 0x000fe20003f46120 */
[----:B------:R-:W-:Y:S01]  /*199b0*/  IMAD.WIDE.U32 R34, R22, R0, RZ ;  /* 0x0000000016227225 */ /* 0x000fe200078e00ff */
[----:B------:R-:W-:-:S03]  /*199c0*/  SEL R61, RZ, 0x1, P0 ;  /* 0x00000001ff3d7807 */ /* 0x000fc60000000000 */
[----:B------:R-:W-:-:S04]  /*199d0*/  IMAD.WIDE.U32 R50, R39, R22, RZ ;  /* 0x0000001627327225 */ /* 0x000fc800078e00ff */
[----:B------:R-:W-:Y:S01]  /*199e0*/  IMAD.IADD R71, R35, 0x1, R43 ;  /* 0x0000000123477824 */ /* 0x000fe200078e022b */
[----:B------:R-:W-:Y:S01]  /*199f0*/  SEL R43, RZ, 0x1, P1 ;  /* 0x00000001ff2b7807 */ /* 0x000fe20000800000 */
[----:B------:R-:W-:Y:S01]  /*19a00*/  IMAD.WIDE.U32.X R52, R47, R21, R52, P6 ;  /* 0x000000152f347225 */ /* 0x000fe200030e0434 */
[----:B------:R-:W-:-:S03]  /*19a10*/  SEL R35, RZ, 0x1, P2 ;  /* 0x00000001ff237807 */ /* 0x000fc60001000000 */
[----:B------:R-:W-:Y:S01]  /*19a20*/  IMAD.WIDE.U32 R54, R47, R19, RZ ;  /* 0x000000132f367225 */ /* 0x000fe200078e00ff */
[----:B------:R-:W-:-:S03]  /*19a30*/  IADD3 R35, P0, P2, R35, R52, R43 ;  /* 0x0000003423237210 */ /* 0x000fc60007a1e02b */
[----:B------:R-:W-:Y:S01]  /*19a40*/  IMAD.WIDE.U32 R68, R48, R16, RZ ;  /* 0x0000001030447225 */ /* 0x000fe200078e00ff */
[----:B------:R-:W-:-:S03]  /*19a50*/  IADD3.X R46, PT, PT, RZ, R53, RZ, P0, P2 ;  /* 0x00000035ff2e7210 */ /* 0x000fc600007e44ff */
[----:B------:R-:W-:-:S04]  /*19a60*/  IMAD.WIDE.U32 R56, R0, R22, RZ ;  /* 0x0000001600387225 */ /* 0x000fc800078e00ff */
[----:B------:R-:W-:-:S04]  /*19a70*/  IMAD.WIDE.U32 R50, P3, R0, R23, R50 ;  /* 0x0000001700327225 */ /* 0x000fc80007860032 */
[----:B------:R-:W-:Y:S01]  /*19a80*/  IMAD.WIDE.U32.X R44, R39, R20, R44, P5 ;  /* 0x00000014272c7225 */ /* 0x000fe200028e042c */
[----:B------:R-:W-:-:S03]  /*19a90*/  IADD3 RZ, P1, PT, R57, R50, RZ ;  /* 0x0000003239ff7210 */ /* 0x000fc60007f3e0ff */
[----:B------:R-:W-:Y:S01]  /*19aa0*/  IMAD.WIDE.U32 R62, R48, R18, RZ ;  /* 0x00000012303e7225 */ /* 0x000fe200078e00ff */
[----:B------:R-:W-:-:S03]  /*19ab0*/  IADD3 R44, P5, P6, R34, R44, R61 ;  /* 0x0000002c222c7210 */ /* 0x000fc60007ebe03d */
[----:B------:R-:W-:Y:S01]  /*19ac0*/  IMAD.WIDE.U32 R54, P4, R42, R20, R54 ;  /* 0x000000142a367225 */ /* 0x000fe20007880036 */
[----:B------:R-:W-:-:S03]  /*19ad0*/  IADD3.X R45, PT, PT, R71, R45, RZ, P5, P6 ;  /* 0x0000002d472d7210 */ /* 0x000fc60002fec4ff */
[----:B------:R-:W-:-:S04]  /*19ae0*/  IMAD.WIDE.U32 R68, P2, R49, R21, R68 ;  /* 0x0000001531447225 */ /* 0x000fc80007840044 */
[----:B------:R-:W-:-:S04]  /*19af0*/  IMAD.WIDE.U32 R58, R42, R19, RZ ;  /* 0x000000132a3a7225 */ /* 0x000fc800078e00ff */
[----:B------:R-:W-:Y:S01]  /*19b00*/  IMAD.WIDE.U32 R56, R47, R22, RZ ;  /* 0x000000162f387225 */ /* 0x000fe200078e00ff */
[----:B------:R-:W-:-:S03]  /*19b10*/  IADD3 RZ, P5, PT, R59, R54, RZ ;  /* 0x000000363bff7210 */ /* 0x000fc60007fbe0ff */
[----:B------:R-:W-:-:S04]  /*19b20*/  IMAD.WIDE.U32 R66, P0, R49, R17, R62 ;  /* 0x0000001131427225 */ /* 0x000fc8000780003e */
[----:B------:R-:W-:Y:S02]  /*19b30*/  IMAD.MOV.U32 R62, RZ, RZ, R55 ;  /* 0x000000ffff3e7224 */ /* 0x000fe400078e0037 */
[----:B------:R-:W-:Y:S01]  /*19b40*/  IMAD.X R55, RZ, RZ, RZ, P2 ;  /* 0x000000ffff377224 */ /* 0x000fe200010e06ff */
[----:B------:R-:W-:Y:S01]  /*19b50*/  ISETP.GE.U32.AND P2, PT, R44, R34, PT ;  /* 0x000000222c00720c */ /* 0x000fe20003f46070 */
[----:B------:R-:W-:-:S03]  /*19b60*/  IMAD.WIDE.U32 R58, P6, R42, R23, R56 ;  /* 0x000000172a3a7225 */ /* 0x000fc600078c0038 */
[----:B------:R-:W-:Y:S01]  /*19b70*/  ISETP.GE.U32.AND.EX P2, PT, R45, R71, PT, P2 ;  /* 0x000000472d00720c */ /* 0x000fe20003f46120 */
[----:B------:R-:W-:-:S04]  /*19b80*/  IMAD.WIDE.U32 R64, R49, R16, RZ ;  /* 0x0000001031407225 */ /* 0x000fc800078e00ff */
[----:B------:R-:W-:Y:S02]  /*19b90*/  IMAD.X R57, RZ, RZ, RZ, P3 ;  /* 0x000000ffff397224 */ /* 0x000fe400018e06ff */
[----:B------:R-:W-:Y:S02]  /*19ba0*/  IMAD.MOV.U32 R56, RZ, RZ, R51 ;  /* 0x000000ffff387224 */ /* 0x000fe400078e0033 */
[----:B------:R-:W-:-:S04]  /*19bb0*/  IMAD.WIDE.U32 R52, R42, R22, RZ ;  /* 0x000000162a347225 */ /* 0x000fc800078e00ff */
[----:B------:R-:W-:Y:S01]  /*19bc0*/  IMAD.X R63, RZ, RZ, RZ, P4 ;  /* 0x000000ffff3f7224 */ /* 0x000fe200020e06ff */
[----:B------:R-:W-:Y:S01]  /*19bd0*/  IADD3 RZ, P4, PT, R65, R68, RZ ;  /* 0x0000004441ff7210 */ /* 0x000fe20007f9e0ff */
[----:B------:R-:W-:Y:S01]  /*19be0*/  IMAD.MOV.U32 R52, RZ, RZ, R59 ;  /* 0x000000ffff347224 */ /* 0x000fe200078e003b */
[----:B------:R-:W-:Y:S01]  /*19bf0*/  SEL R59, RZ, 0x1, P2 ;  /* 0x00000001ff3b7807 */ /* 0x000fe20001000000 */
[----:B------:R-:W-:Y:S01]  /*19c00*/  IMAD R34, R20, R42, RZ ;  /* 0x0000002a14227224 */ /* 0x000fe200078e02ff */
[----:B------:R-:W-:Y:S01]  /*19c10*/  IADD3 RZ, P3, PT, R53, R58, RZ ;  /* 0x0000003a35ff7210 */ /* 0x000fe20007f7e0ff */
[----:B------:R-:W-:-:S04]  /*19c20*/  IMAD.WIDE.U32.X R50, R39, R23, R56, P1 ;  /* 0x0000001727327225 */ /* 0x000fc800008e0438 */
[----:B------:R-:W-:Y:S01]  /*19c30*/  IMAD.WIDE.U32 R64, R42, R19, R44 ;  /* 0x000000132a407225 */ /* 0x000fe200078e002c */
[----:B------:R-:W-:-:S03]  /*19c40*/  IADD3 R58, P2, PT, R59, R50, RZ ;  /* 0x000000323b3a7210 */ /* 0x000fc60007f5e0ff */
[----:B------:R-:W-:Y:S01]  /*19c50*/  IMAD.WIDE.U32 R60, R49, R18, RZ ;  /* 0x00000012313c7225 */ /* 0x000fe200078e00ff */
[----:B------:R-:W-:-:S03]  /*19c60*/  IADD3 R56, P1, PT, R35, R64, RZ ;  /* 0x0000004023387210 */ /* 0x000fc60007f3e0ff */
[----:B------:R-:W-:Y:S02]  /*19c70*/  IMAD R43, R47, R19, R34 ;  /* 0x000000132f2b7224 */ /* 0x000fe400078e0222 */
[----:B------:R-:W-:Y:S02]  /*19c80*/  IMAD.MOV.U32 R60, RZ, RZ, R67 ;  /* 0x000000ffff3c7224 */ /* 0x000fe400078e0043 */
[----:B------:R-:W-:Y:S02]  /*19c90*/  IMAD R67, R17, R49, RZ ;  /* 0x0000003111437224 */ /* 0x000fe400078e02ff */
[----:B------:R-:W-:Y:S02]  /*19ca0*/  IMAD.IADD R43, R65, 0x1, R43 ;  /* 0x00000001412b7824 */ /* 0x000fe400078e022b */
[----:B------:R-:W-:Y:S01]  /*19cb0*/  IMAD.X R53, RZ, RZ, RZ, P6 ;  /* 0x000000ffff357224 */ /* 0x000fe200030e06ff */
[----:B------:R-:W-:Y:S01]  /*19cc0*/  IADD3 RZ, P6, PT, R61, R66, RZ ;  /* 0x000000423dff7210 */ /* 0x000fe20007fde0ff */
[----:B------:R-:W-:Y:S01]  /*19cd0*/  IMAD.X R59, RZ, RZ, R51, P2 ;  /* 0x000000ffff3b7224 */ /* 0x000fe200010e0633 */
[----:B------:R-:W-:Y:S01]  /*19ce0*/  ISETP.GE.U32.AND P2, PT, R56, R64, PT ;  /* 0x000000403800720c */ /* 0x000fe20003f46070 */
[----:B------:R-:W-:-:S04]  /*19cf0*/  IMAD.WIDE.U32 R34, R49, R18, R36 ;  /* 0x0000001231227225 */ /* 0x000fc800078e0024 */
[----:B------:R-:W-:Y:S02]  /*19d00*/  IMAD R51, R48, R18, R67 ;  /* 0x0000001230337224 */ /* 0x000fe400078e0243 */
[----:B------:R-:W-:Y:S01]  /*19d10*/  IMAD.X R61, RZ, RZ, RZ, P0 ;  /* 0x000000ffff3d7224 */ /* 0x000fe200000e06ff */
[----:B------:R-:W-:Y:S01]  /*19d20*/  ISETP.GE.U32.AND P0, PT, R64, R44, PT ;  /* 0x0000002c4000720c */ /* 0x000fe20003f06070 */
[----:B------:R-:W-:Y:S01]  /*19d30*/  IMAD.X R57, R43, 0x1, R46, P1 ;  /* 0x000000012b397824 */ /* 0x000fe200008e062e */
[----:B------:R-:W-:Y:S01]  /*19d40*/  ISETP.GE.U32.AND P1, PT, R34, R36, PT ;  /* 0x000000242200720c */ /* 0x000fe20003f26070 */
[----:B------:R-:W-:Y:S01]  /*19d50*/  IMAD.IADD R51, R35, 0x1, R51 ;  /* 0x0000000123337824 */ /* 0x000fe200078e0233 */
[----:B------:R-:W-:Y:S01]  /*19d60*/  ISETP.GE.U32.AND.EX P0, PT, R43, R45, PT, P0 ;  /* 0x0000002d2b00720c */ /* 0x000fe20003f06100 */
[----:B------:R-:W-:Y:S01]  /*19d70*/  IMAD.WIDE.U32.X R44, R47, R20, R62, P5 ;  /* 0x000000142f2c7225 */ /* 0x000fe200028e043e */
[----:B------:R-:W-:Y:S02]  /*19d80*/  ISETP.GE.U32.AND.EX P2, PT, R57, R43, PT, P2 ;  /* 0x0000002b3900720c */ /* 0x000fe40003f46120 */
[----:B------:R-:W-:Y:S01]  /*19d90*/  ISETP.GE.U32.AND.EX P1, PT, R51, R37, PT, P1 ;  /* 0x000000253300720c */ /* 0x000fe20003f26110 */
[----:B------:R-:W-:Y:S01]  /*19da0*/  IMAD R37, R21, R49, RZ ;  /* 0x0000003115257224 */ /* 0x000fe200078e02ff */
[----:B------:R-:W-:Y:S01]  /*19db0*/  SEL R36, RZ, 0x1, P0 ;  /* 0x00000001ff247807 */ /* 0x000fe20000000000 */
[----:B------:R-:W-:Y:S01]  /*19dc0*/  IMAD.WIDE.U32 R62, R42, R22, R58 ;  /* 0x000000162a3e7225 */ /* 0x000fe200078e003a */
[----:B------:R-:W-:-:S02]  /*19dd0*/  SEL R65, RZ, 0x1, P2 ;  /* 0x00000001ff417807 */ /* 0x000fc40001000000 */
[----:B------:R-:W-:Y:S01]  /*19de0*/  SEL R43, RZ, 0x1, P1 ;  /* 0x00000001ff2b7807 */ /* 0x000fe20000800000 */
[----:B------:R-:W-:Y:S01]  /*19df0*/  IMAD R67, R48, R16, R37 ;  /* 0x0000001030437224 */ /* 0x000fe200078e0225 */
[----:B------:R-:W-:Y:S01]  /*19e00*/  IADD3 R65, P0, P5, R65, R44, R36 ;  /* 0x0000002c41417210 */ /* 0x000fe20007d1e024 */
[----:B------:R-:W-:Y:S01]  /*19e10*/  IMAD R42, R23, R42, RZ ;  /* 0x0000002a172a7224 */ /* 0x000fe200078e02ff */
[----:B------:R-:W-:Y:S01]  /*19e20*/  ISETP.GE.U32.AND P2, PT, R62, R58, PT ;  /* 0x0000003a3e00720c */ /* 0x000fe20003f46070 */
[----:B------:R-:W-:Y:S01]  /*19e30*/  IMAD.WIDE.U32 R36, R49, R16, R56 ;  /* 0x0000001031247225 */ /* 0x000fe200078e0038 */
[----:B------:R-:W-:-:S03]  /*19e40*/  IADD3.X R46, PT, PT, RZ, R45, RZ, P0, P5 ;  /* 0x0000002dff2e7210 */ /* 0x000fc600007ea4ff */
[----:B------:R-:W-:Y:S01]  /*19e50*/  IMAD.WIDE.U32.X R60, R48, R17, R60, P6 ;  /* 0x00000011303c7225 */ /* 0x000fe200030e043c */
[C---:B------:R-:W-:Y:S02]  /*19e60*/  ISETP.GE.U32.AND P5, PT, R36.reuse, R56, PT ;  /* 0x000000382400720c */ /* 0x040fe40003fa6070 */
[----:B------:R-:W-:Y:S01]  /*19e70*/  IADD3 R44, P6, PT, R65, R62, RZ ;  /* 0x0000003e412c7210 */ /* 0x000fe20007fde0ff */
[----:B------:R-:W-:Y:S01]  /*19e80*/  IMAD R45, R47, R22, R42 ;  /* 0x000000162f2d7224 */ /* 0x000fe200078e022a */
[----:B------:R-:W-:Y:S01]  /*19e90*/  IADD3 R42, P0, P1, R36, R60, R43 ;  /* 0x0000003c242a7210 */ /* 0x000fe2000791e02b */
[----:B------:R-:W-:Y:S02]  /*19ea0*/  IMAD.IADD R37, R37, 0x1, R67 ;  /* 0x0000000125257824 */ /* 0x000fe400078e0243 */
[----:B------:R-:W-:Y:S02]  /*19eb0*/  IMAD.IADD R63, R63, 0x1, R45 ;  /* 0x000000013f3f7824 */ /* 0x000fe400078e022d */
[----:B------:R-:W-:Y:S01]  /*19ec0*/  IMAD.MOV.U32 R54, RZ, RZ, R69 ;  /* 0x000000ffff367224 */ /* 0x000fe200078e0045 */
[----:B------:R-:W-:Y:S01]  /*19ed0*/  IADD3.X R43, PT, PT, R37, R61, RZ, P0, P1 ;  /* 0x0000003d252b7210 */ /* 0x000fe200007e24ff */
[----:B------:R-:W-:Y:S01]  /*19ee0*/  IMAD.X R45, R63, 0x1, R46, P6 ;  /* 0x000000013f2d7824 */ /* 0x000fe200030e062e */
[----:B------:R-:W-:Y:S01]  /*19ef0*/  ISETP.GE.U32.AND P0, PT, R42, R36, PT ;  /* 0x000000242a00720c */ /* 0x000fe20003f06070 */
[----:B------:R-:W-:Y:S01]  /*19f00*/  IMAD.WIDE.U32.X R54, R48, R21, R54, P4 ;  /* 0x0000001530367225 */ /* 0x000fe200020e0436 */
[----:B------:R-:W-:-:S02]  /*19f10*/  ISETP.GE.U32.AND.EX P5, PT, R37, R57, PT, P5 ;  /* 0x000000392500720c */ /* 0x000fc40003fa6150 */
[----:B------:R-:W-:Y:S01]  /*19f20*/  ISETP.GE.U32.AND.EX P0, PT, R43, R37, PT, P0 ;  /* 0x000000252b00720c */ /* 0x000fe20003f06100 */
[----:B------:R-:W-:Y:S01]  /*19f30*/  IMAD.WIDE.U32.X R52, R47, R23, R52, P3 ;  /* 0x000000172f347225 */ /* 0x000fe200018e0434 */
[----:B------:R-:W-:Y:S02]  /*19f40*/  ISETP.GE.U32.AND P1, PT, R44, R62, PT ;  /* 0x0000003e2c00720c */ /* 0x000fe40003f26070 */
[----:B------:R-:W-:Y:S01]  /*19f50*/  SEL R36, RZ, 0x1, P5 ;  /* 0x00000001ff247807 */ /* 0x000fe20002800000 */
[----:B------:R-:W-:Y:S01]  /*19f60*/  IMAD.WIDE.U32 R60, R41, R18, RZ ;  /* 0x00000012293c7225 */ /* 0x000fe200078e00ff */
[----:B------:R-:W-:Y:S02]  /*19f70*/  SEL R77, RZ, 0x1, P0 ;  /* 0x00000001ff4d7807 */ /* 0x000fe40000000000 */
[----:B------:R-:W-:Y:S01]  /*19f80*/  ISETP.GE.U32.AND.EX P2, PT, R63, R59, PT, P2 ;  /* 0x0000003b3f00720c */ /* 0x000fe20003f46120 */
[----:B------:R-:W-:Y:S01]  /*19f90*/  IMAD.WIDE.U32 R58, R49, R19, RZ ;  /* 0x00000013313a7225 */ /* 0x000fe200078e00ff */
[----:B------:R-:W-:-:S02]  /*19fa0*/  ISETP.GE.U32.AND.EX P1, PT, R45, R63, PT, P1 ;  /* 0x0000003f2d00720c */ /* 0x000fc40003f26110 */
[----:B------:R-:W-:Y:S01]  /*19fb0*/  IADD3 R77, P6, P4, R77, R54, R36 ;  /* 0x000000364d4d7210 */ /* 0x000fe20007cde024 */
[----:B------:R-:W-:Y:S01]  /*19fc0*/  IMAD.WIDE.U32 R36, R48, R19, RZ ;  /* 0x0000001330247225 */ /* 0x000fe200078e00ff */
[----:B------:R-:W-:Y:S02]  /*19fd0*/  SEL R46, RZ, 0x1, P2 ;  /* 0x00000001ff2e7807 */ /* 0x000fe40001000000 */
[----:B------:R-:W-:Y:S01]  /*19fe0*/  SEL R47, RZ, 0x1, P1 ;  /* 0x00000001ff2f7807 */ /* 0x000fe20000800000 */
[----:B------:R-:W-:Y:S01]  /*19ff0*/  IMAD.WIDE.U32 R64, R40, R18, RZ ;  /* 0x0000001228407225 */ /* 0x000fe200078e00ff */
[----:B------:R-:W-:Y:S02]  /*1a000*/  IADD3.X R50, PT, PT, RZ, R55, RZ, P6, P4 ;  /* 0x00000037ff327210 */ /* 0x000fe400037e84ff */
[----:B------:R-:W-:Y:S01]  /*1a010*/  IADD3 R46, P0, P1, R47, R52, R46 ;  /* 0x000000342f2e7210 */ /* 0x000fe2000791e02e */
[----:B------:R-:W-:-:S03]  /*1a020*/  IMAD.WIDE.U32 R36, P5, R49, R20, R36 ;  /* 0x0000001431247225 */ /* 0x000fc600078a0024 */
[----:B------:R-:W-:Y:S01]  /*1a030*/  IADD3.X R47, PT, PT, RZ, R53, RZ, P0, P1 ;  /* 0x00000035ff2f7210 */ /* 0x000fe200007e24ff */
        /* <DEDUP_REMOVED lines=11> */
[----:B------:R-:W-:Y:S01]  /*1a0f0*/  IMAD.WIDE.U32 R70, P5, R40, R20, R58 ;  /* 0x0000001428467225 */ /* 0x000fe200078a003a */
[----:B------:R-:W-:-:S03]  /*1a100*/  IADD3 RZ, P0, PT, R63, R56, RZ ;  /* 0x000000383fff7210 */ /* 0x000fc60007f1e0ff */
[----:B------:R-:W-:Y:S02]  /*1a110*/  IMAD.MOV.U32 R64, RZ, RZ, R37 ;  /* 0x000000ffff407224 */ /* 0x000fe400078e0025 */
[-C--:B------:R-:W-:Y:S02]  /*1a120*/  IMAD R36, R20, R49.reuse, RZ ;  /* 0x0000003114247224 */ /* 0x080fe400078e02ff */
[----:B------:R-:W-:Y:S02]  /*1a130*/  IMAD R37, R23, R49, RZ ;  /* 0x0000003117257224 */ /* 0x000fe400078e02ff */
[----:B------:R-:W-:-:S04]  /*1a140*/  IMAD.WIDE.U32 R68, R40, R19, RZ ;  /* 0x0000001328447225 */ /* 0x000fc800078e00ff */
[----:B------:R-:W-:Y:S01]  /*1a150*/  IMAD.X R59, RZ, RZ, RZ, P3 ;  /* 0x000000ffff3b7224 */ /* 0x000fe200018e06ff */
[----:B------:R-:W-:Y:S01]  /*1a160*/  IADD3 RZ, P3, PT, R53, R66, RZ ;  /* 0x0000004235ff7210 */ /* 0x000fe20007f7e0ff */
[----:B------:R-:W-:-:S04]  /*1a170*/  IMAD.WIDE.U32 R74, R41, R22, RZ ;  /* 0x00000016294a7225 */ /* 0x000fc800078e00ff */
[----:B------:R-:W-:Y:S02]  /*1a180*/  IMAD.MOV.U32 R54, RZ, RZ, R67 ;  /* 0x000000ffff367224 */ /* 0x000fe400078e0043 */
[----:B------:R-:W-:Y:S02]  /*1a190*/  IMAD.MOV.U32 R58, RZ, RZ, R61 ;  /* 0x000000ffff3a7224 */ /* 0x000fe400078e003d */
[----:B------:R-:W-:Y:S02]  /*1a1a0*/  IMAD.MOV.U32 R52, RZ, RZ, R71 ;  /* 0x000000ffff347224 */ /* 0x000fe400078e0047 */
[----:B------:R-:W-:Y:S02]  /*1a1b0*/  IMAD R60, R17, R40, RZ ;  /* 0x00000028113c7224 */ /* 0x000fe400078e02ff */
[----:B------:R-:W-:-:S04]  /*1a1c0*/  IMAD.WIDE.U32 R66, R49, R19, R44 ;  /* 0x0000001331427225 */ /* 0x000fc800078e002c */
[C---:B------:R-:W-:Y:S02]  /*1a1d0*/  IMAD R61, R48.reuse, R19, R36 ;  /* 0x00000013303d7224 */ /* 0x040fe400078e0224 */
[----:B------:R-:W-:Y:S02]  /*1a1e0*/  IMAD R71, R48, R22, R37 ;  /* 0x0000001630477224 */ /* 0x000fe400078e0225 */
[----:B------:R-:W-:Y:S02]  /*1a1f0*/  IMAD.X R63, RZ, RZ, RZ, P2 ;  /* 0x000000ffff3f7224 */ /* 0x000fe400010e06ff */
[----:B------:R-:W-:Y:S01]  /*1a200*/  IMAD.X R55, RZ, RZ, RZ, P4 ;  /* 0x000000ffff377224 */ /* 0x000fe200020e06ff */
[----:B------:R-:W-:Y:S01]  /*1a210*/  IADD3 RZ, P4, PT, R69, R70, RZ ;  /* 0x0000004645ff7210 */ /* 0x000fe20007f9e0ff */
[----:B------:R-:W-:Y:S02]  /*1a220*/  IMAD.MOV.U32 R62, RZ, RZ, R57 ;  /* 0x000000ffff3e7224 */ /* 0x000fe400078e0039 */
[----:B------:R-:W-:-:S04]  /*1a230*/  IMAD.WIDE.U32 R36, R40, R18, R42 ;  /* 0x0000001228247225 */ /* 0x000fc800078e002a */
[----:B------:R-:W-:Y:S02]  /*1a240*/  IMAD R69, R41, R18, R60 ;  /* 0x0000001229457224 */ /* 0x000fe400078e023c */
[----:B------:R-:W-:Y:S01]  /*1a250*/  IMAD.WIDE.U32.X R64, R48, R20, R64, P1 ;  /* 0x0000001430407225 */ /* 0x000fe200008e0440 */
[----:B------:R-:W-:-:S03]  /*1a260*/  IADD3 R60, P1, PT, R77, R66, RZ ;  /* 0x000000424d3c7210 */ /* 0x000fc60007f3e0ff */
[----:B------:R-:W-:-:S04]  /*1a270*/  IMAD.WIDE.U32 R74, P2, R40, R23, R74 ;  /* 0x00000017284a7225 */ /* 0x000fc8000784004a */
        /* <DEDUP_REMOVED lines=10> */
[----:B------:R-:W-:Y:S01]  /*1a320*/  IMAD.WIDE.U32.X R58, R41, R17, R58, P6 ;  /* 0x00000011293a7225 */ /* 0x000fe200030e043a */
[----:B------:R-:W-:Y:S02]  /*1a330*/  ISETP.GE.U32.AND.EX P2, PT, R67, R45, PT, P2 ;  /* 0x0000002d4300720c */ /* 0x000fe40003f46120 */
[----:B------:R-:W-:Y:S01]  /*1a340*/  ISETP.GE.U32.AND.EX P1, PT, R61, R67, PT, P1 ;  /* 0x000000433d00720c */ /* 0x000fe20003f26110 */
[-C--:B------:R-:W-:Y:S01]  /*1a350*/  IMAD R43, R41, R16.reuse, R44 ;  /* 0x00000010292b7224 */ /* 0x080fe200078e022c */
[----:B------:R-:W-:Y:S01]  /*1a360*/  SEL R67, RZ, 0x1, P0 ;  /* 0x00000001ff437807 */ /* 0x000fe20000000000 */
[----:B------:R-:W-:Y:S01]  /*1a370*/  IMAD.WIDE.U32 R44, R40, R16, R60 ;  /* 0x00000010282c7225 */ /* 0x000fe200078e003c */
[----:B------:R-:W-:-:S02]  /*1a380*/  SEL R50, RZ, 0x1, P2 ;  /* 0x00000001ff327807 */ /* 0x000fc40001000000 */
[----:B------:R-:W-:Y:S01]  /*1a390*/  SEL R69, RZ, 0x1, P1 ;  /* 0x00000001ff457807 */ /* 0x000fe20000800000 */
[----:B------:R-:W-:Y:S01]  /*1a3a0*/  IMAD.IADD R43, R45, 0x1, R43 ;  /* 0x000000012d2b7824 */ /* 0x000fe200078e022b */
[----:B------:R-:W-:Y:S01]  /*1a3b0*/  IADD3 R67, P0, P1, R44, R58, R67 ;  /* 0x0000003a2c437210 */ /* 0x000fe2000791e043 */
[----:B------:R-:W-:Y:S01]  /*1a3c0*/  IMAD.WIDE.U32 R72, R40, R22, RZ ;  /* 0x0000001628487225 */ /* 0x000fe200078e00ff */
[----:B------:R-:W-:Y:S02]  /*1a3d0*/  IADD3 R45, P2, P6, R69, R64, R50 ;  /* 0x00000040452d7210 */ /* 0x000fe40007e5e032 */
[----:B------:R-:W-:Y:S01]  /*1a3e0*/  IADD3.X R64, PT, PT, R43, R59, RZ, P0, P1 ;  /* 0x0000003b2b407210 */ /* 0x000fe200007e24ff */
[----:B------:R-:W-:Y:S01]  /*1a3f0*/  IMAD R50, R20, R40, RZ ;  /* 0x0000002814327224 */ /* 0x000fe200078e02ff */
[----:B------:R-:W-:Y:S01]  /*1a400*/  ISETP.GE.U32.AND P1, PT, R44, R60, PT ;  /* 0x0000003c2c00720c */ /* 0x000fe20003f26070 */
[----:B------:R-:W-:Y:S01]  /*1a410*/  IMAD.WIDE.U32 R48, R49, R22, R46 ;  /* 0x0000001631307225 */ /* 0x000fe200078e002e */
[----:B------:R-:W-:-:S02]  /*1a420*/  ISETP.GE.U32.AND P0, PT, R67, R44, PT ;  /* 0x0000002c4300720c */ /* 0x000fc40003f06070 */
[----:B------:R-:W-:Y:S01]  /*1a430*/  ISETP.GE.U32.AND.EX P1, PT, R43, R61, PT, P1 ;  /* 0x0000003d2b00720c */ /* 0x000fe20003f26110 */
[----:B------:R-:W-:Y:S01]  /*1a440*/  IMAD.X R53, RZ, RZ, RZ, P5 ;  /* 0x000000ffff357224 */ /* 0x000fe200028e06ff */
[----:B------:R-:W-:Y:S01]  /*1a450*/  IADD3 RZ, P5, PT, R73, R74, RZ ;  /* 0x0000004a49ff7210 */ /* 0x000fe20007fbe0ff */
[----:B------:R-:W-:Y:S01]  /*1a460*/  IMAD R73, R41, R19, R50 ;  /* 0x0000001329497224 */ /* 0x000fe200078e0232 */
[----:B------:R-:W-:Y:S01]  /*1a470*/  IADD3.X R50, PT, PT, RZ, R65, RZ, P2, P6 ;  /* 0x00000041ff327210 */ /* 0x000fe200017ec4ff */
[----:B------:R-:W-:Y:S01]  /*1a480*/  IMAD.MOV.U32 R56, RZ, RZ, R75 ;  /* 0x000000ffff387224 */ /* 0x000fe200078e004b */
[----:B------:R-:W-:Y:S01]  /*1a490*/  ISETP.GE.U32.AND.EX P0, PT, R64, R43, PT, P0 ;  /* 0x0000002b4000720c */ /* 0x000fe20003f06100 */
[----:B------:R-:W-:Y:S01]  /*1a4a0*/  IMAD R58, R23, R40, RZ ;  /* 0x00000028173a7224 */ /* 0x000fe200078e02ff */
[----:B------:R-:W-:Y:S01]  /*1a4b0*/  IADD3 R44, P2, PT, R45, R48, RZ ;  /* 0x000000302d2c7210 */ /* 0x000fe20007f5e0ff */
[----:B------:R-:W-:Y:S01]  /*1a4c0*/  IMAD.IADD R43, R49, 0x1, R71 ;  /* 0x00000001312b7824 */ /* 0x000fe200078e0247 */
[----:B------:R-:W-:Y:S01]  /*1a4d0*/  SEL R65, RZ, 0x1, P0 ;  /* 0x00000001ff417807 */ /* 0x000fe20000000000 */
[C---:B------:R-:W-:Y:S01]  /*1a4e0*/  IMAD R75, R41.reuse, R22, R58 ;  /* 0x00000016294b7224 */ /* 0x040fe200078e023a */
[----:B------:R-:W-:Y:S01]  /*1a4f0*/  ISETP.GE.U32.AND P0, PT, R48, R46, PT ;  /* 0x0000002e3000720c */ /* 0x000fe20003f06070 */
[----:B------:R-:W-:-:S03]  /*1a500*/  IMAD.WIDE.U32.X R54, R41, R21, R54, P3 ;  /* 0x0000001529367225 */ /* 0x000fc600018e0436 */
[----:B------:R-:W-:Y:S01]  /*1a510*/  ISETP.GE.U32.AND.EX P0, PT, R43, R47, PT, P0 ;  /* 0x0000002f2b00720c */ /* 0x000fe20003f06100 */
[----:B------:R-:W-:-:S04]  /*1a520*/  IMAD.WIDE.U32.X R52, R41, R20, R52, P4 ;  /* 0x0000001429347225 */ /* 0x000fc800020e0434 */
[----:B------:R-:W-:Y:S01]  /*1a530*/  IMAD.WIDE.U32.X R56, R41, R23, R56, P5 ;  /* 0x0000001729387225 */ /* 0x000fe200028e0438 */
[----:B------:R-:W-:Y:S02]  /*1a540*/  SEL R41, RZ, 0x1, P1 ;  /* 0x00000001ff297807 */ /* 0x000fe40000800000 */
[----:B------:R-:W-:Y:S01]  /*1a550*/  ISETP.GE.U32.AND P1, PT, R44, R48, PT ;  /* 0x000000302c00720c */ /* 0x000fe20003f26070 */
[----:B------:R-:W-:Y:S01]  /*1a560*/  IMAD.X R45, R43, 0x1, R50, P2 ;  /* 0x000000012b2d7824 */ /* 0x000fe200010e0632 */
[----:B------:R-:W-:Y:S01]  /*1a570*/  IADD3 R65, P2, P3, R65, R54, R41 ;  /* 0x0000003641417210 */ /* 0x000fe20007b5e029 */
[----:B------:R-:W-:Y:S01]  /*1a580*/  IMAD.WIDE.U32 R46, R64, 0x3d1, RZ ;  /* 0x000003d1402e7825 */ /* 0x000fe200078e00ff */
[----:B------:R-:W-:Y:S02]  /*1a590*/  SEL R50, RZ, 0x1, P0 ;  /* 0x00000001ff327807 */ /* 0x000fe40000000000 */
[----:B------:R-:W-:Y:S01]  /*1a5a0*/  ISETP.GE.U32.AND.EX P1, PT, R45, R43, PT, P1 ;  /* 0x0000002b2d00720c */ /* 0x000fe20003f26110 */
[----:B------:R-:W-:Y:S01]  /*1a5b0*/  IMAD.WIDE.U32 R48, R40, R19, R44 ;  /* 0x0000001328307225 */ /* 0x000fe200078e002c */
[----:B------:R-:W-:-:S02]  /*1a5c0*/  IADD3.X R60, PT, PT, RZ, R55, RZ, P2, P3 ;  /* 0x00000037ff3c7210 */ /* 0x000fc400017e64ff */
        /* <DEDUP_REMOVED lines=11> */
[----:B------:R-:W-:Y:S01]  /*1a680*/  IMAD.MOV.U32 R54, RZ, RZ, R47 ;  /* 0x000000ffff367224 */ /* 0x000fe200078e002f */
[----:B------:R-:W-:Y:S01]  /*1a690*/  IADD3 R46, P5, P6, R69, R62, R50 ;  /* 0x0000003e452e7210 */ /* 0x000fe20007ebe032 */
[----:B------:R-:W-:Y:S01]  /*1a6a0*/  IMAD.X R44, R61, 0x1, R67, P3 ;  /* 0x000000013d2c7824 */ /* 0x000fe200018e0643 */
[----:B------:R-:W-:Y:S01]  /*1a6b0*/  ISETP.GE.U32.AND.EX P2, PT, R41, R45, PT, P2 ;  /* 0x0000002d2900720c */ /* 0x000fe20003f46120 */
[----:B------:R-:W-:Y:S01]  /*1a6c0*/  IMAD.WIDE.U32.X R54, RZ, R64, R54, P4 ;  /* 0x00000040ff367225 */ /* 0x000fe200020e0436 */
[----:B------:R-:W-:-:S02]  /*1a6d0*/  ISETP.GE.U32.AND.EX P1, PT, R60, R41, PT, P1 ;  /* 0x000000293c00720c */ /* 0x000fc40003f26110 */
[----:B------:R-:W-:Y:S01]  /*1a6e0*/  IADD3.X R47, PT, PT, RZ, R63, RZ, P5, P6 ;  /* 0x0000003fff2f7210 */ /* 0x000fe20002fec4ff */
[----:B------:R-:W-:Y:S01]  /*1a6f0*/  IMAD R62, R17, R0, RZ ;  /* 0x00000000113e7224 */ /* 0x000fe200078e02ff */
[----:B------:R-:W-:Y:S02]  /*1a700*/  SEL R45, RZ, 0x1, P2 ;  /* 0x00000001ff2d7807 */ /* 0x000fe40001000000 */
[----:B------:R-:W-:Y:S01]  /*1a710*/  SEL R67, RZ, 0x1, P1 ;  /* 0x00000001ff437807 */ /* 0x000fe20000800000 */
[----:B------:R-:W-:Y:S01]  /*1a720*/  IMAD.WIDE.U32 R48, R40, R22, R46 ;  /* 0x0000001628307225 */ /* 0x000fe200078e002e */
[----:B------:R-:W-:Y:S02]  /*1a730*/  ISETP.GE.U32.AND P0, PT, R43, R58, PT ;  /* 0x0000003a2b00720c */ /* 0x000fe40003f06070 */
[----:B------:R-:W-:Y:S01]  /*1a740*/  IADD3 R67, P3, P4, R67, R52, R45 ;  /* 0x0000003443437210 */ /* 0x000fe20007c7e02d */
[----:B------:R-:W-:Y:S01]  /*1a750*/  IMAD.WIDE.U32 R40, R60, 0x3d1, RZ ;  /* 0x000003d13c287825 */ /* 0x000fe200078e00ff */
[----:B------:R-:W-:-:S02]  /*1a760*/  ISETP.GE.U32.AND.EX P0, PT, R44, R61, PT, P0 ;  /* 0x0000003d2c00720c */ /* 0x000fc40003f06100 */
[----:B------:R-:W-:Y:S01]  /*1a770*/  IADD3.X R50, PT, PT, RZ, R53, RZ, P3, P4 ;  /* 0x00000035ff327210 */ /* 0x000fe20001fe84ff */
[----:B------:R-:W-:Y:S01]  /*1a780*/  IMAD.WIDE.U32 R58, R65, 0x3d1, RZ ;  /* 0x000003d1413a7825 */ /* 0x000fe200078e00ff */
[----:B------:R-:W-:Y:S02]  /*1a790*/  IADD3 R67, P6, PT, R67, R48, RZ ;  /* 0x0000003043437210 */ /* 0x000fe40007fde0ff */
[----:B------:R-:W-:Y:S01]  /*1a7a0*/  ISETP.GE.U32.AND P1, PT, R48, R46, PT ;  /* 0x0000002e3000720c */ /* 0x000fe20003f26070 */
[----:B------:R-:W-:Y:S01]  /*1a7b0*/  IMAD.WIDE.U32 R40, P3, RZ, R65, R40 ;  /* 0x00000041ff287225 */ /* 0x000fe20007860028 */
[----:B------:R-:W-:Y:S02]  /*1a7c0*/  IADD3 R61, P2, PT, R54, R58, RZ ;  /* 0x0000003a363d7210 */ /* 0x000fe40007f5e0ff */
[----:B------:R-:W-:Y:S01]  /*1a7d0*/  SEL R45, RZ, 0x1, P0 ;  /* 0x00000001ff2d7807 */ /* 0x000fe20000000000 */
[----:B------:R-:W-:Y:S01]  /*1a7e0*/  IMAD.IADD R49, R49, 0x1, R75 ;  /* 0x0000000131317824 */ /* 0x000fe200078e024b */
[----:B------:R-:W-:Y:S01]  /*1a7f0*/  IADD3 R46, P5, PT, R61, R64, RZ ;  /* 0x000000403d2e7210 */ /* 0x000fe20007fbe0ff */
        /* <DEDUP_REMOVED lines=11> */
[----:B------:R-:W-:Y:S01]  /*1a8b0*/  IMAD.X R46, R55, 0x1, R65, P5 ;  /* 0x00000001372e7824 */ /* 0x000fe200028e0641 */
        /* <DEDUP_REMOVED lines=13> */
[----:B------:R-:W-:Y:S02]  /*1a990*/  IADD3 R59, P2, P3, R48, R40, R59 ;  /* 0x00000028303b7210 */ /* 0x000fe40007b5e03b */
[----:B------:R-:W-:Y:S01]  /*1a9a0*/  IADD3 R63, P4, P5, R63, R56, R54 ;  /* 0x000000383f3f7210 */ /* 0x000fe20007d9e036 */
[----:B------:R-:W-:Y:S01]  /*1a9b0*/  IMAD.MOV.U32 R54, RZ, RZ, R53 ;  /* 0x000000ffff367224 */ /* 0x000fe200078e0035 */
[----:B------:R-:W-:-:S02]  /*1a9c0*/  IADD3 R61, P6, PT, R49, R52, RZ ;  /* 0x00000034313d7210 */ /* 0x000fc40007fde0ff */
[----:B------:R-:W-:Y:S01]  /*1a9d0*/  ISETP.GE.U32.AND P1, PT, R59, R48, PT ;  /* 0x000000303b00720c */ /* 0x000fe20003f26070 */
[----:B------:R-:W-:Y:S01]  /*1a9e0*/  IMAD.WIDE.U32 R52, R63, 0x3d1, RZ ;  /* 0x000003d13f347825 */ /* 0x000fe200078e00ff */
[----:B------:R-:W-:Y:S02]  /*1a9f0*/  IADD3.X R65, PT, PT, RZ, R57, RZ, P4, P5 ;  /* 0x00000039ff417210 */ /* 0x000fe400027ea4ff */
[----:B------:R-:W-:Y:S02]  /*1aa00*/  IADD3 R40, P4, PT, R59, R60, RZ ;  /* 0x0000003c3b287210 */ /* 0x000fe40007f9e0ff */
[----:B------:R-:W-:Y:S01]  /*1aa10*/  SEL R49, RZ, 0x1, !P0 ;  /* 0x00000001ff317807 */ /* 0x000fe20004000000 */
[----:B------:R-:W-:Y:S01]  /*1aa20*/  IMAD.WIDE.U32 R56, R65, 0x3d1, RZ ;  /* 0x000003d141387825 */ /* 0x000fe200078e00ff */
[----:B------:R-:W-:Y:S02]  /*1aa30*/  IADD3.X R48, PT, PT, R61, R41, RZ, P2, P3 ;  /* 0x000000293d307210 */ /* 0x000fe400017e64ff */
[----:B------:R-:W-:-:S02]  /*1aa40*/  ISETP.LT.U32.AND P0, PT, R40, R59, PT ;  /* 0x0000003b2800720c */ /* 0x000fc40003f01070 */
[----:B------:R-:W-:Y:S01]  /*1aa50*/  IADD3 R49, P3, PT, R40, R49, RZ ;  /* 0x0000003128317210 */ /* 0x000fe20007f7e0ff */
[C---:B------:R-:W-:Y:S01]  /*1aa60*/  IMAD.X R59, R48.reuse, 0x1, R67, P4 ;  /* 0x00000001303b7824 */ /* 0x040fe200020e0643 */
[----:B------:R-:W-:Y:S02]  /*1aa70*/  ISETP.GE.U32.AND.EX P1, PT, R48, R61, PT, P1 ;  /* 0x0000003d3000720c */ /* 0x000fe40003f26110 */
[----:B------:R-:W-:Y:S01]  /*1aa80*/  ISETP.GE.U32.AND P2, PT, R49, R40, PT ;  /* 0x000000283100720c */ /* 0x000fe20003f46070 */
[----:B------:R-:W-:Y:S02]  /*1aa90*/  IMAD.X R46, RZ, RZ, R59, P3 ;  /* 0x000000ffff2e7224 */ /* 0x000fe400018e063b */
[----:B------:R-:W-:Y:S01]  /*1aaa0*/  IMAD.WIDE.U32.X R40, RZ, R50, R54, P6 ;  /* 0x00000032ff287225 */ /* 0x000fe200030e0436 */
[----:B------:R-:W-:Y:S02]  /*1aab0*/  SEL R55, RZ, 0x1, P1 ;  /* 0x00000001ff377807 */ /* 0x000fe40000800000 */
[----:B------:R-:W-:Y:S01]  /*1aac0*/  ISETP.GE.U32.AND.EX P1, PT, R46, R59, PT, P2 ;  /* 0x0000003b2e00720c */ /* 0x000fe20003f26120 */
[----:B------:R-:W-:Y:S01]  /*1aad0*/  IMAD.WIDE.U32 R56, P3, RZ, R63, R56 ;  /* 0x0000003fff387225 */ /* 0x000fe20007860038 */
[----:B------:R-:W-:-:S02]  /*1aae0*/  IADD3 R55, P4, P5, R52, R40, R55 ;  /* 0x0000002834377210 */ /* 0x000fc40007d9e037 */
[----:B------:R-:W-:Y:S02]  /*1aaf0*/  ISETP.LT.U32.OR.EX P0, PT, R59, R48, !P1, P0 ;  /* 0x000000303b00720c */ /* 0x000fe40004f01500 */
[----:B------:R-:W-:Y:S02]  /*1ab00*/  IADD3 R59, P2, PT, R53, R56, RZ ;  /* 0x00000038353b7210 */ /* 0x000fe40007f5e0ff */
[----:B------:R-:W-:Y:S02]  /*1ab10*/  IADD3 R40, P1, PT, R55, R50, RZ ;  /* 0x0000003237287210 */ /* 0x000fe40007f3e0ff */
[----:B------:R-:W-:Y:S02]  /*1ab20*/  SEL R61, RZ, 0x1, !P0 ;  /* 0x00000001ff3d7807 */ /* 0x000fe40004000000 */
[----:B------:R-:W-:Y:S01]  /*1ab30*/  IADD3.X R48, PT, PT, R59, R41, RZ, P4, P5 ;  /* 0x000000293b307210 */ /* 0x000fe200027ea4ff */
[----:B------:R-:W-:Y:S01]  /*1ab40*/  IMAD.X R41, RZ, RZ, RZ, P3 ;  /* 0x000000ffff297224 */ /* 0x000fe200018e06ff */
[----:B------:R-:W-:-:S02]  /*1ab50*/  IADD3 R61, P4, PT, R40, R61, RZ ;  /* 0x0000003d283d7210 */ /* 0x000fc40007f9e0ff */
[----:B------:R-:W-:Y:S01]  /*1ab60*/  ISETP.GE.U32.AND P0, PT, R55, R52, PT ;  /* 0x000000343700720c */ /* 0x000fe20003f06070 */
[----:B------:R-:W-:Y:S01]  /*1ab70*/  IMAD.X R53, R48, 0x1, R63, P1 ;  /* 0x0000000130357824 */ /* 0x000fe200008e063f */
[----:B------:R-:W-:Y:S02]  /*1ab80*/  ISETP.GE.U32.AND P1, PT, R61, R40, PT ;  /* 0x000000283d00720c */ /* 0x000fe40003f26070 */
[----:B------:R-:W-:Y:S01]  /*1ab90*/  ISETP.LT.U32.AND P3, PT, R40, R55, PT ;  /* 0x000000372800720c */ /* 0x000fe20003f61070 */
[----:B------:R-:W-:Y:S01]  /*1aba0*/  IMAD.X R60, RZ, RZ, R53, P4 ;  /* 0x000000ffff3c7224 */ /* 0x000fe200020e0635 */
[----:B------:R-:W-:Y:S01]  /*1abb0*/  ISETP.GE.U32.AND.EX P0, PT, R48, R59, PT, P0 ;  /* 0x0000003b3000720c */ /* 0x000fe20003f06100 */
[----:B------:R-:W-:-:S03]  /*1abc0*/  IMAD.MOV.U32 R40, RZ, RZ, R57 ;  /* 0x000000ffff287224 */ /* 0x000fc600078e0039 */
[----:B------:R-:W-:Y:S01]  /*1abd0*/  ISETP.GE.U32.AND.EX P1, PT, R60, R53, PT, P1 ;  /* 0x000000353c00720c */ /* 0x000fe20003f26110 */
[----:B------:R-:W-:Y:S01]  /*1abe0*/  IMAD.WIDE.U32.X R40, RZ, R65, R40, P2 ;  /* 0x00000041ff287225 */ /* 0x000fe200010e0428 */
[----:B------:R-:W-:Y:S02]  /*1abf0*/  SEL R55, RZ, 0x1, P0 ;  /* 0x00000001ff377807 */ /* 0x000fe40000000000 */
[----:B------:R-:W-:Y:S01]  /*1ac00*/  ISETP.LT.U32.OR.EX P0, PT, R53, R48, !P1, P3 ;  /* 0x000000303500720c */ /* 0x000fe20004f01530 */
[----:B------:R-:W-:Y:S01]  /*1ac10*/  IMAD.MOV.U32 R53, RZ, RZ, RZ ;  /* 0x000000ffff357224 */ /* 0x000fe200078e00ff */
        /* <DEDUP_REMOVED lines=57> */
.L_x_730:
[----:B------:R-:W-:Y:S01]  /*1afb0*/  IMAD.MOV.U32 R40, RZ, RZ, R43 ;  /* 0x000000ffff287224 */ /* 0x000fe200078e002b */
[----:B------:R-:W-:Y:S01]  /*1afc0*/  UMOV UR4, URZ ;  /* 0x000000ff00047c82 */ /* 0x000fe20008000000 */
[----:B------:R-:W-:Y:S02]  /*1afd0*/  IMAD.MOV.U32 R41, RZ, RZ, R44 ;  /* 0x000000ffff297224 */ /* 0x000fe400078e002c */
[-C--:B------:R-:W-:Y:S02]  /*1afe0*/  IMAD R39, R39, R18.reuse, R62 ;  /* 0x0000001227277224 */ /* 0x080fe400078e023e */
[----:B------:R-:W-:Y:S01]  /*1aff0*/  IMAD.WIDE.U32 R40, R0, R18, R40 ;  /* 0x0000001200287225 */ /* 0x000fe200078e0028 */
[----:B------:R-:W-:Y:S02]  /*1b000*/  IADD3 R0, P1, PT, R45, R32, RZ ;  /* 0x000000202d007210 */ /* 0x000fe40007f3e0ff */
[----:B------:R-:W-:Y:S01]  /*1b010*/  ISETP.GE.U32.AND P0, PT, R40, R43, PT ;  /* 0x0000002b2800720c */ /* 0x000fe20003f06070 */
[----:B------:R-:W-:-:S02]  /*1b020*/  IMAD.IADD R43, R41, 0x1, R39 ;  /* 0x00000001292b7824 */ /* 0x000fc400078e0227 */
        /* <DEDUP_REMOVED lines=47> */
.L_x_731:
        /* <DEDUP_REMOVED lines=53> */
.L_x_733:
        /* <DEDUP_REMOVED lines=48> */
.L_x_734:
        /* <DEDUP_REMOVED lines=27> */
.L_x_732:
        /* <DEDUP_REMOVED lines=28> */
[----:B------:R-:W-:Y:S02]  /*1bce0*/  IMAD R0, R33, R38, RZ ;  /* 0x0000002621007224 */ /* 0x000fe400078e02ff */
[----:B------:R-:W-:Y:S01]  /*1bcf0*/  IMAD.X R47, RZ, RZ, RZ, P2 ;  /* 0x000000ffff2f7224 */ /* 0x000fe200010e06ff */
[----:B------:R-:W-:Y:S01]  /*1bd00*/  IADD3 RZ, P2, PT, R53, R44, RZ ;  /* 0x0000002c35ff7210 */ /* 0x000fe20007f5e0ff */
[----:B------:R-:W-:Y:S02]  /*1bd10*/  IMAD.MOV.U32 R46, RZ, RZ, R49 ;  /* 0x000000ffff2e7224 */ /* 0x000fe400078e0031 */
[-C--:B------:R-:W-:Y:S02]  /*1bd20*/  IMAD R42, R36, R38.reuse, RZ ;  /* 0x00000026242a7224 */ /* 0x080fe400078e02ff */
[----:B------:R-:W-:-:S04]  /*1bd30*/  IMAD.WIDE.U32 R50, R32, R38, RZ ;  /* 0x0000002620327225 */ /* 0x000fc800078e00ff */
[----:B------:R-:W-:-:S04]  /*1bd40*/  IMAD.WIDE.U32 R52, R38, R38, RZ ;  /* 0x0000002626347225 */ /* 0x000fc800078e00ff */
[----:B------:R-:W-:-:S04]  /*1bd50*/  IMAD.WIDE.U32 R40, P5, R38, R39, R40 ;  /* 0x0000002726287225 */ /* 0x000fc800078a0028 */
[----:B------:R-:W-:Y:S01]  /*1bd60*/  IMAD R55, R32, R39, R0 ;  /* 0x0000002720377224 */ /* 0x000fe200078e0200 */
[----:B------:R-:W-:Y:S01]  /*1bd70*/  IADD3 RZ, P0, PT, R53, R40, RZ ;  /* 0x0000002835ff7210 */ /* 0x000fe20007f1e0ff */
[----:B------:R-:W-:-:S04]  /*1bd80*/  IMAD.WIDE.U32 R48, R37, R38, RZ ;  /* 0x0000002625307225 */ /* 0x000fc800078e00ff */
[----:B------:R-:W-:-:S04]  /*1bd90*/  IMAD.WIDE.U32.X R46, R35, R39, R46, P3 ;  /* 0x00000027232e7225 */ /* 0x000fc800018e042e */
[----:B------:R-:W-:Y:S02]  /*1bda0*/  IMAD R67, R37, R39, R42 ;  /* 0x0000002725437224 */ /* 0x000fe400078e022a */
[----:B------:R-:W-:Y:S02]  /*1bdb0*/  IMAD.IADD R44, R51, 0x1, R55 ;  /* 0x00000001332c7824 */ /* 0x000fe400078e0237 */
[----:B------:R-:W-:Y:S01]  /*1bdc0*/  IMAD.X R55, RZ, RZ, RZ, P5 ;  /* 0x000000ffff377224 */ /* 0x000fe200028e06ff */
[----:B------:R-:W-:Y:S01]  /*1bdd0*/  IADD3 R46, P3, P5, R48, R46, R57 ;  /* 0x0000002e302e7210 */ /* 0x000fe20007d7e039 */
[----:B------:R-:W-:Y:S01]  /*1bde0*/  IMAD.WIDE.U32 R52, R33, R37, RZ ;  /* 0x0000002521347225 */ /* 0x000fe200078e00ff */
[----:B------:R-:W-:-:S03]  /*1bdf0*/  SHF.L.U64.HI R65, R50, 0x1, R44 ;  /* 0x0000000132417819 */ /* 0x000fc6000001022c */
[----:B------:R-:W-:Y:S02]  /*1be00*/  IMAD.MOV.U32 R54, RZ, RZ, R41 ;  /* 0x000000ffff367224 */ /* 0x000fe400078e0029 */
[----:B------:R-:W-:Y:S02]  /*1be10*/  IMAD.IADD R67, R49, 0x1, R67 ;  /* 0x0000000131437824 */ /* 0x000fe400078e0243 */
[----:B------:R-:W-:-:S03]  /*1be20*/  IMAD.WIDE.U32 R56, R33, R32, RZ ;  /* 0x0000002021387225 */ /* 0x000fc600078e00ff */
[----:B------:R-:W-:Y:S01]  /*1be30*/  IADD3.X R47, PT, PT, R67, R47, RZ, P3, P5 ;  /* 0x0000002f432f7210 */ /* 0x000fe20001fea4ff */
[----:B------:R-:W-:Y:S02]  /*1be40*/  IMAD.SHL.U32 R63, R50, 0x2, RZ ;  /* 0x00000002323f7824 */ /* 0x000fe400078e00ff */
[----:B------:R-:W-:-:S04]  /*1be50*/  IMAD.WIDE.U32.X R54, R39, R39, R54, P0 ;  /* 0x0000002727367225 */ /* 0x000fc800000e0436 */
[----:B------:R-:W-:-:S04]  /*1be60*/  IMAD.WIDE.U32 R58, P0, R32, R36, R52 ;  /* 0x00000024203a7225 */ /* 0x000fc80007800034 */
[----:B------:R-:W-:-:S04]  /*1be70*/  IMAD.WIDE.U32 R52, P5, R32, R33, R56 ;  /* 0x0000002120347225 */ /* 0x000fc800078a0038 */
[----:B------:R-:W-:Y:S01]  /*1be80*/  IMAD.X R57, RZ, RZ, RZ, P1 ;  /* 0x000000ffff397224 */ /* 0x000fe200008e06ff */
[----:B------:R-:W-:Y:S01]  /*1be90*/  IADD3 R42, P1, PT, R63, R54, RZ ;  /* 0x000000363f2a7210 */ /* 0x000fe20007f3e0ff */
[----:B------:R-:W-:Y:S01]  /*1bea0*/  IMAD.X R49, RZ, RZ, RZ, P0 ;  /* 0x000000ffff317224 */ /* 0x000fe200000e06ff */
[----:B------:R-:W-:Y:S01]  /*1beb0*/  SHF.L.W.U32.HI R54, R44, 0x1, R69 ;  /* 0x000000012c367819 */ /* 0x000fe20000010e45 */
[----:B------:R-:W-:Y:S01]  /*1bec0*/  IMAD.WIDE.U32 R50, R32, R37, RZ ;  /* 0x0000002520327225 */ /* 0x000fe200078e00ff */
[----:B------:R-:W-:-:S03]  /*1bed0*/  ISETP.GE.U32.AND P0, PT, R42, R63, PT ;  /* 0x0000003f2a00720c */ /* 0x000fc60003f06070 */
[----:B------:R-:W-:Y:S01]  /*1bee0*/  IMAD.X R0, R65, 0x1, R55, P1 ;  /* 0x0000000141007824 */ /* 0x000fe200008e0637 */
[----:B------:R-:W-:Y:S01]  /*1bef0*/  SHF.L.W.U32.HI R55, R69, 0x1, R62 ;  /* 0x0000000145377819 */ /* 0x000fe20000010e3e */
[----:B------:R-:W-:Y:S01]  /*1bf00*/  IMAD.MOV.U32 R50, RZ, RZ, R45 ;  /* 0x000000ffff327224 */ /* 0x000fe200078e002d */
[----:B------:R-:W-:Y:S01]  /*1bf10*/  ISETP.GE.U32.AND P1, PT, R46, R48, PT ;  /* 0x000000302e00720c */ /* 0x000fe20003f26070 */
[----:B------:R-:W-:Y:S01]  /*1bf20*/  IMAD.MOV.U32 R56, RZ, RZ, R43 ;  /* 0x000000ffff387224 */ /* 0x000fe200078e002b */
[----:B------:R-:W-:Y:S01]  /*1bf30*/  ISETP.GE.U32.AND.EX P0, PT, R0, R65, PT, P0 ;  /* 0x000000410000720c */ /* 0x000fe20003f06100 */
[----:B------:R-:W-:Y:S01]  /*1bf40*/  IMAD.WIDE.U32 R44, R32, R32, R54 ;  /* 0x00000020202c7225 */ /* 0x000fe200078e0036 */
[----:B------:R-:W-:Y:S02]  /*1bf50*/  ISETP.GE.U32.AND.EX P1, PT, R47, R67, PT, P1 ;  /* 0x000000432f00720c */ /* 0x000fe40003f26110 */
[----:B------:R-:W-:Y:S01]  /*1bf60*/  SEL R43, RZ, 0x1, P0 ;  /* 0x00000001ff2b7807 */ /* 0x000fe20000000000 */
[----:B------:R-:W-:Y:S01]  /*1bf70*/  IMAD.IADD R45, R52, 0x1, R45 ;  /* 0x00000001342d7824 */ /* 0x000fe200078e022d */
[----:B------:R-:W-:Y:S01]  /*1bf80*/  SEL R63, RZ, 0x1, P1 ;  /* 0x00000001ff3f7807 */ /* 0x000fe20000800000 */
[----:B------:R-:W-:Y:S01]  /*1bf90*/  IMAD.WIDE.U32.X R56, R36, R39, R56, P6 ;  /* 0x0000002724387225 */ /* 0x000fe200030e0438 */
[----:B------:R-:W-:-:S02]  /*1bfa0*/  IADD3 R43, P1, PT, R43, R44, RZ ;  /* 0x0000002c2b2b7210 */ /* 0x000fc40007f3e0ff */
[----:B------:R-:W-:Y:S01]  /*1bfb0*/  ISETP.LT.U32.AND P0, PT, R44, R54, PT ;  /* 0x000000362c00720c */ /* 0x000fe20003f01070 */
[----:B------:R-:W-:Y:S01]  /*1bfc0*/  IMAD.WIDE.U32 R60, R32, R32, RZ ;  /* 0x00000020203c7225 */ /* 0x000fe200078e00ff */
[----:B------:R-:W-:Y:S02]  /*1bfd0*/  ISETP.GE.U32.AND P6, PT, R43, R44, PT ;  /* 0x0000002c2b00720c */ /* 0x000fe40003fc6070 */
[----:B------:R-:W-:Y:S01]  /*1bfe0*/  IADD3 RZ, P3, PT, R51, R58, RZ ;  /* 0x0000003a33ff7210 */ /* 0x000fe20007f7e0ff */
[----:B------:R-:W-:Y:S02]  /*1bff0*/  IMAD.X R44, RZ, RZ, R45, P1 ;  /* 0x000000ffff2c7224 */ /* 0x000fe400008e062d */
[----:B------:R-:W-:Y:S02]  /*1c000*/  IMAD R54, R35, R32, RZ ;  /* 0x0000002023367224 */ /* 0x000fe400078e02ff */
[----:B------:R-:W-:Y:S01]  /*1c010*/  IMAD.X R51, RZ, RZ, RZ, P4 ;  /* 0x000000ffff337224 */ /* 0x000fe200020e06ff */
[----:B------:R-:W-:Y:S01]  /*1c020*/  IADD3 RZ, P4, PT, R61, R52, RZ ;  /* 0x000000343dff7210 */ /* 0x000fe20007f9e0ff */
[----:B------:R-:W-:Y:S01]  /*1c030*/  IMAD.MOV.U32 R48, RZ, RZ, R59 ;  /* 0x000000ffff307224 */ /* 0x000fe200078e003b */
[----:B------:R-:W-:Y:S01]  /*1c040*/  ISETP.GE.U32.AND.EX P6, PT, R44, R45, PT, P6 ;  /* 0x0000002d2c00720c */ /* 0x000fe20003fc6160 */
[----:B------:R-:W-:-:S03]  /*1c050*/  IMAD.WIDE.U32 R58, R32, R34, R46 ;  /* 0x00000022203a7225 */ /* 0x000fc600078e002e */
[----:B------:R-:W-:Y:S01]  /*1c060*/  ISETP.LT.U32.OR.EX P0, PT, R45, R55, !P6, P0 ;  /* 0x000000372d00720c */ /* 0x000fe20007701500 */
[----:B------:R-:W-:Y:S01]  /*1c070*/  IMAD R65, R33, R34, R54 ;  /* 0x0000002221417224 */ /* 0x000fe200078e0236 */
[----:B------:R-:W-:Y:S01]  /*1c080*/  ISETP.GE.U32.AND P1, PT, R58, R46, PT ;  /* 0x0000002e3a00720c */ /* 0x000fe20003f26070 */
[----:B------:R-:W-:Y:S01]  /*1c090*/  IMAD.X R61, RZ, RZ, RZ, P5 ;  /* 0x000000ffff3d7224 */ /* 0x000fe200028e06ff */
[----:B------:R-:W-:Y:S01]  /*1c0a0*/  IADD3 R52, P5, PT, R63, R56, RZ ;  /* 0x000000383f347210 */ /* 0x000fe20007fbe0ff */
[----:B------:R-:W-:Y:S01]  /*1c0b0*/  IMAD.MOV.U32 R60, RZ, RZ, R53 ;  /* 0x000000ffff3c7224 */ /* 0x000fe200078e0035 */
[----:B------:R-:W-:Y:S01]  /*1c0c0*/  SHF.L.W.U32.HI R45, R62, 0x1, R58 ;  /* 0x000000013e2d7819 */ /* 0x000fe20000010e3a */
[----:B------:R-:W-:Y:S02]  /*1c0d0*/  IMAD.IADD R65, R59, 0x1, R65 ;  /* 0x000000013b417824 */ /* 0x000fe400078e0241 */
[----:B------:R-:W-:-:S03]  /*1c0e0*/  IMAD.WIDE.U32.X R54, R33, R33, R60, P4 ;  /* 0x0000002121367225 */ /* 0x000fc600020e043c */
[----:B------:R-:W-:Y:S01]  /*1c0f0*/  ISETP.GE.U32.AND.EX P1, PT, R65, R47, PT, P1 ;  /* 0x0000002f4100720c */ /* 0x000fe20003f26110 */
[----:B------:R-:W-:Y:S01]  /*1c100*/  IMAD R46, R36, R32, RZ ;  /* 0x00000020242e7224 */ /* 0x000fe200078e02ff */
[----:B------:R-:W-:Y:S01]  /*1c110*/  SHF.L.W.U32.HI R59, R58, 0x1, R65 ;  /* 0x000000013a3b7819 */ /* 0x000fe20000010e41 */
[----:B------:R-:W-:Y:S01]  /*1c120*/  IMAD.X R53, RZ, RZ, R57, P5 ;  /* 0x000000ffff357224 */ /* 0x000fe200028e0639 */
[----:B------:R-:W-:Y:S01]  /*1c130*/  SEL R63, RZ, 0x1, P1 ;  /* 0x00000001ff3f7807 */ /* 0x000fe20000800000 */
[----:B------:R-:W-:Y:S01]  /*1c140*/  IMAD.WIDE.U32.X R50, R33, R35, R50, P2 ;  /* 0x0000002321327225 */ /* 0x000fe200010e0432 */
[----:B------:R-:W-:-:S03]  /*1c150*/  IADD3 R54, P2, PT, R45, R54, RZ ;  /* 0x000000362d367210 */ /* 0x000fc60007f5e0ff */
[-C--:B------:R-:W-:Y:S02]  /*1c160*/  IMAD R57, R33, R37.reuse, R46 ;  /* 0x0000002521397224 */ /* 0x080fe400078e022e */
[----:B------:R-:W-:-:S04]  /*1c170*/  IMAD.WIDE.U32 R46, R32, R37, R52 ;  /* 0x00000025202e7225 */ /* 0x000fc800078e0034 */
[----:B------:R-:W-:Y:S01]  /*1c180*/  IMAD.X R58, R59, 0x1, R55, P2 ;  /* 0x000000013b3a7824 */ /* 0x000fe200010e0637 */
[----:B------:R-:W-:Y:S01]  /*1c190*/  SEL R55, RZ, 0x1, !P0 ;  /* 0x00000001ff377807 */ /* 0x000fe20004000000 */
[----:B------:R-:W-:Y:S01]  /*1c1a0*/  IMAD.IADD R47, R47, 0x1, R57 ;  /* 0x000000012f2f7824 */ /* 0x000fe200078e0239 */
[----:B------:R-:W-:Y:S01]  /*1c1b0*/  IADD3 R63, P1, P6, R46, R50, R63 ;  /* 0x000000322e3f7210 */ /* 0x000fe20007e3e03f */
[----:B------:R-:W-:Y:S01]  /*1c1c0*/  IMAD.WIDE.U32 R56, R35, R34, RZ ;  /* 0x0000002223387225 */ /* 0x000fe200078e00ff */
[C---:B------:R-:W-:Y:S02]  /*1c1d0*/  ISETP.LT.U32.AND P0, PT, R54.reuse, R45, PT ;  /* 0x0000002d3600720c */ /* 0x040fe40003f01070 */
[----:B------:R-:W-:Y:S02]  /*1c1e0*/  IADD3 R45, P5, PT, R54, R55, RZ ;  /* 0x00000037362d7210 */ /* 0x000fe40007fbe0ff */
[----:B------:R-:W-:Y:S01]  /*1c1f0*/  IADD3.X R64, PT, PT, R47, R51, RZ, P1, P6 ;  /* 0x000000332f407210 */ /* 0x000fe20000fec4ff */
[----:B------:R-:W-:Y:S01]  /*1c200*/  IMAD.WIDE.U32 R50, R34, R37, RZ ;  /* 0x0000002522327225 */ /* 0x000fe200078e00ff */
[----:B------:R-:W-:-:S02]  /*1c210*/  ISETP.GE.U32.AND P2, PT, R46, R52, PT ;  /* 0x000000342e00720c */ /* 0x000fc40003f46070 */
[----:B------:R-:W-:Y:S01]  /*1c220*/  ISETP.GE.U32.AND P4, PT, R63, R46, PT ;  /* 0x0000002e3f00720c */ /* 0x000fe20003f86070 */
[----:B------:R-:W-:Y:S01]  /*1c230*/  IMAD.X R50, RZ, RZ, R58, P5 ;  /* 0x000000ffff327224 */ /* 0x000fe200028e063a */
[----:B------:R-:W-:Y:S01]  /*1c240*/  ISETP.GE.U32.AND P1, PT, R45, R54, PT ;  /* 0x000000362d00720c */ /* 0x000fe20003f26070 */
        /* <DEDUP_REMOVED lines=8> */
[----:B------:R-:W-:Y:S01]  /*1c2d0*/  ISETP.LT.U32.OR.EX P0, PT, R58, R59, !P3, P0 ;  /* 0x0000003b3a00720c */ /* 0x000fe20005f01500 */
[----:B------:R-:W-:Y:S01]  /*1c2e0*/  IMAD.WIDE.U32 R48, P1, R34, R35, R56 ;  /* 0x0000002322307225 */ /* 0x000fe20007820038 */
        /* <DEDUP_REMOVED lines=8> */
[----:B------:R-:W-:Y:S01]  /*1c370*/  IMAD.WIDE.U32 R54, R37, R37, RZ ;  /* 0x0000002525367225 */ /* 0x000fe200078e00ff */
[----:B------:R-:W-:-:S03]  /*1c380*/  IADD3 RZ, P2, PT, R51, R52, RZ ;  /* 0x0000003433ff7210 */ /* 0x000fc60007f5e0ff */
[----:B------:R-:W-:-:S04]  /*1c390*/  IMAD.WIDE.U32 R46, P4, R37, R36, R60 ;  /* 0x00000024252e7225 */ /* 0x000fc8000788003c */
[----:B------:R-:W-:Y:S01]  /*1c3a0*/  IMAD.WIDE.U32 R62, R34, R34, R56 ;  /* 0x00000022223e7225 */ /* 0x000fe200078e0038 */
[----:B------:R-:W-:-:S03]  /*1c3b0*/  IADD3 RZ, P3, PT, R55, R46, RZ ;  /* 0x0000002e37ff7210 */ /* 0x000fc60007f7e0ff */
[----:B------:R-:W-:Y:S02]  /*1c3c0*/  IMAD R52, R36, R34, RZ ;  /* 0x0000002224347224 */ /* 0x000fe400078e02ff */
[----:B------:R-:W-:Y:S01]  /*1c3d0*/  IMAD.X R55, RZ, RZ, RZ, P6 ;  /* 0x000000ffff377224 */ /* 0x000fe200030e06ff */
[-C--:B------:R-:W-:Y:S01]  /*1c3e0*/  IADD3 R65, P6, PT, R65, R62.reuse, RZ ;  /* 0x0000003e41417210 */ /* 0x080fe20007fde0ff */
[----:B------:R-:W-:Y:S02]  /*1c3f0*/  IMAD.IADD R51, R48, 0x1, R63 ;  /* 0x0000000130337824 */ /* 0x000fe400078e023f */
[-C--:B------:R-:W-:Y:S01]  /*1c400*/  IMAD R67, R35, R37.reuse, R52 ;  /* 0x0000002523437224 */ /* 0x080fe200078e0234 */
        /* <DEDUP_REMOVED lines=14> */
[----:B------:R-:W-:Y:S01]  /*1c4f0*/  SHF.L.W.U32.HI R61, R60, 0x1, R67 ;  /* 0x000000013c3d7819 */ /* 0x000fe20000010e43 */
[----:B------:R-:W-:Y:S01]  /*1c500*/  IMAD.WIDE.U32.X R54, R35, R36, R54, P2 ;  /* 0x0000002423367225 */ /* 0x000fe200010e0436 */
[----:B------:R-:W-:Y:S02]  /*1c510*/  IADD3 R51, P5, PT, R49, R58, RZ ;  /* 0x0000003a31337210 */ /* 0x000fe40007fbe0ff */
[----:B------:R-:W-:Y:S01]  /*1c520*/  SEL R66, RZ, 0x1, !P0 ;  /* 0x00000001ff427807 */ /* 0x000fe20004000000 */
[----:B------:R-:W-:Y:S01]  /*1c530*/  IMAD.WIDE.U32 R56, R68, 0x3d1, RZ ;  /* 0x000003d144387825 */ /* 0x000fe200078e00ff */
[----:B------:R-:W-:Y:S02]  /*1c540*/  SEL R63, RZ, 0x1, P1 ;  /* 0x00000001ff3f7807 */ /* 0x000fe40000800000 */
[----:B------:R-:W-:Y:S01]  /*1c550*/  IADD3 R66, P0, PT, R51, R66, RZ ;  /* 0x0000004233427210 */ /* 0x000fe20007f1e0ff */
[----:B------:R-:W-:Y:S01]  /*1c560*/  IMAD.X R58, R61, 0x1, R59, P5 ;  /* 0x000000013d3a7824 */ /* 0x000fe200028e063b */
[----:B------:R-:W-:Y:S01]  /*1c570*/  IADD3 R60, P1, PT, R63, R54, RZ ;  /* 0x000000363f3c7210 */ /* 0x000fe20007f3e0ff */
[----:B------:R-:W-:-:S03]  /*1c580*/  IMAD.WIDE.U32 R52, R65, 0x3d1, RZ ;  /* 0x000003d141347825 */ /* 0x000fc600078e00ff */
[----:B------:R-:W-:Y:S01]  /*1c590*/  SHF.L.W.U32.HI R54, R67, 0x1, R60 ;  /* 0x0000000143367819 */ /* 0x000fe20000010e3c */
        /* <DEDUP_REMOVED lines=21> */
[----:B------:R-:W-:Y:S02]  /*1c6f0*/  IMAD.IADD R46, R46, 0x1, R61 ;  /* 0x000000012e2e7824 */ /* 0x000fe400078e023d */
[----:B------:R-:W-:Y:S01]  /*1c700*/  IMAD.X R49, R64, 0x1, R65, P2 ;  /* 0x0000000140317824 */ /* 0x000fe200010e0641 */
[----:B------:R-:W-:Y:S01]  /*1c710*/  IADD3 R65, P5, PT, R62, R58, RZ ;  /* 0x0000003a3e417210 */ /* 0x000fe20007fbe0ff */
[----:B------:R-:W-:Y:S01]  /*1c720*/  IMAD.X R69, RZ, RZ, R46, P0 ;  /* 0x000000ffff457224 */ /* 0x000fe200000e062e */
[----:B------:R-:W-:Y:S01]  /*1c730*/  IADD3 R62, P4, PT, R59, R56, RZ ;  /* 0x000000383b3e7210 */ /* 0x000fe20007f9e0ff */
[----:B------:R-:W-:Y:S01]  /*1c740*/  IMAD.MOV.U32 R52, RZ, RZ, R47 ;  /* 0x000000ffff347224 */ /* 0x000fe200078e002f */
[----:B------:R-:W-:Y:S01]  /*1c750*/  ISETP.GE.U32.AND P2, PT, R67, R60, PT ;  /* 0x0000003c4300720c */ /* 0x000fe20003f46070 */
[----:B------:R-:W-:Y:S01]  /*1c760*/  IMAD.X R61, RZ, RZ, RZ, P6 ;  /* 0x000000ffff3d7224 */ /* 0x000fe200030e06ff */
[----:B------:R-:W-:Y:S01]  /*1c770*/  ISETP.GE.U32.AND.EX P1, PT, R49, R64, PT, P1 ;  /* 0x000000403100720c */ /* 0x000fe20003f26110 */
[----:B------:R-:W-:Y:S01]  /*1c780*/  IMAD.X R63, R62, 0x1, R63, P5 ;  /* 0x000000013e3f7824 */ /* 0x000fe200028e063f */
[----:B------:R-:W-:Y:S01]  /*1c790*/  ISETP.LT.U32.AND P0, PT, R60, R54, PT ;  /* 0x000000363c00720c */ /* 0x000fe20003f01070 */
[----:B------:R-:W-:Y:S01]  /*1c7a0*/  IMAD.MOV.U32 R60, RZ, RZ, R57 ;  /* 0x000000ffff3c7224 */ /* 0x000fe200078e0039 */
[C---:B------:R-:W-:Y:S01]  /*1c7b0*/  ISETP.GE.U32.AND.EX P2, PT, R69.reuse, R46, PT, P2 ;  /* 0x0000002e4500720c */ /* 0x040fe20003f46120 */
[----:B------:R-:W-:Y:S01]  /*1c7c0*/  IMAD.WIDE.U32 R56, R69, 0x3d1, RZ ;  /* 0x000003d145387825 */ /* 0x000fe200078e00ff */
[----:B------:R-:W-:-:S02]  /*1c7d0*/  SEL R51, RZ, 0x1, P1 ;  /* 0x00000001ff337807 */ /* 0x000fc40000800000 */
[C---:B------:R-:W-:Y:S01]  /*1c7e0*/  IADD3 R54, P5, PT, R65.reuse, R68, RZ ;  /* 0x0000004441367210 */ /* 0x040fe20007fbe0ff */
[----:B------:R-:W-:Y:S01]  /*1c7f0*/  IMAD.WIDE.U32.X R60, RZ, R71, R60, P4 ;  /* 0x00000047ff3c7225 */ /* 0x000fe200020e043c */
[----:B------:R-:W-:Y:S02]  /*1c800*/  ISETP.LT.U32.OR.EX P0, PT, R46, R55, !P2, P0 ;  /* 0x000000372e00720c */ /* 0x000fe40005701500 */
[----:B------:R-:W-:Y:S01]  /*1c810*/  IADD3 R51, P6, PT, R54, R51, RZ ;  /* 0x0000003336337210 */ /* 0x000fe20007fde0ff */
[----:B------:R-:W-:Y:S01]  /*1c820*/  IMAD.WIDE.U32.X R46, R36, R36, R52, P3 ;  /* 0x00000024242e7225 */ /* 0x000fe200018e0434 */
[----:B------:R-:W-:Y:S02]  /*1c830*/  ISETP.GE.U32.AND P1, PT, R65, R58, PT ;  /* 0x0000003a4100720c */ /* 0x000fe40003f26070 */
[----:B------:R-:W-:Y:S01]  /*1c840*/  ISETP.GE.U32.AND P3, PT, R51, R54, PT ;  /* 0x000000363300720c */ /* 0x000fe20003f66070 */
[C---:B------:R-:W-:Y:S01]  /*1c850*/  IMAD.X R52, R63.reuse, 0x1, R66, P5 ;  /* 0x000000013f347824 */ /* 0x040fe200028e0642 */
[----:B------:R-:W-:Y:S01]  /*1c860*/  ISETP.GE.U32.AND.EX P1, PT, R63, R62, PT, P1 ;  /* 0x0000003e3f00720c */ /* 0x000fe20003f26110 */
[----:B------:R-:W-:Y:S01]  /*1c870*/  IMAD.WIDE.U32 R58, R67, 0x3d1, RZ ;  /* 0x000003d1433a7825 */ /* 0x000fe200078e00ff */
[----:B------:R-:W-:-:S02]  /*1c880*/  ISETP.LT.U32.AND P2, PT, R54, R65, PT ;  /* 0x000000413600720c */ /* 0x000fc40003f41070 */
[----:B------:R-:W-:Y:S01]  /*1c890*/  SEL R55, RZ, 0x1, P1 ;  /* 0x00000001ff377807 */ /* 0x000fe20000800000 */
[----:B------:R-:W-:Y:S01]  /*1c8a0*/  IMAD.X R53, RZ, RZ, R52, P6 ;  /* 0x000000ffff357224 */ /* 0x000fe200030e0634 */
[----:B------:R-:W-:Y:S01]  /*1c8b0*/  SEL R65, RZ, 0x1, !P0 ;  /* 0x00000001ff417807 */ /* 0x000fe20004000000 */
[----:B------:R-:W-:Y:S01]  /*1c8c0*/  IMAD.WIDE.U32 R56, P1, RZ, R67, R56 ;  /* 0x00000043ff387225 */ /* 0x000fe20007820038 */
[----:B------:R-:W-:Y:S02]  /*1c8d0*/  SHF.R.U32.HI R62, RZ, 0x1f, R73 ;  /* 0x0000001fff3e7819 */ /* 0x000fe40000011649 */
[----:B------:R-:W-:-:S04]  /*1c8e0*/  ISETP.GE.U32.AND.EX P3, PT, R53, R52, PT, P3 ;  /* 0x000000343500720c */ /* 0x000fc80003f66130 */
[----:B------:R-:W-:Y:S02]  /*1c8f0*/  ISETP.LT.U32.OR.EX P0, PT, R52, R63, !P3, P2 ;  /* 0x0000003f3400720c */ /* 0x000fe40005f01520 */
[----:B------:R-:W-:Y:S01]  /*1c900*/  IADD3 R54, P5, P3, R58, R60, R55 ;  /* 0x0000003c3a367210 */ /* 0x000fe20007bbe037 */
[----:B------:R-:W-:Y:S01]  /*1c910*/  IMAD.X R55, RZ, RZ, RZ, P1 ;  /* 0x000000ffff377224 */ /* 0x000fe200008e06ff */
[----:B------:R-:W-:Y:S02]  /*1c920*/  IADD3 R60, P6, PT, R59, R56, RZ ;  /* 0x000000383b3c7210 */ /* 0x000fe40007fde0ff */
[----:B------:R-:W-:Y:S02]  /*1c930*/  IADD3 R62, P4, P2, R65, R62, R46 ;  /* 0x0000003e413e7210 */ /* 0x000fe40007a9e02e */
[----:B------:R-:W-:Y:S02]  /*1c940*/  IADD3 R59, P1, PT, R54, R71, RZ ;  /* 0x00000047363b7210 */ /* 0x000fe40007f3e0ff */
[----:B------:R-:W-:-:S02]  /*1c950*/  SEL R52, RZ, 0x1, !P0 ;  /* 0x00000001ff347807 */ /* 0x000fc40004000000 */
[----:B------:R-:W-:Y:S02]  /*1c960*/  IADD3.X R63, PT, PT, R60, R61, RZ, P5, P3 ;  /* 0x0000003d3c3f7210 */ /* 0x000fe40002fe64ff */
[----:B------:R-:W-:Y:S02]  /*1c970*/  IADD3.X R65, PT, PT, RZ, RZ, R47, P4, P2 ;  /* 0x000000ffff417210 */ /* 0x000fe400027e442f */
[----:B------:R-:W-:Y:S01]  /*1c980*/  IADD3 R52, P2, PT, R59, R52, RZ ;  /* 0x000000343b347210 */ /* 0x000fe20007f5e0ff */
[----:B------:R-:W-:Y:S01]  /*1c990*/  IMAD.X R56, R63, 0x1, R67, P1 ;  /* 0x000000013f387824 */ /* 0x000fe200008e0643 */
[----:B------:R-:W-:Y:S01]  /*1c9a0*/  ISETP.GE.U32.AND P0, PT, R54, R58, PT ;  /* 0x0000003a3600720c */ /* 0x000fe20003f06070 */
[----:B------:R-:W-:Y:S01]  /*1c9b0*/  IMAD.WIDE.U32 R46, R65, 0x3d1, RZ ;  /* 0x000003d1412e7825 */ /* 0x000fe200078e00ff */
[----:B------:R-:W-:Y:S02]  /*1c9c0*/  ISETP.LT.U32.AND P3, PT, R59, R54, PT ;  /* 0x000000363b00720c */ /* 0x000fe40003f61070 */
[----:B------:R-:W-:Y:S01]  /*1c9d0*/  ISETP.GE.U32.AND.EX P0, PT, R63, R60, PT, P0 ;  /* 0x0000003c3f00720c */ /* 0x000fe20003f06100 */
[----:B------:R-:W-:Y:S01]  /*1c9e0*/  IMAD.MOV.U32 R54, RZ, RZ, R57 ;  /* 0x000000ffff367224 */ /* 0x000fe200078e0039 */
        /* <DEDUP_REMOVED lines=84> */
.L_x_735:
[----:B------:R-:W-:Y:S01]  /*1cf30*/  IMAD.WIDE.U32 R46, R38, R38, R48 ;  /* 0x00000026262e7225 */ /* 0x000fe200078e0030 */
[----:B------:R-:W-:Y:S01]  /*1cf40*/  IADD3 R42, P1, PT, R51, R42, RZ ;  /* 0x0000002a332a7210 */ /* 0x000fe20007f3e0ff */
[----:B------:R-:W-:Y:S02]  /*1cf50*/  UMOV UR4, URZ ;  /* 0x000000ff00047c82 */ /* 0x000fe40008000000 */
        /* <DEDUP_REMOVED lines=49> */
.L_x_736:
        /* <DEDUP_REMOVED lines=50> */
.L_x_738:
        /* <DEDUP_REMOVED lines=48> */
.L_x_739:
        /* <DEDUP_REMOVED lines=27> */
.L_x_737:
[----:B------:R-:W-:-:S04]  /*1da40*/  IMAD.WIDE.U32 R40, R60, R67, RZ ;  /* 0x000000433c287225 */ /* 0x000fc800078e00ff */
[-C--:B------:R-:W-:Y:S02]  /*1da50*/  IMAD R55, R64, R0.reuse, RZ ;  /* 0x0000000040377224 */ /* 0x080fe400078e02ff */
        /* <DEDUP_REMOVED lines=10> */
[----:B------:R-:W-:-:S04]  /*1db00*/  IMAD.WIDE.U32 R50, R60, R53, RZ ;  /* 0x000000353c327225 */ /* 0x000fc800078e00ff */
[----:B------:R-:W-:-:S04]  /*1db10*/  IMAD.WIDE.U32 R48, R0, R62, RZ ;  /* 0x0000003e00307225 */ /* 0x000fc800078e00ff */
[----:B------:R-:W-:-:S04]  /*1db20*/  IMAD.WIDE.U32 R44, P0, R64, R0, R42 ;  /* 0x00000000402c7225 */ /* 0x000fc8000780002a */
[----:B------:R-:W-:Y:S01]  /*1db30*/  IMAD.IADD R48, R47, 0x1, R57 ;  /* 0x000000012f307824 */ /* 0x000fe200078e0239 */
[----:B------:R-:W-:Y:S01]  /*1db40*/  IADD3 RZ, P1, PT, R49, R44, RZ ;  /* 0x0000002c31ff7210 */ /* 0x000fe20007f3e0ff */
[----:B------:R-:W-:-:S04]  /*1db50*/  IMAD.WIDE.U32 R42, P4, R63, R0, R50 ;  /* 0x000000003f2a7225 */ /* 0x000fc80007880032 */
[----:B------:R-:W-:Y:S01]  /*1db60*/  IMAD.X R51, RZ, RZ, RZ, P0 ;  /* 0x000000ffff337224 */ /* 0x000fe200000e06ff */
[----:B------:R-:W-:Y:S01]  /*1db70*/  ISETP.GE.U32.AND P0, PT, R66, R46, PT ;  /* 0x0000002e4200720c */ /* 0x000fe20003f06070 */
[----:B------:R-:W-:Y:S02]  /*1db80*/  IMAD.X R71, R48, 0x1, R41, P2 ;  /* 0x0000000130477824 */ /* 0x000fe400010e0629 */
[----:B------:R-:W-:-:S03]  /*1db90*/  IMAD.WIDE.U32 R54, R0, R53, RZ ;  /* 0x0000003500367225 */ /* 0x000fc600078e00ff */
[----:B------:R-:W-:Y:S01]  /*1dba0*/  ISETP.GE.U32.AND.EX P0, PT, R71, R48, PT, P0 ;  /* 0x000000304700720c */ /* 0x000fe20003f06100 */
[----:B------:R-:W-:Y:S01]  /*1dbb0*/  IMAD R40, R63, R0, RZ ;  /* 0x000000003f287224 */ /* 0x000fe200078e02ff */
[----:B------:R-:W-:Y:S01]  /*1dbc0*/  IADD3 RZ, P3, PT, R55, R42, RZ ;  /* 0x0000002a37ff7210 */ /* 0x000fe20007f7e0ff */
[----:B------:R-:W-:Y:S01]  /*1dbd0*/  IMAD.MOV.U32 R50, RZ, RZ, R45 ;  /* 0x000000ffff327224 */ /* 0x000fe200078e002d */
[----:B------:R-:W-:Y:S01]  /*1dbe0*/  SEL R55, RZ, 0x1, P0 ;  /* 0x00000001ff377807 */ /* 0x000fe20000000000 */
[----:B------:R-:W-:-:S04]  /*1dbf0*/  IMAD.WIDE.U32 R46, R65, R62, RZ ;  /* 0x0000003e412e7225 */ /* 0x000fc800078e00ff */
[C---:B------:R-:W-:Y:S02]  /*1dc00*/  IMAD R69, R53.reuse, R60, R40 ;  /* 0x0000003c35457224 */ /* 0x040fe400078e0228 */
[----:B------:R-:W-:-:S04]  /*1dc10*/  IMAD.WIDE.U32 R44, R53, R0, RZ ;  /* 0x00000000352c7225 */ /* 0x000fc800078e00ff */
        /* <DEDUP_REMOVED lines=10> */
[----:B------:R-:W-:Y:S02]  /*1dcc0*/  IMAD R42, R65, R0, RZ ;  /* 0x00000000412a7224 */ /* 0x000fe400078e02ff */
[----:B------:R-:W-:Y:S01]  /*1dcd0*/  IMAD.X R51, RZ, RZ, RZ, P4 ;  /* 0x000000ffff337224 */ /* 0x000fe200020e06ff */
[----:B------:R-:W-:Y:S01]  /*1dce0*/  ISETP.GE.U32.AND P4, PT, R48, R44, PT ;  /* 0x0000002c3000720c */ /* 0x000fe20003f86070 */
[----:B------:R-:W-:Y:S01]  /*1dcf0*/  IMAD.X R45, RZ, RZ, RZ, P6 ;  /* 0x000000ffff2d7224 */ /* 0x000fe200030e06ff */
[----:B------:R-:W-:Y:S01]  /*1dd00*/  IADD3 RZ, P6, PT, R57, R40, RZ ;  /* 0x0000002839ff7210 */ /* 0x000fe20007fde0ff */
[----:B------:R-:W-:Y:S02]  /*1dd10*/  IMAD.MOV.U32 R50, RZ, RZ, R43 ;  /* 0x000000ffff327224 */ /* 0x000fe400078e002b */
[----:B------:R-:W-:Y:S02]  /*1dd20*/  IMAD.MOV.U32 R44, RZ, RZ, R41 ;  /* 0x000000ffff2c7224 */ /* 0x000fe400078e0029 */
[----:B------:R-:W-:-:S02]  /*1dd30*/  IMAD R79, R67, R60, R42 ;  /* 0x0000003c434f7224 */ /* 0x000fc400078e022a */
[----:B------:R-:W-:-:S04]  /*1dd40*/  IMAD.WIDE.U32 R42, R64, R53, RZ ;  /* 0x00000035402a7225 */ /* 0x000fc800078e00ff */
[----:B------:R-:W-:Y:S01]  /*1dd50*/  IMAD.WIDE.U32.X R50, R63, R60, R50, P3 ;  /* 0x0000003c3f327225 */ /* 0x000fe200018e0432 */
[----:B------:R-:W-:-:S03]  /*1dd60*/  ISETP.GE.U32.AND.EX P3, PT, R49, R69, PT, P4 ;  /* 0x000000453100720c */ /* 0x000fc60003f66140 */
[----:B------:R-:W-:Y:S01]  /*1dd70*/  IMAD.WIDE.U32 R58, R65, R53, RZ ;  /* 0x00000035413a7225 */ /* 0x000fe200078e00ff */
[----:B------:R-:W-:-:S03]  /*1dd80*/  SEL R77, RZ, 0x1, P3 ;  /* 0x00000001ff4d7807 */ /* 0x000fc60001800000 */
[----:B------:R-:W-:-:S04]  /*1dd90*/  IMAD.WIDE.U32.X R60, R60, R60, R44, P6 ;  /* 0x0000003c3c3c7225 */ /* 0x000fc800030e042c */
        /* <DEDUP_REMOVED lines=9> */
[----:B------:R-:W-:Y:S01]  /*1de30*/  IMAD.WIDE.U32 R58, P1, R67, R63, R58 ;  /* 0x0000003f433a7225 */ /* 0x000fe2000782003a */
[----:B------:R-:W-:-:S03]  /*1de40*/  SHF.L.W.U32.HI R46, R79, 0x1, R66 ;  /* 0x000000014f2e7819 */ /* 0x000fc60000010e42 */
[----:B------:R-:W-:Y:S01]  /*1de50*/  IMAD.WIDE.U32 R56, R65, R67, RZ ;  /* 0x0000004341387225 */ /* 0x000fe200078e00ff */
[----:B------:R-:W-:-:S03]  /*1de60*/  IADD3 RZ, P5, PT, R55, R58, RZ ;  /* 0x0000003a37ff7210 */ /* 0x000fc60007fbe0ff */
[----:B------:R-:W-:Y:S02]  /*1de70*/  IMAD.X R55, RZ, RZ, RZ, P2 ;  /* 0x000000ffff377224 */ /* 0x000fe400010e06ff */
[----:B------:R-:W-:-:S04]  /*1de80*/  IMAD.WIDE.U32 R68, R67, R67, RZ ;  /* 0x0000004343447225 */ /* 0x000fc800078e00ff */
[----:B------:R-:W-:-:S04]  /*1de90*/  IMAD.WIDE.U32 R56, P2, R67, R65, R56 ;  /* 0x0000004143387225 */ /* 0x000fc80007840038 */
[----:B------:R-:W-:Y:S01]  /*1dea0*/  IMAD.X R52, R73, 0x1, R61, P6 ;  /* 0x0000000149347824 */ /* 0x000fe200030e063d */
[----:B------:R-:W-:Y:S01]  /*1deb0*/  ISETP.GE.U32.AND P6, PT, R42, R75, PT ;  /* 0x0000004b2a00720c */ /* 0x000fe20003fc6070 */
[----:B------:R-:W-:Y:S01]  /*1dec0*/  IMAD.X R45, RZ, RZ, RZ, P1 ;  /* 0x000000ffff2d7224 */ /* 0x000fe200008e06ff */
[----:B------:R-:W-:Y:S01]  /*1ded0*/  IADD3 RZ, P1, PT, R69, R56, RZ ;  /* 0x0000003845ff7210 */ /* 0x000fe20007f3e0ff */
[----:B------:R-:W-:Y:S01]  /*1dee0*/  IMAD.MOV.U32 R54, RZ, RZ, R47 ;  /* 0x000000ffff367224 */ /* 0x000fe200078e002f */
[----:B------:R-:W-:Y:S01]  /*1def0*/  SHF.L.W.U32.HI R47, R66, 0x1, R71 ;  /* 0x00000001422f7819 */ /* 0x000fe20000010e47 */
[----:B------:R-:W-:Y:S01]  /*1df00*/  IMAD.X R69, RZ, RZ, RZ, P2 ;  /* 0x000000ffff457224 */ /* 0x000fe200010e06ff */
[----:B------:R-:W-:Y:S01]  /*1df10*/  ISETP.GE.U32.AND.EX P2, PT, R52, R73, PT, P6 ;  /* 0x000000493400720c */ /* 0x000fe20003f46160 */
[----:B------:R-:W-:Y:S01]  /*1df20*/  IMAD R70, R64, R67, RZ ;  /* 0x0000004340467224 */ /* 0x000fe200078e02ff */
[----:B------:R-:W-:Y:S01]  /*1df30*/  IADD3 R50, P6, PT, R77, R50, RZ ;  /* 0x000000324d327210 */ /* 0x000fe20007fde0ff */
[----:B------:R-:W-:-:S02]  /*1df40*/  IMAD.MOV.U32 R44, RZ, RZ, R59 ;  /* 0x000000ffff2c7224 */ /* 0x000fc400078e003b */
[----:B------:R-:W-:-:S04]  /*1df50*/  IMAD.WIDE.U32 R60, R67, R62, R48 ;  /* 0x0000003e433c7225 */ /* 0x000fc800078e0030 */
[----:B------:R-:W-:Y:S01]  /*1df60*/  IMAD.WIDE.U32 R58, R67, R67, R46 ;  /* 0x00000043433a7225 */ /* 0x000fe200078e002e */
[----:B------:R-:W-:-:S03]  /*1df70*/  SHF.L.W.U32.HI R71, R71, 0x1, R60 ;  /* 0x0000000147477819 */ /* 0x000fc60000010e3c */
[----:B------:R-:W-:Y:S01]  /*1df80*/  IMAD.MOV.U32 R68, RZ, RZ, R57 ;  /* 0x000000ffff447224 */ /* 0x000fe200078e0039 */
[----:B------:R-:W-:Y:S01]  /*1df90*/  SEL R57, RZ, 0x1, P2 ;  /* 0x00000001ff397807 */ /* 0x000fe20001000000 */
[----:B------:R-:W-:Y:S01]  /*1dfa0*/  IMAD R75, R65, R62, R70 ;  /* 0x0000003e414b7224 */ /* 0x000fe200078e0246 */
[----:B------:R-:W-:Y:S01]  /*1dfb0*/  ISETP.GE.U32.AND P2, PT, R60, R48, PT ;  /* 0x000000303c00720c */ /* 0x000fe20003f46070 */
[----:B------:R-:W-:Y:S01]  /*1dfc0*/  IMAD.X R51, RZ, RZ, R51, P6 ;  /* 0x000000ffff337224 */ /* 0x000fe200030e0633 */
[----:B------:R-:W-:Y:S01]  /*1dfd0*/  IADD3 R48, P6, PT, R57, R58, RZ ;  /* 0x0000003a39307210 */ /* 0x000fe20007fde0ff */
[----:B------:R-:W-:Y:S02]  /*1dfe0*/  IMAD.IADD R75, R61, 0x1, R75 ;  /* 0x000000013d4b7824 */ /* 0x000fe400078e024b */
[----:B------:R-:W-:Y:S02]  /*1dff0*/  IMAD.IADD R66, R56, 0x1, R59 ;  /* 0x0000000138427824 */ /* 0x000fe400078e023b */
[----:B------:R-:W-:Y:S01]  /*1e000*/  IMAD.WIDE.U32.X R56, R65, R65, R68, P1 ;  /* 0x0000004141387225 */ /* 0x000fe200008e0444 */
[----:B------:R-:W-:-:S02]  /*1e010*/  ISETP.GE.U32.AND.EX P2, PT, R75, R49, PT, P2 ;  /* 0x000000314b00720c */ /* 0x000fc40003f46120 */
[----:B------:R-:W-:Y:S01]  /*1e020*/  ISETP.GE.U32.AND P1, PT, R48, R58, PT ;  /* 0x0000003a3000720c */ /* 0x000fe20003f26070 */
[----:B------:R-:W-:Y:S01]  /*1e030*/  IMAD.X R49, RZ, RZ, R66, P6 ;  /* 0x000000ffff317224 */ /* 0x000fe200030e0642 */
[----:B------:R-:W-:Y:S01]  /*1e040*/  SHF.L.W.U32.HI R61, R60, 0x1, R75 ;  /* 0x000000013c3d7819 */ /* 0x000fe20000010e4b */
[----:B------:R-:W-:Y:S01]  /*1e050*/  IMAD.WIDE.U32.X R54, R65, R64, R54, P0 ;  /* 0x0000004041367225 */ /* 0x000fe200000e0436 */
[----:B------:R-:W-:Y:S02]  /*1e060*/  ISETP.LT.U32.AND P0, PT, R58, R46, PT ;  /* 0x0000002e3a00720c */ /* 0x000fe40003f01070 */
[----:B------:R-:W-:Y:S01]  /*1e070*/  ISETP.GE.U32.AND.EX P6, PT, R49, R66, PT, P1 ;  /* 0x000000423100720c */ /* 0x000fe20003fc6110 */
[----:B------:R-:W-:Y:S01]  /*1e080*/  IMAD R46, R63, R67, RZ ;  /* 0x000000433f2e7224 */ /* 0x000fe200078e02ff */
[----:B------:R-:W-:Y:S01]  /*1e090*/  IADD3 R56, P1, PT, R71, R56, RZ ;  /* 0x0000003847387210 */ /* 0x000fe20007f3e0ff */
[----:B------:R-:W-:Y:S01]  /*1e0a0*/  IMAD.WIDE.U32 R58, R67, R53, R50 ;  /* 0x00000035433a7225 */ /* 0x000fe200078e0032 */
[----:B------:R-:W-:-:S02]  /*1e0b0*/  SEL R73, RZ, 0x1, P2 ;  /* 0x00000001ff497807 */ /* 0x000fc40001000000 */
[----:B------:R-:W-:Y:S01]  /*1e0c0*/  ISETP.LT.U32.OR.EX P0, PT, R66, R47, !P6, P0 ;  /* 0x0000002f4200720c */ /* 0x000fe20007701500 */
[----:B------:R-:W-:Y:S01]  /*1e0d0*/  IMAD R67, R65, R53, R46 ;  /* 0x0000003541437224 */ /* 0x000fe200078e022e */
[C---:B------:R-:W-:Y:S01]  /*1e0e0*/  ISETP.GE.U32.AND P2, PT, R58.reuse, R50, PT ;  /* 0x000000323a00720c */ /* 0x040fe20003f46070 */
[----:B------:R-:W-:Y:S01]  /*1e0f0*/  IMAD.X R60, R61, 0x1, R57, P1 ;  /* 0x000000013d3c7824 */ /* 0x000fe200008e0639 */
[----:B------:R-:W-:Y:S01]  /*1e100*/  SEL R47, RZ, 0x1, !P0 ;  /* 0x00000001ff2f7807 */ /* 0x000fe20004000000 */
[----:B------:R-:W-:Y:S01]  /*1e110*/  IMAD.WIDE.U32.X R44, R65, R63, R44, P5 ;  /* 0x0000003f412c7225 */ /* 0x000fe200028e042c */
[----:B------:R-:W-:-:S03]  /*1e120*/  IADD3 R73, P1, P5, R58, R54, R73 ;  /* 0x000000363a497210 */ /* 0x000fc60007d3e049 */
[----:B------:R-:W-:Y:S01]  /*1e130*/  IMAD.IADD R57, R59, 0x1, R67 ;  /* 0x000000013b397824 */ /* 0x000fe200078e0243 */
[----:B------:R-:W-:Y:S01]  /*1e140*/  ISETP.GE.U32.AND P0, PT, R73, R58, PT ;  /* 0x0000003a4900720c */ /* 0x000fe20003f06070 */
[----:B------:R-:W-:-:S03]  /*1e150*/  IMAD.WIDE.U32 R58, R63, R53, RZ ;  /* 0x000000353f3a7225 */ /* 0x000fc600078e00ff */
[C---:B------:R-:W-:Y:S01]  /*1e160*/  IADD3.X R70, PT, PT, R57.reuse, R55, RZ, P1, P5 ;  /* 0x0000003739467210 */ /* 0x040fe20000fea4ff */
[-C--:B------:R-:W-:Y:S01]  /*1e170*/  IMAD.WIDE.U32 R54, R64, R62.reuse, RZ ;  /* 0x0000003e40367225 */ /* 0x080fe200078e00ff */
[----:B------:R-:W-:Y:S02]  /*1e180*/  IADD3 R50, P5, PT, R56, R47, RZ ;  /* 0x0000002f38327210 */ /* 0x000fe40007fbe0ff */
[----:B------:R-:W-:Y:S01]  /*1e190*/  ISETP.GE.U32.AND.EX P2, PT, R57, R51, PT, P2 ;  /* 0x000000333900720c */ /* 0x000fe20003f46120 */
[----:B------:R-:W-:Y:S01]  /*1e1a0*/  IMAD.WIDE.U32 R46, R62, R62, RZ ;  /* 0x0000003e3e2e7225 */ /* 0x000fe200078e00ff */
[----:B------:R-:W-:Y:S02]  /*1e1b0*/  ISETP.GE.U32.AND P1, PT, R50, R56, PT ;  /* 0x000000383200720c */ /* 0x000fe40003f26070 */
[----:B------:R-:W-:Y:S01]  /*1e1c0*/  ISETP.GE.U32.AND.EX P0, PT, R70, R57, PT, P0 ;  /* 0x000000394600720c */ /* 0x000fe20003f06100 */
[----:B------:R-:W-:Y:S01]  /*1e1d0*/  IMAD.X R51, RZ, RZ, R60, P5 ;  /* 0x000000ffff337224 */ /* 0x000fe200028e063c */
[----:B------:R-:W-:Y:S01]  /*1e1e0*/  SEL R46, RZ, 0x1, P2 ;  /* 0x00000001ff2e7807 */ /* 0x000fe20001000000 */
[----:B------:R-:W-:Y:S01]  /*1e1f0*/  IMAD.WIDE.U32 R54, P5, R62, R64, R54 ;  /* 0x000000403e367225 */ /* 0x000fe200078a0036 */
[----:B------:R-:W-:-:S02]  /*1e200*/  ISETP.LT.U32.AND P2, PT, R56, R71, PT ;  /* 0x000000473800720c */ /* 0x000fc40003f41070 */
[----:B------:R-:W-:Y:S01]  /*1e210*/  ISETP.GE.U32.AND.EX P1, PT, R51, R60, PT, P1 ;  /* 0x0000003c3300720c */ /* 0x000fe20003f26110 */
[----:B------:R-:W-:Y:S01]  /*1e220*/  IMAD.X R57, RZ, RZ, RZ, P4 ;  /* 0x000000ffff397224 */ /* 0x000fe200020e06ff */
[----:B------:R-:W-:Y:S01]  /*1e230*/  SEL R65, RZ, 0x1, P0 ;  /* 0x00000001ff417807 */ /* 0x000fe20000000000 */
[----:B------:R-:W-:Y:S01]  /*1e240*/  IMAD.MOV.U32 R56, RZ, RZ, R43 ;  /* 0x000000ffff387224 */ /* 0x000fe200078e002b */
[----:B------:R-:W-:Y:S01]  /*1e250*/  ISETP.LT.U32.OR.EX P2, PT, R60, R61, !P1, P2 ;  /* 0x0000003d3c00720c */ /* 0x000fe20004f41520 */
[----:B------:R-:W-:Y:S01]  /*1e260*/  IMAD.X R67, RZ, RZ, RZ, P5 ;  /* 0x000000ffff437224 */ /* 0x000fe200028e06ff */
[----:B------:R-:W-:Y:S01]  /*1e270*/  IADD3 RZ, P0, PT, R47, R54, RZ ;  /* 0x000000362fff7210 */ /* 0x000fe20007f1e0ff */
[----:B------:R-:W-:Y:S01]  /*1e280*/  IMAD.MOV.U32 R66, RZ, RZ, R55 ;  /* 0x000000ffff427224 */ /* 0x000fe200078e0037 */
[----:B------:R-:W-:Y:S01]  /*1e290*/  IADD3 R60, P4, P6, R65, R44, R46 ;  /* 0x0000002c413c7210 */ /* 0x000fe20007e9e02e */
[----:B------:R-:W-:Y:S01]  /*1e2a0*/  IMAD.WIDE.U32 R46, P1, R53, R63, R58 ;  /* 0x0000003f352e7225 */ /* 0x000fe2000782003a */
[----:B------:R-:W-:-:S02]  /*1e2b0*/  SHF.L.W.U32.HI R58, R75, 0x1, R73 ;  /* 0x000000014b3a7819 */ /* 0x000fc40000010e49 */
[----:B------:R-:W-:Y:S01]  /*1e2c0*/  SHF.L.W.U32.HI R59, R73, 0x1, R70 ;  /* 0x00000001493b7819 */ /* 0x000fe20000010e46 */
[----:B------:R-:W-:Y:S01]  /*1e2d0*/  IMAD R44, R63, R62, RZ ;  /* 0x0000003e3f2c7224 */ /* 0x000fe200078e02ff */
[----:B------:R-:W-:Y:S01]  /*1e2e0*/  IADD3.X R61, PT, PT, RZ, R45, RZ, P4, P6 ;  /* 0x0000002dff3d7210 */ /* 0x000fe200027ec4ff */
[----:B------:R-:W-:Y:S01]  /*1e2f0*/  IMAD.WIDE.U32.X R56, R64, R63, R56, P3 ;  /* 0x0000003f40387225 */ /* 0x000fe200018e0438 */
[----:B------:R-:W-:-:S03]  /*1e300*/  SEL R43, RZ, 0x1, !P2 ;  /* 0x00000001ff2b7807 */ /* 0x000fc60005000000 */
[----:B------:R-:W-:Y:S02]  /*1e310*/  IMAD R71, R64, R53, R44 ;  /* 0x0000003540477224 */ /* 0x000fe400078e022c */
[----:B------:R-:W-:-:S04]  /*1e320*/  IMAD.WIDE.U32 R44, R62, R62, R58 ;  /* 0x0000003e3e2c7225 */ /* 0x000fc800078e003a */
[----:B------:R-:W-:-:S04]  /*1e330*/  IMAD.WIDE.U32 R68, R53, R53, RZ ;  /* 0x0000003535447225 */ /* 0x000fc800078e00ff */
[----:B------:R-:W-:Y:S01]  /*1e340*/  IMAD.WIDE.U32.X R64, R64, R64, R66, P0 ;  /* 0x0000004040407225 */ /* 0x000fe200000e0442 */
[----:B------:R-:W-:Y:S02]  /*1e350*/  IADD3 R67, P2, PT, R43, R44, RZ ;  /* 0x0000002c2b437210 */ /* 0x000fe40007f5e0ff */
[----:B------:R-:W-:Y:S01]  /*1e360*/  IADD3 RZ, P5, PT, R69, R46, RZ ;  /* 0x0000002e45ff7210 */ /* 0x000fe20007fbe0ff */
        /* <DEDUP_REMOVED lines=32> */
[----:B------:R-:W-:Y:S01]  /*1e570*/  ISETP.LT.U32.OR.EX P0, PT, R65, R47, !P1, P0 ;  /* 0x0000002f4100720c */ /* 0x000fe20004f01500 */
[----:B------:R-:W-:Y:S01]  /*1e580*/  IMAD.MOV.U32 R56, RZ, RZ, R61 ;  /* 0x000000ffff387224 */ /* 0x000fe200078e003d */
[----:B------:R-:W-:Y:S01]  /*1e590*/  IADD3 R43, P3, PT, RZ, R58, RZ ;  /* 0x0000003aff2b7210 */ /* 0x000fe20007f7e0ff */
[----:B------:R-:W-:Y:S01]  /*1e5a0*/  IMAD.WIDE.U32 R62, R53, R53, R54 ;  /* 0x00000035353e7225 */ /* 0x000fe200078e0036 */
[----:B------:R-:W-:-:S02]  /*1e5b0*/  IADD3 R64, P4, PT, R59, R60, RZ ;  /* 0x0000003c3b407210 */ /* 0x000fc40007f9e0ff */
[----:B------:R-:W-:Y:S01]  /*1e5c0*/  SEL R73, RZ, 0x1, !P0 ;  /* 0x00000001ff497807 */ /* 0x000fe20004000000 */
[----:B------:R-:W-:Y:S01]  /*1e5d0*/  IMAD.WIDE.U32 R60, R68, 0x3d1, RZ ;  /* 0x000003d1443c7825 */ /* 0x000fe200078e00ff */
[----:B------:R-:W-:Y:S02]  /*1e5e0*/  ISETP.GE.U32.AND P2, PT, R43, R58, PT ;  /* 0x0000003a2b00720c */ /* 0x000fe40003f46070 */
[----:B------:R-:W-:Y:S01]  /*1e5f0*/  ISETP.LT.U32.AND P0, PT, R62, R54, PT ;  /* 0x000000363e00720c */ /* 0x000fe20003f01070 */
[----:B------:R-:W-:Y:S02]  /*1e600*/  IMAD.X R47, R64, 0x1, R67, P3 ;  /* 0x00000001402f7824 */ /* 0x000fe400018e0643 */
[----:B------:R-:W-:Y:S01]  /*1e610*/  IMAD.WIDE.U32.X R56, RZ, R69, R56, P4 ;  /* 0x00000045ff387225 */ /* 0x000fe200020e0438 */
[----:B------:R-:W-:Y:S02]  /*1e620*/  IADD3 R73, P4, PT, R73, R62, RZ ;  /* 0x0000003e49497210 */ /* 0x000fe40007f9e0ff */
[----:B------:R-:W-:Y:S01]  /*1e630*/  ISETP.GE.U32.AND.EX P2, PT, R47, R64, PT, P2 ;  /* 0x000000402f00720c */ /* 0x000fe20003f46120 */
[----:B------:R-:W-:Y:S01]  /*1e640*/  IMAD.WIDE.U32 R58, R66, 0x3d1, RZ ;  /* 0x000003d1423a7825 */ /* 0x000fe200078e00ff */
[----:B------:R-:W-:-:S02]  /*1e650*/  ISETP.GE.U32.AND P1, PT, R73, R62, PT ;  /* 0x0000003e4900720c */ /* 0x000fc40003f26070 */
[----:B------:R-:W-:Y:S01]  /*1e660*/  SEL R53, RZ, 0x1, P2 ;  /* 0x00000001ff357807 */ /* 0x000fe20001000000 */
[----:B------:R-:W-:Y:S01]  /*1e670*/  IMAD.IADD R65, R46, 0x1, R63 ;  /* 0x000000012e417824 */ /* 0x000fe200078e023f */
[----:B------:R-:W-:Y:S01]  /*1e680*/  IADD3 R63, P3, PT, R56, R58, RZ ;  /* 0x0000003a383f7210 */ /* 0x000fe20007f7e0ff */
[----:B------:R-:W-:Y:S01]  /*1e690*/  IMAD.WIDE.U32 R60, P6, RZ, R66, R60 ;  /* 0x00000042ff3c7225 */ /* 0x000fe200078c003c */
[----:B------:R-:W-:Y:S02]  /*1e6a0*/  SHF.R.U32.HI R64, RZ, 0x1f, R70 ;  /* 0x0000001fff407819 */ /* 0x000fe40000011646 */
        /* <DEDUP_REMOVED lines=12> */
[----:B------:R-:W-:Y:S01]  /*1e770*/  IMAD.WIDE.U32 R62, R73, 0x3d1, RZ ;  /* 0x000003d1493e7825 */ /* 0x000fe200078e00ff */
[----:B------:R-:W-:Y:S02]  /*1e780*/  ISETP.GE.U32.AND P3, PT, R53, R46, PT ;  /* 0x0000002e3500720c */ /* 0x000fe40003f66070 */
[C---:B------:R-:W-:Y:S01]  /*1e790*/  ISETP.GE.U32.AND.EX P2, PT, R67.reuse, R56, PT, P2 ;  /* 0x000000384300720c */ /* 0x040fe20003f46120 */
[----:B------:R-:W-:Y:S01]  /*1e7a0*/  IMAD.X R46, R67, 0x1, R66, P4 ;  /* 0x00000001432e7824 */ /* 0x000fe200020e0642 */
[----:B------:R-:W-:Y:S01]  /*1e7b0*/  SEL R69, RZ, 0x1, !P0 ;  /* 0x00000001ff457807 */ /* 0x000fe20004000000 */
[----:B------:R-:W-:Y:S01]  /*1e7c0*/  IMAD.WIDE.U32.X R56, RZ, R68, R58, P5 ;  /* 0x00000044ff387225 */ /* 0x000fe200028e043a */
[----:B------:R-:W-:-:S03]  /*1e7d0*/  SEL R65, RZ, 0x1, P2 ;  /* 0x00000001ff417807 */ /* 0x000fc60001000000 */
[----:B------:R-:W-:Y:S02]  /*1e7e0*/  IMAD.X R55, RZ, RZ, R46, P6 ;  /* 0x000000ffff377224 */ /* 0x000fe400030e062e */
[----:B------:R-:W-:-:S03]  /*1e7f0*/  IMAD.WIDE.U32 R60, P2, RZ, R73, R60 ;  /* 0x00000049ff3c7225 */ /* 0x000fc6000784003c */
[----:B------:R-:W-:Y:S01]  /*1e800*/  ISETP.GE.U32.AND.EX P3, PT, R55, R46, PT, P3 ;  /* 0x0000002e3700720c */ /* 0x000fe20003f66130 */
[----:B------:R-:W-:Y:S02]  /*1e810*/  IMAD.X R59, RZ, RZ, RZ, P2 ;  /* 0x000000ffff3b7224 */ /* 0x000fe400010e06ff */
[----:B------:R-:W-:Y:S01]  /*1e820*/  IMAD.MOV.U32 R58, RZ, RZ, R61 ;  /* 0x000000ffff3a7224 */ /* 0x000fe200078e003d */
[----:B------:R-:W-:Y:S02]  /*1e830*/  ISETP.LT.U32.OR.EX P0, PT, R46, R67, !P3, P1 ;  /* 0x000000432e00720c */ /* 0x000fe40005f01510 */
[----:B------:R-:W-:Y:S02]  /*1e840*/  IADD3 R65, P5, P3, R62, R56, R65 ;  /* 0x000000383e417210 */ /* 0x000fe40007bbe041 */
[----:B------:R-:W-:Y:S02]  /*1e850*/  IADD3 R67, P6, PT, R63, R60, RZ ;  /* 0x0000003c3f437210 */ /* 0x000fe40007fde0ff */
[----:B------:R-:W-:-:S02]  /*1e860*/  IADD3 R69, P4, P1, R69, R64, R44 ;  /* 0x0000004045457210 */ /* 0x000fc4000799e02c */
[----:B------:R-:W-:Y:S01]  /*1e870*/  IADD3 R44, P2, PT, R65, R68, RZ ;  /* 0x00000044412c7210 */ /* 0x000fe20007f5e0ff */
[----:B------:R-:W-:Y:S01]  /*1e880*/  IMAD.WIDE.U32.X R60, RZ, R54, R58, P6 ;  /* 0x00000036ff3c7225 */ /* 0x000fe200030e043a */
[----:B------:R-:W-:Y:S02]  /*1e890*/  SEL R63, RZ, 0x1, !P0 ;  /* 0x00000001ff3f7807 */ /* 0x000fe40004000000 */
[----:B------:R-:W-:Y:S01]  /*1e8a0*/  IADD3.X R56, PT, PT, R67, R57, RZ, P5, P3 ;  /* 0x0000003943387210 */ /* 0x000fe20002fe64ff */
[----:B------:R-:W-:Y:S01]  /*1e8b0*/  IMAD.WIDE.U32 R58, R69, 0x3d1, RZ ;  /* 0x000003d1453a7825 */ /* 0x000fe200078e00ff */
[----:B------:R-:W-:Y:S02]  /*1e8c0*/  IADD3.X R71, PT, PT, RZ, RZ, R45, P4, P1 ;  /* 0x000000ffff477210 */ /* 0x000fe400027e242d */
[----:B------:R-:W-:Y:S01]  /*1e8d0*/  IADD3 R57, P4, PT, R44, R63, RZ ;  /* 0x0000003f2c397210 */ /* 0x000fe20007f9e0ff */
[----:B------:R-:W-:Y:S01]  /*1e8e0*/  IMAD.X R63, R56, 0x1, R73, P2 ;  /* 0x00000001383f7824 */ /* 0x000fe200010e0649 */
[----:B------:R-:W-:-:S02]  /*1e8f0*/  ISETP.GE.U32.AND P0, PT, R65, R62, PT ;  /* 0x0000003e4100720c */ /* 0x000fc40003f06070 */
[----:B------:R-:W-:Y:S01]  /*1e900*/  ISETP.LT.U32.AND P3, PT, R44, R65, PT ;  /* 0x000000412c00720c */ /* 0x000fe20003f61070 */
[----:B------:R-:W-:Y:S01]  /*1e910*/  IMAD.X R46, RZ, RZ, R63, P4 ;  /* 0x000000ffff2e7224 */ /* 0x000fe200020e063f */
[----:B------:R-:W-:Y:S01]  /*1e920*/  ISETP.GE.U32.AND P1, PT, R57, R44, PT ;  /* 0x0000002c3900720c */ /* 0x000fe20003f26070 */
[----:B------:R-:W-:Y:S01]  /*1e930*/  IMAD.WIDE.U32 R44, R71, 0x3d1, RZ ;  /* 0x000003d1472c7825 */ /* 0x000fe200078e00ff */
[----:B------:R-:W-:-:S04]  /*1e940*/  ISETP.GE.U32.AND.EX P0, PT, R56, R67, PT, P0 ;  /* 0x000000433800720c */ /* 0x000fc80003f06100 */
[----:B------:R-:W-:Y:S02]  /*1e950*/  SEL R65, RZ, 0x1, P0 ;  /* 0x00000001ff417807 */ /* 0x000fe40000000000 */
[----:B------:R-:W-:Y:S01]  /*1e960*/  ISETP.GE.U32.AND.EX P0, PT, R46, R63, PT, P1 ;  /* 0x0000003f2e00720c */ /* 0x000fe20003f06110 */
[----:B------:R-:W-:Y:S01]  /*1e970*/  IMAD.WIDE.U32 R44, P1, RZ, R69, R44 ;  /* 0x00000045ff2c7225 */ /* 0x000fe2000782002c */
[----:B------:R-:W-:Y:S02]  /*1e980*/  IADD3 R65, P2, P5, R58, R60, R65 ;  /* 0x0000003c3a417210 */ /* 0x000fe40007d5e041 */
[----:B------:R-:W-:Y:S01]  /*1e990*/  ISETP.LT.U32.OR.EX P3, PT, R63, R56, !P0, P3 ;  /* 0x000000383f00720c */ /* 0x000fe20004761530 */
[----:B------:R-:W-:Y:S01]  /*1e9a0*/  IMAD.MOV.U32 R60, RZ, RZ, R45 ;  /* 0x000000ffff3c7224 */ /* 0x000fe200078e002d */
[----:B------:R-:W-:Y:S02]  /*1e9b0*/  IADD3 R67, P4, PT, R59, R44, RZ ;  /* 0x0000002c3b437210 */ /* 0x000fe40007f9e0ff */
[----:B------:R-:W-:-:S02]  /*1e9c0*/  IADD3 R44, P0, PT, R65, R54, RZ ;  /* 0x00000036412c7210 */ /* 0x000fc40007f1e0ff */
[----:B------:R-:W-:Y:S02]  /*1e9d0*/  SEL R59, RZ, 0x1, !P3 ;  /* 0x00000001ff3b7807 */ /* 0x000fe40005800000 */
[----:B------:R-:W-:Y:S01]  /*1e9e0*/  IADD3.X R54, PT, PT, R67, R61, RZ, P2, P5 ;  /* 0x0000003d43367210 */ /* 0x000fe200017ea4ff */
[----:B------:R-:W-:Y:S01]  /*1e9f0*/  IMAD.X R61, RZ, RZ, RZ, P1 ;  /* 0x000000ffff3d7224 */ /* 0x000fe200008e06ff */
[----:B------:R-:W-:-:S03]  /*1ea00*/  IADD3 R59, P2, PT, R44, R59, RZ ;  /* 0x0000003b2c3b7210 */ /* 0x000fc60007f5e0ff */
[C---:B------:R-:W-:Y:S01]  /*1ea10*/  IMAD.X R63, R54.reuse, 0x1, R69, P0 ;  /* 0x00000001363f7824 */ /* 0x040fe200000e0645 */
[----:B------:R-:W-:Y:S02]  /*1ea20*/  ISETP.GE.U32.AND P0, PT, R65, R58, PT ;  /* 0x0000003a4100720c */ /* 0x000fe40003f06070 */
[----:B------:R-:W-:Y:S01]  /*1ea30*/  ISETP.GE.U32.AND P1, PT, R59, R44, PT ;  /* 0x0000002c3b00720c */ /* 0x000fe20003f26070 */
[----:B------:R-:W-:Y:S01]  /*1ea40*/  IMAD.X R68, RZ, RZ, R63, P2 ;  /* 0x000000ffff447224 */ /* 0x000fe200010e063f */
[----:B------:R-:W-:Y:S02]  /*1ea50*/  ISETP.GE.U32.AND.EX P0, PT, R54, R67, PT, P0 ;  /* 0x000000433600720c */ /* 0x000fe40003f06100 */
[----:B------:R-:W-:Y:S01]  /*1ea60*/  ISETP.LT.U32.AND P2, PT, R44, R65, PT ;  /* 0x000000412c00720c */ /* 0x000fe20003f41070 */
[----:B------:R-:W-:Y:S01]  /*1ea70*/  IMAD.WIDE.U32.X R44, RZ, R71, R60, P4 ;  /* 0x00000047ff2c7225 */ /* 0x000fe200020e043c */
        /* <DEDUP_REMOVED lines=61> */
.L_x_740:
        /* <DEDUP_REMOVED lines=54> */
.L_x_741:
        /* <DEDUP_REMOVED lines=50> */
.L_x_743:
        /* <DEDUP_REMOVED lines=48> */
.L_x_744:
        /* <DEDUP_REMOVED lines=27> */
.L_x_742:
        /* <DEDUP_REMOVED lines=321> */
.L_x_745:
        /* <DEDUP_REMOVED lines=54> */
.L_x_746:
        /* <DEDUP_REMOVED lines=50> */
.L_x_748:
        /* <DEDUP_REMOVED lines=48> */
.L_x_749:
        /* <DEDUP_REMOVED lines=27> */
.L_x_747:
[----:B------:R-:W-:-:S04]  /*218c0*/  IMAD.WIDE.U32 R40, R75, R38, RZ ;  /* 0x000000264b287225 */ /* 0x000fc800078e00ff */
        /* <DEDUP_REMOVED lines=22> */
[----:B------:R-:W-:-:S03]  /*21a30*/  IMAD.WIDE.U32 R54, R71, R38, RZ ;  /* 0x0000002647367225 */ /* 0x000fc600078e00ff */
[----:B------:R-:W-:Y:S01]  /*21a40*/  ISETP.GE.U32.AND.EX P0, PT, R45, R49, PT, P0 ;  /* 0x000000312d00720c */ /* 0x000fe20003f06100 */
[----:B------:R-:W-:-:S04]  /*21a50*/  IMAD.WIDE.U32 R46, P4, R39, R71, R50 ;  /* 0x00000047272e7225 */ /* 0x000fc80007880032 */
        /* <DEDUP_REMOVED lines=16> */
[----:B------:R-:W-:Y:S01]  /*21b60*/  IMAD.WIDE.U32 R54, R69, R32, RZ ;  /* 0x0000002045367225 */ /* 0x000fe200078e00ff */
[----:B------:R-:W-:Y:S02]  /*21b70*/  IADD3.X R51, PT, PT, R59, R51, RZ, P3, P4 ;  /* 0x000000333b337210 */ /* 0x000fe40001fe84ff */
[----:B------:R-:W-:Y:S01]  /*21b80*/  ISETP.GE.U32.AND.EX P0, PT, R74, R45, PT, P0 ;  /* 0x0000002d4a00720c */ /* 0x000fe20003f06100 */
[----:B------:R-:W-:-:S02]  /*21b90*/  IMAD.MOV.U32 R52, RZ, RZ, R47 ;  /* 0x000000ffff347224 */ /* 0x000fc400078e002f */
        /* <DEDUP_REMOVED lines=8> */
[----:B------:R-:W-:Y:S02]  /*21c20*/  IMAD.MOV.U32 R46, RZ, RZ, R43 ;  /* 0x000000ffff2e7224 */ /* 0x000fe400078e002b */
[----:B------:R-:W-:-:S04]  /*21c30*/  IMAD.WIDE.U32 R44, R71, R32, RZ ;  /* 0x00000020472c7225 */ /* 0x000fc800078e00ff */
[----:B------:R-:W-:Y:S01]  /*21c40*/  IMAD.X R43, RZ, RZ, RZ, P3 ;  /* 0x000000ffff2b7224 */ /* 0x000fe200018e06ff */
[C---:B------:R-:W-:Y:S01]  /*21c50*/  IADD3 R44, P3, P4, R56.reuse, R52, R49 ;  /* 0x00000034382c7210 */ /* 0x040fe20007c7e031 */
[----:B------:R-:W-:Y:S01]  /*21c60*/  IMAD.IADD R49, R57, 0x1, R61 ;  /* 0x0000000139317824 */ /* 0x000fe200078e023d */
[----:B------:R-:W-:Y:S01]  /*21c70*/  IADD3 RZ, P6, PT, R45, R54, RZ ;  /* 0x000000362dff7210 */ /* 0x000fe20007fde0ff */
[----:B------:R-:W-:Y:S01]  /*21c80*/  IMAD.X R47, RZ, RZ, RZ, P1 ;  /* 0x000000ffff2f7224 */ /* 0x000fe200008e06ff */
[----:B------:R-:W-:Y:S01]  /*21c90*/  ISETP.GE.U32.AND P1, PT, R56, R50, PT ;  /* 0x000000323800720c */ /* 0x000fe20003f26070 */
[----:B------:R-:W-:Y:S01]  /*21ca0*/  IMAD R48, R36, R0, RZ ;  /* 0x0000000024307224 */ /* 0x000fe200078e02ff */
[----:B------:R-:W-:Y:S01]  /*21cb0*/  ISETP.GE.U32.AND P2, PT, R44, R56, PT ;  /* 0x000000382c00720c */ /* 0x000fe20003f46070 */
[----:B------:R-:W-:Y:S01]  /*21cc0*/  IMAD.MOV.U32 R42, RZ, RZ, R55 ;  /* 0x000000ffff2a7224 */ /* 0x000fe200078e0037 */
[----:B------:R-:W-:Y:S01]  /*21cd0*/  IADD3.X R45, PT, PT, R49, R53, RZ, P3, P4 ;  /* 0x00000035312d7210 */ /* 0x000fe20001fe84ff */
[----:B------:R-:W-:Y:S01]  /*21ce0*/  IMAD.WIDE.U32 R56, R37, R0, RZ ;  /* 0x0000000025387225 */ /* 0x000fe200078e00ff */
[----:B------:R-:W-:-:S02]  /*21cf0*/  ISETP.GE.U32.AND.EX P1, PT, R49, R51, PT, P1 ;  /* 0x000000333100720c */ /* 0x000fc40003f26110 */
[----:B------:R-:W-:Y:S01]  /*21d00*/  ISETP.GE.U32.AND.EX P2, PT, R45, R49, PT, P2 ;  /* 0x000000312d00720c */ /* 0x000fe20003f46120 */
[-C--:B------:R-:W-:Y:S01]  /*21d10*/  IMAD R83, R37, R75.reuse, R48 ;  /* 0x0000004b25537224 */ /* 0x080fe200078e0230 */
[----:B------:R-:W-:Y:S01]  /*21d20*/  SEL R53, RZ, 0x1, P0 ;  /* 0x00000001ff357807 */ /* 0x000fe20000000000 */
[----:B------:R-:W-:Y:S01]  /*21d30*/  IMAD.WIDE.U32.X R46, R35, R75, R46, P5 ;  /* 0x0000004b232e7225 */ /* 0x000fe200028e042e */
[----:B------:R-:W-:-:S03]  /*21d40*/  SEL R73, RZ, 0x1, P2 ;  /* 0x00000001ff497807 */ /* 0x000fc60001000000 */
[----:B------:R-:W-:Y:S01]  /*21d50*/  IMAD.WIDE.U32 R48, R71, R34, RZ ;  /* 0x0000002247307225 */ /* 0x000fe200078e00ff */
[----:B------:R-:W-:-:S03]  /*21d60*/  SEL R48, RZ, 0x1, P1 ;  /* 0x00000001ff307807 */ /* 0x000fc60000800000 */
[----:B------:R-:W-:Y:S01]  /*21d70*/  IMAD.WIDE.U32.X R42, R33, R69, R42, P6 ;  /* 0x00000045212a7225 */ /* 0x000fe200030e042a */
[----:B------:R-:W-:-:S03]  /*21d80*/  IADD3 R46, P5, P6, R56, R46, R53 ;  /* 0x0000002e382e7210 */ /* 0x000fc60007ebe035 */
[----:B------:R-:W-:Y:S01]  /*21d90*/  IMAD.WIDE.U32 R60, R69, R34, RZ ;  /* 0x00000022453c7225 */ /* 0x000fe200078e00ff */
[----:B------:R-:W-:-:S03]  /*21da0*/  IADD3 R73, P0, P2, R73, R42, R48 ;  /* 0x0000002a49497210 */ /* 0x000fc60007a1e030 */
[----:B------:R-:W-:Y:S01]  /*21db0*/  IMAD.WIDE.U32 R52, R81, R32, RZ ;  /* 0x0000002051347225 */ /* 0x000fe200078e00ff */
[----:B------:R-:W-:-:S03]  /*21dc0*/  IADD3.X R68, PT, PT, RZ, R43, RZ, P0, P2 ;  /* 0x0000002bff447210 */ /* 0x000fc600007e44ff */
[----:B------:R-:W-:-:S04]  /*21dd0*/  IMAD.WIDE.U32 R58, R75, R37, RZ ;  /* 0x000000254b3a7225 */ /* 0x000fc800078e00ff */
[----:B------:R-:W-:Y:S02]  /*21de0*/  IMAD.IADD R83, R57, 0x1, R83 ;  /* 0x0000000139537824 */ /* 0x000fe400078e0253 */
[----:B------:R-:W-:-:S03]  /*21df0*/  IMAD.WIDE.U32 R60, P4, R35, R71, R60 ;  /* 0x00000047233c7225 */ /* 0x000fc6000788003c */
[----:B------:R-:W-:Y:S01]  /*21e00*/  IADD3.X R47, PT, PT, R83, R47, RZ, P5, P6 ;  /* 0x0000002f532f7210 */ /* 0x000fe20002fec4ff */
[----:B------:R-:W-:Y:S01]  /*21e10*/  IMAD.WIDE.U32 R64, R69, R37, RZ ;  /* 0x0000002545407225 */ /* 0x000fe200078e00ff */
[----:B------:R-:W-:-:S03]  /*21e20*/  IADD3 RZ, P5, PT, R49, R60, RZ ;  /* 0x0000003c31ff7210 */ /* 0x000fc60007fbe0ff */
[----:B------:R-:W-:-:S04]  /*21e30*/  IMAD.WIDE.U32 R42, R81, R38, RZ ;  /* 0x00000026512a7225 */ /* 0x000fc800078e00ff */
[----:B------:R-:W-:-:S04]  /*21e40*/  IMAD.WIDE.U32 R52, P2, R33, R76, R52 ;  /* 0x0000004c21347225 */ /* 0x000fc80007840034 */
[----:B------:R-:W-:-:S04]  /*21e50*/  IMAD.WIDE.U32 R50, R0, R37, RZ ;  /* 0x0000002500327225 */ /* 0x000fc800078e00ff */
[----:B------:R-:W-:-:S04]  /*21e60*/  IMAD.WIDE.U32 R58, P3, R36, R0, R58 ;  /* 0x00000000243a7225 */ /* 0x000fc8000786003a */
[----:B------:R-:W-:Y:S01]  /*21e70*/  IMAD.WIDE.U32 R48, R71, R37, RZ ;  /* 0x0000002547307225 */ /* 0x000fe200078e00ff */
[----:B------:R-:W-:-:S03]  /*21e80*/  IADD3 RZ, P1, PT, R51, R58, RZ ;  /* 0x0000003a33ff7210 */ /* 0x000fc60007f3e0ff */
[----:B------:R-:W-:-:S04]  /*21e90*/  IMAD.WIDE.U32 R64, P6, R36, R71, R64 ;  /* 0x0000004724407225 */ /* 0x000fc800078c0040 */
        /* <DEDUP_REMOVED lines=10> */
[----:B------:R-:W-:-:S04]  /*21f40*/  IMAD.WIDE.U32 R66, R76, R32, RZ ;  /* 0x000000204c427225 */ /* 0x000fc800078e00ff */
[----:B------:R-:W-:Y:S02]  /*21f50*/  IMAD R42, R35, R71, RZ ;  /* 0x00000047232a7224 */ /* 0x000fe400078e02ff */
[----:B------:R-:W-:Y:S02]  /*21f60*/  IMAD.MOV.U32 R50, RZ, RZ, R61 ;  /* 0x000000ffff327224 */ /* 0x000fe400078e003d */
[----:B------:R-:W-:Y:S01]  /*21f70*/  IMAD.MOV.U32 R56, RZ, RZ, R53 ;  /* 0x000000ffff387224 */ /* 0x000fe200078e0035 */
[----:B------:R-:W-:Y:S01]  /*21f80*/  SEL R53, RZ, 0x1, P2 ;  /* 0x00000001ff357807 */ /* 0x000fe20001000000 */
[----:B------:R-:W-:-:S04]  /*21f90*/  IMAD.WIDE.U32.X R54, R36, R75, R54, P1 ;  /* 0x0000004b24367225 */ /* 0x000fc800008e0436 */
[----:B------:R-:W-:-:S04]  /*21fa0*/  IMAD.WIDE.U32 R60, R34, R71, R46 ;  /* 0x00000047223c7225 */ /* 0x000fc800078e002e */
[----:B------:R-:W-:Y:S02]  /*21fb0*/  IMAD.MOV.U32 R58, RZ, RZ, R43 ;  /* 0x000000ffff3a7224 */ /* 0x000fe400078e002b */
[----:B------:R-:W-:Y:S01]  /*21fc0*/  IMAD.X R51, RZ, RZ, RZ, P4 ;  /* 0x000000ffff337224 */ /* 0x000fe200020e06ff */
[----:B------:R-:W-:Y:S01]  /*21fd0*/  IADD3 RZ, P4, PT, R67, R52, RZ ;  /* 0x0000003443ff7210 */ /* 0x000fe20007f9e0ff */
[----:B------:R-:W-:Y:S01]  /*21fe0*/  IMAD R43, R34, R69, R42 ;  /* 0x00000045222b7224 */ /* 0x000fe200078e022a */
[----:B------:R-:W-:Y:S01]  /*21ff0*/  IADD3 R52, P2, PT, R53, R54, RZ ;  /* 0x0000003635347210 */ /* 0x000fe20007f5e0ff */
[----:B------:R-:W-:Y:S01]  /*22000*/  IMAD.X R59, RZ, RZ, RZ, P0 ;  /* 0x000000ffff3b7224 */ /* 0x000fe200000e06ff */
[----:B------:R-:W-:Y:S01]  /*22010*/  IADD3 R54, P1, PT, R73, R60, RZ ;  /* 0x0000003c49367210 */ /* 0x000fe20007f3e0ff */
[----:B------:R-:W-:Y:S01]  /*22020*/  IMAD.IADD R61, R61, 0x1, R43 ;  /* 0x000000013d3d7824 */ /* 0x000fe200078e022b */
[----:B------:R-:W-:Y:S01]  /*22030*/  ISETP.GE.U32.AND P0, PT, R60, R46, PT ;  /* 0x0000002e3c00720c */ /* 0x000fe20003f06070 */
[----:B------:R-:W-:-:S02]  /*22040*/  IMAD R46, R39, R76, RZ ;  /* 0x0000004c272e7224 */ /* 0x000fc400078e02ff */
        /* <DEDUP_REMOVED lines=12> */
[----:B------:R-:W-:Y:S01]  /*22110*/  IMAD.WIDE.U32 R50, R37, R71, R52 ;  /* 0x0000004725327225 */ /* 0x000fe200078e0034 */
[----:B------:R-:W-:-:S02]  /*22120*/  IADD3 R63, P0, P5, R63, R46, R44 ;  /* 0x0000002e3f3f7210 */ /* 0x000fc40007d1e02c */
[----:B------:R-:W-:Y:S01]  /*22130*/  ISETP.GE.U32.AND.EX P1, PT, R83, R45, PT, P1 ;  /* 0x0000002d5300720c */ /* 0x000fe20003f26110 */
[----:B------:R-:W-:Y:S01]  /*22140*/  IMAD R45, R33, R76, RZ ;  /* 0x0000004c212d7224 */ /* 0x000fe200078e02ff */
[----:B------:R-:W-:Y:S01]  /*22150*/  ISETP.GE.U32.AND P2, PT, R50, R52, PT ;  /* 0x000000343200720c */ /* 0x000fe20003f46070 */
[----:B------:R-:W-:Y:S01]  /*22160*/  IMAD R44, R36, R71, RZ ;  /* 0x00000047242c7224 */ /* 0x000fe200078e02ff */
[----:B------:R-:W-:Y:S01]  /*22170*/  IADD3.X R52, PT, PT, RZ, R47, RZ, P0, P5 ;  /* 0x0000002fff347210 */ /* 0x000fe200007ea4ff */
[----:B------:R-:W-:Y:S02]  /*22180*/  IMAD.MOV.U32 R48, RZ, RZ, R65 ;  /* 0x000000ffff307224 */ /* 0x000fe400078e0041 */
[C---:B------:R-:W-:Y:S01]  /*22190*/  IMAD R65, R32.reuse, R81, R45 ;  /* 0x0000005120417224 */ /* 0x040fe200078e022d */
[----:B------:R-:W-:Y:S01]  /*221a0*/  SEL R45, RZ, 0x1, P1 ;  /* 0x00000001ff2d7807 */ /* 0x000fe20000800000 */
[----:B------:R-:W-:-:S04]  /*221b0*/  IMAD.WIDE.U32 R60, R32, R76, R54 ;  /* 0x0000004c203c7225 */ /* 0x000fc800078e0036 */
[----:B------:R-:W-:Y:S01]  /*221c0*/  IMAD.WIDE.U32.X R58, R39, R81, R58, P6 ;  /* 0x00000051273a7225 */ /* 0x000fe200030e043a */
[----:B------:R-:W-:Y:S02]  /*221d0*/  IADD3 R46, P6, PT, R63, R50, RZ ;  /* 0x000000323f2e7210 */ /* 0x000fe40007fde0ff */
[C---:B------:R-:W-:Y:S01]  /*221e0*/  ISETP.GE.U32.AND P5, PT, R60.reuse, R54, PT ;  /* 0x000000363c00720c */ /* 0x040fe20003fa6070 */
[-C--:B------:R-:W-:Y:S01]  /*221f0*/  IMAD R47, R37, R69.reuse, R44 ;  /* 0x00000045252f7224 */ /* 0x080fe200078e022c */
        /* <DEDUP_REMOVED lines=8> */
[----:B------:R-:W-:Y:S01]  /*22280*/  IMAD.WIDE.U32 R68, R81, R37, RZ ;  /* 0x0000002551447225 */ /* 0x000fe200078e00ff */
        /* <DEDUP_REMOVED lines=15> */
[----:B------:R-:W-:-:S03]  /*22380*/  IADD3.X R49, PT, PT, RZ, R49, RZ, P0, P1 ;  /* 0x00000031ff317210 */ /* 0x000fc600007e24ff */
[----:B------:R-:W-:Y:S01]  /*22390*/  IMAD.WIDE.U32 R54, R77, R38, RZ ;  /* 0x000000264d367225 */ /* 0x000fe200078e00ff */
[----:B------:R-:W-:Y:S02]  /*223a0*/  IADD3 RZ, P0, PT, R53, R68, RZ ;  /* 0x0000004435ff7210 */ /* 0x000fe40007f1e0ff */
[----:B------:R-:W-:Y:S01]  /*223b0*/  IADD3.X R68, PT, PT, RZ, R57, RZ, P6, P4 ;  /* 0x00000039ff447210 */ /* 0x000fe200037e84ff */
        /* <DEDUP_REMOVED lines=20> */
[----:B------:R-:W-:Y:S02]  /*22500*/  IMAD.MOV.U32 R54, RZ, RZ, R61 ;  /* 0x000000ffff367224 */ /* 0x000fe400078e003d */
[----:B------:R-:W-:Y:S02]  /*22510*/  IMAD R60, R35, R76, RZ ;  /* 0x0000004c233c7224 */ /* 0x000fe400078e02ff */
[----:B------:R-:W-:Y:S02]  /*22520*/  IMAD R61, R39, R77, RZ ;  /* 0x0000004d273d7224 */ /* 0x000fe400078e02ff */
[----:B------:R-:W-:Y:S01]  /*22530*/  IMAD.X R59, RZ, RZ, RZ, P5 ;  /* 0x000000ffff3b7224 */ /* 0x000fe200028e06ff */
[----:B------:R-:W-:Y:S01]  /*22540*/  IADD3 RZ, P5, PT, R73, R64, RZ ;  /* 0x0000004049ff7210 */ /* 0x000fe20007fbe0ff */
[----:B------:R-:W-:-:S02]  /*22550*/  IMAD R62, R36, R76, RZ ;  /* 0x0000004c243e7224 */ /* 0x000fc400078e02ff */
[----:B------:R-:W-:Y:S02]  /*22560*/  IMAD.MOV.U32 R66, RZ, RZ, R65 ;  /* 0x000000ffff427224 */ /* 0x000fe400078e0041 */
[----:B------:R-:W-:Y:S02]  /*22570*/  IMAD.MOV.U32 R56, RZ, RZ, R67 ;  /* 0x000000ffff387224 */ /* 0x000fe400078e0043 */
[----:B------:R-:W-:Y:S02]  /*22580*/  IMAD.MOV.U32 R50, RZ, RZ, R69 ;  /* 0x000000ffff327224 */ /* 0x000fe400078e0045 */
[----:B------:R-:W-:Y:S02]  /*22590*/  IMAD.MOV.U32 R52, RZ, RZ, R71 ;  /* 0x000000ffff347224 */ /* 0x000fe400078e0047 */
[----:B------:R-:W-:-:S04]  /*225a0*/  IMAD.WIDE.U32 R64, R34, R76, R46 ;  /* 0x0000004c22407225 */ /* 0x000fc800078e002e */
[----:B------:R-:W-:Y:S02]  /*225b0*/  IMAD R69, R34, R81, R60 ;  /* 0x0000005122457224 */ /* 0x000fe400078e023c */
[C---:B------:R-:W-:Y:S02]  /*225c0*/  IMAD R71, R38.reuse, R79, R61 ;  /* 0x0000004f26477224 */ /* 0x040fe400078e023d */
[----:B------:R-:W-:-:S04]  /*225d0*/  IMAD.WIDE.U32 R60, R38, R77, R44 ;  /* 0x0000004d263c7225 */ /* 0x000fc800078e002c */
[----:B------:R-:W-:Y:S02]  /*225e0*/  IMAD.MOV.U32 R58, RZ, RZ, R63 ;  /* 0x000000ffff3a7224 */ /* 0x000fe400078e003f */
[-C--:B------:R-:W-:Y:S02]  /*225f0*/  IMAD R73, R37, R81.reuse, R62 ;  /* 0x0000005125497224 */ /* 0x080fe400078e023e */
        /* <DEDUP_REMOVED lines=15> */
[C---:B------:R-:W-:Y:S01]  /*226f0*/  IMAD R45, R32.reuse, R79, R46 ;  /* 0x0000004f202d7224 */ /* 0x040fe200078e022e */
[----:B------:R-:W-:Y:S01]  /*22700*/  SEL R69, RZ, 0x1, P0 ;  /* 0x00000001ff457807 */ /* 0x000fe20000000000 */
[----:B------:R-:W-:Y:S01]  /*22710*/  IMAD.WIDE.U32 R64, R32, R77, R56 ;  /* 0x0000004d20407225 */ /* 0x000fe200078e0038 */
[----:B------:R-:W-:-:S02]  /*22720*/  SEL R68, RZ, 0x1, P2 ;  /* 0x00000001ff447807 */ /* 0x000fc40001000000 */
[----:B------:R-:W-:Y:S01]  /*22730*/  SEL R71, RZ, 0x1, P1 ;  /* 0x00000001ff477807 */ /* 0x000fe20000800000 */
        /* <DEDUP_REMOVED lines=9> */
[----:B------:R-:W-:Y:S01]  /*227d0*/  IMAD R85, R37, R79, R62 ;  /* 0x0000004f25557224 */ /* 0x000fe200078e023e */
[----:B------:R-:W-:Y:S01]  /*227e0*/  IADD3.X R62, PT, PT, RZ, R63, RZ, P2, P6 ;  /* 0x0000003fff3e7210 */ /* 0x000fe200017ec4ff */
[----:B------:R-:W-:Y:S01]  /*227f0*/  IMAD R81, R34, R79, R52 ;  /* 0x0000004f22517224 */ /* 0x000fe200078e0234 */
[----:B------:R-:W-:Y:S01]  /*22800*/  ISETP.GE.U32.AND.EX P1, PT, R45, R57, PT, P1 ;  /* 0x000000392d00720c */ /* 0x000fe20003f26110 */
[----:B------:R-:W-:Y:S01]  /*22810*/  IMAD.IADD R57, R47, 0x1, R73 ;  /* 0x000000012f397824 */ /* 0x000fe200078e0249 */
[----:B------:R-:W-:Y:S01]  /*22820*/  IADD3 R52, P2, PT, R71, R46, RZ ;  /* 0x0000002e47347210 */ /* 0x000fe20007f5e0ff */
[----:B------:R-:W-:Y:S01]  /*22830*/  IMAD.WIDE.U32.X R54, R33, R79, R54, P3 ;  /* 0x0000004f21367225 */ /* 0x000fe200018e0436 */
[----:B------:R-:W-:-:S02]  /*22840*/  ISETP.GE.U32.AND.EX P0, PT, R65, R45, PT, P0 ;  /* 0x0000002d4100720c */ /* 0x000fc40003f06100 */
[----:B------:R-:W-:Y:S01]  /*22850*/  SEL R45, RZ, 0x1, P1 ;  /* 0x00000001ff2d7807 */ /* 0x000fe20000800000 */
[----:B------:R-:W-:Y:S01]  /*22860*/  IMAD.X R53, R57, 0x1, R62, P2 ;  /* 0x0000000139357824 */ /* 0x000fe200010e063e */
[----:B------:R-:W-:Y:S01]  /*22870*/  SEL R71, RZ, 0x1, P0 ;  /* 0x00000001ff477807 */ /* 0x000fe20000000000 */
[----:B------:R-:W-:Y:S01]  /*22880*/  IMAD.WIDE.U32.X R58, R35, R79, R58, P4 ;  /* 0x0000004f233a7225 */ /* 0x000fe200020e043a */
[----:B------:R-:W-:Y:S02]  /*22890*/  ISETP.GE.U32.AND P0, PT, R46, R48, PT ;  /* 0x000000302e00720c */ /* 0x000fe40003f06070 */
[----:B------:R-:W-:Y:S01]  /*228a0*/  ISETP.GE.U32.AND P1, PT, R52, R46, PT ;  /* 0x0000002e3400720c */ /* 0x000fe20003f26070 */
[----:B------:R-:W-:Y:S01]  /*228b0*/  IMAD.WIDE.U32 R46, R69, 0x3d1, RZ ;  /* 0x000003d1452e7825 */ /* 0x000fe200078e00ff */
[----:B------:R-:W-:Y:S02]  /*228c0*/  ISETP.GE.U32.AND.EX P0, PT, R57, R49, PT, P0 ;  /* 0x000000313900720c */ /* 0x000fe40003f06100 */
[----:B------:R-:W-:Y:S01]  /*228d0*/  ISETP.GE.U32.AND.EX P1, PT, R53, R57, PT, P1 ;  /* 0x000000393500720c */ /* 0x000fe20003f26110 */
[----:B------:R-:W-:Y:S01]  /*228e0*/  IMAD.WIDE.U32 R56, R65, 0x3d1, RZ ;  /* 0x000003d141387825 */ /* 0x000fe200078e00ff */
[----:B------:R-:W-:-:S02]  /*228f0*/  IADD3 R71, P2, P3, R71, R54, R45 ;  /* 0x0000003647477210 */ /* 0x000fc40007b5e02d */
[----:B------:R-:W-:Y:S01]  /*22900*/  SEL R73, RZ, 0x1, P1 ;  /* 0x00000001ff497807 */ /* 0x000fe20000800000 */
[----:B------:R-:W-:Y:S01]  /*22910*/  IMAD.WIDE.U32 R48, R34, R77, R52 ;  /* 0x0000004d22307225 */ /* 0x000fe200078e0034 */
[----:B------:R-:W-:Y:S02]  /*22920*/  IADD3.X R68, PT, PT, RZ, R55, RZ, P2, P3 ;  /* 0x00000037ff447210 */ /* 0x000fe400017e64ff */
[----:B------:R-:W-:Y:S01]  /*22930*/  IADD3 R45, P3, PT, RZ, R46, RZ ;  /* 0x0000002eff2d7210 */ /* 0x000fe20007f7e0ff */
[----:B------:R-:W-:Y:S01]  /*22940*/  IMAD.WIDE.U32 R54, P2, RZ, R69, R56 ;  /* 0x00000045ff367225 */ /* 0x000fe20007840038 */
[----:B------:R-:W-:Y:S02]  /*22950*/  IADD3 R71, P1, PT, R71, R48, RZ ;  /* 0x0000003047477210 */ /* 0x000fe40007f3e0ff */
[----:B------:R-:W-:Y:S01]  /*22960*/  SEL R62, RZ, 0x1, P0 ;  /* 0x00000001ff3e7807 */ /* 0x000fe20000000000 */
[----:B------:R-:W-:Y:S01]  /*22970*/  IMAD.IADD R63, R49, 0x1, R81 ;  /* 0x00000001313f7824 */ /* 0x000fe200078e0251 */
[----:B------:R-:W-:Y:S01]  /*22980*/  IADD3 R49, P4, PT, R47, R54, RZ ;  /* 0x000000362f317210 */ /* 0x000fe20007f9e0ff */
[----:B------:R-:W-:Y:S01]  /*22990*/  IMAD.X R57, RZ, RZ, RZ, P2 ;  /* 0x000000ffff397224 */ /* 0x000fe200010e06ff */
[----:B------:R-:W-:Y:S01]  /*229a0*/  ISETP.GE.U32.AND P2, PT, R48, R52, PT ;  /* 0x000000343000720c */ /* 0x000fe20003f46070 */
[----:B------:R-:W-:Y:S01]  /*229b0*/  IMAD.X R68, R63, 0x1, R68, P1 ;  /* 0x000000013f447824 */ /* 0x000fe200008e0644 */
[----:B------:R-:W-:Y:S01]  /*229c0*/  ISETP.GE.U32.AND P1, PT, R71, R48, PT ;  /* 0x000000304700720c */ /* 0x000fe20003f26070 */
[----:B------:R-:W-:Y:S01]  /*229d0*/  IMAD.WIDE.U32.X R66, R36, R79, R66, P5 ;  /* 0x0000004f24427225 */ /* 0x000fe200028e0442 */
[----:B------:R-:W-:-:S02]  /*229e0*/  ISETP.GE.U32.AND P0, PT, R45, R46, PT ;  /* 0x0000002e2d00720c */ /* 0x000fc40003f06070 */
[----:B------:R-:W-:Y:S01]  /*229f0*/  ISETP.GE.U32.AND.EX P2, PT, R63, R53, PT, P2 ;  /* 0x000000353f00720c */ /* 0x000fe20003f46120 */
[----:B------:R-:W-:Y:S01]  /*22a00*/  IMAD.MOV.U32 R56, RZ, RZ, R55 ;  /* 0x000000ffff387224 */ /* 0x000fe200078e0037 */
[----:B------:R-:W-:Y:S01]  /*22a10*/  ISETP.GE.U32.AND.EX P1, PT, R68, R63, PT, P1 ;  /* 0x0000003f4400720c */ /* 0x000fe20003f26110 */
[----:B------:R-:W-:Y:S01]  /*22a20*/  IMAD.X R48, R49, 0x1, R69, P3 ;  /* 0x0000000131307824 */ /* 0x000fe200018e0645 */
[----:B------:R-:W-:Y:S01]  /*22a30*/  IADD3 R46, P5, P6, R73, R50, R62 ;  /* 0x00000032492e7210 */ /* 0x000fe20007ebe03e */
[----:B------:R-:W-:Y:S01]  /*22a40*/  IMAD.WIDE.U32 R54, R71, 0x3d1, RZ ;  /* 0x000003d147367825 */ /* 0x000fe200078e00ff */
[----:B------:R-:W-:Y:S02]  /*22a50*/  SEL R62, RZ, 0x1, P2 ;  /* 0x00000001ff3e7807 */ /* 0x000fe40001000000 */
[----:B------:R-:W-:Y:S02]  /*22a60*/  SEL R69, RZ, 0x1, P1 ;  /* 0x00000001ff457807 */ /* 0x000fe40000800000 */
[----:B------:R-:W-:Y:S01]  /*22a70*/  IADD3.X R47, PT, PT, RZ, R51, RZ, P5, P6 ;  /* 0x00000033ff2f7210 */ /* 0x000fe20002fec4ff */
[----:B------:R-:W-:Y:S01]  /*22a80*/  IMAD.WIDE.U32.X R50, RZ, R65, R56, P4 ;  /* 0x00000041ff327225 */ /* 0x000fe200020e0438 */
[----:B------:R-:W-:-:S02]  /*22a90*/  IADD3 R69, P3, P4, R69, R58, R62 ;  /* 0x0000003a45457210 */ /* 0x000fc40007c7e03e */
[----:B------:R-:W-:Y:S01]  /*22aa0*/  ISETP.GE.U32.AND.EX P0, PT, R48, R49, PT, P0 ;  /* 0x000000313000720c */ /* 0x000fe20003f06100 */
[----:B------:R-:W-:Y:S01]  /*22ab0*/  IMAD.WIDE.U32 R56, R68, 0x3d1, RZ ;  /* 0x000003d144387825 */ /* 0x000fe200078e00ff */
[-C--:B------:R-:W-:Y:S02]  /*22ac0*/  IADD3 R63, P2, PT, R50, R54.reuse, RZ ;  /* 0x00000036323f7210 */ /* 0x080fe40007f5e0ff */
[----:B------:R-:W-:Y:S01]  /*22ad0*/  IADD3.X R64, PT, PT, RZ, R59, RZ, P3, P4 ;  /* 0x0000003bff407210 */ /* 0x000fe20001fe84ff */
[----:B------:R-:W-:Y:S01]  /*22ae0*/  IMAD.WIDE.U32 R52, R37, R77, R46 ;  /* 0x0000004d25347225 */ /* 0x000fe200078e002e */
[C---:B------:R-:W-:Y:S02]  /*22af0*/  IADD3 R50, P5, PT, R63.reuse, R65, RZ ;  /* 0x000000413f327210 */ /* 0x040fe40007fbe0ff */
[----:B------:R-:W-:Y:S01]  /*22b00*/  ISETP.GE.U32.AND P4, PT, R63, R54, PT ;  /* 0x000000363f00720c */ /* 0x000fe20003f86070 */
[----:B------:R-:W-:Y:S01]  /*22b10*/  IMAD.WIDE.U32 R58, P3, RZ, R71, R56 ;  /* 0x00000047ff3a7225 */ /* 0x000fe20007860038 */
[----:B------:R-:W-:-:S02]  /*22b20*/  IADD3 R69, P6, PT, R69, R52, RZ ;  /* 0x0000003445457210 */ /* 0x000fc40007fde0ff */
[----:B------:R-:W-:Y:S01]  /*22b30*/  SEL R49, RZ, 0x1, P0 ;  /* 0x00000001ff317807 */ /* 0x000fe20000000000 */
        /* <DEDUP_REMOVED lines=9> */
[----:B------:R-:W-:-:S02]  /*22bd0*/  ISETP.GE.U32.AND P2, PT, R49, R50, PT ;  /* 0x000000323100720c */ /* 0x000fc40003f46070 */
[----:B------:R-:W-:Y:S01]  /*22be0*/  ISETP.GE.U32.AND.EX P1, PT, R65, R47, PT, P1 ;  /* 0x0000002f4100720c */ /* 0x000fe20003f26110 */
[C---:B------:R-:W-:Y:S01]  /*22bf0*/  IMAD.X R50, R55.reuse, 0x1, R71, P5 ;  /* 0x0000000137327824 */ /* 0x040fe200028e0647 */
[----:B------:R-:W-:Y:S01]  /*22c00*/  ISETP.GE.U32.AND.EX P4, PT, R55, R54, PT, P4 ;  /* 0x000000363700720c */ /* 0x000fe20003f86140 */
[----:B------:R-:W-:Y:S01]  /*22c10*/  IMAD.WIDE.U32.X R46, RZ, R68, R56, P3 ;  /* 0x00000044ff2e7225 */ /* 0x000fe200018e0438 */
[C---:B------:R-:W-:Y:S02]  /*22c20*/  ISETP.GE.U32.AND P3, PT, R69.reuse, R52, PT ;  /* 0x000000344500720c */ /* 0x040fe40003f66070 */
[----:B------:R-:W-:Y:S01]  /*22c30*/  SEL R59, RZ, 0x1, P4 ;  /* 0x00000001ff3b7807 */ /* 0x000fe20002000000 */
[C---:B------:R-:W-:Y:S01]  /*22c40*/  IMAD.WIDE.U32 R52, R64.reuse, 0x3d1, RZ ;  /* 0x000003d140347825 */ /* 0x040fe200078e00ff */
[----:B------:R-:W-:Y:S02]  /*22c50*/  ISETP.GE.U32.AND.EX P3, PT, R64, R65, PT, P3 ;  /* 0x000000414000720c */ /* 0x000fe40003f66130 */
[----:B------:R-:W-:Y:S01]  /*22c60*/  SEL R62, RZ, 0x1, P1 ;  /* 0x00000001ff3e7807 */ /* 0x000fe20000800000 */
        /* <DEDUP_REMOVED lines=8> */
[----:B------:R-:W-:Y:S01]  /*22cf0*/  IADD3 R62, P4, P5, R63, R66, R62 ;  /* 0x000000423f3e7210 */ /* 0x000fe20007d9e03e */
[----:B------:R-:W-:Y:S01]  /*22d00*/  IMAD.X R55, RZ, RZ, RZ, P1 ;  /* 0x000000ffff377224 */ /* 0x000fe200008e06ff */
[----:B------:R-:W-:Y:S02]  /*22d10*/  IADD3 R65, P6, PT, R57, R52, RZ ;  /* 0x0000003439417210 */ /* 0x000fe40007fde0ff */
[----:B------:R-:W-:-:S02]  /*22d20*/  IADD3.X R67, PT, PT, RZ, R67, RZ, P4, P5 ;  /* 0x00000043ff437210 */ /* 0x000fc400027ea4ff */
[----:B------:R-:W-:Y:S02]  /*22d30*/  IADD3 R46, P4, PT, R59, R68, RZ ;  /* 0x000000443b2e7210 */ /* 0x000fe40007f9e0ff */
[----:B------:R-:W-:Y:S02]  /*22d40*/  SEL R57, RZ, 0x1, !P0 ;  /* 0x00000001ff397807 */ /* 0x000fe40004000000 */
[----:B------:R-:W-:Y:S02]  /*22d50*/  IADD3.X R52, PT, PT, R65, R47, RZ, P2, P3 ;  /* 0x0000002f41347210 */ /* 0x000fe400017e64ff */
[----:B------:R-:W-:Y:S02]  /*22d60*/  IADD3 R53, P3, PT, R46, R57, RZ ;  /* 0x000000392e357210 */ /* 0x000fe40007f7e0ff */
[----:B------:R-:W-:Y:S01]  /*22d70*/  ISETP.GE.U32.AND P1, PT, R59, R56, PT ;  /* 0x000000383b00720c */ /* 0x000fe20003f26070 */
[----:B------:R-:W-:Y:S01]  /*22d80*/  IMAD.X R63, R52, 0x1, R69, P4 ;  /* 0x00000001343f7824 */ /* 0x000fe200020e0645 */
[----:B------:R-:W-:Y:S01]  /*22d90*/  ISETP.LT.U32.AND P0, PT, R46, R59, PT ;  /* 0x0000003b2e00720c */ /* 0x000fe20003f01070 */
[----:B------:R-:W-:Y:S01]  /*22da0*/  IMAD.WIDE.U32 R58, R67, 0x3d1, RZ ;  /* 0x000003d1433a7825 */ /* 0x000fe200078e00ff */
[----:B------:R-:W-:-:S02]  /*22db0*/  ISETP.GE.U32.AND.EX P1, PT, R52, R65, PT, P1 ;  /* 0x000000413400720c */ /* 0x000fc40003f26110 */
[----:B------:R-:W-:Y:S01]  /*22dc0*/  ISETP.GE.U32.AND P2, PT, R53, R46, PT ;  /* 0x0000002e3500720c */ /* 0x000fe20003f46070 */
        /* <DEDUP_REMOVED lines=24> */
[----:B------:R-:W-:-:S03]  /*22f50*/  IMAD R56, R39, R0, RZ ;  /* 0x0000000027387224 */ /* 0x000fc600078e02ff */
        /* <DEDUP_REMOVED lines=59> */
.L_x_750:
[----:B------:R-:W-:Y:S01]  /*23310*/  IMAD.MOV.U32 R46, RZ, RZ, R45 ;  /* 0x000000ffff2e7224 */ /* 0x000fe200078e002d */
[----:B------:R-:W-:Y:S01]  /*23320*/  IADD3 R40, P1, PT, R49, R40, RZ ;  /* 0x0000002831287210 */ /* 0x000fe20007f3e0ff */
[----:B------:R-:W-:Y:S01]  /*23330*/  IMAD.MOV.U32 R47, RZ, RZ, R48 ;  /* 0x000000ffff2f7224 */ /* 0x000fe200078e0030 */
[----:B------:R-:W-:Y:S01]  /*23340*/  UMOV UR4, URZ ;  /* 0x000000ff00047c82 */ /* 0x000fe20008000000 */
        /* <DEDUP_REMOVED lines=51> */
.L_x_751:
        /* <DEDUP_REMOVED lines=50> */
.L_x_753:
        /* <DEDUP_REMOVED lines=48> */
.L_x_754:
        /* <DEDUP_REMOVED lines=27> */
.L_x_752:
        /* <DEDUP_REMOVED lines=321> */
.L_x_755:
        /* <DEDUP_REMOVED lines=54> */
.L_x_756:
        /* <DEDUP_REMOVED lines=50> */
.L_x_758:
        /* <DEDUP_REMOVED lines=48> */
.L_x_759:
        /* <DEDUP_REMOVED lines=27> */
.L_x_757:
        /* <DEDUP_REMOVED lines=321> */
.L_x_760:
        /* <DEDUP_REMOVED lines=54> */
.L_x_761:
        /* <DEDUP_REMOVED lines=50> */
.L_x_763:
        /* <DEDUP_REMOVED lines=48> */
.L_x_764:
        /* <DEDUP_REMOVED lines=27> */
.L_x_762:
        /* <DEDUP_REMOVED lines=321> */
.L_x_765:
        /* <DEDUP_REMOVED lines=54> */
.L_x_766:
        /* <DEDUP_REMOVED lines=50> */
.L_x_768:
        /* <DEDUP_REMOVED lines=48> */
.L_x_769:
        /* <DEDUP_REMOVED lines=27> */
.L_x_767:
        /* <DEDUP_REMOVED lines=421> */
.L_x_770:
        /* <DEDUP_REMOVED lines=55> */
.L_x_771:
        /* <DEDUP_REMOVED lines=50> */
.L_x_773:
        /* <DEDUP_REMOVED lines=48> */
.L_x_774:
        /* <DEDUP_REMOVED lines=27> */
.L_x_772:
        /* <DEDUP_REMOVED lines=321> */
.L_x_775:
        /* <DEDUP_REMOVED lines=54> */
.L_x_776:
        /* <DEDUP_REMOVED lines=50> */
.L_x_778:
        /* <DEDUP_REMOVED lines=48> */
.L_x_779:
        /* <DEDUP_REMOVED lines=27> */
.L_x_777:
        /* <DEDUP_REMOVED lines=130> */
[----:B------:R-:W-:Y:S01]  /*2e900*/  IMAD.WIDE.U32 R68, R53, R53, RZ ;  /* 0x0000003535447225 */ /* 0x000fe200078e00ff */
[----:B------:R-:W-:Y:S02]  /*2e910*/  IADD3 RZ, P0, PT, R47, R54, RZ ;  /* 0x000000362fff7210 */ /* 0x000fe40007f1e0ff */
[----:B------:R-:W-:Y:S01]  /*2e920*/  IADD3 R60, P4, P6, R65, R44, R46 ;  /* 0x0000002c413c7210 */ /* 0x000fe20007e9e02e */
[----:B------:R-:W-:Y:S01]  /*2e930*/  IMAD.WIDE.U32 R46, P1, R53, R63, R58 ;  /* 0x0000003f352e7225 */ /* 0x000fe2000782003a */
[----:B------:R-:W-:-:S02]  /*2e940*/  SHF.L.W.U32.HI R58, R75, 0x1, R73 ;  /* 0x000000014b3a7819 */ /* 0x000fc40000010e49 */
[----:B------:R-:W-:Y:S01]  /*2e950*/  SHF.L.W.U32.HI R59, R73, 0x1, R72 ;  /* 0x00000001493b7819 */ /* 0x000fe20000010e48 */
[----:B------:R-:W-:Y:S01]  /*2e960*/  IMAD R44, R63, R62, RZ ;  /* 0x0000003e3f2c7224 */ /* 0x000fe200078e02ff */
[----:B------:R-:W-:Y:S01]  /*2e970*/  IADD3.X R61, PT, PT, RZ, R45, RZ, P4, P6 ;  /* 0x0000002dff3d7210 */ /* 0x000fe200027ec4ff */
[----:B------:R-:W-:Y:S01]  /*2e980*/  IMAD.X R67, RZ, RZ, RZ, P5 ;  /* 0x000000ffff437224 */ /* 0x000fe200028e06ff */
[----:B------:R-:W-:Y:S01]  /*2e990*/  SEL R43, RZ, 0x1, !P2 ;  /* 0x00000001ff2b7807 */ /* 0x000fe20005000000 */
[----:B------:R-:W-:Y:S01]  /*2e9a0*/  IMAD R71, R64, R53, R44 ;  /* 0x0000003540477224 */ /* 0x000fe200078e022c */
[----:B------:R-:W-:Y:S01]  /*2e9b0*/  IADD3 RZ, P5, PT, R69, R46, RZ ;  /* 0x0000002e45ff7210 */ /* 0x000fe20007fbe0ff */
[----:B------:R-:W-:-:S04]  /*2e9c0*/  IMAD.WIDE.U32 R44, R62, R62, R58 ;  /* 0x0000003e3e2c7225 */ /* 0x000fc800078e003a */
[----:B------:R-:W-:Y:S02]  /*2e9d0*/  IMAD.MOV.U32 R66, RZ, RZ, R55 ;  /* 0x000000ffff427224 */ /* 0x000fe400078e0037 */
        /* <DEDUP_REMOVED lines=32> */
[C---:B------:R-:W-:Y:S02]  /*2ebe0*/  ISETP.GE.U32.AND.EX P1, PT, R68.reuse, R65, PT, P1 ;  /* 0x000000414400720c */ /* 0x040fe40003f26110 */
[----:B------:R-:W-:Y:S01]  /*2ebf0*/  SHF.L.W.U32.HI R55, R55, 0x1, R72 ;  /* 0x0000000137377819 */ /* 0x000fe20000010e48 */
[----:B------:R-:W-:Y:S01]  /*2ec00*/  IMAD.X R57, RZ, RZ, RZ, P4 ;  /* 0x000000ffff397224 */ /* 0x000fe200020e06ff */
[----:B------:R-:W-:Y:S01]  /*2ec10*/  IADD3 R43, P3, PT, RZ, R58, RZ ;  /* 0x0000003aff2b7210 */ /* 0x000fe20007f7e0ff */
[----:B------:R-:W-:Y:S01]  /*2ec20*/  IMAD.MOV.U32 R56, RZ, RZ, R61 ;  /* 0x000000ffff387224 */ /* 0x000fe200078e003d */
[----:B------:R-:W-:Y:S01]  /*2ec30*/  IADD3 R64, P4, PT, R59, R60, RZ ;  /* 0x0000003c3b407210 */ /* 0x000fe20007f9e0ff */
[----:B------:R-:W-:Y:S01]  /*2ec40*/  IMAD.WIDE.U32 R62, R68, 0x3d1, RZ ;  /* 0x000003d1443e7825 */ /* 0x000fe200078e00ff */
[----:B------:R-:W-:-:S02]  /*2ec50*/  ISETP.LT.U32.OR.EX P0, PT, R65, R47, !P1, P0 ;  /* 0x0000002f4100720c */ /* 0x000fc40004f01500 */
[----:B------:R-:W-:Y:S01]  /*2ec60*/  ISETP.GE.U32.AND P2, PT, R43, R58, PT ;  /* 0x0000003a2b00720c */ /* 0x000fe20003f46070 */
[----:B------:R-:W-:Y:S01]  /*2ec70*/  IMAD.WIDE.U32 R60, R53, R53, R54 ;  /* 0x00000035353c7225 */ /* 0x000fe200078e0036 */
[----:B------:R-:W-:-:S03]  /*2ec80*/  SEL R73, RZ, 0x1, !P0 ;  /* 0x00000001ff497807 */ /* 0x000fc60004000000 */
[----:B------:R-:W-:Y:S01]  /*2ec90*/  IMAD.WIDE.U32.X R56, RZ, R70, R56, P4 ;  /* 0x00000046ff387225 */ /* 0x000fe200020e0438 */
[----:B------:R-:W-:Y:S02]  /*2eca0*/  IADD3 R73, P4, PT, R73, R60, RZ ;  /* 0x0000003c49497210 */ /* 0x000fe40007f9e0ff */
[----:B------:R-:W-:Y:S01]  /*2ecb0*/  ISETP.LT.U32.AND P0, PT, R60, R54, PT ;  /* 0x000000363c00720c */ /* 0x000fe20003f01070 */
[----:B------:R-:W-:Y:S01]  /*2ecc0*/  IMAD.WIDE.U32 R58, R66, 0x3d1, RZ ;  /* 0x000003d1423a7825 */ /* 0x000fe200078e00ff */
[----:B------:R-:W-:-:S03]  /*2ecd0*/  ISETP.GE.U32.AND P1, PT, R73, R60, PT ;  /* 0x0000003c4900720c */ /* 0x000fc60003f26070 */
[----:B------:R-:W-:Y:S02]  /*2ece0*/  IMAD.IADD R69, R46, 0x1, R61 ;  /* 0x000000012e457824 */ /* 0x000fe400078e023d */
[----:B------:R-:W-:Y:S01]  /*2ecf0*/  IMAD.X R53, R64, 0x1, R67, P3 ;  /* 0x0000000140357824 */ /* 0x000fe200018e0643 */
[----:B------:R-:W-:Y:S01]  /*2ed00*/  IADD3 R65, P3, PT, R56, R58, RZ ;  /* 0x0000003a38417210 */ /* 0x000fe20007f7e0ff */
[----:B------:R-:W-:-:S03]  /*2ed10*/  IMAD.WIDE.U32 R46, P6, RZ, R66, R62 ;  /* 0x00000042ff2e7225 */ /* 0x000fc600078c003e */
[----:B------:R-:W-:Y:S01]  /*2ed20*/  ISETP.GE.U32.AND.EX P2, PT, R53, R64, PT, P2 ;  /* 0x000000403500720c */ /* 0x000fe20003f46120 */
[----:B------:R-:W-:Y:S01]  /*2ed30*/  IMAD.X R64, RZ, RZ, R69, P4 ;  /* 0x000000ffff407224 */ /* 0x000fe200020e0645 */
[----:B------:R-:W-:Y:S01]  /*2ed40*/  IADD3 R56, P5, PT, R59, R46, RZ ;  /* 0x0000002e3b387210 */ /* 0x000fe20007fbe0ff */
[----:B------:R-:W-:Y:S01]  /*2ed50*/  IMAD.X R59, RZ, RZ, RZ, P6 ;  /* 0x000000ffff3b7224 */ /* 0x000fe200030e06ff */
[----:B------:R-:W-:Y:S01]  /*2ed60*/  SEL R61, RZ, 0x1, P2 ;  /* 0x00000001ff3d7807 */ /* 0x000fe20001000000 */
[----:B------:R-:W-:Y:S01]  /*2ed70*/  IMAD.WIDE.U32 R62, R73, 0x3d1, RZ ;  /* 0x000003d1493e7825 */ /* 0x000fe200078e00ff */
[C---:B------:R-:W-:Y:S02]  /*2ed80*/  IADD3 R54, P4, PT, R65.reuse, R70, RZ ;  /* 0x0000004641367210 */ /* 0x040fe40007f9e0ff */
[----:B------:R-:W-:Y:S01]  /*2ed90*/  ISETP.GE.U32.AND.EX P1, PT, R64, R69, PT, P1 ;  /* 0x000000454000720c */ /* 0x000fe20003f26110 */
[----:B------:R-:W-:Y:S01]  /*2eda0*/  IMAD.X R67, R56, 0x1, R57, P3 ;  /* 0x0000000138437824 */ /* 0x000fe200018e0639 */
[----:B------:R-:W-:Y:S01]  /*2edb0*/  IADD3 R57, P6, PT, R54, R61, RZ ;  /* 0x0000003d36397210 */ /* 0x000fe20007fde0ff */
[----:B------:R-:W-:Y:S01]  /*2edc0*/  IMAD.WIDE.U32 R60, R64, 0x3d1, RZ ;  /* 0x000003d1403c7825 */ /* 0x000fe200078e00ff */
[----:B------:R-:W-:-:S02]  /*2edd0*/  ISETP.GE.U32.AND P2, PT, R65, R58, PT ;  /* 0x0000003a4100720c */ /* 0x000fc40003f46070 */
[----:B------:R-:W-:Y:S01]  /*2ede0*/  ISETP.LT.U32.OR.EX P0, PT, R69, R55, !P1, P0 ;  /* 0x000000374500720c */ /* 0x000fe20004f01500 */
[C---:B------:R-:W-:Y:S01]  /*2edf0*/  IMAD.X R46, R67.reuse, 0x1, R66, P4 ;  /* 0x00000001432e7824 */ /* 0x040fe200020e0642 */
[----:B------:R-:W-:Y:S01]  /*2ee00*/  ISETP.GE.U32.AND.EX P2, PT, R67, R56, PT, P2 ;  /* 0x000000384300720c */ /* 0x000fe20003f46120 */
[----:B------:R-:W-:Y:S01]  /*2ee10*/  IMAD.MOV.U32 R58, RZ, RZ, R47 ;  /* 0x000000ffff3a7224 */ /* 0x000fe200078e002f */
[----:B------:R-:W-:Y:S01]  /*2ee20*/  ISETP.GE.U32.AND P3, PT, R57, R54, PT ;  /* 0x000000363900720c */ /* 0x000fe20003f66070 */
[----:B------:R-:W-:Y:S01]  /*2ee30*/  IMAD.X R55, RZ, RZ, R46, P6 ;  /* 0x000000ffff377224 */ /* 0x000fe200030e062e */
[----:B------:R-:W-:Y:S01]  /*2ee40*/  ISETP.LT.U32.AND P1, PT, R54, R65, PT ;  /* 0x000000413600720c */ /* 0x000fe20003f21070 */
[----:B------:R-:W-:Y:S01]  /*2ee50*/  IMAD.WIDE.U32.X R58, RZ, R68, R58, P5 ;  /* 0x00000044ff3a7225 */ /* 0x000fe200028e043a */
[----:B------:R-:W-:Y:S02]  /*2ee60*/  SEL R65, RZ, 0x1, P2 ;  /* 0x00000001ff417807 */ /* 0x000fe40001000000 */
[----:B------:R-:W-:Y:S01]  /*2ee70*/  ISETP.GE.U32.AND.EX P3, PT, R55, R46, PT, P3 ;  /* 0x0000002e3700720c */ /* 0x000fe20003f66130 */
[----:B------:R-:W-:Y:S01]  /*2ee80*/  IMAD.WIDE.U32 R60, P2, RZ, R73, R60 ;  /* 0x00000049ff3c7225 */ /* 0x000fe2000784003c */
[----:B------:R-:W-:-:S02]  /*2ee90*/  SHF.R.U32.HI R47, RZ, 0x1f, R72 ;  /* 0x0000001fff2f7819 */ /* 0x000fc40000011648 */
[----:B------:R-:W-:Y:S02]  /*2eea0*/  SEL R69, RZ, 0x1, !P0 ;  /* 0x00000001ff457807 */ /* 0x000fe40004000000 */
[----:B------:R-:W-:Y:S01]  /*2eeb0*/  ISETP.LT.U32.OR.EX P0, PT, R46, R67, !P3, P1 ;  /* 0x000000432e00720c */ /* 0x000fe20005f01510 */
[----:B------:R-:W-:Y:S01]  /*2eec0*/  IMAD.MOV.U32 R46, RZ, RZ, R61 ;  /* 0x000000ffff2e7224 */ /* 0x000fe200078e003d */
[----:B------:R-:W-:Y:S02]  /*2eed0*/  IADD3 R65, P5, P3, R62, R58, R65 ;  /* 0x0000003a3e417210 */ /* 0x000fe40007bbe041 */
[----:B------:R-:W-:Y:S02]  /*2eee0*/  IADD3 R67, P6, PT, R63, R60, RZ ;  /* 0x0000003c3f437210 */ /* 0x000fe40007fde0ff */
[----:B------:R-:W-:Y:S01]  /*2eef0*/  IADD3 R69, P4, P1, R69, R47, R44 ;  /* 0x0000002f45457210 */ /* 0x000fe2000799e02c */
[----:B------:R-:W-:Y:S01]  /*2ef00*/  IMAD.X R47, RZ, RZ, RZ, P2 ;  /* 0x000000ffff2f7224 */ /* 0x000fe200010e06ff */
[----:B------:R-:W-:-:S02]  /*2ef10*/  IADD3 R44, P2, PT, R65, R68, RZ ;  /* 0x00000044412c7210 */ /* 0x000fc40007f5e0ff */
[----:B------:R-:W-:Y:S01]  /*2ef20*/  SEL R63, RZ, 0x1, !P0 ;  /* 0x00000001ff3f7807 */ /* 0x000fe20004000000 */
[----:B------:R-:W-:Y:S01]  /*2ef30*/  IMAD.WIDE.U32.X R60, RZ, R64, R46, P6 ;  /* 0x00000040ff3c7225 */ /* 0x000fe200030e042e */
[----:B------:R-:W-:Y:S02]  /*2ef40*/  IADD3.X R58, PT, PT, R67, R59, RZ, P5, P3 ;  /* 0x0000003b433a7210 */ /* 0x000fe40002fe64ff */
[----:B------:R-:W-:Y:S01]  /*2ef50*/  IADD3.X R71, PT, PT, RZ, RZ, R45, P4, P1 ;  /* 0x000000ffff477210 */ /* 0x000fe200027e242d */
[----:B------:R-:W-:Y:S01]  /*2ef60*/  IMAD.WIDE.U32 R46, R69, 0x3d1, RZ ;  /* 0x000003d1452e7825 */ /* 0x000fe200078e00ff */
[----:B------:R-:W-:Y:S02]  /*2ef70*/  IADD3 R59, P4, PT, R44, R63, RZ ;  /* 0x0000003f2c3b7210 */ /* 0x000fe40007f9e0ff */
[----:B------:R-:W-:Y:S01]  /*2ef80*/  ISETP.GE.U32.AND P0, PT, R65, R62, PT ;  /* 0x0000003e4100720c */ /* 0x000fe20003f06070 */
[----:B------:R-:W-:Y:S01]  /*2ef90*/  IMAD.X R63, R58, 0x1, R73, P2 ;  /* 0x000000013a3f7824 */ /* 0x000fe200010e0649 */
        /* <DEDUP_REMOVED lines=21> */
[----:B------:R-:W-:-:S02]  /*2f0f0*/  ISETP.GE.U32.AND.EX P0, PT, R56, R67, PT, P0 ;  /* 0x000000433800720c */ /* 0x000fc40003f06100 */
[----:B------:R-:W-:Y:S01]  /*2f100*/  ISETP.LT.U32.AND P2, PT, R44, R65, PT ;  /* 0x000000412c00720c */ /* 0x000fe20003f41070 */
[----:B------:R-:W-:Y:S01]  /*2f110*/  IMAD.WIDE.U32.X R44, RZ, R71, R46, P4 ;  /* 0x00000047ff2c7225 */ /* 0x000fe200020e042e */
[----:B------:R-:W-:Y:S02]  /*2f120*/  ISETP.GE.U32.AND.EX P1, PT, R60, R63, PT, P1 ;  /* 0x0000003f3c00720c */ /* 0x000fe40003f26110 */
[----:B------:R-:W-:Y:S02]  /*2f130*/  SEL R47, RZ, 0x1, P0 ;  /* 0x00000001ff2f7807 */ /* 0x000fe40000000000 */
[----:B------:R-:W-:Y:S01]  /*2f140*/  ISETP.LT.U32.OR.EX P0, PT, R63, R56, !P1, P2 ;  /* 0x000000383f00720c */ /* 0x000fe20004f01520 */
[----:B------:R-:W-:Y:S01]  /*2f150*/  IMAD.MOV.U32 R63, RZ, RZ, RZ ;  /* 0x000000ffff3f7224 */ /* 0x000fe200078e00ff */
        /* <DEDUP_REMOVED lines=57> */
.L_x_780:
        /* <DEDUP_REMOVED lines=54> */
.L_x_781:
        /* <DEDUP_REMOVED lines=53> */
.L_x_783:
        /* <DEDUP_REMOVED lines=50> */
.L_x_784:
        /* <DEDUP_REMOVED lines=29> */
.L_x_782:
        /* <DEDUP_REMOVED lines=21> */
[----:B------:R-:W-:Y:S02]  /*301e0*/  IMAD.MOV.U32 R48, RZ, RZ, R55 ;  /* 0x000000ffff307224 */ /* 0x000fe400078e0037 */
[----:B------:R-:W-:Y:S01]  /*301f0*/  IMAD.WIDE.U32 R58, P2, R27, R80, R46 ;  /* 0x000000501b3a7225 */ /* 0x000fe2000784002e */
[----:B------:R-:W-:-:S03]  /*30200*/  SEL R57, RZ, 0x1, P0 ;  /* 0x00000001ff397807 */ /* 0x000fc60000000000 */
[-C--:B------:R-:W-:Y:S02]  /*30210*/  IMAD R0, R27, R80.reuse, RZ ;  /* 0x000000501b007224 */ /* 0x080fe400078e02ff */
[----:B------:R-:W-:-:S04]  /*30220*/  IMAD.WIDE.U32 R52, R26, R80, RZ ;  /* 0x000000501a347225 */ /* 0x000fc800078e00ff */
[----:B------:R-:W-:-:S04]  /*30230*/  IMAD.WIDE.U32.X R46, R25, R81, R48, P1 ;  /* 0x00000051192e7225 */ /* 0x000fc800008e0430 */
[----:B------:R-:W-:Y:S01]  /*30240*/  IMAD R61, R26, R81, R0 ;  /* 0x000000511a3d7224 */ /* 0x000fe200078e0200 */
[----:B------:R-:W-:Y:S01]  /*30250*/  IADD3 R56, P0, P3, R52, R46, R57 ;  /* 0x0000002e34387210 */ /* 0x000fe20007b1e039 */
[----:B------:R-:W-:-:S03]  /*30260*/  IMAD.WIDE.U32 R48, R80, R26, RZ ;  /* 0x0000001a50307225 */ /* 0x000fc600078e00ff */
[----:B------:R-:W-:Y:S01]  /*30270*/  ISETP.GE.U32.AND P1, PT, R56, R52, PT ;  /* 0x000000343800720c */ /* 0x000fe20003f26070 */
[----:B------:R-:W-:Y:S02]  /*30280*/  IMAD.IADD R61, R53, 0x1, R61 ;  /* 0x00000001353d7824 */ /* 0x000fe400078e023d */
[----:B------:R-:W-:Y:S01]  /*30290*/  IMAD.X R55, RZ, RZ, RZ, P2 ;  /* 0x000000ffff377224 */ /* 0x000fe200010e06ff */
[----:B------:R-:W-:Y:S01]  /*302a0*/  IADD3 RZ, P2, PT, R49, R58, RZ ;  /* 0x0000003a31ff7210 */ /* 0x000fe20007f5e0ff */
[----:B------:R-:W-:Y:S01]  /*302b0*/  IMAD.WIDE.U32 R52, R41, R30, RZ ;  /* 0x0000001e29347225 */ /* 0x000fe200078e00ff */
[----:B------:R-:W-:-:S03]  /*302c0*/  IADD3.X R57, PT, PT, R61, R47, RZ, P0, P3 ;  /* 0x0000002f3d397210 */ /* 0x000fc600007e64ff */
[-C--:B------:R-:W-:Y:S01]  /*302d0*/  IMAD R58, R31, R40.reuse, RZ ;  /* 0x000000281f3a7224 */ /* 0x080fe200078e02ff */
[----:B------:R-:W-:Y:S01]  /*302e0*/  ISETP.GE.U32.AND.EX P1, PT, R57, R61, PT, P1 ;  /* 0x0000003d3900720c */ /* 0x000fe20003f26110 */
[----:B------:R-:W-:-:S03]  /*302f0*/  IMAD.WIDE.U32 R50, R30, R40, R72 ;  /* 0x000000281e327225 */ /* 0x000fc600078e0048 */
[----:B------:R-:W-:Y:S01]  /*30300*/  SEL R61, RZ, 0x1, P1 ;  /* 0x00000001ff3d7807 */ /* 0x000fe20000800000 */
[----:B------:R-:W-:Y:S01]  /*30310*/  IMAD R63, R30, R41, R58 ;  /* 0x000000291e3f7224 */ /* 0x000fe200078e023a */
[----:B------:R-:W-:Y:S01]  /*30320*/  ISETP.GE.U32.AND P0, PT, R50, R72, PT ;  /* 0x000000483200720c */ /* 0x000fe20003f06070 */
[----:B------:R-:W-:Y:S02]  /*30330*/  IMAD R0, R28, R80, RZ ;  /* 0x000000501c007224 */ /* 0x000fe400078e02ff */
[----:B------:R-:W-:Y:S02]  /*30340*/  IMAD.MOV.U32 R54, RZ, RZ, R59 ;  /* 0x000000ffff367224 */ /* 0x000fe400078e003b */
[----:B------:R-:W-:-:S04]  /*30350*/  IMAD.WIDE.U32 R48, R40, R30, RZ ;  /* 0x0000001e28307225 */ /* 0x000fc800078e00ff */
[----:B------:R-:W-:-:S04]  /*30360*/  IMAD.WIDE.U32 R52, P3, R31, R40, R52 ;  /* 0x000000281f347225 */ /* 0x000fc80007860034 */
[----:B------:R-:W-:Y:S02]  /*30370*/  IMAD.IADD R72, R51, 0x1, R63 ;  /* 0x0000000133487824 */ /* 0x000fe400078e023f */
[----:B------:R-:W-:-:S03]  /*30380*/  IMAD.WIDE.U32 R46, R29, R80, RZ ;  /* 0x000000501d2e7225 */ /* 0x000fc600078e00ff */
[----:B------:R-:W-:Y:S01]  /*30390*/  ISETP.GE.U32.AND.EX P0, PT, R72, R73, PT, P0 ;  /* 0x000000494800720c */ /* 0x000fe20003f06100 */
[-C--:B------:R-:W-:Y:S02]  /*303a0*/  IMAD R75, R29, R81.reuse, R0 ;  /* 0x000000511d4b7224 */ /* 0x080fe400078e0200 */
[----:B------:R-:W-:Y:S01]  /*303b0*/  IMAD.WIDE.U32.X R54, R27, R81, R54, P2 ;  /* 0x000000511b367225 */ /* 0x000fe200010e0436 */
[----:B------:R-:W-:-:S03]  /*303c0*/  SEL R73, RZ, 0x1, P0 ;  /* 0x00000001ff497807 */ /* 0x000fc60000000000 */
[----:B------:R-:W-:Y:S01]  /*303d0*/  IMAD.X R59, RZ, RZ, RZ, P3 ;  /* 0x000000ffff3b7224 */ /* 0x000fe200018e06ff */
[----:B------:R-:W-:Y:S01]  /*303e0*/  IADD3 RZ, P3, PT, R49, R52, RZ ;  /* 0x0000003431ff7210 */ /* 0x000fe20007f7e0ff */
[----:B------:R-:W-:Y:S01]  /*303f0*/  IMAD R0, R25, R40, RZ ;  /* 0x0000002819007224 */ /* 0x000fe200078e02ff */
[----:B------:R-:W-:Y:S01]  /*30400*/  IADD3 R48, P1, P2, R46, R54, R61 ;  /* 0x000000362e307210 */ /* 0x000fe20007a3e03d */
[----:B------:R-:W-:Y:S02]  /*30410*/  IMAD.MOV.U32 R58, RZ, RZ, R53 ;  /* 0x000000ffff3a7224 */ /* 0x000fe400078e0035 */
[----:B------:R-:W-:Y:S02]  /*30420*/  IMAD.IADD R75, R47, 0x1, R75 ;  /* 0x000000012f4b7824 */ /* 0x000fe400078e024b */
[----:B------:R-:W-:-:S03]  /*30430*/  IMAD.WIDE.U32 R70, R81, R29, RZ ;  /* 0x0000001d51467225 */ /* 0x000fc600078e00ff */
[----:B------:R-:W-:Y:S01]  /*30440*/  IADD3.X R49, PT, PT, R75, R55, RZ, P1, P2 ;  /* 0x000000374b317210 */ /* 0x000fe20000fe44ff */
[C---:B------:R-:W-:Y:S02]  /*30450*/  IMAD R47, R24.reuse, R41, R0 ;  /* 0x00000029182f7224 */ /* 0x040fe400078e0200 */
[----:B------:R-:W-:-:S04]  /*30460*/  IMAD.WIDE.U32 R66, R24, R40, R56 ;  /* 0x0000002818427225 */ /* 0x000fc800078e0038 */
[----:B------:R-:W-:Y:S01]  /*30470*/  IMAD.WIDE.U32.X R68, R31, R41, R58, P3 ;  /* 0x000000291f447225 */ /* 0x000fe200018e043a */
[----:B------:R-:W-:-:S03]  /*30480*/  ISETP.GE.U32.AND P0, PT, R66, R56, PT ;  /* 0x000000384200720c */ /* 0x000fc60003f06070 */
[----:B------:R-:W-:-:S04]  /*30490*/  IMAD.WIDE.U32 R60, R41, R24, RZ ;  /* 0x00000018293c7225 */ /* 0x000fc800078e00ff */
[----:B------:R-:W-:Y:S02]  /*304a0*/  IMAD.IADD R47, R67, 0x1, R47 ;  /* 0x00000001432f7824 */ /* 0x000fe400078e022f */
[----:B------:R-:W-:Y:S01]  /*304b0*/  IMAD.WIDE.U32 R52, R80, R29, RZ ;  /* 0x0000001d50347225 */ /* 0x000fe200078e00ff */
[----:B------:R-:W-:Y:S02]  /*304c0*/  IADD3 R52, P2, P4, R66, R68, R73 ;  /* 0x0000004442347210 */ /* 0x000fe40007c5e049 */
[----:B------:R-:W-:Y:S01]  /*304d0*/  ISETP.GE.U32.AND.EX P0, PT, R47, R57, PT, P0 ;  /* 0x000000392f00720c */ /* 0x000fe20003f06100 */
[----:B------:R-:W-:-:S03]  /*304e0*/  IMAD.WIDE.U32 R54, R41, R26, RZ ;  /* 0x0000001a29367225 */ /* 0x000fc600078e00ff */
[----:B------:R-:W-:Y:S01]  /*304f0*/  SEL R0, RZ, 0x1, P0 ;  /* 0x00000001ff007807 */ /* 0x000fe20000000000 */
[----:B------:R-:W-:Y:S01]  /*30500*/  IMAD.WIDE.U32 R58, P1, R28, R80, R70 ;  /* 0x000000501c3a7225 */ /* 0x000fe20007820046 */
[----:B------:R-:W-:-:S03]  /*30510*/  ISETP.GE.U32.AND P0, PT, R48, R46, PT ;  /* 0x0000002e3000720c */ /* 0x000fc60003f06070 */
[----:B------:R-:W-:Y:S01]  /*30520*/  IMAD.WIDE.U32 R62, R40, R24, RZ ;  /* 0x00000018283e7225 */ /* 0x000fe200078e00ff */
[----:B------:R-:W-:Y:S02]  /*30530*/  IADD3 RZ, P5, PT, R53, R58, RZ ;  /* 0x0000003a35ff7210 */ /* 0x000fe40007fbe0ff */
[----:B------:R-:W-:Y:S01]  /*30540*/  IADD3.X R53, PT, PT, R47, R69, RZ, P2, P4 ;  /* 0x000000452f357210 */ /* 0x000fe200017e84ff */
[----:B------:R-:W-:Y:S01]  /*30550*/  IMAD.WIDE.U32 R60, P3, R25, R40, R60 ;  /* 0x00000028193c7225 */ /* 0x000fe2000786003c */
[----:B------:R-:W-:-:S03]  /*30560*/  ISETP.GE.U32.AND.EX P0, PT, R49, R75, PT, P0 ;  /* 0x0000004b3100720c */ /* 0x000fc60003f06100 */
[----:B------:R-:W-:Y:S01]  /*30570*/  IMAD.X R57, RZ, RZ, RZ, P1 ;  /* 0x000000ffff397224 */ /* 0x000fe200008e06ff */
[----:B------:R-:W-:Y:S01]  /*30580*/  ISETP.GE.U32.AND P1, PT, R52, R66, PT ;  /* 0x000000423400720c */ /* 0x000fe20003f26070 */
[----:B------:R-:W-:Y:S01]  /*30590*/  IMAD.WIDE.U32 R64, R40, R26, RZ ;  /* 0x0000001a28407225 */ /* 0x000fe200078e00ff */
[----:B------:R-:W-:Y:S02]  /*305a0*/  IADD3 RZ, P2, PT, R63, R60, RZ ;  /* 0x0000003c3fff7210 */ /* 0x000fe40007f5e0ff */
        /* <DEDUP_REMOVED lines=8> */
[----:B------:R-:W-:Y:S01]  /*30630*/  IMAD.WIDE.U32 R46, P3, R28, R40, R66 ;  /* 0x000000281c2e7225 */ /* 0x000fe20007860042 */
[----:B------:R-:W-:-:S03]  /*30640*/  SEL R67, RZ, 0x1, P0 ;  /* 0x00000001ff437807 */ /* 0x000fc60000000000 */
[----:B------:R-:W-:Y:S01]  /*30650*/  IMAD.WIDE.U32.X R62, R25, R41, R62, P2 ;  /* 0x00000029193e7225 */ /* 0x000fe200010e043e */
[----:B------:R-:W-:-:S03]  /*30660*/  IADD3 RZ, P2, PT, R65, R46, RZ ;  /* 0x0000002e41ff7210 */ /* 0x000fc60007f5e0ff */
[----:B------:R-:W-:Y:S01]  /*30670*/  IMAD.MOV.U32 R56, RZ, RZ, R59 ;  /* 0x000000ffff387224 */ /* 0x000fe200078e003b */
[----:B------:R-:W-:Y:S01]  /*30680*/  IADD3 R69, P0, P1, R69, R62, R0 ;  /* 0x0000003e45457210 */ /* 0x000fe2000791e000 */
[----:B------:R-:W-:Y:S02]  /*30690*/  IMAD R46, R27, R40, RZ ;  /* 0x000000281b2e7224 */ /* 0x000fe400078e02ff */
[----:B------:R-:W-:Y:S01]  /*306a0*/  IMAD.WIDE.U32 R58, R43, R30, RZ ;  /* 0x0000001e2b3a7225 */ /* 0x000fe200078e00ff */
[----:B------:R-:W-:-:S03]  /*306b0*/  IADD3.X R0, PT, PT, RZ, R63, RZ, P0, P1 ;  /* 0x0000003fff007210 */ /* 0x000fc600007e24ff */
[----:B------:R-:W-:-:S04]  /*306c0*/  IMAD.WIDE.U32.X R56, R28, R81, R56, P5 ;  /* 0x000000511c387225 */ /* 0x000fc800028e0438 */
[----:B------:R-:W-:Y:S01]  /*306d0*/  IMAD.WIDE.U32 R60, R26, R40, R48 ;  /* 0x000000281a3c7225 */ /* 0x000fe200078e0030 */
[----:B------:R-:W-:-:S03]  /*306e0*/  IADD3 R56, P0, PT, R67, R56, RZ ;  /* 0x0000003843387210 */ /* 0x000fc60007f1e0ff */
[----:B------:R-:W-:Y:S02]  /*306f0*/  IMAD R71, R26, R41, R46 ;  /* 0x000000291a477224 */ /* 0x000fe400078e022e */
[----:B------:R-:W-:Y:S01]  /*30700*/  IMAD.WIDE.U32 R62, P5, R31, R42, R58 ;  /* 0x0000002a1f3e7225 */ /* 0x000fe200078a003a */
[----:B------:R-:W-:-:S03]  /*30710*/  IADD3 R58, P1, PT, R69, R60, RZ ;  /* 0x0000003c453a7210 */ /* 0x000fc60007f3e0ff */
[----:B------:R-:W-:Y:S02]  /*30720*/  IMAD.IADD R67, R61, 0x1, R71 ;  /* 0x000000013d437824 */ /* 0x000fe400078e0247 */
[----:B------:R-:W-:Y:S01]  /*30730*/  IMAD.X R57, RZ, RZ, R57, P0 ;  /* 0x000000ffff397224 */ /* 0x000fe200000e0639 */
[----:B------:R-:W-:Y:S01]  /*30740*/  ISETP.GE.U32.AND P0, PT, R60, R48, PT ;  /* 0x000000303c00720c */ /* 0x000fe20003f06070 */
[----:B------:R-:W-:Y:S01]  /*30750*/  IMAD.X R59, R67, 0x1, R0, P1 ;  /* 0x00000001433b7824 */ /* 0x000fe200008e0600 */
[----:B------:R-:W-:Y:S01]  /*30760*/  ISETP.GE.U32.AND P1, PT, R58, R60, PT ;  /* 0x0000003c3a00720c */ /* 0x000fe20003f26070 */
[----:B------:R-:W-:Y:S01]  /*30770*/  IMAD R0, R31, R42, RZ ;  /* 0x0000002a1f007224 */ /* 0x000fe200078e02ff */
[----:B------:R-:W-:Y:S01]  /*30780*/  ISETP.GE.U32.AND.EX P0, PT, R67, R49, PT, P0 ;  /* 0x000000314300720c */ /* 0x000fe20003f06100 */
[----:B------:R-:W-:Y:S01]  /*30790*/  IMAD.WIDE.U32 R64, R42, R30, RZ ;  /* 0x0000001e2a407225 */ /* 0x000fe200078e00ff */
[----:B------:R-:W-:Y:S02]  /*307a0*/  ISETP.GE.U32.AND.EX P1, PT, R59, R67, PT, P1 ;  /* 0x000000433b00720c */ /* 0x000fe40003f26110 */
[----:B------:R-:W-:Y:S01]  /*307b0*/  SEL R46, RZ, 0x1, P0 ;  /* 0x00000001ff2e7807 */ /* 0x000fe20000000000 */
[----:B------:R-:W-:Y:S01]  /*307c0*/  IMAD.WIDE.U32 R66, R43, R24, RZ ;  /* 0x000000182b427225 */ /* 0x000fe200078e00ff */
[----:B------:R-:W-:-:S03]  /*307d0*/  SEL R75, RZ, 0x1, P1 ;  /* 0x00000001ff4b7807 */ /* 0x000fc60000800000 */
[----:B------:R-:W-:Y:S01]  /*307e0*/  IMAD.X R61, RZ, RZ, RZ, P6 ;  /* 0x000000ffff3d7224 */ /* 0x000fe200030e06ff */
[----:B------:R-:W-:Y:S01]  /*307f0*/  IADD3 RZ, P6, PT, R65, R62, RZ ;  /* 0x0000003e41ff7210 */ /* 0x000fe20007fde0ff */
[----:B------:R-:W-:Y:S02]  /*30800*/  IMAD.MOV.U32 R60, RZ, RZ, R55 ;  /* 0x000000ffff3c7224 */ /* 0x000fe400078e0037 */
[C---:B------:R-:W-:Y:S02]  /*30810*/  IMAD R69, R30.reuse, R43, R0 ;  /* 0x0000002b1e457224 */ /* 0x040fe400078e0200 */
[----:B------:R-:W-:-:S04]  /*30820*/  IMAD.WIDE.U32 R48, R30, R42, R52 ;  /* 0x0000002a1e307225 */ /* 0x000fc800078e0034 */
[----:B------:R-:W-:Y:S01]  /*30830*/  IMAD.WIDE.U32.X R54, R27, R41, R60, P4 ;  /* 0x000000291b367225 */ /* 0x000fe200020e043c */
[----:B------:R-:W-:-:S03]  /*30840*/  ISETP.GE.U32.AND P0, PT, R48, R52, PT ;  /* 0x000000343000720c */ /* 0x000fc60003f06070 */
[----:B------:R-:W-:Y:S02]  /*30850*/  IMAD.IADD R0, R49, 0x1, R69 ;  /* 0x0000000131007824 */ /* 0x000fe400078e0245 */
        /* <DEDUP_REMOVED lines=19> */
[----:B------:R-:W-:Y:S02]  /*30990*/  IADD3.X R55, PT, PT, R69, R65, RZ, P1, P6 ;  /* 0x0000004145377210 */ /* 0x000fe40000fec4ff */
        /* <DEDUP_REMOVED lines=8> */
[----:B------:R-:W-:Y:S01]  /*30a20*/  IMAD.WIDE.U32 R58, R43, R29, RZ ;  /* 0x0000001d2b3a7225 */ /* 0x000fe200078e00ff */
[----:B------:R-:W-:-:S03]  /*30a30*/  SEL R71, RZ, 0x1, P6 ;  /* 0x00000001ff477807 */ /* 0x000fc60003000000 */
[----:B------:R-:W-:-:S04]  /*30a40*/  IMAD.WIDE.U32.X R62, R25, R43, R62, P5 ;  /* 0x0000002b193e7225 */ /* 0x000fc800028e043e */
[----:B------:R-:W-:Y:S01]  /*30a50*/  IMAD.WIDE.U32 R60, R29, R40, R56 ;  /* 0x000000281d3c7225 */ /* 0x000fe200078e0038 */
[----:B------:R-:W-:-:S03]  /*30a60*/  IADD3 R71, P4, P5, R71, R62, R46 ;  /* 0x0000003e47477210 */ /* 0x000fc60007d9e02e */
[----:B------:R-:W-:Y:S01]  /*30a70*/  IMAD R73, R29, R41, R52 ;  /* 0x000000291d497224 */ /* 0x000fe200078e0234 */
[----:B------:R-:W-:Y:S01]  /*30a80*/  IADD3.X R52, PT, PT, RZ, R63, RZ, P4, P5 ;  /* 0x0000003fff347210 */ /* 0x000fe200027ea4ff */
[----:B------:R-:W-:Y:S01]  /*30a90*/  IMAD.WIDE.U32 R66, R42, R29, RZ ;  /* 0x0000001d2a427225 */ /* 0x000fe200078e00ff */
[----:B------:R-:W-:-:S03]  /*30aa0*/  ISETP.GE.U32.AND P4, PT, R60, R56, PT ;  /* 0x000000383c00720c */ /* 0x000fc60003f86070 */
[----:B------:R-:W-:-:S04]  /*30ab0*/  IMAD.WIDE.U32 R58, P6, R28, R42, R58 ;  /* 0x0000002a1c3a7225 */ /* 0x000fc800078c003a */
[----:B------:R-:W-:Y:S01]  /*30ac0*/  IMAD.X R65, RZ, RZ, RZ, P3 ;  /* 0x000000ffff417224 */ /* 0x000fe200018e06ff */
[----:B------:R-:W-:Y:S01]  /*30ad0*/  IADD3 R66, P3, PT, R75, R60, RZ ;  /* 0x0000003c4b427210 */ /* 0x000fe20007f7e0ff */
[----:B------:R-:W-:Y:S01]  /*30ae0*/  IMAD.IADD R73, R61, 0x1, R73 ;  /* 0x000000013d497824 */ /* 0x000fe200078e0249 */
[----:B------:R-:W-:Y:S01]  /*30af0*/  IADD3 RZ, P5, PT, R67, R58, RZ ;  /* 0x0000003a43ff7210 */ /* 0x000fe20007fbe0ff */
[----:B------:R-:W-:Y:S02]  /*30b00*/  IMAD R46, R27, R42, RZ ;  /* 0x0000002a1b2e7224 */ /* 0x000fe400078e02ff */
[C---:B------:R-:W-:Y:S01]  /*30b10*/  IMAD.X R67, R73.reuse, 0x1, R68, P3 ;  /* 0x0000000149437824 */ /* 0x040fe200018e0644 */
[----:B------:R-:W-:Y:S01]  /*30b20*/  ISETP.GE.U32.AND P3, PT, R66, R60, PT ;  /* 0x0000003c4200720c */ /* 0x000fe20003f66070 */
[----:B------:R-:W-:Y:S01]  /*30b30*/  IMAD.MOV.U32 R60, RZ, RZ, R53 ;  /* 0x000000ffff3c7224 */ /* 0x000fe200078e0035 */
[----:B------:R-:W-:Y:S01]  /*30b40*/  ISETP.GE.U32.AND.EX P4, PT, R73, R57, PT, P4 ;  /* 0x000000394900720c */ /* 0x000fe20003f86140 */
[----:B------:R-:W-:Y:S01]  /*30b50*/  IMAD.WIDE.U32 R68, R26, R42, R66 ;  /* 0x0000002a1a447225 */ /* 0x000fe200078e0042 */
[----:B------:R-:W-:-:S02]  /*30b60*/  ISETP.GE.U32.AND.EX P3, PT, R67, R73, PT, P3 ;  /* 0x000000494300720c */ /* 0x000fc40003f66130 */
[----:B------:R-:W-:Y:S01]  /*30b70*/  SEL R58, RZ, 0x1, P4 ;  /* 0x00000001ff3a7807 */ /* 0x000fe20002000000 */
[----:B------:R-:W-:Y:S01]  /*30b80*/  IMAD R53, R26, R43, R46 ;  /* 0x0000002b1a357224 */ /* 0x000fe200078e022e */
[----:B------:R-:W-:Y:S01]  /*30b90*/  IADD3 R62, P4, PT, R71, R68, RZ ;  /* 0x00000044473e7210 */ /* 0x000fe20007f9e0ff */
[----:B------:R-:W-:Y:S01]  /*30ba0*/  IMAD.X R61, RZ, RZ, RZ, P0 ;  /* 0x000000ffff3d7224 */ /* 0x000fe200000e06ff */
[----:B------:R-:W-:Y:S01]  /*30bb0*/  ISETP.GE.U32.AND P0, PT, R68, R66, PT ;  /* 0x000000424400720c */ /* 0x000fe20003f06070 */
[----:B------:R-:W-:Y:S01]  /*30bc0*/  IMAD.IADD R53, R69, 0x1, R53 ;  /* 0x0000000145357824 */ /* 0x000fe200078e0235 */
[----:B------:R-:W-:Y:S01]  /*30bd0*/  SEL R69, RZ, 0x1, P3 ;  /* 0x00000001ff457807 */ /* 0x000fe20001800000 */
[----:B------:R-:W-:Y:S01]  /*30be0*/  IMAD.MOV.U32 R64, RZ, RZ, R47 ;  /* 0x000000ffff407224 */ /* 0x000fe200078e002f */
[----:B------:R-:W-:Y:S01]  /*30bf0*/  ISETP.GE.U32.AND P3, PT, R62, R68, PT ;  /* 0x000000443e00720c */ /* 0x000fe20003f66070 */
[C---:B------:R-:W-:Y:S01]  /*30c00*/  IMAD.X R63, R53.reuse, 0x1, R52, P4 ;  /* 0x00000001353f7824 */ /* 0x040fe200020e0634 */
[----:B------:R-:W-:Y:S01]  /*30c10*/  ISETP.GE.U32.AND.EX P0, PT, R53, R67, PT, P0 ;  /* 0x000000433500720c */ /* 0x000fe20003f06100 */
[----:B------:R-:W-:-:S03]  /*30c20*/  IMAD.WIDE.U32 R46, R30, R45, R54 ;  /* 0x0000002d1e2e7225 */ /* 0x000fc600078e0036 */
[----:B------:R-:W-:Y:S01]  /*30c30*/  ISETP.GE.U32.AND.EX P3, PT, R63, R53, PT, P3 ;  /* 0x000000353f00720c */ /* 0x000fe20003f66130 */
[----:B------:R-:W-:Y:S01]  /*30c40*/  IMAD.WIDE.U32.X R52, R28, R41, R64, P2 ;  /* 0x000000291c347225 */ /* 0x000fe200010e0440 */
[----:B------:R-:W-:Y:S02]  /*30c50*/  ISETP.GE.U32.AND P4, PT, R46, R54, PT ;  /* 0x000000362e00720c */ /* 0x000fe40003f86070 */
[----:B------:R-:W-:Y:S01]  /*30c60*/  SEL R54, RZ, 0x1, P0 ;  /* 0x00000001ff367807 */ /* 0x000fe20000000000 */
[----:B------:R-:W-:Y:S01]  /*30c70*/  IMAD.WIDE.U32 R56, R44, R30, RZ ;  /* 0x0000001e2c387225 */ /* 0x000fe200078e00ff */
[----:B------:R-:W-:Y:S02]  /*30c80*/  SEL R83, RZ, 0x1, P3 ;  /* 0x00000001ff537807 */ /* 0x000fe40001800000 */
[----:B------:R-:W-:Y:S01]  /*30c90*/  IADD3 R52, P0, P3, R69, R52, R58 ;  /* 0x0000003445347210 */ /* 0x000fe20007b1e03a */
[CC--:B------:R-:W-:Y:S02]  /*30ca0*/  IMAD R65, R31.reuse, R45.reuse, RZ ;  /* 0x0000002d1f417224 */ /* 0x0c0fe400078e02ff */
[----:B------:R-:W-:Y:S01]  /*30cb0*/  IMAD.WIDE.U32 R56, P2, R31, R45, R56 ;  /* 0x0000002d1f387225 */ /* 0x000fe20007840038 */
[----:B------:R-:W-:-:S03]  /*30cc0*/  IADD3.X R53, PT, PT, RZ, R53, RZ, P0, P3 ;  /* 0x00000035ff357210 */ /* 0x000fc600007e64ff */
[----:B------:R-:W-:Y:S02]  /*30cd0*/  IMAD R67, R30, R44, R65 ;  /* 0x0000002c1e437224 */ /* 0x000fe400078e0241 */
[----:B------:R-:W-:-:S04]  /*30ce0*/  IMAD.WIDE.U32 R64, R45, R30, RZ ;  /* 0x0000001e2d407225 */ /* 0x000fc800078e00ff */
[----:B------:R-:W-:Y:S02]  /*30cf0*/  IMAD.IADD R58, R47, 0x1, R67 ;  /* 0x000000012f3a7824 */ /* 0x000fe400078e0243 */
[----:B------:R-:W-:Y:S01]  /*30d00*/  IMAD.X R69, RZ, RZ, RZ, P2 ;  /* 0x000000ffff457224 */ /* 0x000fe200010e06ff */
[----:B------:R-:W-:Y:S01]  /*30d10*/  IADD3 RZ, P2, PT, R65, R56, RZ ;  /* 0x0000003841ff7210 */ /* 0x000fe20007f5e0ff */
[----:B------:R-:W-:Y:S01]  /*30d20*/  IMAD.WIDE.U32.X R60, R27, R43, R60, P1 ;  /* 0x0000002b1b3c7225 */ /* 0x000fe200008e043c */
[----:B------:R-:W-:-:S03]  /*30d30*/  ISETP.GE.U32.AND.EX P4, PT, R58, R55, PT, P4 ;  /* 0x000000373a00720c */ /* 0x000fc60003f86140 */
[----:B------:R-:W-:Y:S01]  /*30d40*/  IMAD.MOV.U32 R68, RZ, RZ, R57 ;  /* 0x000000ffff447224 */ /* 0x000fe200078e0039 */
[----:B------:R-:W-:Y:S01]  /*30d50*/  IADD3 R83, P0, P1, R83, R60, R54 ;  /* 0x0000003c53537210 */ /* 0x000fe2000791e036 */
[----:B------:R-:W-:Y:S01]  /*30d60*/  IMAD R57, R25, R45, RZ ;  /* 0x0000002d19397224 */ /* 0x000fe200078e02ff */
[----:B------:R-:W-:Y:S01]  /*30d70*/  SEL R75, RZ, 0x1, P4 ;  /* 0x00000001ff4b7807 */ /* 0x000fe20002000000 */
[----:B------:R-:W-:Y:S01]  /*30d80*/  IMAD R56, R28, R42, RZ ;  /* 0x0000002a1c387224 */ /* 0x000fe200078e02ff */
[----:B------:R-:W-:Y:S01]  /*30d90*/  IADD3.X R74, PT, PT, RZ, R61, RZ, P0, P1 ;  /* 0x0000003dff4a7210 */ /* 0x000fe200007e24ff */
[C---:B------:R-:W-:Y:S02]  /*30da0*/  IMAD R77, R24.reuse, R44, R57 ;  /* 0x0000002c184d7224 */ /* 0x040fe400078e0239 */
[----:B------:R-:W-:-:S04]  /*30db0*/  IMAD.WIDE.U32 R66, R24, R45, R62 ;  /* 0x0000002d18427225 */ /* 0x000fc800078e003e */
[----:B------:R-:W-:-:S04]  /*30dc0*/  IMAD.WIDE.U32.X R68, R31, R44, R68, P2 ;  /* 0x0000002c1f447225 */ /* 0x000fc800010e0444 */
[----:B------:R-:W-:Y:S01]  /*30dd0*/  IMAD.WIDE.U32 R64, R44, R24, RZ ;  /* 0x000000182c407225 */ /* 0x000fe200078e00ff */
[----:B------:R-:W-:-:S03]  /*30de0*/  IADD3 R75, P1, P3, R66, R68, R75 ;  /* 0x00000044424b7210 */ /* 0x000fc60007b3e04b */
[----:B------:R-:W-:Y:S02]  /*30df0*/  IMAD R79, R29, R43, R56 ;  /* 0x0000002b1d4f7224 */ /* 0x000fe400078e0238 */
        /* <DEDUP_REMOVED lines=13> */
[----:B------:R-:W-:Y:S01]  /*30ed0*/  IMAD.WIDE.U32 R70, R45, R26, RZ ;  /* 0x0000001a2d467225 */ /* 0x000fe200078e00ff */
[----:B------:R-:W-:Y:S02]  /*30ee0*/  ISETP.GE.U32.AND.EX P0, PT, R73, R77, PT, P0 ;  /* 0x0000004d4900720c */ /* 0x000fe40003f06100 */
[----:B------:R-:W-:Y:S01]  /*30ef0*/  ISETP.GE.U32.AND.EX P1, PT, R77, R63, PT, P1 ;  /* 0x0000003f4d00720c */ /* 0x000fe20003f26110 */
[----:B------:R-:W-:Y:S01]  /*30f00*/  IMAD.WIDE.U32 R54, P2, R27, R45, R54 ;  /* 0x0000002d1b367225 */ /* 0x000fe20007840036 */
[----:B------:R-:W-:Y:S02]  /*30f10*/  SEL R77, RZ, 0x1, P0 ;  /* 0x00000001ff4d7807 */ /* 0x000fe40000000000 */
[----:B------:R-:W-:Y:S01]  /*30f20*/  ISETP.GE.U32.AND P0, PT, R60, R56, PT ;  /* 0x000000383c00720c */ /* 0x000fe20003f06070 */
[----:B------:R-:W-:Y:S01]  /*30f30*/  IMAD.MOV.U32 R66, RZ, RZ, R65 ;  /* 0x000000ffff427224 */ /* 0x000fe200078e0041 */
[----:B------:R-:W-:Y:S01]  /*30f40*/  IADD3 RZ, P3, PT, R71, R54, RZ ;  /* 0x0000003647ff7210 */ /* 0x000fe20007f7e0ff */
[----:B------:R-:W-:Y:S01]  /*30f50*/  IMAD.X R57, RZ, RZ, RZ, P6 ;  /* 0x000000ffff397224 */ /* 0x000fe200030e06ff */
[----:B------:R-:W-:Y:S01]  /*30f60*/  SEL R54, RZ, 0x1, P1 ;  /* 0x00000001ff367807 */ /* 0x000fe20000800000 */
[----:B------:R-:W-:Y:S01]  /*30f70*/  IMAD.WIDE.U32.X R66, R25, R44, R66, P4 ;  /* 0x0000002c19427225 */ /* 0x000fe200020e0442 */
[----:B------:R-:W-:-:S02]  /*30f80*/  ISETP.GE.U32.AND P1, PT, R56, R52, PT ;  /* 0x000000343800720c */ /* 0x000fc40003f26070 */
[----:B------:R-:W-:Y:S01]  /*30f90*/  ISETP.GE.U32.AND.EX P0, PT, R61, R79, PT, P0 ;  /* 0x0000004f3d00720c */ /* 0x000fe20003f06100 */
[----:B------:R-:W-:Y:S01]  /*30fa0*/  IMAD.MOV.U32 R56, RZ, RZ, R59 ;  /* 0x000000ffff387224 */ /* 0x000fe200078e003b */
[----:B------:R-:W-:Y:S01]  /*30fb0*/  ISETP.GE.U32.AND.EX P1, PT, R79, R53, PT, P1 ;  /* 0x000000354f00720c */ /* 0x000fe20003f26110 */
[----:B------:R-:W-:Y:S01]  /*30fc0*/  IMAD.WIDE.U32 R68, R44, R29, RZ ;  /* 0x0000001d2c447225 */ /* 0x000fe200078e00ff */
[----:B------:R-:W-:-:S03]  /*30fd0*/  SEL R59, RZ, 0x1, P0 ;  /* 0x00000001ff3b7807 */ /* 0x000fc60000000000 */
[----:B------:R-:W-:Y:S01]  /*30fe0*/  IMAD.WIDE.U32 R62, R45, R29, RZ ;  /* 0x0000001d2d3e7225 */ /* 0x000fe200078e00ff */
[----:B------:R-:W-:-:S03]  /*30ff0*/  SEL R62, RZ, 0x1, P1 ;  /* 0x00000001ff3e7807 */ /* 0x000fc60000800000 */
[----:B------:R-:W-:-:S04]  /*31000*/  IMAD.WIDE.U32.X R52, R28, R43, R56, P5 ;  /* 0x0000002b1c347225 */ /* 0x000fc800028e0438 */
[----:B------:R-:W-:Y:S01]  /*31010*/  IMAD.X R65, RZ, RZ, RZ, P2 ;  /* 0x000000ffff417224 */ /* 0x000fe200010e06ff */
[----:B------:R-:W-:Y:S01]  /*31020*/  IADD3 R77, P2, P1, R77, R66, R54 ;  /* 0x000000424d4d7210 */ /* 0x000fe2000795e036 */
[----:B------:R-:W-:Y:S01]  /*31030*/  IMAD.MOV.U32 R64, RZ, RZ, R55 ;  /* 0x000000ffff407224 */ /* 0x000fe200078e0037 */
[----:B------:R-:W-:Y:S01]  /*31040*/  IADD3 R52, P0, P5, R59, R52, R62 ;  /* 0x000000343b347210 */ /* 0x000fe20007d1e03e */
[----:B------:R-:W-:Y:S01]  /*31050*/  IMAD R55, R27, R45, RZ ;  /* 0x0000002d1b377224 */ /* 0x000fe200078e02ff */
[----:B------:R-:W-:Y:S01]  /*31060*/  IADD3.X R71, PT, PT, RZ, R67, RZ, P2, P1 ;  /* 0x00000043ff477210 */ /* 0x000fe200017e24ff */
[----:B------:R-:W-:Y:S01]  /*31070*/  IMAD.WIDE.U32 R68, P6, R28, R45, R68 ;  /* 0x0000002d1c447225 */ /* 0x000fe200078c0044 */
[----:B------:R-:W-:-:S03]  /*31080*/  IADD3.X R53, PT, PT, RZ, R53, RZ, P0, P5 ;  /* 0x00000035ff357210 */ /* 0x000fc600007ea4ff */
[----:B------:R-:W-:Y:S01]  /*31090*/  IMAD.WIDE.U32 R56, R26, R45, R60 ;  /* 0x0000002d1a387225 */ /* 0x000fe200078e003c */
[----:B------:R-:W-:-:S03]  /*310a0*/  IADD3 RZ, P4, PT, R63, R68, RZ ;  /* 0x000000443fff7210 */ /* 0x000fc60007f9e0ff */
[----:B------:R-:W-:Y:S01]  /*310b0*/  IMAD R79, R26, R44, R55 ;  /* 0x0000002c1a4f7224 */ /* 0x000fe200078e0237 */
[----:B------:R-:W-:Y:S01]  /*310c0*/  IADD3 R77, P5, PT, R77, R56, RZ ;  /* 0x000000384d4d7210 */ /* 0x000fe20007fbe0ff */
[----:B------:R-:W-:Y:S01]  /*310d0*/  IMAD.WIDE.U32 R66, R73, 0x3d1, RZ ;  /* 0x000003d149427825 */ /* 0x000fe200078e00ff */
[----:B------:R-:W-:Y:S02]  /*310e0*/  ISETP.GE.U32.AND P1, PT, R56, R60, PT ;  /* 0x0000003c3800720c */ /* 0x000fe40003f26070 */
[----:B------:R-:W-:Y:S01]  /*310f0*/  ISETP.GE.U32.AND P0, PT, R77, R56, PT ;  /* 0x000000384d00720c */ /* 0x000fe20003f06070 */
[----:B------:R-:W-:Y:S02]  /*31100*/  IMAD.IADD R68, R57, 0x1, R79 ;  /* 0x0000000139447824 */ /* 0x000fe400078e024f */
[----:B------:R-:W-:-:S03]  /*31110*/  IMAD.WIDE.U32 R62, R75, 0x3d1, RZ ;  /* 0x000003d14b3e7825 */ /* 0x000fc600078e00ff */
[----:B------:R-:W-:Y:S01]  /*31120*/  ISETP.GE.U32.AND.EX P1, PT, R68, R61, PT, P1 ;  /* 0x0000003d4400720c */ /* 0x000fe20003f26110 */
[----:B------:R-:W-:Y:S01]  /*31130*/  IMAD.WIDE.U32.X R54, R27, R44, R64, P3 ;  /* 0x0000002c1b367225 */ /* 0x000fe200018e0440 */
[----:B------:R-:W-:Y:S02]  /*31140*/  IADD3 R59, P3, PT, RZ, R62, RZ ;  /* 0x0000003eff3b7210 */ /* 0x000fe40007f7e0ff */
[----:B------:R-:W-:Y:S01]  /*31150*/  SEL R61, RZ, 0x1, P1 ;  /* 0x00000001ff3d7807 */ /* 0x000fe20000800000 */
[----:B------:R-:W-:-:S04]  /*31160*/  IMAD.WIDE.U32 R64, P2, RZ, R75, R66 ;  /* 0x0000004bff407225 */ /* 0x000fc80007840042 */
[----:B------:R-:W-:Y:S01]  /*31170*/  IMAD.X R71, R68, 0x1, R71, P5 ;  /* 0x0000000144477824 */ /* 0x000fe200028e0647 */
[----:B------:R-:W-:Y:S01]  /*31180*/  IADD3 R60, P5, PT, R63, R64, RZ ;  /* 0x000000403f3c7210 */ /* 0x000fe20007fbe0ff */
[----:B------:R-:W-:Y:S01]  /*31190*/  IMAD.X R57, RZ, RZ, RZ, P6 ;  /* 0x000000ffff397224 */ /* 0x000fe200030e06ff */
[----:B------:R-:W-:Y:S01]  /*311a0*/  ISETP.GE.U32.AND P6, PT, R59, R62, PT ;  /* 0x0000003e3b00720c */ /* 0x000fe20003fc6070 */
[----:B------:R-:W-:Y:S01]  /*311b0*/  IMAD.X R63, RZ, RZ, RZ, P2 ;  /* 0x000000ffff3f7224 */ /* 0x000fe200010e06ff */
[----:B------:R-:W-:Y:S01]  /*311c0*/  ISETP.GE.U32.AND.EX P0, PT, R71, R68, PT, P0 ;  /* 0x000000444700720c */ /* 0x000fe20003f06100 */
[----:B------:R-:W-:Y:S02]  /*311d0*/  IMAD.MOV.U32 R62, RZ, RZ, R65 ;  /* 0x000000ffff3e7224 */ /* 0x000fe400078e0041 */
[----:B------:R-:W-:Y:S01]  /*311e0*/  IMAD.X R66, R60, 0x1, R75, P3 ;  /* 0x000000013c427824 */ /* 0x000fe200018e064b */
[----:B------:R-:W-:Y:S01]  /*311f0*/  SEL R79, RZ, 0x1, P0 ;  /* 0x00000001ff4f7807 */ /* 0x000fe20000000000 */
[----:B------:R-:W-:-:S02]  /*31200*/  IMAD.MOV.U32 R56, RZ, RZ, R69 ;  /* 0x000000ffff387224 */ /* 0x000fc400078e0045 */
[----:B------:R-:W-:Y:S01]  /*31210*/  IMAD.WIDE.U32 R68, R71, 0x3d1, RZ ;  /* 0x000003d147447825 */ /* 0x000fe200078e00ff */
[----:B------:R-:W-:Y:S02]  /*31220*/  IADD3 R79, P1, P3, R79, R54, R61 ;  /* 0x000000364f4f7210 */ /* 0x000fe40007b3e03d */
[----:B------:R-:W-:Y:S01]  /*31230*/  ISETP.GE.U32.AND.EX P2, PT, R66, R60, PT, P6 ;  /* 0x0000003c4200720c */ /* 0x000fe20003f46160 */
[----:B------:R-:W-:Y:S01]  /*31240*/  IMAD.WIDE.U32.X R64, RZ, R73, R62, P5 ;  /* 0x00000049ff407225 */ /* 0x000fe200028e043e */
[----:B------:R-:W-:-:S03]  /*31250*/  IADD3.X R54, PT, PT, RZ, R55, RZ, P1, P3 ;  /* 0x00000037ff367210 */ /* 0x000fc60000fe64ff */
[----:B------:R-:W-:-:S04]  /*31260*/  IMAD.WIDE.U32 R62, R77, 0x3d1, RZ ;  /* 0x000003d14d3e7825 */ /* 0x000fc800078e00ff */
[-C--:B------:R-:W-:Y:S01]  /*31270*/  IMAD R67, R28, R45.reuse, RZ ;  /* 0x0000002d1c437224 */ /* 0x080fe200078e02ff */
[----:B------:R-:W-:Y:S01]  /*31280*/  IADD3 R75, P3, PT, R64, R62, RZ ;  /* 0x0000003e404b7210 */ /* 0x000fe20007f7e0ff */
[----:B------:R-:W-:-:S03]  /*31290*/  IMAD.WIDE.U32 R60, R29, R45, R52 ;  /* 0x0000002d1d3c7225 */ /* 0x000fc600078e0034 */
[----:B------:R-:W-:Y:S01]  /*312a0*/  ISETP.GE.U32.AND P1, PT, R75, R62, PT ;  /* 0x0000003e4b00720c */ /* 0x000fe20003f26070 */
[----:B------:R-:W-:Y:S01]  /*312b0*/  IMAD R67, R29, R44, R67 ;  /* 0x0000002c1d437224 */ /* 0x000fe200078e0243 */
[----:B------:R-:W-:Y:S01]  /*312c0*/  IADD3 R79, P6, PT, R79, R60, RZ ;  /* 0x0000003c4f4f7210 */ /* 0x000fe20007fde0ff */
[----:B------:R-:W-:Y:S01]  /*312d0*/  IMAD.WIDE.U32 R68, P5, RZ, R77, R68 ;  /* 0x0000004dff447225 */ /* 0x000fe200078a0044 */
[----:B------:R-:W-:-:S03]  /*312e0*/  ISETP.GE.U32.AND P0, PT, R60, R52, PT ;  /* 0x000000343c00720c */ /* 0x000fc60003f06070 */
[----:B------:R-:W-:Y:S01]  /*312f0*/  IMAD.WIDE.U32.X R56, R28, R44, R56, P4 ;  /* 0x0000002c1c387225 */ /* 0x000fe200020e0438 */
[----:B------:R-:W-:-:S03]  /*31300*/  IADD3 R52, P4, PT, R75, R73, RZ ;  /* 0x000000494b347210 */ /* 0x000fc60007f9e0ff */
[----:B------:R-:W-:Y:S01]  /*31310*/  IMAD.IADD R61, R61, 0x1, R67 ;  /* 0x000000013d3d7824 */ /* 0x000fe200078e0243 */
[----:B------:R-:W-:Y:S01]  /*31320*/  SEL R67, RZ, 0x1, P2 ;  /* 0x00000001ff437807 */ /* 0x000fe20001000000 */
[----:B------:R-:W-:Y:S01]  /*31330*/  IMAD.X R55, RZ, RZ, RZ, P5 ;  /* 0x000000ffff377224 */ /* 0x000fe200028e06ff */
[----:B------:R-:W-:Y:S01]  /*31340*/  IADD3 R64, P5, PT, R63, R68, RZ ;  /* 0x000000443f407210 */ /* 0x000fe20007fbe0ff */
[C---:B------:R-:W-:Y:S01]  /*31350*/  IMAD.X R68, R61.reuse, 0x1, R54, P6 ;  /* 0x000000013d447824 */ /* 0x040fe200030e0636 */
[----:B------:R-:W-:Y:S01]  /*31360*/  ISETP.GE.U32.AND.EX P0, PT, R61, R53, PT, P0 ;  /* 0x000000353d00720c */ /* 0x000fe20003f06100 */
[----:B------:R-:W-:Y:S01]  /*31370*/  IMAD.MOV.U32 R54, RZ, RZ, R69 ;  /* 0x000000ffff367224 */ /* 0x000fe200078e0045 */
[----:B------:R-:W-:Y:S01]  /*31380*/  IADD3 R67, P6, PT, R52, R67, RZ ;  /* 0x0000004334437210 */ /* 0x000fe20007fde0ff */
[----:B------:R-:W-:Y:S01]  /*31390*/  IMAD.X R53, R64, 0x1, R65, P3 ;  /* 0x0000000140357824 */ /* 0x000fe200018e0641 */
[----:B------:R-:W-:Y:S01]  /*313a0*/  ISETP.LT.U32.AND P2, PT, R52, R75, PT ;  /* 0x0000004b3400720c */ /* 0x000fe20003f41070 */
        /* <DEDUP_REMOVED lines=20> */
[----:B------:R-:W-:-:S02]  /*314f0*/  IADD3.X R77, PT, PT, RZ, R57, RZ, P4, P5 ;  /* 0x00000039ff4d7210 */ /* 0x000fc400027ea4ff */
[C---:B------:R-:W-:Y:S02]  /*31500*/  IADD3 R54, P4, PT, R73.reuse, R71, RZ ;  /* 0x0000004749367210 */ /* 0x040fe40007f9e0ff */
        /* <DEDUP_REMOVED lines=9> */
[----:B------:R-:W-:Y:S02]  /*315a0*/  IMAD.X R71, RZ, RZ, R62, P3 ;  /* 0x000000ffff477224 */ /* 0x000fe400018e063e */
[----:B------:R-:W-:-:S04]  /*315b0*/  IMAD.WIDE.U32.X R56, RZ, R68, R52, P6 ;  /* 0x00000044ff387225 */ /* 0x000fc800030e0434 */
[----:B------:R-:W-:Y:S01]  /*315c0*/  IMAD.WIDE.U32 R52, P3, RZ, R64, R60 ;  /* 0x00000040ff347225 */ /* 0x000fe2000786003c */
[----:B------:R-:W-:Y:S02]  /*315d0*/  SEL R61, RZ, 0x1, P0 ;  /* 0x00000001ff3d7807 */ /* 0x000fe40000000000 */
[----:B------:R-:W-:Y:S01]  /*315e0*/  ISETP.GE.U32.AND.EX P0, PT, R71, R62, PT, P2 ;  /* 0x0000003e4700720c */ /* 0x000fe20003f06120 */
[----:B------:R-:W-:-:S03]  /*315f0*/  IMAD.WIDE.U32 R54, R64, 0x3d1, RZ ;  /* 0x000003d140367825 */ /* 0x000fc600078e00ff */
[----:B------:R-:W-:Y:S02]  /*31600*/  ISETP.LT.U32.OR.EX P1, PT, R62, R75, !P0, P1 ;  /* 0x0000004b3e00720c */ /* 0x000fe40004721510 */
[----:B------:R-:W-:Y:S02]  /*31610*/  IADD3 R61, P4, P5, R54, R56, R61 ;  /* 0x00000038363d7210 */ /* 0x000fe40007d9e03d */
[----:B------:R-:W-:Y:S01]  /*31620*/  IADD3 R60, P2, PT, R55, R52, RZ ;  /* 0x00000034373c7210 */ /* 0x000fe20007f5e0ff */
[----:B------:R-:W-:Y:S01]  /*31630*/  IMAD.X R55, RZ, RZ, RZ, P3 ;  /* 0x000000ffff377224 */ /* 0x000fe200018e06ff */
        /* <DEDUP_REMOVED lines=74> */
.L_x_785:
        /* <DEDUP_REMOVED lines=55> */
.L_x_786:
        /* <DEDUP_REMOVED lines=50> */
.L_x_788:
        /* <DEDUP_REMOVED lines=48> */
.L_x_789:
        /* <DEDUP_REMOVED lines=27> */
.L_x_787:
[----:B------:R-:W-:Y:S01]  /*32620*/  IMAD.MOV.U32 R66, RZ, RZ, RZ ;  /* 0x000000ffff427224 */ /* 0x000fe200078e00ff */
[----:B------:R-:W-:-:S06]  /*32630*/  UMOV UR4, URZ ;  /* 0x000000ff00047c82 */ /* 0x000fcc0008000000 */
.L_x_795:
[----:B------:R-:W-:-:S04]  /*32640*/  ISETP.NE.AND P1, PT, R66, RZ, PT ;  /* 0x000000ff4200720c */ /* 0x000fc80003f25270 */
[----:B------:R-:W-:Y:S02]  /*32650*/  SEL R81, R93, R81, !P1 ;  /* 0x000000515d517207 */ /* 0x000fe40004800000 */
[----:B------:R-:W-:Y:S02]  /*32660*/  SEL R73, R91, R40, !P1 ;  /* 0x000000285b497207 */ /* 0x000fe40004800000 */
[----:B------:R-:W-:Y:S02]  /*32670*/  SEL R80, R82, R80, !P1 ;  /* 0x0000005052507207 */ /* 0x000fe40004800000 */
[----:B------:R-:W-:Y:S01]  /*32680*/  SEL R75, R89, R41, !P1 ;  /* 0x00000029594b7207 */ /* 0x000fe20004800000 */
[----:B------:R-:W-:Y:S01]  /*32690*/  IMAD.WIDE.U32 R46, R81, R73, RZ ;  /* 0x00000049512e7225 */ /* 0x000fe200078e00ff */
[----:B------:R-:W-:Y:S02]  /*326a0*/  SEL R69, R87, R42, !P1 ;  /* 0x0000002a57457207 */ /* 0x000fe40004800000 */
[----:B------:R-:W-:Y:S01]  /*326b0*/  SEL R65, R85, R43, !P1 ;  /* 0x0000002b55417207 */ /* 0x000fe20004800000 */
[----:B------:R-:W-:Y:S01]  /*326c0*/  IMAD.WIDE.U32 R42, R80, R73, RZ ;  /* 0x00000049502a7225 */ /* 0x000fe200078e00ff */
[----:B------:R-:W-:-:S02]  /*326d0*/  SEL R64, R84, R45, !P1 ;  /* 0x0000002d54407207 */ /* 0x000fc40004800000 */
[----:B------:R-:W-:Y:S01]  /*326e0*/  SEL R67, R83, R44, !P1 ;  /* 0x0000002c53437207 */ /* 0x000fe20004800000 */
        /* <DEDUP_REMOVED lines=8> */
[----:B------:R-:W-:Y:S01]  /*32770*/  IMAD.WIDE.U32 R48, R80, R69, RZ ;  /* 0x0000004550307225 */ /* 0x000fe200078e00ff */
[----:B------:R-:W-:-:S03]  /*32780*/  IADD3 R58, P1, PT, R50, R52, RZ ;  /* 0x00000034323a7210 */ /* 0x000fc60007f3e0ff */
[----:B------:R-:W-:-:S04]  /*32790*/  IMAD.WIDE.U32 R40, P0, R65, R80, R40 ;  /* 0x0000005041287225 */ /* 0x000fc80007800028 */
[----:B------:R-:W-:Y:S01]  /*327a0*/  IMAD.WIDE.U32 R44, R75, R69, RZ ;  /* 0x000000454b2c7225 */ /* 0x000fe200078e00ff */
[----:B------:R-:W-:-:S03]  /*327b0*/  IADD3 RZ, P3, PT, R49, R40, RZ ;  /* 0x0000002831ff7210 */ /* 0x000fc60007f7e0ff */
[----:B------:R-:W-:Y:S02]  /*327c0*/  IMAD R55, R69, R81, R0 ;  /* 0x0000005145377224 */ /* 0x000fe400078e0200 */
[----:B------:R-:W-:-:S04]  /*327d0*/  IMAD.WIDE.U32 R46, R81, R64, RZ ;  /* 0x00000040512e7225 */ /* 0x000fc800078e00ff */
[----:B------:R-:W-:Y:S02]  /*327e0*/  IMAD.IADD R50, R53, 0x1, R55 ;  /* 0x0000000135327824 */ /* 0x000fe400078e0237 */
        /* <DEDUP_REMOVED lines=9> */
[----:B------:R-:W-:-:S03]  /*32880*/  IMAD.WIDE.U32 R42, R80, R64, RZ ;  /* 0x00000040502a7225 */ /* 0x000fc600078e00ff */
[----:B------:R-:W-:Y:S01]  /*32890*/  SEL R57, RZ, 0x1, P0 ;  /* 0x00000001ff397807 */ /* 0x000fe20000000000 */
[----:B------:R-:W-:-:S04]  /*328a0*/  IMAD.WIDE.U32 R46, P5, R67, R80, R46 ;  /* 0x00000050432e7225 */ /* 0x000fc800078a002e */
[----:B------:R-:W-:Y:S01]  /*328b0*/  IMAD R44, R67, R80, RZ ;  /* 0x00000050432c7224 */ /* 0x000fe200078e02ff */
[----:B------:R-:W-:Y:S01]  /*328c0*/  IADD3 RZ, P2, PT, R43, R46, RZ ;  /* 0x0000002e2bff7210 */ /* 0x000fe20007f5e0ff */
[----:B------:R-:W-:-:S04]  /*328d0*/  IMAD.WIDE.U32 R54, R80, R80, RZ ;  /* 0x0000005050367225 */ /* 0x000fc800078e00ff */
[----:B------:R-:W-:-:S04]  /*328e0*/  IMAD.WIDE.U32 R40, P6, R80, R81, R40 ;  /* 0x0000005150287225 */ /* 0x000fc800078c0028 */
[----:B------:R-:W-:-:S04]  /*328f0*/  IMAD.WIDE.U32 R42, R64, R80, RZ ;  /* 0x00000050402a7225 */ /* 0x000fc800078e00ff */
[-C--:B------:R-:W-:Y:S02]  /*32900*/  IMAD R59, R64, R81.reuse, R44 ;  /* 0x00000051403b7224 */ /* 0x080fe400078e022c */
[----:B------:R-:W-:Y:S01]  /*32910*/  IMAD.WIDE.U32.X R52, R65, R81, R52, P3 ;  /* 0x0000005141347225 */ /* 0x000fe200018e0434 */
[----:B------:R-:W-:-:S03]  /*32920*/  IADD3 RZ, P3, PT, R55, R40, RZ ;  /* 0x0000002837ff7210 */ /* 0x000fc60007f7e0ff */
[----:B------:R-:W-:Y:S02]  /*32930*/  IMAD R0, R75, R80, RZ ;  /* 0x000000504b007224 */ /* 0x000fe400078e02ff */
[----:B------:R-:W-:Y:S01]  /*32940*/  IMAD.X R51, RZ, RZ, RZ, P5 ;  /* 0x000000ffff337224 */ /* 0x000fe200028e06ff */
[----:B------:R-:W-:Y:S01]  /*32950*/  IADD3 R46, P0, P5, R42, R52, R57 ;  /* 0x000000342a2e7210 */ /* 0x000fe20007d1e039 */
[----:B------:R-:W-:Y:S02]  /*32960*/  IMAD.IADD R55, R43, 0x1, R59 ;  /* 0x000000012b377824 */ /* 0x000fe400078e023b */
[----:B------:R-:W-:-:S04]  /*32970*/  IMAD.WIDE.U32 R48, R73, R80, RZ ;  /* 0x0000005049307225 */ /* 0x000fc800078e00ff */
[----:B------:R-:W-:Y:S02]  /*32980*/  IMAD R71, R73, R81, R0 ;  /* 0x0000005149477224 */ /* 0x000fe400078e0200 */
[----:B------:R-:W-:Y:S01]  /*32990*/  IMAD.MOV.U32 R50, RZ, RZ, R47 ;  /* 0x000000ffff327224 */ /* 0x000fe200078e002f */
[----:B------:R-:W-:Y:S01]  /*329a0*/  IADD3.X R47, PT, PT, R55, R53, RZ, P0, P5 ;  /* 0x00000035372f7210 */ /* 0x000fe200007ea4ff */
[----:B------:R-:W-:Y:S01]  /*329b0*/  IMAD.X R57, RZ, RZ, RZ, P6 ;  /* 0x000000ffff397224 */ /* 0x000fe200030e06ff */
[----:B------:R-:W-:Y:S01]  /*329c0*/  ISETP.GE.U32.AND P6, PT, R46, R42, PT ;  /* 0x0000002a2e00720c */ /* 0x000fe20003fc6070 */
[----:B------:R-:W-:Y:S02]  /*329d0*/  IMAD.IADD R71, R49, 0x1, R71 ;  /* 0x0000000131477824 */ /* 0x000fe400078e0247 */
[----:B------:R-:W-:Y:S01]  /*329e0*/  IMAD.MOV.U32 R56, RZ, RZ, R41 ;  /* 0x000000ffff387224 */ /* 0x000fe200078e0029 */
[----:B------:R-:W-:Y:S01]  /*329f0*/  ISETP.GE.U32.AND.EX P0, PT, R47, R55, PT, P6 ;  /* 0x000000372f00720c */ /* 0x000fe20003f06160 */
[C---:B------:R-:W-:Y:S01]  /*32a00*/  IMAD.SHL.U32 R59, R48.reuse, 0x2, RZ ;  /* 0x00000002303b7824 */ /* 0x040fe200078e00ff */
[----:B------:R-:W-:Y:S01]  /*32a10*/  SHF.L.U64.HI R61, R48, 0x1, R71 ;  /* 0x00000001303d7819 */ /* 0x000fe20000010247 */
[----:B------:R-:W-:Y:S01]  /*32a20*/  IMAD.WIDE.U32.X R42, R67, R81, R50, P2 ;  /* 0x00000051432a7225 */ /* 0x000fe200010e0432 */
[----:B------:R-:W-:-:S03]  /*32a30*/  SEL R63, RZ, 0x1, P0 ;  /* 0x00000001ff3f7807 */ /* 0x000fc60000000000 */
[----:B------:R-:W-:Y:S01]  /*32a40*/  IMAD.WIDE.U32.X R56, R81, R81, R56, P3 ;  /* 0x0000005151387225 */ /* 0x000fe200018e0438 */
[----:B------:R-:W-:-:S03]  /*32a50*/  IADD3 R42, P2, PT, R63, R42, RZ ;  /* 0x0000002a3f2a7210 */ /* 0x000fc60007f5e0ff */
[----:B------:R-:W-:Y:S01]  /*32a60*/  IMAD.WIDE.U32 R48, R75, R64, RZ ;  /* 0x000000404b307225 */ /* 0x000fe200078e00ff */
        /* <DEDUP_REMOVED lines=12> */
[----:B------:R-:W-:Y:S01]  /*32b30*/  IMAD.WIDE.U32 R52, P6, R73, R75, R52 ;  /* 0x0000004b49347225 */ /* 0x000fe200078c0034 */
[----:B------:R-:W-:-:S03]  /*32b40*/  SEL R71, RZ, 0x1, P5 ;  /* 0x00000001ff477807 */ /* 0x000fc60002800000 */
[----:B------:R-:W-:Y:S01]  /*32b50*/  IMAD.WIDE.U32 R50, R65, R64, RZ ;  /* 0x0000004041327225 */ /* 0x000fe200078e00ff */
[----:B------:R-:W-:-:S03]  /*32b60*/  IADD3 RZ, P3, PT, R55, R52, RZ ;  /* 0x0000003437ff7210 */ /* 0x000fc60007f7e0ff */
[----:B------:R-:W-:Y:S02]  /*32b70*/  IMAD.X R55, RZ, RZ, RZ, P4 ;  /* 0x000000ffff377224 */ /* 0x000fe400020e06ff */
        /* <DEDUP_REMOVED lines=9> */
[C---:B------:R-:W-:Y:S02]  /*32c10*/  IMAD R79, R69.reuse, R75, R48 ;  /* 0x0000004b454f7224 */ /* 0x040fe400078e0230 */
[----:B------:R-:W-:-:S04]  /*32c20*/  IMAD.WIDE.U32 R62, R69, R73, R46 ;  /* 0x00000049453e7225 */ /* 0x000fc800078e002e */
[----:B------:R-:W-:Y:S01]  /*32c30*/  IMAD.X R53, RZ, RZ, RZ, P0 ;  /* 0x000000ffff357224 */ /* 0x000fe200000e06ff */
[----:B------:R-:W-:Y:S01]  /*32c40*/  ISETP.GE.U32.AND P0, PT, R71, R60, PT ;  /* 0x0000003c4700720c */ /* 0x000fe20003f06070 */
[----:B------:R-:W-:Y:S01]  /*32c50*/  IMAD.X R61, RZ, RZ, R44, P6 ;  /* 0x000000ffff3d7224 */ /* 0x000fe200030e062c */
[----:B------:R-:W-:Y:S01]  /*32c60*/  ISETP.LT.U32.AND P6, PT, R60, R56, PT ;  /* 0x000000383c00720c */ /* 0x000fe20003fc1070 */
[----:B------:R-:W-:Y:S01]  /*32c70*/  IMAD.WIDE.U32.X R58, R75, R75, R58, P3 ;  /* 0x0000004b4b3a7225 */ /* 0x000fe200018e043a */
[----:B------:R-:W-:Y:S02]  /*32c80*/  ISETP.GE.U32.AND P3, PT, R62, R46, PT ;  /* 0x0000002e3e00720c */ /* 0x000fe40003f66070 */
[----:B------:R-:W-:Y:S01]  /*32c90*/  ISETP.GE.U32.AND.EX P0, PT, R61, R44, PT, P0 ;  /* 0x0000002c3d00720c */ /* 0x000fe20003f06100 */
[----:B------:R-:W-:Y:S01]  /*32ca0*/  IMAD.IADD R79, R63, 0x1, R79 ;  /* 0x000000013f4f7824 */ /* 0x000fe200078e024f */
[----:B------:R-:W-:Y:S01]  /*32cb0*/  SHF.L.W.U32.HI R77, R77, 0x1, R62 ;  /* 0x000000014d4d7819 */ /* 0x000fe20000010e3e */
[----:B------:R-:W-:Y:S01]  /*32cc0*/  IMAD.MOV.U32 R54, RZ, RZ, R45 ;  /* 0x000000ffff367224 */ /* 0x000fe200078e002d */
[----:B------:R-:W-:Y:S01]  /*32cd0*/  ISETP.LT.U32.OR.EX P6, PT, R44, R57, !P0, P6 ;  /* 0x000000392c00720c */ /* 0x000fe200047c1560 */
[----:B------:R-:W-:Y:S01]  /*32ce0*/  IMAD.MOV.U32 R52, RZ, RZ, R49 ;  /* 0x000000ffff347224 */ /* 0x000fe200078e0031 */
[----:B------:R-:W-:Y:S01]  /*32cf0*/  ISETP.GE.U32.AND.EX P3, PT, R79, R47, PT, P3 ;  /* 0x0000002f4f00720c */ /* 0x000fe20003f66130 */
[-C--:B------:R-:W-:Y:S01]  /*32d00*/  IMAD R47, R67, R73.reuse, RZ ;  /* 0x00000049432f7224 */ /* 0x080fe200078e02ff */
[----:B------:R-:W-:Y:S01]  /*32d10*/  SHF.L.W.U32.HI R63, R62, 0x1, R79 ;  /* 0x000000013e3f7819 */ /* 0x000fe20000010e4f */
[----:B------:R-:W-:Y:S01]  /*32d20*/  IMAD.WIDE.U32 R44, R64, R73, R42 ;  /* 0x00000049402c7225 */ /* 0x000fe200078e002a */
[----:B------:R-:W-:-:S02]  /*32d30*/  SEL R73, RZ, 0x1, P3 ;  /* 0x00000001ff497807 */ /* 0x000fc40001800000 */
[----:B------:R-:W-:Y:S01]  /*32d40*/  IADD3 R46, P0, PT, R77, R58, RZ ;  /* 0x0000003a4d2e7210 */ /* 0x000fe20007f1e0ff */
[----:B------:R-:W-:-:S04]  /*32d50*/  IMAD.WIDE.U32.X R54, R65, R75, R54, P1 ;  /* 0x0000004b41367225 */ /* 0x000fc800008e0436 */
[-C--:B------:R-:W-:Y:S01]  /*32d60*/  IMAD R49, R64, R75.reuse, R47 ;  /* 0x0000004b40317224 */ /* 0x080fe200078e022f */
[C---:B------:R-:W-:Y:S01]  /*32d70*/  IADD3 R73, P1, P3, R44.reuse, R54, R73 ;  /* 0x000000362c497210 */ /* 0x040fe20007b3e049 */
[----:B------:R-:W-:Y:S01]  /*32d80*/  IMAD.WIDE.U32.X R52, R67, R75, R52, P2 ;  /* 0x0000004b43347225 */ /* 0x000fe200010e0434 */
[----:B------:R-:W-:Y:S02]  /*32d90*/  SEL R47, RZ, 0x1, !P6 ;  /* 0x00000001ff2f7807 */ /* 0x000fe40007000000 */
[----:B------:R-:W-:Y:S01]  /*32da0*/  ISETP.GE.U32.AND P2, PT, R44, R42, PT ;  /* 0x0000002a2c00720c */ /* 0x000fe20003f46070 */
[----:B------:R-:W-:Y:S01]  /*32db0*/  IMAD.IADD R45, R45, 0x1, R49 ;  /* 0x000000012d2d7824 */ /* 0x000fe200078e0231 */
[C---:B------:R-:W-:Y:S01]  /*32dc0*/  IADD3 R58, P6, PT, R46.reuse, R47, RZ ;  /* 0x0000002f2e3a7210 */ /* 0x040fe20007fde0ff */
[----:B------:R-:W-:Y:S01]  /*32dd0*/  IMAD.X R50, R63, 0x1, R59, P0 ;  /* 0x000000013f327824 */ /* 0x000fe200000e063b */
[----:B------:R-:W-:Y:S01]  /*32de0*/  ISETP.LT.U32.AND P0, PT, R46, R77, PT ;  /* 0x0000004d2e00720c */ /* 0x000fe20003f01070 */
[----:B------:R-:W-:Y:S01]  /*32df0*/  IMAD.WIDE.U32 R48, R64, R64, RZ ;  /* 0x0000004040307225 */ /* 0x000fe200078e00ff */
[----:B------:R-:W-:-:S02]  /*32e00*/  IADD3.X R60, PT, PT, R45, R55, RZ, P1, P3 ;  /* 0x000000372d3c7210 */ /* 0x000fc40000fe64ff */
[----:B------:R-:W-:Y:S01]  /*32e10*/  ISETP.GE.U32.AND P3, PT, R73, R44, PT ;  /* 0x0000002c4900720c */ /* 0x000fe20003f66070 */
[----:B------:R-:W-:Y:S01]  /*32e20*/  IMAD.X R59, RZ, RZ, R50, P6 ;  /* 0x000000ffff3b7224 */ /* 0x000fe200030e0632 */
[----:B------:R-:W-:Y:S01]  /*32e30*/  ISETP.GE.U32.AND.EX P2, PT, R45, R43, PT, P2 ;  /* 0x0000002b2d00720c */ /* 0x000fe20003f46120 */
[----:B------:R-:W-:Y:S01]  /*32e40*/  IMAD.WIDE.U32 R42, R65, R69, RZ ;  /* 0x00000045412a7225 */ /* 0x000fe200078e00ff */
[----:B------:R-:W-:Y:S02]  /*32e50*/  ISETP.GE.U32.AND.EX P3, PT, R60, R45, PT, P3 ;  /* 0x0000002d3c00720c */ /* 0x000fe40003f66130 */
[----:B------:R-:W-:Y:S01]  /*32e60*/  ISETP.GE.U32.AND P1, PT, R58, R46, PT ;  /* 0x0000002e3a00720c */ /* 0x000fe20003f26070 */
[----:B------:R-:W-:Y:S01]  /*32e70*/  IMAD.WIDE.U32 R44, R67, R64, RZ ;  /* 0x00000040432c7225 */ /* 0x000fe200078e00ff */
[----:B------:R-:W-:Y:S02]  /*32e80*/  SEL R54, RZ, 0x1, P2 ;  /* 0x00000001ff367807 */ /* 0x000fe40001000000 */
[----:B------:R-:W-:Y:S01]  /*32e90*/  SEL R57, RZ, 0x1, P3 ;  /* 0x00000001ff397807 */ /* 0x000fe20001800000 */
[----:B------:R-:W-:Y:S01]  /*32ea0*/  IMAD.WIDE.U32 R46, R69, R69, RZ ;  /* 0x00000045452e7225 */ /* 0x000fe200078e00ff */
[----:B------:R-:W-:-:S02]  /*32eb0*/  ISETP.GE.U32.AND.EX P1, PT, R59, R50, PT, P1 ;  /* 0x000000323b00720c */ /* 0x000fc40003f26110 */
[----:B------:R-:W-:Y:S01]  /*32ec0*/  SHF.L.W.U32.HI R46, R79, 0x1, R73 ;  /* 0x000000014f2e7819 */ /* 0x000fe20000010e49 */
[----:B------:R-:W-:Y:S01]  /*32ed0*/  IMAD.WIDE.U32 R42, P2, R69, R65, R42 ;  /* 0x00000041452a7225 */ /* 0x000fe2000784002a */
[----:B------:R-:W-:-:S03]  /*32ee0*/  ISETP.LT.U32.OR.EX P0, PT, R50, R63, !P1, P0 ;  /* 0x0000003f3200720c */ /* 0x000fc60004f01500 */
[----:B------:R-:W-:Y:S01]  /*32ef0*/  IMAD.WIDE.U32 R44, P3, R64, R67, R44 ;  /* 0x00000043402c7225 */ /* 0x000fe2000786002c */
[----:B------:R-:W-:Y:S02]  /*32f00*/  IADD3 RZ, P6, PT, R47, R42, RZ ;  /* 0x0000002a2fff7210 */ /* 0x000fe40007fde0ff */
[----:B------:R-:W-:Y:S01]  /*32f10*/  SHF.L.W.U32.HI R47, R73, 0x1, R60 ;  /* 0x00000001492f7819 */ /* 0x000fe20000010e3c */
[----:B------:R-:W-:Y:S01]  /*32f20*/  IMAD.X R55, RZ, RZ, RZ, P2 ;  /* 0x000000ffff377224 */ /* 0x000fe200010e06ff */
[----:B------:R-:W-:Y:S01]  /*32f30*/  IADD3 RZ, P1, PT, R49, R44, RZ ;  /* 0x0000002c31ff7210 */ /* 0x000fe20007f3e0ff */
[----:B------:R-:W-:Y:S01]  /*32f40*/  IMAD.X R49, RZ, RZ, RZ, P4 ;  /* 0x000000ffff317224 */ /* 0x000fe200020e06ff */
[----:B------:R-:W-:Y:S01]  /*32f50*/  IADD3 R50, P2, P4, R57, R52, R54 ;  /* 0x0000003439327210 */ /* 0x000fe20007c5e036 */
[----:B------:R-:W-:Y:S01]  /*32f60*/  IMAD.WIDE.U32 R56, R69, R69, R46 ;  /* 0x0000004545387225 */ /* 0x000fe200078e002e */
[----:B------:R-:W-:-:S03]  /*32f70*/  SEL R73, RZ, 0x1, !P0 ;  /* 0x00000001ff497807 */ /* 0x000fc60004000000 */
[----:B------:R-:W-:Y:S01]  /*32f80*/  IMAD.MOV.U32 R48, RZ, RZ, R51 ;  /* 0x000000ffff307224 */ /* 0x000fe200078e0033 */
[----:B------:R-:W-:Y:S01]  /*32f90*/  IADD3.X R51, PT, PT, RZ, R53, RZ, P2, P4 ;  /* 0x00000035ff337210 */ /* 0x000fe200017e84ff */
[----:B------:R-:W-:Y:S01]  /*32fa0*/  IMAD.IADD R52, R42, 0x1, R57 ;  /* 0x000000012a347824 */ /* 0x000fe200078e0239 */
[-C--:B------:R-:W-:Y:S01]  /*32fb0*/  IADD3 R73, P2, PT, R73, R56.reuse, RZ ;  /* 0x0000003849497210 */ /* 0x080fe20007f5e0ff */
[-C--:B------:R-:W-:Y:S02]  /*32fc0*/  IMAD R53, R67, R69.reuse, RZ ;  /* 0x0000004543357224 */ /* 0x080fe400078e02ff */
[----:B------:R-:W-:Y:S01]  /*32fd0*/  IMAD.MOV.U32 R54, RZ, RZ, R43 ;  /* 0x000000ffff367224 */ /* 0x000fe200078e002b */
[----:B------:R-:W-:Y:S01]  /*32fe0*/  ISETP.GE.U32.AND P0, PT, R73, R56, PT ;  /* 0x000000384900720c */ /* 0x000fe20003f06070 */
[----:B------:R-:W-:Y:S01]  /*32ff0*/  IMAD.X R57, RZ, RZ, R52, P2 ;  /* 0x000000ffff397224 */ /* 0x000fe200010e0634 */
[----:B------:R-:W-:Y:S01]  /*33000*/  ISETP.LT.U32.AND P2, PT, R56, R46, PT ;  /* 0x0000002e3800720c */ /* 0x000fe20003f41070 */
[----:B------:R-:W-:-:S03]  /*33010*/  IMAD.WIDE.U32 R42, R64, R69, R50 ;  /* 0x00000045402a7225 */ /* 0x000fc600078e0032 */
[----:B------:R-:W-:Y:S01]  /*33020*/  ISETP.GE.U32.AND.EX P0, PT, R57, R52, PT, P0 ;  /* 0x000000343900720c */ /* 0x000fe20003f06100 */
[-C--:B------:R-:W-:Y:S01]  /*33030*/  IMAD R69, R64, R65.reuse, R53 ;  /* 0x0000004140457224 */ /* 0x080fe200078e0235 */
[----:B------:R-:W-:Y:S01]  /*33040*/  SHF.L.W.U32.HI R63, R60, 0x1, R42 ;  /* 0x000000013c3f7819 */ /* 0x000fe20000010e2a */
[----:B------:R-:W-:Y:S01]  /*33050*/  IMAD.WIDE.U32.X R54, R65, R65, R54, P6 ;  /* 0x0000004141367225 */ /* 0x000fe200030e0436 */
[----:B------:R-:W-:Y:S02]  /*33060*/  ISETP.LT.U32.OR.EX P0, PT, R52, R47, !P0, P2 ;  /* 0x0000002f3400720c */ /* 0x000fe40004701520 */
[C---:B------:R-:W-:Y:S01]  /*33070*/  ISETP.GE.U32.AND P2, PT, R42.reuse, R50, PT ;  /* 0x000000322a00720c */ /* 0x040fe20003f46070 */
[----:B------:R-:W-:Y:S02]  /*33080*/  IMAD.IADD R69, R43, 0x1, R69 ;  /* 0x000000012b457824 */ /* 0x000fe400078e0245 */
[----:B------:R-:W-:Y:S01]  /*33090*/  IMAD.X R53, RZ, RZ, RZ, P3 ;  /* 0x000000ffff357224 */ /* 0x000fe200018e06ff */
[----:B------:R-:W-:Y:S01]  /*330a0*/  IADD3 R46, P3, PT, R63, R54, RZ ;  /* 0x000000363f2e7210 */ /* 0x000fe20007f7e0ff */
[----:B------:R-:W-:Y:S01]  /*330b0*/  IMAD.MOV.U32 R52, RZ, RZ, R45 ;  /* 0x000000ffff347224 */ /* 0x000fe200078e002d */
[----:B------:R-:W-:Y:S01]  /*330c0*/  SEL R45, RZ, 0x1, !P0 ;  /* 0x00000001ff2d7807 */ /* 0x000fe20004000000 */
[----:B------:R-:W-:Y:S01]  /*330d0*/  IMAD.WIDE.U32.X R48, R67, R65, R48, P5 ;  /* 0x0000004143307225 */ /* 0x000fe200028e0430 */
[----:B------:R-:W-:-:S02]  /*330e0*/  SHF.L.W.U32.HI R65, R42, 0x1, R69 ;  /* 0x000000012a417819 */ /* 0x000fc40000010e45 */
[----:B------:R-:W-:Y:S01]  /*330f0*/  ISETP.LT.U32.AND P0, PT, R46, R63, PT ;  /* 0x0000003f2e00720c */ /* 0x000fe20003f01070 */
[----:B------:R-:W-:Y:S01]  /*33100*/  IMAD.WIDE.U32.X R42, R67, R67, R52, P1 ;  /* 0x00000043432a7225 */ /* 0x000fe200008e0434 */
[----:B------:R-:W-:-:S03]  /*33110*/  ISETP.GE.U32.AND.EX P1, PT, R69, R51, PT, P2 ;  /* 0x000000334500720c */ /* 0x000fc60003f26120 */
        /* <DEDUP_REMOVED lines=21> */
[----:B------:R-:W-:-:S04]  /*33270*/  IMAD.WIDE.U32 R52, R75, 0x3d1, RZ ;  /* 0x000003d14b347825 */ /* 0x000fc800078e00ff */
        /* <DEDUP_REMOVED lines=19> */
[----:B------:R-:W-:Y:S01]  /*333b0*/  ISETP.GE.U32.AND P0, PT, R65, R50, PT ;  /* 0x000000324100720c */ /* 0x000fe20003f06070 */
        /* <DEDUP_REMOVED lines=13> */
[----:B------:R-:W-:Y:S01]  /*33490*/  IMAD.WIDE.U32 R46, P4, RZ, R69, R46 ;  /* 0x00000045ff2e7225 */ /* 0x000fe2000788002e */
[----:B------:R-:W-:Y:S02]  /*334a0*/  IADD3 R44, P0, P5, R48, R44, R57 ;  /* 0x0000002c302c7210 */ /* 0x000fe40007d1e039 */
[----:B------:R-:W-:Y:S02]  /*334b0*/  ISETP.LT.U32.OR.EX P1, PT, R50, R67, !P3, P1 ;  /* 0x000000433200720c */ /* 0x000fe40005f21510 */
[----:B------:R-:W-:Y:S02]  /*334c0*/  IADD3 R57, P2, PT, R49, R46, RZ ;  /* 0x0000002e31397210 */ /* 0x000fe40007f5e0ff */
[----:B------:R-:W-:Y:S02]  /*334d0*/  IADD3 R65, P3, P6, R65, R52, R42 ;  /* 0x0000003441417210 */ /* 0x000fe40007e7e02a */
[----:B------:R-:W-:Y:S01]  /*334e0*/  IADD3.X R52, PT, PT, R57, R45, RZ, P0, P5 ;  /* 0x0000002d39347210 */ /* 0x000fe200007ea4ff */
[----:B------:R-:W-:Y:S01]  /*334f0*/  IMAD.X R45, RZ, RZ, RZ, P4 ;  /* 0x000000ffff2d7224 */ /* 0x000fe200020e06ff */
[----:B------:R-:W-:-:S02]  /*33500*/  IADD3 R49, P5, PT, R44, R75, RZ ;  /* 0x0000004b2c317210 */ /* 0x000fc40007fbe0ff */
[----:B------:R-:W-:Y:S02]  /*33510*/  ISETP.GE.U32.AND P4, PT, R44, R48, PT ;  /* 0x000000302c00720c */ /* 0x000fe40003f86070 */
[----:B------:R-:W-:Y:S02]  /*33520*/  SEL R50, RZ, 0x1, !P1 ;  /* 0x00000001ff327807 */ /* 0x000fe40004800000 */
[----:B------:R-:W-:Y:S02]  /*33530*/  IADD3.X R67, PT, PT, RZ, RZ, R43, P3, P6 ;  /* 0x000000ffff437210 */ /* 0x000fe40001fec42b */
[C---:B------:R-:W-:Y:S02]  /*33540*/  IADD3 R50, P3, PT, R49.reuse, R50, RZ ;  /* 0x0000003231327210 */ /* 0x040fe40007f7e0ff */
[C---:B------:R-:W-:Y:S01]  /*33550*/  ISETP.GE.U32.AND.EX P4, PT, R52.reuse, R57, PT, P4 ;  /* 0x000000393400720c */ /* 0x040fe20003f86140 */
[----:B------:R-:W-:Y:S01]  /*33560*/  IMAD.X R57, R52, 0x1, R69, P5 ;  /* 0x0000000134397824 */ /* 0x000fe200028e0645 */
[----:B------:R-:W-:Y:S01]  /*33570*/  ISETP.LT.U32.AND P0, PT, R49, R44, PT ;  /* 0x0000002c3100720c */ /* 0x000fe20003f01070 */
[----:B------:R-:W-:Y:S01]  /*33580*/  IMAD.WIDE.U32 R42, R67, 0x3d1, RZ ;  /* 0x000003d1432a7825 */ /* 0x000fe200078e00ff */
[----:B------:R-:W-:-:S02]  /*33590*/  ISETP.GE.U32.AND P1, PT, R50, R49, PT ;  /* 0x000000313200720c */ /* 0x000fc40003f26070 */
[----:B------:R-:W-:Y:S01]  /*335a0*/  SEL R49, RZ, 0x1, P4 ;  /* 0x00000001ff317807 */ /* 0x000fe20002000000 */
[----:B------:R-:W-:Y:S02]  /*335b0*/  IMAD.MOV.U32 R44, RZ, RZ, R47 ;  /* 0x000000ffff2c7224 */ /* 0x000fe400078e002f */
[----:B------:R-:W-:Y:S02]  /*335c0*/  IMAD.X R56, RZ, RZ, R57, P3 ;  /* 0x000000ffff387224 */ /* 0x000fe400018e0639 */
[----:B------:R-:W-:-:S03]  /*335d0*/  IMAD.WIDE.U32.X R44, RZ, R60, R44, P2 ;  /* 0x0000003cff2c7225 */ /* 0x000fc600010e042c */
[----:B------:R-:W-:Y:S01]  /*335e0*/  ISETP.GE.U32.AND.EX P1, PT, R56, R57, PT, P1 ;  /* 0x000000393800720c */ /* 0x000fe20003f26110 */
[----:B------:R-:W-:-:S03]  /*335f0*/  IMAD.WIDE.U32 R46, R65, 0x3d1, RZ ;  /* 0x000003d1412e7825 */ /* 0x000fc600078e00ff */
[----:B------:R-:W-:Y:S01]  /*33600*/  ISETP.LT.U32.OR.EX P0, PT, R57, R52, !P1, P0 ;  /* 0x000000343900720c */ /* 0x000fe20004f01500 */
[----:B------:R-:W-:Y:S01]  /*33610*/  IMAD.WIDE.U32 R42, P2, RZ, R65, R42 ;  /* 0x00000041ff2a7225 */ /* 0x000fe2000784002a */
[----:B------:R-:W-:Y:S02]  /*33620*/  IADD3 R49, P4, P5, R46, R44, R49 ;  /* 0x0000002c2e317210 */ /* 0x000fe40007d9e031 */
[----:B------:R-:W-:Y:S01]  /*33630*/  SEL R57, RZ, 0x1, !P0 ;  /* 0x00000001ff397807 */ /* 0x000fe20004000000 */
[----:B------:R-:W-:Y:S01]  /*33640*/  IMAD.MOV.U32 R44, RZ, RZ, R43 ;  /* 0x000000ffff2c7224 */ /* 0x000fe200078e002b */
[----:B------:R-:W-:Y:S02]  /*33650*/  IADD3 R63, P3, PT, R47, R42, RZ ;  /* 0x0000002a2f3f7210 */ /* 0x000fe40007f7e0ff */
[----:B------:R-:W-:Y:S02]  /*33660*/  IADD3 R42, P1, PT, R49, R60, RZ ;  /* 0x0000003c312a7210 */ /* 0x000fe40007f3e0ff */
[----:B------:R-:W-:Y:S01]  /*33670*/  IADD3.X R48, PT, PT, R63, R45, RZ, P4, P5 ;  /* 0x0000002d3f307210 */ /* 0x000fe200027ea4ff */
[----:B------:R-:W-:Y:S01]  /*33680*/  IMAD.X R45, RZ, RZ, RZ, P2 ;  /* 0x000000ffff2d7224 */ /* 0x000fe200010e06ff */
[----:B------:R-:W-:-:S02]  /*33690*/  IADD3 R57, P4, PT, R42, R57, RZ ;  /* 0x000000392a397210 */ /* 0x000fc40007f9e0ff */
[----:B------:R-:W-:Y:S01]  /*336a0*/  ISETP.GE.U32.AND P0, PT, R49, R46, PT ;  /* 0x0000002e3100720c */ /* 0x000fe20003f06070 */
[C---:B------:R-:W-:Y:S01]  /*336b0*/  IMAD.X R47, R48.reuse, 0x1, R65, P1 ;  /* 0x00000001302f7824 */ /* 0x040fe200008e0641 */
[----:B------:R-:W-:Y:S01]  /*336c0*/  ISETP.GE.U32.AND P1, PT, R57, R42, PT ;  /* 0x0000002a3900720c */ /* 0x000fe20003f26070 */
[----:B------:R-:W-:Y:S01]  /*336d0*/  IMAD.WIDE.U32.X R44, RZ, R67, R44, P3 ;  /* 0x00000043ff2c7225 */ /* 0x000fe200018e042c */
[----:B------:R-:W-:Y:S02]  /*336e0*/  ISETP.GE.U32.AND.EX P0, PT, R48, R63, PT, P0 ;  /* 0x0000003f3000720c */ /* 0x000fe40003f06100 */
[----:B------:R-:W-:Y:S01]  /*336f0*/  ISETP.LT.U32.AND P2, PT, R42, R49, PT ;  /* 0x000000312a00720c */ /* 0x000fe20003f41070 */
[----:B------:R-:W-:Y:S01]  /*33700*/  IMAD.X R52, RZ, RZ, R47, P4 ;  /* 0x000000ffff347224 */ /* 0x000fe200020e062f */
[----:B------:R-:W-:Y:S01]  /*33710*/  SEL R43, RZ, 0x1, P0 ;  /* 0x00000001ff2b7807 */ /* 0x000fe20000000000 */
[----:B------:R-:W-:-:S03]  /*33720*/  IMAD.MOV.U32 R63, RZ, RZ, RZ ;  /* 0x000000ffff3f7224 */ /* 0x000fc600078e00ff */
        /* <DEDUP_REMOVED lines=60> */
.L_x_790:
[----:B------:R-:W-:Y:S01]  /*33af0*/  IMAD.MOV.U32 R42, RZ, RZ, R55 ;  /* 0x000000ffff2a7224 */ /* 0x000fe200078e0037 */
[----:B------:R-:W-:Y:S01]  /*33b00*/  IADD3 R0, P1, PT, R51, R0, RZ ;  /* 0x0000000033007210 */ /* 0x000fe20007f3e0ff */
[----:B------:R-:W-:Y:S02]  /*33b10*/  IMAD.MOV.U32 R43, RZ, RZ, R54 ;  /* 0x000000ffff2b7224 */ /* 0x000fe400078e0036 */
[----:B------:R-:W-:Y:S02]  /*33b20*/  VIADD R66, R66, 0x1 ;  /* 0x0000000142427836 */ /* 0x000fe40000000000 */
[----:B------:R-:W-:-:S03]  /*33b30*/  IMAD.WIDE.U32 R46, R80, R80, R42 ;  /* 0x00000050502e7225 */ /* 0x000fc600078e002a */
[----:B------:R-:W-:Y:S01]  /*33b40*/  ISETP.NE.AND P3, PT, R66, 0xb, PT ;  /* 0x0000000b4200780c */ /* 0x000fe20003f65270 */
        /* <DEDUP_REMOVED lines=49> */
.L_x_791:
        /* <DEDUP_REMOVED lines=50> */
.L_x_793:
        /* <DEDUP_REMOVED lines=20> */
[----:B------:R-:W-:Y:S02]  /*342c0*/  IADD3 R43, P4, PT, R45, 0x1, RZ ;  /* 0x000000012d2b7810 */ /* 0x000fe40007f9e0ff */
        /* <DEDUP_REMOVED lines=9> */
[----:B------:R-:W-:Y:S01]  /*34360*/  SEL R54, RZ, 0x1, !P4 ;  /* 0x00000001ff367807 */ /* 0x000fe20006000000 */
[----:B------:R-:W-:Y:S01]  /*34370*/  IMAD.MOV.U32 R40, RZ, RZ, R51 ;  /* 0x000000ffff287224 */ /* 0x000fe200078e0033 */
[----:B------:R-:W-:-:S02]  /*34380*/  IADD3 R53, P2, PT, R42, R53, RZ ;  /* 0x000000352a357210 */ /* 0x000fc40007f5e0ff */
[----:B------:R-:W-:Y:S02]  /*34390*/  ISETP.NE.U32.AND P0, PT, R63, R54, PT ;  /* 0x000000363f00720c */ /* 0x000fe40003f05070 */
[----:B------:R-:W-:Y:S01]  /*343a0*/  IADD3 R45, P4, PT, R44, R43, RZ ;  /* 0x0000002b2c2d7210 */ /* 0x000fe20007f9e0ff */
[----:B------:R-:W-:Y:S01]  /*343b0*/  IMAD.X R43, R42, 0x1, R48, P2 ;  /* 0x000000012a2b7824 */ /* 0x000fe200010e0630 */
[----:B------:R-:W-:Y:S01]  /*343c0*/  ISETP.NE.AND.EX P0, PT, R0, RZ, PT, P0 ;  /* 0x000000ff0000720c */ /* 0x000fe20003f05300 */
[----:B------:R-:W-:Y:S02]  /*343d0*/  IMAD.MOV.U32 R42, RZ, RZ, R53 ;  /* 0x000000ffff2a7224 */ /* 0x000fe400078e0035 */
        /* <DEDUP_REMOVED lines=12> */
.L_x_794:
        /* <DEDUP_REMOVED lines=27> */
.L_x_792:
[----:B------:R-:W-:Y:S05]  /*34650*/  @P3 BRA `(.L_x_795) ;  /* 0xffffffdc00f83947 */ /* 0x000fea000383ffff */
        /* <DEDUP_REMOVED lines=10> */
[----:B------:R-:W-:Y:S02]  /*34700*/  IMAD R59, R91, R81, R0 ;  /* 0x000000515b3b7224 */ /* 0x000fe400078e0200 */
[----:B------:R-:W-:Y:S01]  /*34710*/  IMAD.WIDE.U32 R52, R80, R91, RZ ;  /* 0x0000005b50347225 */ /* 0x000fe200078e00ff */
[----:B------:R-:W-:-:S03]  /*34720*/  IADD3 R52, P3, PT, R56, R50, RZ ;  /* 0x0000003238347210 */ /* 0x000fc60007f7e0ff */
[----:B------:R-:W-:-:S04]  /*34730*/  IMAD.WIDE.U32 R48, P0, R89, R80, R48 ;  /* 0x0000005059307225 */ /* 0x000fc80007800030 */
[----:B------:R-:W-:Y:S01]  /*34740*/  IMAD.WIDE.U32 R46, R81, R87, RZ ;  /* 0x00000057512e7225 */ /* 0x000fe200078e00ff */
[----:B------:R-:W-:-:S03]  /*34750*/  IADD3 RZ, P1, PT, R53, R48, RZ ;  /* 0x0000003035ff7210 */ /* 0x000fc60007f3e0ff */
[----:B------:R-:W-:Y:S02]  /*34760*/  IMAD.IADD R59, R51, 0x1, R59 ;  /* 0x00000001333b7824 */ /* 0x000fe400078e023b */
[----:B------:R-:W-:Y:S01]  /*34770*/  IMAD.X R51, RZ, RZ, RZ, P0 ;  /* 0x000000ffff337224 */ /* 0x000fe200000e06ff */
[----:B------:R-:W-:Y:S01]  /*34780*/  ISETP.GE.U32.AND P0, PT, R52, R50, PT ;  /* 0x000000323400720c */ /* 0x000fe20003f06070 */
[----:B------:R-:W-:Y:S02]  /*34790*/  IMAD.X R53, R59, 0x1, R57, P3 ;  /* 0x000000013b357824 */ /* 0x000fe400018e0639 */
[----:B------:R-:W-:-:S03]  /*347a0*/  IMAD.WIDE.U32 R54, R80, R87, RZ ;  /* 0x0000005750367225 */ /* 0x000fc600078e00ff */
[----:B------:R-:W-:Y:S01]  /*347b0*/  ISETP.GE.U32.AND.EX P0, PT, R53, R59, PT, P0 ;  /* 0x0000003b3500720c */ /* 0x000fe20003f06100 */
[----:B------:R-:W-:-:S04]  /*347c0*/  IMAD.WIDE.U32 R46, P2, R85, R80, R46 ;  /* 0x00000050552e7225 */ /* 0x000fc8000784002e */
[----:B------:R-:W-:Y:S01]  /*347d0*/  IMAD.MOV.U32 R50, RZ, RZ, R49 ;  /* 0x000000ffff327224 */ /* 0x000fe200078e0031 */
[----:B------:R-:W-:Y:S01]  /*347e0*/  IADD3 RZ, P4, PT, R55, R46, RZ ;  /* 0x0000002e37ff7210 */ /* 0x000fe20007f9e0ff */
[----:B------:R-:W-:Y:S02]  /*347f0*/  IMAD R0, R85, R80, RZ ;  /* 0x0000005055007224 */ /* 0x000fe400078e02ff */
[----:B------:R-:W-:-:S04]  /*34800*/  IMAD.WIDE.U32 R66, R81, R84, RZ ;  /* 0x0000005451427225 */ /* 0x000fc800078e00ff */
[----:B------:R-:W-:-:S04]  /*34810*/  IMAD.WIDE.U32 R54, R87, R80, RZ ;  /* 0x0000005057367225 */ /* 0x000fc800078e00ff */
[----:B------:R-:W-:Y:S01]  /*34820*/  IMAD.WIDE.U32.X R56, R89, R81, R50, P1 ;  /* 0x0000005159387225 */ /* 0x000fe200008e0432 */
[----:B------:R-:W-:-:S03]  /*34830*/  SEL R51, RZ, 0x1, P0 ;  /* 0x00000001ff337807 */ /* 0x000fc60000000000 */
[----:B------:R-:W-:Y:S02]  /*34840*/  IMAD R59, R87, R81, R0 ;  /* 0x00000051573b7224 */ /* 0x000fe400078e0200 */
[----:B------:R-:W-:Y:S01]  /*34850*/  IMAD.WIDE.U32 R48, R80, R84, RZ ;  /* 0x0000005450307225 */ /* 0x000fe200078e00ff */
[----:B------:R-:W-:-:S03]  /*34860*/  IADD3 R48, P0, P5, R54, R56, R51 ;  /* 0x0000003836307210 */ /* 0x000fc60007d1e033 */
[----:B------:R-:W-:-:S04]  /*34870*/  IMAD.WIDE.U32 R66, P1, R83, R80, R66 ;  /* 0x0000005053427225 */ /* 0x000fc80007820042 */
[----:B------:R-:W-:Y:S01]  /*34880*/  IMAD.IADD R55, R55, 0x1, R59 ;  /* 0x0000000137377824 */ /* 0x000fe200078e023b */
[----:B------:R-:W-:Y:S01]  /*34890*/  IADD3 RZ, P3, PT, R49, R66, RZ ;  /* 0x0000004231ff7210 */ /* 0x000fe20007f7e0ff */
[----:B------:R-:W-:-:S03]  /*348a0*/  IMAD.WIDE.U32 R50, R82, R40, R52 ;  /* 0x0000002852327225 */ /* 0x000fc600078e0034 */
[----:B------:R-:W-:Y:S01]  /*348b0*/  IADD3.X R49, PT, PT, R55, R57, RZ, P0, P5 ;  /* 0x0000003937317210 */ /* 0x000fe200007ea4ff */
[----:B------:R-:W-:Y:S01]  /*348c0*/  IMAD.X R59, RZ, RZ, RZ, P2 ;  /* 0x000000ffff3b7224 */ /* 0x000fe200010e06ff */
[----:B------:R-:W-:Y:S01]  /*348d0*/  ISETP.GE.U32.AND P2, PT, R48, R54, PT ;  /* 0x000000363000720c */ /* 0x000fe20003f46070 */
[----:B------:R-:W-:Y:S01]  /*348e0*/  IMAD.MOV.U32 R58, RZ, RZ, R47 ;  /* 0x000000ffff3a7224 */ /* 0x000fe200078e002f */
[----:B------:R-:W-:Y:S01]  /*348f0*/  ISETP.GE.U32.AND P0, PT, R50, R52, PT ;  /* 0x000000343200720c */ /* 0x000fe20003f06070 */
[----:B------:R-:W-:Y:S01]  /*34900*/  IMAD.WIDE.U32 R46, R41, R82, RZ ;  /* 0x00000052292e7225 */ /* 0x000fe200078e00ff */
[----:B------:R-:W-:-:S03]  /*34910*/  ISETP.GE.U32.AND.EX P2, PT, R49, R55, PT, P2 ;  /* 0x000000373100720c */ /* 0x000fc60003f46120 */
[----:B------:R-:W-:Y:S01]  /*34920*/  IMAD R52, R93, R40, RZ ;  /* 0x000000285d347224 */ /* 0x000fe200078e02ff */
[----:B------:R-:W-:Y:S01]  /*34930*/  SEL R61, RZ, 0x1, P2 ;  /* 0x00000001ff3d7807 */ /* 0x000fe20001000000 */
[-C--:B------:R-:W-:Y:S02]  /*34940*/  IMAD R0, R83, R80.reuse, RZ ;  /* 0x0000005053007224 */ /* 0x080fe400078e02ff */
[----:B------:R-:W-:Y:S02]  /*34950*/  IMAD R63, R82, R41, R52 ;  /* 0x00000029523f7224 */ /* 0x000fe400078e0234 */
        /* <DEDUP_REMOVED lines=11> */
[----:B------:R-:W-:Y:S02]  /*34a10*/  IMAD R58, R89, R40, RZ ;  /* 0x00000028593a7224 */ /* 0x000fe400078e02ff */
[----:B------:R-:W-:Y:S01]  /*34a20*/  IMAD.MOV.U32 R68, RZ, RZ, R47 ;  /* 0x000000ffff447224 */ /* 0x000fe200078e002f */
[----:B------:R-:W-:Y:S01]  /*34a30*/  IADD3.X R53, PT, PT, R77, R59, RZ, P2, P4 ;  /* 0x0000003b4d357210 */ /* 0x000fe200017e84ff */
[----:B------:R-:W-:Y:S01]  /*34a40*/  IMAD.WIDE.U32 R72, R41, R91, RZ ;  /* 0x0000005b29487225 */ /* 0x000fe200078e00ff */
[----:B------:R-:W-:-:S03]  /*34a50*/  SEL R57, RZ, 0x1, P0 ;  /* 0x00000001ff397807 */ /* 0x000fc60000000000 */
[----:B------:R-:W-:-:S04]  /*34a60*/  IMAD.WIDE.U32 R60, R41, R87, RZ ;  /* 0x00000057293c7225 */ /* 0x000fc800078e00ff */
[C---:B------:R-:W-:Y:S02]  /*34a70*/  IMAD R79, R91.reuse, R41, R58 ;  /* 0x000000295b4f7224 */ /* 0x040fe400078e023a */
[----:B------:R-:W-:-:S04]  /*34a80*/  IMAD.WIDE.U32 R58, R91, R40, R48 ;  /* 0x000000285b3a7225 */ /* 0x000fc800078e0030 */
[----:B------:R-:W-:-:S04]  /*34a90*/  IMAD.WIDE.U32.X R68, R93, R41, R68, P5 ;  /* 0x000000295d447225 */ /* 0x000fc800028e0444 */
[----:B------:R-:W-:Y:S01]  /*34aa0*/  IMAD.WIDE.U32 R54, R40, R91, RZ ;  /* 0x0000005b28367225 */ /* 0x000fe200078e00ff */
[----:B------:R-:W-:-:S03]  /*34ab0*/  IADD3 R54, P4, P5, R58, R68, R57 ;  /* 0x000000443a367210 */ /* 0x000fc60007d9e039 */
[----:B------:R-:W-:-:S04]  /*34ac0*/  IMAD.WIDE.U32 R72, P2, R89, R40, R72 ;  /* 0x0000002859487225 */ /* 0x000fc80007840048 */
[----:B------:R-:W-:Y:S02]  /*34ad0*/  IMAD.IADD R79, R59, 0x1, R79 ;  /* 0x000000013b4f7824 */ /* 0x000fe400078e024f */
[----:B------:R-:W-:-:S04]  /*34ae0*/  IMAD.WIDE.U32 R64, R40, R87, RZ ;  /* 0x0000005728407225 */ /* 0x000fc800078e00ff */
[----:B------:R-:W-:-:S04]  /*34af0*/  IMAD.WIDE.U32 R62, R41, R84, RZ ;  /* 0x00000054293e7225 */ /* 0x000fc800078e00ff */
[----:B------:R-:W-:-:S04]  /*34b00*/  IMAD.WIDE.U32 R60, P6, R85, R40, R60 ;  /* 0x00000028553c7225 */ /* 0x000fc800078c003c */
[----:B------:R-:W-:Y:S01]  /*34b10*/  IMAD.X R75, RZ, RZ, RZ, P1 ;  /* 0x000000ffff4b7224 */ /* 0x000fe200008e06ff */
[----:B------:R-:W-:Y:S01]  /*34b20*/  IADD3 RZ, P1, PT, R55, R72, RZ ;  /* 0x0000004837ff7210 */ /* 0x000fe20007f3e0ff */
[----:B------:R-:W-:Y:S01]  /*34b30*/  IMAD.WIDE.U32 R46, R40, R84, RZ ;  /* 0x00000054282e7225 */ /* 0x000fe200078e00ff */
[----:B------:R-:W-:Y:S02]  /*34b40*/  IADD3.X R55, PT, PT, R79, R69, RZ, P4, P5 ;  /* 0x000000454f377210 */ /* 0x000fe400027ea4ff */
[----:B------:R-:W-:Y:S01]  /*34b50*/  IADD3 RZ, P5, PT, R65, R60, RZ ;  /* 0x0000003c41ff7210 */ /* 0x000fe20007fbe0ff */
[----:B------:R-:W-:-:S04]  /*34b60*/  IMAD.WIDE.U32 R62, P0, R83, R40, R62 ;  /* 0x00000028533e7225 */ /* 0x000fc8000780003e */
[----:B------:R-:W-:Y:S01]  /*34b70*/  IMAD.WIDE.U32 R64, R43, R82, RZ ;  /* 0x000000522b407225 */ /* 0x000fe200078e00ff */
[----:B------:R-:W-:-:S03]  /*34b80*/  IADD3 RZ, P4, PT, R47, R62, RZ ;  /* 0x0000003e2fff7210 */ /* 0x000fc60007f9e0ff */
[----:B------:R-:W-:Y:S02]  /*34b90*/  IMAD.MOV.U32 R74, RZ, RZ, R67 ;  /* 0x000000ffff4a7224 */ /* 0x000fe400078e0043 */
[----:B------:R-:W-:-:S04]  /*34ba0*/  IMAD.WIDE.U32 R46, R42, R82, RZ ;  /* 0x000000522a2e7225 */ /* 0x000fc800078e00ff */
[----:B------:R-:W-:-:S04]  /*34bb0*/  IMAD.WIDE.U32.X R74, R83, R81, R74, P3 ;  /* 0x00000051534a7225 */ /* 0x000fc800018e044a */
[----:B------:R-:W-:-:S04]  /*34bc0*/  IMAD.WIDE.U32 R64, P3, R93, R42, R64 ;  /* 0x0000002a5d407225 */ /* 0x000fc80007860040 */
[----:B------:R-:W-:Y:S01]  /*34bd0*/  IMAD.X R57, RZ, RZ, RZ, P6 ;  /* 0x000000ffff397224 */ /* 0x000fe200030e06ff */
[----:B------:R-:W-:Y:S01]  /*34be0*/  IADD3 RZ, P6, PT, R47, R64, RZ ;  /* 0x000000402fff7210 */ /* 0x000fe20007fde0ff */
[----:B------:R-:W-:-:S04]  /*34bf0*/  IMAD.WIDE.U32 R70, R43, R91, RZ ;  /* 0x0000005b2b467225 */ /* 0x000fc800078e00ff */
[----:B------:R-:W-:Y:S01]  /*34c00*/  IMAD.X R47, RZ, RZ, RZ, P0 ;  /* 0x000000ffff2f7224 */ /* 0x000fe200000e06ff */
[----:B------:R-:W-:Y:S01]  /*34c10*/  ISETP.GE.U32.AND P0, PT, R52, R56, PT ;  /* 0x000000383400720c */ /* 0x000fe20003f06070 */
[----:B------:R-:W-:Y:S02]  /*34c20*/  IMAD.X R69, RZ, RZ, RZ, P2 ;  /* 0x000000ffff457224 */ /* 0x000fe400010e06ff */
[----:B------:R-:W-:Y:S01]  /*34c30*/  IMAD.WIDE.U32 R70, P2, R89, R42, R70 ;  /* 0x0000002a59467225 */ /* 0x000fe20007840046 */
[----:B------:R-:W-:-:S03]  /*34c40*/  ISETP.GE.U32.AND.EX P0, PT, R53, R77, PT, P0 ;  /* 0x0000004d3500720c */ /* 0x000fc60003f06100 */
[----:B------:R-:W-:Y:S02]  /*34c50*/  IMAD.MOV.U32 R56, RZ, RZ, R61 ;  /* 0x000000ffff387224 */ /* 0x000fe400078e003d */
        /* <DEDUP_REMOVED lines=11> */
[----:B------:R-:W-:Y:S01]  /*34d10*/  IMAD.WIDE.U32 R66, R42, R91, RZ ;  /* 0x0000005b2a427225 */ /* 0x000fe200078e00ff */
[----:B------:R-:W-:Y:S02]  /*34d20*/  SEL R65, RZ, 0x1, P2 ;  /* 0x00000001ff417807 */ /* 0x000fe40001000000 */
[----:B------:R-:W-:Y:S01]  /*34d30*/  IADD3 R62, P0, PT, R63, R74, RZ ;  /* 0x0000004a3f3e7210 */ /* 0x000fe20007f1e0ff */
[----:B------:R-:W-:Y:S01]  /*34d40*/  IMAD.X R59, RZ, RZ, RZ, P3 ;  /* 0x000000ffff3b7224 */ /* 0x000fe200018e06ff */
[----:B------:R-:W-:Y:S01]  /*34d50*/  IADD3 R65, P1, P2, R65, R68, R48 ;  /* 0x0000004441417210 */ /* 0x000fe20007a3e030 */
[----:B------:R-:W-:Y:S01]  /*34d60*/  IMAD R64, R85, R40, RZ ;  /* 0x0000002855407224 */ /* 0x000fe200078e02ff */
[----:B------:R-:W-:Y:S01]  /*34d70*/  IADD3 RZ, P3, PT, R67, R70, RZ ;  /* 0x0000004643ff7210 */ /* 0x000fe20007f7e0ff */
[----:B------:R-:W-:Y:S02]  /*34d80*/  IMAD R68, R93, R42, RZ ;  /* 0x0000002a5d447224 */ /* 0x000fe400078e02ff */
[----:B------:R-:W-:-:S04]  /*34d90*/  IMAD.WIDE.U32 R66, R87, R40, R52 ;  /* 0x0000002857427225 */ /* 0x000fc800078e0034 */
[----:B------:R-:W-:Y:S02]  /*34da0*/  IMAD.MOV.U32 R60, RZ, RZ, R71 ;  /* 0x000000ffff3c7224 */ /* 0x000fe400078e0047 */
[----:B------:R-:W-:Y:S02]  /*34db0*/  IMAD R71, R87, R41, R64 ;  /* 0x0000002957477224 */ /* 0x000fe400078e0240 */
[----:B------:R-:W-:Y:S01]  /*34dc0*/  IMAD R95, R82, R43, R68 ;  /* 0x0000002b525f7224 */ /* 0x000fe200078e0244 */
[----:B------:R-:W-:Y:S01]  /*34dd0*/  IADD3.X R68, PT, PT, RZ, R69, RZ, P1, P2 ;  /* 0x00000045ff447210 */ /* 0x000fe20000fe44ff */
[----:B------:R-:W-:Y:S01]  /*34de0*/  IMAD.IADD R67, R67, 0x1, R71 ;  /* 0x0000000143437824 */ /* 0x000fe200078e0247 */
[----:B------:R-:W-:Y:S01]  /*34df0*/  IADD3 R64, P2, PT, R65, R66, RZ ;  /* 0x0000004241407210 */ /* 0x000fe20007f5e0ff */
[----:B------:R-:W-:Y:S01]  /*34e00*/  IMAD.X R63, RZ, RZ, R75, P0 ;  /* 0x000000ffff3f7224 */ /* 0x000fe200000e064b */
[----:B------:R-:W-:Y:S01]  /*34e10*/  ISETP.GE.U32.AND P0, PT, R66, R52, PT ;  /* 0x000000344200720c */ /* 0x000fe20003f06070 */
[----:B------:R-:W-:-:S03]  /*34e20*/  IMAD.WIDE.U32 R48, R82, R42, R54 ;  /* 0x0000002a52307225 */ /* 0x000fc600078e0036 */
[C---:B------:R-:W-:Y:S01]  /*34e30*/  ISETP.GE.U32.AND.EX P0, PT, R67.reuse, R53, PT, P0 ;  /* 0x000000354300720c */ /* 0x040fe20003f06100 */
[----:B------:R-:W-:Y:S01]  /*34e40*/  IMAD.X R65, R67, 0x1, R68, P2 ;  /* 0x0000000143417824 */ /* 0x000fe200010e0644 */
[----:B------:R-:W-:Y:S01]  /*34e50*/  ISETP.GE.U32.AND P2, PT, R64, R66, PT ;  /* 0x000000424000720c */ /* 0x000fe20003f46070 */
[----:B------:R-:W-:Y:S01]  /*34e60*/  IMAD.IADD R95, R49, 0x1, R95 ;  /* 0x00000001315f7824 */ /* 0x000fe200078e025f */
[----:B------:R-:W-:Y:S01]  /*34e70*/  ISETP.GE.U32.AND P1, PT, R48, R54, PT ;  /* 0x000000363000720c */ /* 0x000fe20003f26070 */
[-C--:B------:R-:W-:Y:S01]  /*34e80*/  IMAD R54, R89, R42.reuse, RZ ;  /* 0x0000002a59367224 */ /* 0x080fe200078e02ff */
[----:B------:R-:W-:Y:S01]  /*34e90*/  ISETP.GE.U32.AND.EX P2, PT, R65, R67, PT, P2 ;  /* 0x000000434100720c */ /* 0x000fe20003f46120 */
[----:B------:R-:W-:Y:S01]  /*34ea0*/  IMAD.WIDE.U32.X R56, R85, R41, R56, P5 ;  /* 0x0000002955387225 */ /* 0x000fe200028e0438 */
[----:B------:R-:W-:Y:S02]  /*34eb0*/  ISETP.GE.U32.AND.EX P1, PT, R95, R55, PT, P1 ;  /* 0x000000375f00720c */ /* 0x000fe40003f26110 */
[----:B------:R-:W-:Y:S01]  /*34ec0*/  SEL R66, RZ, 0x1, P0 ;  /* 0x00000001ff427807 */ /* 0x000fe20000000000 */
[C---:B------:R-:W-:Y:S01]  /*34ed0*/  IMAD R71, R91.reuse, R43, R54 ;  /* 0x0000002b5b477224 */ /* 0x040fe200078e0236 */
[----:B------:R-:W-:Y:S01]  /*34ee0*/  SEL R69, RZ, 0x1, P2 ;  /* 0x00000001ff457807 */ /* 0x000fe20001000000 */
[----:B------:R-:W-:Y:S01]  /*34ef0*/  IMAD.WIDE.U32 R54, R91, R42, R64 ;  /* 0x0000002a5b367225 */ /* 0x000fe200078e0040 */
[----:B------:R-:W-:-:S03]  /*34f00*/  SEL R67, RZ, 0x1, P1 ;  /* 0x00000001ff437807 */ /* 0x000fc60000800000 */
[----:B------:R-:W-:Y:S01]  /*34f10*/  IMAD.WIDE.U32.X R58, R93, R43, R58, P6 ;  /* 0x0000002b5d3a7225 */ /* 0x000fe200030e043a */
[----:B------:R-:W-:-:S03]  /*34f20*/  IADD3 R69, P5, P6, R69, R56, R66 ;  /* 0x0000003845457210 */ /* 0x000fc60007ebe042 */
[----:B------:R-:W-:Y:S01]  /*34f30*/  IMAD.WIDE.U32 R52, R84, R40, R62 ;  /* 0x0000002854347225 */ /* 0x000fe200078e003e */
[----:B------:R-:W-:-:S03]  /*34f40*/  IADD3 R56, P1, P2, R54, R58, R67 ;  /* 0x0000003a36387210 */ /* 0x000fc60007a3e043 */
[----:B------:R-:W-:Y:S01]  /*34f50*/  IMAD R66, R83, R40, RZ ;  /* 0x0000002853427224 */ /* 0x000fe200078e02ff */
[----:B------:R-:W-:Y:S01]  /*34f60*/  ISETP.GE.U32.AND P0, PT, R52, R62, PT ;  /* 0x0000003e3400720c */ /* 0x000fe20003f06070 */
[----:B------:R-:W-:Y:S01]  /*34f70*/  IMAD.IADD R55, R55, 0x1, R71 ;  /* 0x0000000137377824 */ /* 0x000fe200078e0247 */
[----:B------:R-:W-:Y:S01]  /*34f80*/  IADD3.X R62, PT, PT, RZ, R57, RZ, P5, P6 ;  /* 0x00000039ff3e7210 */ /* 0x000fe20002fec4ff */
[----:B------:R-:W-:Y:S01]  /*34f90*/  IMAD R67, R84, R41, R66 ;  /* 0x0000002954437224 */ /* 0x000fe200078e0242 */
[----:B------:R-:W-:Y:S01]  /*34fa0*/  IADD3 R58, P6, PT, R69, R52, RZ ;  /* 0x00000034453a7210 */ /* 0x000fe20007fde0ff */
[----:B------:R-:W-:Y:S01]  /*34fb0*/  IMAD.WIDE.U32.X R60, R89, R43, R60, P3 ;  /* 0x0000002b593c7225 */ /* 0x000fe200018e043c */
[----:B------:R-:W-:Y:S02]  /*34fc0*/  IADD3.X R57, PT, PT, R55, R59, RZ, P1, P2 ;  /* 0x0000003b37397210 */ /* 0x000fe40000fe44ff */
[----:B------:R-:W-:Y:S01]  /*34fd0*/  ISETP.GE.U32.AND P5, PT, R54, R64, PT ;  /* 0x000000403600720c */ /* 0x000fe20003fa6070 */
[----:B------:R-:W-:Y:S01]  /*34fe0*/  IMAD.IADD R53, R53, 0x1, R67 ;  /* 0x0000000135357824 */ /* 0x000fe200078e0243 */
[----:B------:R-:W-:Y:S01]  /*34ff0*/  ISETP.GE.U32.AND P1, PT, R56, R54, PT ;  /* 0x000000363800720c */ /* 0x000fe20003f26070 */
[----:B------:R-:W-:Y:S01]  /*35000*/  IMAD.WIDE.U32 R78, R43, R87, RZ ;  /* 0x000000572b4e7225 */ /* 0x000fe200078e00ff */
[----:B------:R-:W-:-:S02]  /*35010*/  ISETP.GE.U32.AND.EX P5, PT, R55, R65, PT, P5 ;  /* 0x000000413700720c */ /* 0x000fc40003fa6150 */
[----:B------:R-:W-:Y:S01]  /*35020*/  ISETP.GE.U32.AND.EX P1, PT, R57, R55, PT, P1 ;  /* 0x000000373900720c */ /* 0x000fe20003f26110 */
[----:B------:R-:W-:Y:S01]  /*35030*/  IMAD.X R59, R53, 0x1, R62, P6 ;  /* 0x00000001353b7824 */ /* 0x000fe200030e063e */
[----:B------:R-:W-:Y:S01]  /*35040*/  ISETP.GE.U32.AND P2, PT, R58, R52, PT ;  /* 0x000000343a00720c */ /* 0x000fe20003f46070 */
[----:B------:R-:W-:Y:S01]  /*35050*/  IMAD.WIDE.U32.X R46, R83, R41, R46, P4 ;  /* 0x00000029532e7225 */ /* 0x000fe200020e042e */
[----:B------:R-:W-:Y:S02]  /*35060*/  SEL R52, RZ, 0x1, P5 ;  /* 0x00000001ff347807 */ /* 0x000fe40002800000 */
[----:B------:R-:W-:Y:S01]  /*35070*/  SEL R67, RZ, 0x1, P1 ;  /* 0x00000001ff437807 */ /* 0x000fe20000800000 */
[-C--:B------:R-:W-:Y:S01]  /*35080*/  IMAD.WIDE.U32 R64, R87, R42.reuse, R58 ;  /* 0x0000002a57407225 */ /* 0x080fe200078e003a */
[----:B------:R-:W-:Y:S02]  /*35090*/  ISETP.GE.U32.AND.EX P1, PT, R53, R63, PT, P0 ;  /* 0x0000003f3500720c */ /* 0x000fe40003f26100 */
[----:B------:R-:W-:Y:S01]  /*350a0*/  ISETP.GE.U32.AND.EX P2, PT, R59, R53, PT, P2 ;  /* 0x000000353b00720c */ /* 0x000fe20003f46120 */
[----:B------:R-:W-:Y:S01]  /*350b0*/  IMAD.WIDE.U32 R78, P0, R85, R42, R78 ;  /* 0x0000002a554e7225 */ /* 0x000fe2000780004e */
[----:B------:R-:W-:-:S02]  /*350c0*/  IADD3 R67, P5, P6, R67, R60, R52 ;  /* 0x0000003c43437210 */ /* 0x000fc40007ebe034 */
[----:B------:R-:W-:Y:S01]  /*350d0*/  SEL R54, RZ, 0x1, P1 ;  /* 0x00000001ff367807 */ /* 0x000fe20000800000 */
[----:B------:R-:W-:Y:S01]  /*350e0*/  IMAD R60, R85, R42, RZ ;  /* 0x0000002a553c7224 */ /* 0x000fe200078e02ff */
[----:B------:R-:W-:Y:S01]  /*350f0*/  SEL R55, RZ, 0x1, P2 ;  /* 0x00000001ff377807 */ /* 0x000fe20001000000 */
[----:B------:R-:W-:Y:S01]  /*35100*/  IMAD.WIDE.U32 R52, R42, R87, RZ ;  /* 0x000000572a347225 */ /* 0x000fe200078e00ff */
[----:B------:R-:W-:Y:S02]  /*35110*/  ISETP.GE.U32.AND P1, PT, R64, R58, PT ;  /* 0x0000003a4000720c */ /* 0x000fe40003f26070 */
[----:B------:R-:W-:Y:S01]  /*35120*/  IADD3 R54, P2, P4, R55, R46, R54 ;  /* 0x0000002e37367210 */ /* 0x000fe20007c5e036 */
[----:B------:R-:W-:Y:S01]  /*35130*/  IMAD R63, R87, R43, R60 ;  /* 0x0000002b573f7224 */ /* 0x000fe200078e023c */
[----:B------:R-:W-:Y:S01]  /*35140*/  IADD3 RZ, P3, PT, R53, R78, RZ ;  /* 0x0000004e35ff7210 */ /* 0x000fe20007f7e0ff */
[----:B------:R-:W-:Y:S01]  /*35150*/  IMAD.WIDE.U32 R52, R44, R91, RZ ;  /* 0x0000005b2c347225 */ /* 0x000fe200078e00ff */
[----:B------:R-:W-:-:S02]  /*35160*/  IADD3.X R55, PT, PT, RZ, R47, RZ, P2, P4 ;  /* 0x0000002fff377210 */ /* 0x000fc400017e84ff */
[----:B------:R-:W-:Y:S01]  /*35170*/  IADD3.X R66, PT, PT, RZ, R61, RZ, P5, P6 ;  /* 0x0000003dff427210 */ /* 0x000fe20002fec4ff */
[----:B------:R-:W-:Y:S01]  /*35180*/  IMAD.IADD R65, R65, 0x1, R63 ;  /* 0x0000000141417824 */ /* 0x000fe200078e023f */
[----:B------:R-:W-:Y:S01]  /*35190*/  IADD3 R58, P4, PT, R67, R64, RZ ;  /* 0x00000040433a7210 */ /* 0x000fe20007f9e0ff */
[----:B------:R-:W-:-:S03]  /*351a0*/  IMAD.WIDE.U32 R60, R45, R91, RZ ;  /* 0x0000005b2d3c7225 */ /* 0x000fc600078e00ff */
[----:B------:R-:W-:Y:S01]  /*351b0*/  ISETP.GE.U32.AND.EX P1, PT, R65, R59, PT, P1 ;  /* 0x0000003b4100720c */ /* 0x000fe20003f26110 */
[----:B------:R-:W-:Y:S01]  /*351c0*/  IMAD.WIDE.U32 R52, P2, R89, R45, R52 ;  /* 0x0000002d59347225 */ /* 0x000fe20007840034 */
[----:B------:R-:W-:Y:S02]  /*351d0*/  ISETP.GE.U32.AND P5, PT, R58, R64, PT ;  /* 0x000000403a00720c */ /* 0x000fe40003fa6070 */
[----:B------:R-:W-:Y:S01]  /*351e0*/  SEL R78, RZ, 0x1, P1 ;  /* 0x00000001ff4e7807 */ /* 0x000fe20000800000 */
[----:B------:R-:W-:-:S04]  /*351f0*/  IMAD.WIDE.U32 R46, R43, R84, RZ ;  /* 0x000000542b2e7225 */ /* 0x000fc800078e00ff */
[----:B------:R-:W-:Y:S01]  /*35200*/  IMAD.X R59, R65, 0x1, R66, P4 ;  /* 0x00000001413b7824 */ /* 0x000fe200020e0642 */
[----:B------:R-:W-:Y:S01]  /*35210*/  IADD3 RZ, P4, PT, R61, R52, RZ ;  /* 0x000000343dff7210 */ /* 0x000fe20007f9e0ff */
[----:B------:R-:W-:-:S03]  /*35220*/  IMAD.WIDE.U32 R60, R44, R82, RZ ;  /* 0x000000522c3c7225 */ /* 0x000fc600078e00ff */
[----:B------:R-:W-:Y:S01]  /*35230*/  ISETP.GE.U32.AND.EX P5, PT, R59, R65, PT, P5 ;  /* 0x000000413b00720c */ /* 0x000fe20003fa6150 */
[----:B------:R-:W-:-:S03]  /*35240*/  IMAD.WIDE.U32 R62, R42, R84, RZ ;  /* 0x000000542a3e7225 */ /* 0x000fc600078e00ff */
[----:B------:R-:W-:Y:S01]  /*35250*/  SEL R97, RZ, 0x1, P5 ;  /* 0x00000001ff617807 */ /* 0x000fe20002800000 */
        /* <DEDUP_REMOVED lines=18> */
[-C--:B------:R-:W-:Y:S02]  /*35380*/  IMAD R77, R93, R45.reuse, RZ ;  /* 0x0000002d5d4d7224 */ /* 0x080fe400078e02ff */
[----:B------:R-:W-:Y:S02]  /*35390*/  IMAD.MOV.U32 R66, RZ, RZ, R47 ;  /* 0x000000ffff427224 */ /* 0x000fe400078e002f */
[----:B------:R-:W-:-:S04]  /*353a0*/  IMAD.WIDE.U32 R46, R82, R45, R56 ;  /* 0x0000002d522e7225 */ /* 0x000fc800078e0038 */
[----:B------:R-:W-:Y:S02]  /*353b0*/  IMAD R77, R82, R44, R77 ;  /* 0x0000002c524d7224 */ /* 0x000fe400078e024d */
[----:B------:R-:W-:Y:S02]  /*353c0*/  IMAD.MOV.U32 R70, RZ, RZ, R53 ;  /* 0x000000ffff467224 */ /* 0x000fe400078e0035 */
[----:B------:R-:W-:Y:S01]  /*353d0*/  IMAD.X R53, RZ, RZ, RZ, P6 ;  /* 0x000000ffff357224 */ /* 0x000fe200030e06ff */
[----:B------:R-:W-:Y:S01]  /*353e0*/  ISETP.GE.U32.AND P6, PT, R46, R56, PT ;  /* 0x000000382e00720c */ /* 0x000fe20003fc6070 */
[----:B------:R-:W-:Y:S02]  /*353f0*/  IMAD.IADD R77, R47, 0x1, R77 ;  /* 0x000000012f4d7824 */ /* 0x000fe400078e024d */
[----:B------:R-:W-:Y:S02]  /*35400*/  IMAD R56, R89, R45, RZ ;  /* 0x0000002d59387224 */ /* 0x000fe400078e02ff */
[----:B------:R-:W-:Y:S01]  /*35410*/  IMAD.MOV.U32 R62, RZ, RZ, R79 ;  /* 0x000000ffff3e7224 */ /* 0x000fe200078e004f */
[----:B------:R-:W-:Y:S01]  /*35420*/  ISETP.GE.U32.AND.EX P6, PT, R77, R57, PT, P6 ;  /* 0x000000394d00720c */ /* 0x000fe20003fc6160 */
[----:B------:R-:W-:-:S02]  /*35430*/  IMAD.MOV.U32 R72, RZ, RZ, R61 ;  /* 0x000000ffff487224 */ /* 0x000fc400078e003d */
[----:B------:R-:W-:Y:S02]  /*35440*/  IMAD R99, R91, R44, R56 ;  /* 0x0000002c5b637224 */ /* 0x000fe400078e0238 */
[----:B------:R-:W-:Y:S01]  /*35450*/  IMAD.MOV.U32 R74, RZ, RZ, R65 ;  /* 0x000000ffff4a7224 */ /* 0x000fe200078e0041 */
[----:B------:R-:W-:Y:S01]  /*35460*/  SEL R65, RZ, 0x1, P6 ;  /* 0x00000001ff417807 */ /* 0x000fe20003000000 */
[----:B------:R-:W-:-:S04]  /*35470*/  IMAD.WIDE.U32.X R62, R85, R43, R62, P3 ;  /* 0x0000002b553e7225 */ /* 0x000fc800018e043e */
[----:B------:R-:W-:-:S04]  /*35480*/  IMAD.WIDE.U32 R56, R91, R45, R58 ;  /* 0x0000002d5b387225 */ /* 0x000fc800078e003a */
[----:B------:R-:W-:-:S04]  /*35490*/  IMAD.WIDE.U32.X R72, R93, R44, R72, P2 ;  /* 0x0000002c5d487225 */ /* 0x000fc800010e0448 */
[----:B------:R-:W-:Y:S02]  /*354a0*/  IMAD R60, R83, R42, RZ ;  /* 0x0000002a533c7224 */ /* 0x000fe400078e02ff */
[----:B------:R-:W-:Y:S01]  /*354b0*/  IMAD.MOV.U32 R52, RZ, RZ, R69 ;  /* 0x000000ffff347224 */ /* 0x000fe200078e0045 */
[----:B------:R-:W-:Y:S01]  /*354c0*/  IADD3 R69, P2, P3, R97, R62, R78 ;  /* 0x0000003e61457210 */ /* 0x000fe20007b5e04e */
[----:B------:R-:W-:Y:S01]  /*354d0*/  IMAD.WIDE.U32.X R70, R89, R44, R70, P4 ;  /* 0x0000002c59467225 */ /* 0x000fe200020e0446 */
[C---:B------:R-:W-:Y:S02]  /*354e0*/  IADD3 R89, P4, P6, R56.reuse, R72, R65 ;  /* 0x0000004838597210 */ /* 0x040fe40007e9e041 */
[----:B------:R-:W-:Y:S01]  /*354f0*/  IADD3.X R64, PT, PT, RZ, R63, RZ, P2, P3 ;  /* 0x0000003fff407210 */ /* 0x000fe200017e64ff */
[----:B------:R-:W-:Y:S01]  /*35500*/  IMAD.IADD R57, R57, 0x1, R99 ;  /* 0x0000000139397824 */ /* 0x000fe200078e0263 */
[----:B------:R-:W-:Y:S01]  /*35510*/  ISETP.GE.U32.AND P3, PT, R56, R58, PT ;  /* 0x0000003a3800720c */ /* 0x000fe20003f66070 */
[----:B------:R-:W-:-:S02]  /*35520*/  IMAD R79, R84, R43, R60 ;  /* 0x0000002b544f7224 */ /* 0x000fc400078e023c */
[----:B------:R-:W-:Y:S01]  /*35530*/  IMAD.WIDE.U32 R60, R84, R42, R54 ;  /* 0x0000002a543c7225 */ /* 0x000fe200078e0036 */
[----:B------:R-:W-:Y:S02]  /*35540*/  IADD3.X R73, PT, PT, R57, R73, RZ, P4, P6 ;  /* 0x0000004939497210 */ /* 0x000fe400027ec4ff */
[----:B------:R-:W-:Y:S01]  /*35550*/  ISETP.GE.U32.AND P4, PT, R89, R56, PT ;  /* 0x000000385900720c */ /* 0x000fe20003f86070 */
[----:B------:R-:W-:Y:S01]  /*35560*/  IMAD.IADD R61, R61, 0x1, R79 ;  /* 0x000000013d3d7824 */ /* 0x000fe200078e024f */
[----:B------:R-:W-:Y:S01]  /*35570*/  IADD3 R62, P2, PT, R69, R60, RZ ;  /* 0x0000003c453e7210 */ /* 0x000fe20007f5e0ff */
[----:B------:R-:W-:Y:S01]  /*35580*/  IMAD.WIDE.U32.X R74, R85, R44, R74, P5 ;  /* 0x0000002c554a7225 */ /* 0x000fe200028e044a */
[----:B------:R-:W-:Y:S02]  /*35590*/  ISETP.GE.U32.AND.EX P3, PT, R57, R59, PT, P3 ;  /* 0x0000003b3900720c */ /* 0x000fe40003f66130 */
[----:B------:R-:W-:Y:S01]  /*355a0*/  ISETP.GE.U32.AND.EX P6, PT, R73, R57, PT, P4 ;  /* 0x000000394900720c */ /* 0x000fe20003fc6140 */
[----:B------:R-:W-:Y:S01]  /*355b0*/  IMAD.X R63, R61, 0x1, R64, P2 ;  /* 0x000000013d3f7824 */ /* 0x000fe200010e0640 */
[----:B------:R-:W-:Y:S01]  /*355c0*/  ISETP.GE.U32.AND P2, PT, R60, R54, PT ;  /* 0x000000363c00720c */ /* 0x000fe20003f46070 */
[-C--:B------:R-:W-:Y:S01]  /*355d0*/  IMAD R85, R85, R45.reuse, RZ ;  /* 0x0000002d55557224 */ /* 0x080fe200078e02ff */
[----:B------:R-:W-:Y:S01]  /*355e0*/  SEL R54, RZ, 0x1, P3 ;  /* 0x00000001ff367807 */ /* 0x000fe20001800000 */
[----:B------:R-:W-:Y:S01]  /*355f0*/  IMAD.WIDE.U32 R58, R87, R45, R62 ;  /* 0x0000002d573a7225 */ /* 0x000fe200078e003e */
[----:B------:R-:W-:-:S02]  /*35600*/  SEL R79, RZ, 0x1, P6 ;  /* 0x00000001ff4f7807 */ /* 0x000fc40003000000 */
[----:B------:R-:W-:Y:S01]  /*35610*/  ISETP.GE.U32.AND.EX P2, PT, R61, R55, PT, P2 ;  /* 0x000000373d00720c */ /* 0x000fe20003f46120 */
[----:B------:R-:W-:Y:S01]  /*35620*/  IMAD R85, R87, R44, R85 ;  /* 0x0000002c57557224 */ /* 0x000fe200078e0255 */
[----:B------:R-:W-:Y:S01]  /*35630*/  IADD3 R79, P3, P5, R79, R70, R54 ;  /* 0x000000464f4f7210 */ /* 0x000fe20007d7e036 */
[----:B------:R-:W-:Y:S01]  /*35640*/  IMAD.WIDE.U32 R54, R73, 0x3d1, RZ ;  /* 0x000003d149367825 */ /* 0x000fe200078e00ff */
[----:B------:R-:W-:Y:S02]  /*35650*/  ISETP.GE.U32.AND P4, PT, R62, R60, PT ;  /* 0x0000003c3e00720c */ /* 0x000fe40003f86070 */
[----:B------:R-:W-:Y:S01]  /*35660*/  SEL R64, RZ, 0x1, P2 ;  /* 0x00000001ff407807 */ /* 0x000fe20001000000 */
[----:B------:R-:W-:Y:S01]  /*35670*/  IMAD.IADD R59, R59, 0x1, R85 ;  /* 0x000000013b3b7824 */ /* 0x000fe200078e0255 */
[----:B------:R-:W-:Y:S01]  /*35680*/  IADD3.X R70, PT, PT, RZ, R71, RZ, P3, P5 ;  /* 0x00000047ff467210 */ /* 0x000fe20001fea4ff */
[----:B------:R-:W-:Y:S01]  /*35690*/  IMAD.WIDE.U32 R56, R89, 0x3d1, RZ ;  /* 0x000003d159387825 */ /* 0x000fe200078e00ff */
[----:B------:R-:W-:-:S02]  /*356a0*/  IADD3 R79, P2, PT, R79, R58, RZ ;  /* 0x0000003a4f4f7210 */ /* 0x000fc40007f5e0ff */
[----:B------:R-:W-:Y:S01]  /*356b0*/  ISETP.GE.U32.AND.EX P4, PT, R63, R61, PT, P4 ;  /* 0x0000003d3f00720c */ /* 0x000fe20003f86140 */
[----:B------:R-:W-:Y:S01]  /*356c0*/  IMAD.WIDE.U32 R60, P5, RZ, R89, R54 ;  /* 0x00000059ff3c7225 */ /* 0x000fe200078a0036 */
[----:B------:R-:W-:Y:S02]  /*356d0*/  IADD3 R65, P3, PT, RZ, R56, RZ ;  /* 0x00000038ff417210 */ /* 0x000fe40007f7e0ff */
[----:B------:R-:W-:Y:S01]  /*356e0*/  SEL R85, RZ, 0x1, P4 ;  /* 0x00000001ff557807 */ /* 0x000fe20002000000 */
[----:B------:R-:W-:Y:S01]  /*356f0*/  IMAD.X R71, R59, 0x1, R70, P2 ;  /* 0x000000013b477824 */ /* 0x000fe200010e0646 */
[----:B------:R-:W-:Y:S01]  /*35700*/  ISETP.GE.U32.AND P2, PT, R58, R62, PT ;  /* 0x0000003e3a00720c */ /* 0x000fe20003f46070 */
[----:B------:R-:W-:Y:S01]  /*35710*/  IMAD.WIDE.U32.X R52, R83, R44, R52, P0 ;  /* 0x0000002c53347225 */ /* 0x000fe200000e0434 */
[----:B------:R-:W-:Y:S02]  /*35720*/  ISETP.GE.U32.AND P0, PT, R79, R58, PT ;  /* 0x0000003a4f00720c */ /* 0x000fe40003f06070 */
[----:B------:R-:W-:Y:S01]  /*35730*/  IADD3 R69, P4, PT, R57, R60, RZ ;  /* 0x0000003c39457210 */ /* 0x000fe20007f9e0ff */
[----:B------:R-:W-:Y:S01]  /*35740*/  IMAD.WIDE.U32.X R66, R83, R43, R66, P1 ;  /* 0x0000002b53427225 */ /* 0x000fe200008e0442 */
[----:B------:R-:W-:-:S02]  /*35750*/  ISETP.GE.U32.AND.EX P2, PT, R59, R63, PT, P2 ;  /* 0x0000003f3b00720c */ /* 0x000fc40003f46120 */
[----:B------:R-:W-:Y:S01]  /*35760*/  ISETP.GE.U32.AND.EX P0, PT, R71, R59, PT, P0 ;  /* 0x0000003b4700720c */ /* 0x000fe20003f06100 */
[----:B------:R-:W-:Y:S01]  /*35770*/  IMAD R83, R83, R45, RZ ;  /* 0x0000002d53537224 */ /* 0x000fe200078e02ff */
[----:B------:R-:W-:Y:S01]  /*35780*/  ISETP.GE.U32.AND P1, PT, R65, R56, PT ;  /* 0x000000384100720c */ /* 0x000fe20003f26070 */
[----:B------:R-:W-:Y:S01]  /*35790*/  IMAD.X R55, RZ, RZ, RZ, P5 ;  /* 0x000000ffff377224 */ /* 0x000fe200028e06ff */
[----:B------:R-:W-:Y:S01]  /*357a0*/  IADD3 R56, P5, P6, R85, R66, R64 ;  /* 0x0000004255387210 */ /* 0x000fe20007ebe040 */
[----:B------:R-:W-:Y:S01]  /*357b0*/  IMAD.MOV.U32 R54, RZ, RZ, R61 ;  /* 0x000000ffff367224 */ /* 0x000fe200078e003d */
[----:B------:R-:W-:Y:S01]  /*357c0*/  SEL R62, RZ, 0x1, P2 ;  /* 0x00000001ff3e7807 */ /* 0x000fe20001000000 */
[----:B------:R-:W-:Y:S01]  /*357d0*/  IMAD R63, R84, R44, R83 ;  /* 0x0000002c543f7224 */ /* 0x000fe200078e0253 */
[----:B------:R-:W-:Y:S01]  /*357e0*/  SEL R83, RZ, 0x1, P0 ;  /* 0x00000001ff537807 */ /* 0x000fe20000000000 */
[----:B------:R-:W-:Y:S01]  /*357f0*/  IMAD.X R64, R69, 0x1, R89, P3 ;  /* 0x0000000145407824 */ /* 0x000fe200018e0659 */
[----:B------:R-:W-:Y:S01]  /*35800*/  IADD3.X R57, PT, PT, RZ, R67, RZ, P5, P6 ;  /* 0x00000043ff397210 */ /* 0x000fe20002fec4ff */
[----:B------:R-:W-:Y:S01]  /*35810*/  IMAD.WIDE.U32.X R58, RZ, R73, R54, P4 ;  /* 0x00000049ff3a7225 */ /* 0x000fe200020e0436 */
[----:B------:R-:W-:-:S02]  /*35820*/  IADD3 R83, P3, P4, R83, R74, R62 ;  /* 0x0000004a53537210 */ /* 0x000fc40007c7e03e */
[----:B------:R-:W-:Y:S01]  /*35830*/  ISETP.GE.U32.AND.EX P0, PT, R64, R69, PT, P1 ;  /* 0x000000454000720c */ /* 0x000fe20003f06110 */
[----:B------:R-:W-:Y:S01]  /*35840*/  IMAD.WIDE.U32 R54, R79, 0x3d1, RZ ;  /* 0x000003d14f367825 */ /* 0x000fe200078e00ff */
[----:B------:R-:W-:Y:S02]  /*35850*/  IADD3.X R74, PT, PT, RZ, R75, RZ, P3, P4 ;  /* 0x0000004bff4a7210 */ /* 0x000fe40001fe84ff */
[----:B------:R-:W-:Y:S01]  /*35860*/  SEL R67, RZ, 0x1, P0 ;  /* 0x00000001ff437807 */ /* 0x000fe20000000000 */
[----:B------:R-:W-:Y:S01]  /*35870*/  IMAD.WIDE.U32 R60, R71, 0x3d1, RZ ;  /* 0x000003d1473c7825 */ /* 0x000fe200078e00ff */
[----:B------:R-:W-:-:S03]  /*35880*/  IADD3 R69, P2, PT, R58, R54, RZ ;  /* 0x000000363a457210 */ /* 0x000fc60007f5e0ff */
[----:B------:R-:W-:Y:S01]  /*35890*/  IMAD.WIDE.U32 R84, R84, R45, R56 ;  /* 0x0000002d54547225 */ /* 0x000fe200078e0038 */
[C---:B------:R-:W-:Y:S02]  /*358a0*/  ISETP.GE.U32.AND P4, PT, R69.reuse, R54, PT ;  /* 0x000000364500720c */ /* 0x040fe40003f86070 */
[----:B------:R-:W-:Y:S01]  /*358b0*/  IADD3 R54, P5, PT, R69, R73, RZ ;  /* 0x0000004945367210 */ /* 0x000fe20007fbe0ff */
[----:B------:R-:W-:Y:S01]  /*358c0*/  IMAD.WIDE.U32 R60, P3, RZ, R79, R60 ;  /* 0x0000004fff3c7225 */ /* 0x000fe2000786003c */
[----:B------:R-:W-:Y:S02]  /*358d0*/  IADD3 R83, P6, PT, R83, R84, RZ ;  /* 0x0000005453537210 */ /* 0x000fe40007fde0ff */
[----:B------:R-:W-:Y:S01]  /*358e0*/  ISETP.LT.U32.AND P0, PT, R54, R69, PT ;  /* 0x000000453600720c */ /* 0x000fe20003f01070 */
[----:B------:R-:W-:Y:S01]  /*358f0*/  IMAD.IADD R73, R85, 0x1, R63 ;  /* 0x0000000155497824 */ /* 0x000fe200078e023f */
[----:B------:R-:W-:Y:S01]  /*35900*/  ISETP.GE.U32.AND P1, PT, R84, R56, PT ;  /* 0x000000385400720c */ /* 0x000fe20003f26070 */
[----:B------:R-:W-:Y:S01]  /*35910*/  IMAD.X R63, RZ, RZ, RZ, P3 ;  /* 0x000000ffff3f7224 */ /* 0x000fe200018e06ff */
[----:B------:R-:W-:Y:S01]  /*35920*/  IADD3 R58, P3, PT, R55, R60, RZ ;  /* 0x0000003c373a7210 */ /* 0x000fe20007f7e0ff */
[C---:B------:R-:W-:Y:S01]  /*35930*/  IMAD.X R60, R73.reuse, 0x1, R74, P6 ;  /* 0x00000001493c7824 */ /* 0x040fe200030e064a */
[----:B------:R-:W-:Y:S01]  /*35940*/  IADD3 R67, P6, PT, R54, R67, RZ ;  /* 0x0000004336437210 */ /* 0x000fe20007fde0ff */
[----:B------:R-:W-:Y:S01]  /*35950*/  IMAD.MOV.U32 R62, RZ, RZ, R61 ;  /* 0x000000ffff3e7224 */ /* 0x000fe200078e003d */
[----:B------:R-:W-:Y:S01]  /*35960*/  ISETP.GE.U32.AND.EX P1, PT, R73, R57, PT, P1 ;  /* 0x000000394900720c */ /* 0x000fe20003f26110 */
[----:B------:R-:W-:Y:S01]  /*35970*/  IMAD.X R55, R58, 0x1, R59, P2 ;  /* 0x000000013a377824 */ /* 0x000fe200010e063b */
[----:B------:R-:W-:Y:S01]  /*35980*/  ISETP.GE.U32.AND P2, PT, R67, R54, PT ;  /* 0x000000364300720c */ /* 0x000fe20003f46070 */
[----:B------:R-:W-:Y:S01]  /*35990*/  IMAD.WIDE.U32.X R62, RZ, R71, R62, P3 ;  /* 0x00000047ff3e7225 */ /* 0x000fe200018e043e */
[----:B------:R-:W-:-:S02]  /*359a0*/  ISETP.GE.U32.AND P3, PT, R83, R84, PT ;  /* 0x000000545300720c */ /* 0x000fc40003f66070 */
[C---:B------:R-:W-:Y:S01]  /*359b0*/  ISETP.GE.U32.AND.EX P4, PT, R55.reuse, R58, PT, P4 ;  /* 0x0000003a3700720c */ /* 0x040fe20003f86140 */
[----:B------:R-:W-:Y:S01]  /*359c0*/  IMAD.X R54, R55, 0x1, R79, P5 ;  /* 0x0000000137367824 */ /* 0x000fe200028e064f */
[C---:B------:R-:W-:Y:S01]  /*359d0*/  ISETP.GE.U32.AND.EX P3, PT, R60.reuse, R73, PT, P3 ;  /* 0x000000493c00720c */ /* 0x040fe20003f66130 */
[----:B------:R-:W-:Y:S01]  /*359e0*/  IMAD.WIDE.U32 R58, R60, 0x3d1, RZ ;  /* 0x000003d13c3a7825 */ /* 0x000fe200078e00ff */
[----:B------:R-:W-:Y:S02]  /*359f0*/  SEL R61, RZ, 0x1, P4 ;  /* 0x00000001ff3d7807 */ /* 0x000fe40002000000 */
        /* <DEDUP_REMOVED lines=9> */
[----:B------:R-:W-:Y:S01]  /*35a90*/  IADD3 R75, P4, P5, R75, R52, R66 ;  /* 0x000000344b4b7210 */ /* 0x000fe20007d9e042 */
[----:B------:R-:W-:Y:S01]  /*35aa0*/  IMAD.MOV.U32 R54, RZ, RZ, R59 ;  /* 0x000000ffff367224 */ /* 0x000fe200078e003b */
[----:B------:R-:W-:Y:S01]  /*35ab0*/  IADD3 R73, P6, PT, R57, R58, RZ ;  /* 0x0000003a39497210 */ /* 0x000fe20007fde0ff */
[----:B------:R-:W-:Y:S01]  /*35ac0*/  IMAD R93, R93, R80, RZ ;  /* 0x000000505d5d7224 */ /* 0x000fe200078e02ff */
[----:B------:R-:W-:-:S02]  /*35ad0*/  IADD3.X R79, PT, PT, RZ, R53, RZ, P4, P5 ;  /* 0x00000035ff4f7210 */ /* 0x000fc400027ea4ff */
        /* <DEDUP_REMOVED lines=93> */
.L_x_796:
        /* <DEDUP_REMOVED lines=55> */
.L_x_797:
        /* <DEDUP_REMOVED lines=50> */
.L_x_799:
        /* <DEDUP_REMOVED lines=48> */
.L_x_800:
        /* <DEDUP_REMOVED lines=27> */
.L_x_798:
[----:B------:R-:W-:Y:S01]  /*36bf0*/  IMAD.MOV.U32 R66, RZ, RZ, RZ ;  /* 0x000000ffff427224 */ /* 0x000fe200078e00ff */
[----:B------:R-:W-:-:S06]  /*36c00*/  UMOV UR4, URZ ;  /* 0x000000ff00047c82 */ /* 0x000fcc0008000000 */
.L_x_806:
        /* <DEDUP_REMOVED lines=331> */
.L_x_801:
        /* <DEDUP_REMOVED lines=55> */
.L_x_802:
        /* <DEDUP_REMOVED lines=50> */
.L_x_804:
        /* <DEDUP_REMOVED lines=50> */
.L_x_805:
        /* <DEDUP_REMOVED lines=27> */
.L_x_803:
[----:B------:R-:W-:Y:S05]  /*38c20*/  @P3 BRA `(.L_x_806) ;  /* 0xffffffdc00f83947 */ /* 0x000fea000383ffff */
[----:B------:R-:W-:-:S04]  /*38c30*/  IMAD.WIDE.U32 R46, R81, R86, RZ ;  /* 0x00000056512e7225 */ /* 0x000fc800078e00ff */
        /* <DEDUP_REMOVED lines=21> */
[----:B------:R-:W-:-:S04]  /*38d90*/  IMAD.WIDE.U32 R46, R81, R87, RZ ;  /* 0x00000057512e7225 */ /* 0x000fc800078e00ff */
[----:B------:R-:W-:-:S04]  /*38da0*/  IMAD.WIDE.U32 R48, R87, R80, RZ ;  /* 0x0000005057307225 */ /* 0x000fc800078e00ff */
[-C--:B------:R-:W-:Y:S02]  /*38db0*/  IMAD R59, R87, R81.reuse, R0 ;  /* 0x00000051573b7224 */ /* 0x080fe400078e0200 */
[----:B------:R-:W-:Y:S01]  /*38dc0*/  IMAD.WIDE.U32.X R52, R85, R81, R50, P1 ;  /* 0x0000005155347225 */ /* 0x000fe200008e0432 */
[----:B------:R-:W-:-:S03]  /*38dd0*/  SEL R51, RZ, 0x1, P0 ;  /* 0x00000001ff337807 */ /* 0x000fc60000000000 */
        /* <DEDUP_REMOVED lines=8> */
[----:B------:R-:W-:Y:S01]  /*38e60*/  IMAD.WIDE.U32 R54, R41, R86, RZ ;  /* 0x0000005629367225 */ /* 0x000fe200078e00ff */
[----:B------:R-:W-:-:S03]  /*38e70*/  ISETP.GE.U32.AND.EX P1, PT, R53, R49, PT, P1 ;  /* 0x000000313500720c */ /* 0x000fc60003f26110 */
[----:B------:R-:W-:Y:S01]  /*38e80*/  IMAD R46, R91, R40, RZ ;  /* 0x000000285b2e7224 */ /* 0x000fe200078e02ff */
[----:B------:R-:W-:Y:S01]  /*38e90*/  SEL R61, RZ, 0x1, P1 ;  /* 0x00000001ff3d7807 */ /* 0x000fe20000800000 */
[----:B------:R-:W-:Y:S02]  /*38ea0*/  IMAD.MOV.U32 R58, RZ, RZ, R47 ;  /* 0x000000ffff3a7224 */ /* 0x000fe400078e002f */
[----:B------:R-:W-:Y:S02]  /*38eb0*/  IMAD R0, R84, R80, RZ ;  /* 0x0000005054007224 */ /* 0x000fe400078e02ff */
[----:B------:R-:W-:-:S04]  /*38ec0*/  IMAD.WIDE.U32 R50, R86, R40, R56 ;  /* 0x0000002856327225 */ /* 0x000fc800078e0038 */
[----:B------:R-:W-:Y:S01]  /*38ed0*/  IMAD R63, R86, R41, R46 ;  /* 0x00000029563f7224 */ /* 0x000fe200078e022e */
[----:B------:R-:W-:Y:S01]  /*38ee0*/  ISETP.GE.U32.AND P0, PT, R50, R56, PT ;  /* 0x000000383200720c */ /* 0x000fe20003f06070 */
        /* <DEDUP_REMOVED lines=22> */
[----:B------:R-:W-:Y:S02]  /*39050*/  IMAD.IADD R67, R57, 0x1, R67 ;  /* 0x0000000139437824 */ /* 0x000fe400078e0243 */
        /* <DEDUP_REMOVED lines=12> */
[----:B------:R-:W-:Y:S02]  /*39120*/  ISETP.GE.U32.AND.EX P0, PT, R49, R73, PT, P0 ;  /* 0x000000493100720c */ /* 0x000fe40003f06100 */
[----:B------:R-:W-:Y:S01]  /*39130*/  ISETP.GE.U32.AND.EX P1, PT, R47, R67, PT, P1 ;  /* 0x000000432f00720c */ /* 0x000fe20003f26110 */
[----:B------:R-:W-:Y:S01]  /*39140*/  IMAD.WIDE.U32 R60, P6, R89, R40, R60 ;  /* 0x00000028593c7225 */ /* 0x000fe200078c003c */
[----:B------:R-:W-:-:S03]  /*39150*/  SEL R67, RZ, 0x1, P0 ;  /* 0x00000001ff437807 */ /* 0x000fc60000000000 */
[----:B------:R-:W-:Y:S01]  /*39160*/  IMAD.WIDE.U32 R52, R41, R82, RZ ;  /* 0x0000005229347225 */ /* 0x000fe200078e00ff */
[----:B------:R-:W-:-:S03]  /*39170*/  IADD3 RZ, P4, PT, R55, R60, RZ ;  /* 0x0000003c37ff7210 */ /* 0x000fc60007f9e0ff */
[----:B------:R-:W-:-:S04]  /*39180*/  IMAD.WIDE.U32 R68, R80, R82, RZ ;  /* 0x0000005250447225 */ /* 0x000fc800078e00ff */
        /* <DEDUP_REMOVED lines=8> */
[----:B------:R-:W-:Y:S01]  /*39210*/  IMAD.MOV.U32 R62, RZ, RZ, R65 ;  /* 0x000000ffff3e7224 */ /* 0x000fe200078e0041 */
[----:B------:R-:W-:Y:S01]  /*39220*/  IADD3 R69, P0, P1, R69, R56, R58 ;  /* 0x0000003845457210 */ /* 0x000fe2000791e03a */
[----:B------:R-:W-:Y:S02]  /*39230*/  IMAD R52, R89, R40, RZ ;  /* 0x0000002859347224 */ /* 0x000fe400078e02ff */
[----:B------:R-:W-:-:S04]  /*39240*/  IMAD.WIDE.U32.X R58, R84, R81, R62, P5 ;  /* 0x00000051543a7225 */ /* 0x000fc800028e043e */
[C---:B------:R-:W-:Y:S01]  /*39250*/  IMAD R71, R87.reuse, R41, R52 ;  /* 0x0000002957477224 */ /* 0x040fe200078e0234 */
[----:B------:R-:W-:Y:S01]  /*39260*/  IADD3.X R52, PT, PT, RZ, R57, RZ, P0, P1 ;  /* 0x00000039ff347210 */ /* 0x000fe200007e24ff */
[----:B------:R-:W-:Y:S01]  /*39270*/  IMAD.WIDE.U32 R62, R87, R40, R48 ;  /* 0x00000028573e7225 */ /* 0x000fe200078e0030 */
[----:B------:R-:W-:-:S03]  /*39280*/  IADD3 R56, P0, PT, R67, R58, RZ ;  /* 0x0000003a43387210 */ /* 0x000fc60007f1e0ff */
[----:B------:R-:W-:Y:S01]  /*39290*/  IMAD.IADD R67, R63, 0x1, R71 ;  /* 0x000000013f437824 */ /* 0x000fe200078e0247 */
[----:B------:R-:W-:Y:S01]  /*392a0*/  IADD3 R58, P1, PT, R69, R62, RZ ;  /* 0x0000003e453a7210 */ /* 0x000fe20007f3e0ff */
[----:B------:R-:W-:Y:S01]  /*392b0*/  IMAD.X R57, RZ, RZ, R59, P0 ;  /* 0x000000ffff397224 */ /* 0x000fe200000e063b */
[----:B------:R-:W-:Y:S01]  /*392c0*/  ISETP.GE.U32.AND P0, PT, R62, R48, PT ;  /* 0x000000303e00720c */ /* 0x000fe20003f06070 */
[----:B------:R-:W-:-:S03]  /*392d0*/  IMAD.WIDE.U32 R54, R43, R86, RZ ;  /* 0x000000562b367225 */ /* 0x000fc600078e00ff */
[----:B------:R-:W-:Y:S01]  /*392e0*/  ISETP.GE.U32.AND.EX P0, PT, R67, R49, PT, P0 ;  /* 0x000000314300720c */ /* 0x000fe20003f06100 */
[----:B------:R-:W-:Y:S02]  /*392f0*/  IMAD R48, R91, R42, RZ ;  /* 0x0000002a5b307224 */ /* 0x000fe400078e02ff */
[----:B------:R-:W-:Y:S01]  /*39300*/  IMAD.X R59, R67, 0x1, R52, P1 ;  /* 0x00000001433b7824 */ /* 0x000fe200008e0634 */
[----:B------:R-:W-:Y:S01]  /*39310*/  ISETP.GE.U32.AND P1, PT, R58, R62, PT ;  /* 0x0000003e3a00720c */ /* 0x000fe20003f26070 */
[----:B------:R-:W-:Y:S01]  /*39320*/  IMAD.MOV.U32 R62, RZ, RZ, R61 ;  /* 0x000000ffff3e7224 */ /* 0x000fe200078e003d */
[----:B------:R-:W-:Y:S01]  /*39330*/  SEL R52, RZ, 0x1, P0 ;  /* 0x00000001ff347807 */ /* 0x000fe20000000000 */
[----:B------:R-:W-:Y:S01]  /*39340*/  IMAD R73, R86, R43, R48 ;  /* 0x0000002b56497224 */ /* 0x000fe200078e0230 */
[----:B------:R-:W-:Y:S01]  /*39350*/  ISETP.GE.U32.AND.EX P1, PT, R59, R67, PT, P1 ;  /* 0x000000433b00720c */ /* 0x000fe20003f26110 */
[----:B------:R-:W-:-:S03]  /*39360*/  IMAD.WIDE.U32 R64, R42, R86, RZ ;  /* 0x000000562a407225 */ /* 0x000fc600078e00ff */
[----:B------:R-:W-:Y:S01]  /*39370*/  SEL R75, RZ, 0x1, P1 ;  /* 0x00000001ff4b7807 */ /* 0x000fe20000800000 */
[----:B------:R-:W-:-:S04]  /*39380*/  IMAD.WIDE.U32 R54, P5, R91, R42, R54 ;  /* 0x0000002a5b367225 */ /* 0x000fc800078a0036 */
[----:B------:R-:W-:-:S04]  /*39390*/  IMAD.WIDE.U32 R60, R43, R83, RZ ;  /* 0x000000532b3c7225 */ /* 0x000fc800078e00ff */
[----:B------:R-:W-:-:S04]  /*393a0*/  IMAD.WIDE.U32 R48, R86, R42, R46 ;  /* 0x0000002a56307225 */ /* 0x000fc800078e002e */
[----:B------:R-:W-:Y:S01]  /*393b0*/  IMAD.X R63, RZ, RZ, RZ, P6 ;  /* 0x000000ffff3f7224 */ /* 0x000fe200030e06ff */
[----:B------:R-:W-:Y:S01]  /*393c0*/  IADD3 RZ, P6, PT, R65, R54, RZ ;  /* 0x0000003641ff7210 */ /* 0x000fe20007fde0ff */
[----:B------:R-:W-:Y:S01]  /*393d0*/  IMAD.IADD R73, R49, 0x1, R73 ;  /* 0x0000000131497824 */ /* 0x000fe200078e0249 */
        /* <DEDUP_REMOVED lines=50> */
[----:B------:R-:W-:-:S03]  /*39700*/  ISETP.GE.U32.AND.EX P3, PT, R59, R69, PT, P3 ;  /* 0x000000453b00720c */ /* 0x000fc60003f66130 */
[----:B------:R-:W-:Y:S01]  /*39710*/  IMAD.X R61, RZ, RZ, RZ, P0 ;  /* 0x000000ffff3d7224 */ /* 0x000fe200000e06ff */
[----:B------:R-:W-:Y:S01]  /*39720*/  ISETP.GE.U32.AND P0, PT, R64, R58, PT ;  /* 0x0000003a4000720c */ /* 0x000fe20003f06070 */
[----:B------:R-:W-:Y:S01]  /*39730*/  IMAD R47, R87, R43, R46 ;  /* 0x0000002b572f7224 */ /* 0x000fe200078e022e */
[----:B------:R-:W-:Y:S01]  /*39740*/  SEL R58, RZ, 0x1, P4 ;  /* 0x00000001ff3a7807 */ /* 0x000fe20002000000 */
[----:B------:R-:W-:Y:S01]  /*39750*/  IMAD.MOV.U32 R62, RZ, RZ, R53 ;  /* 0x000000ffff3e7224 */ /* 0x000fe200078e0035 */
[-C--:B------:R-:W-:Y:S01]  /*39760*/  IADD3 R52, P4, PT, R67, R64.reuse, RZ ;  /* 0x0000004043347210 */ /* 0x080fe20007f9e0ff */
[----:B------:R-:W-:Y:S01]  /*39770*/  IMAD.IADD R65, R65, 0x1, R47 ;  /* 0x0000000141417824 */ /* 0x000fe200078e022f */
[----:B------:R-:W-:Y:S01]  /*39780*/  SEL R67, RZ, 0x1, P3 ;  /* 0x00000001ff437807 */ /* 0x000fe20001800000 */
[----:B------:R-:W-:Y:S01]  /*39790*/  IMAD.WIDE.U32 R46, R86, R45, R54 ;  /* 0x0000002d562e7225 */ /* 0x000fe200078e0036 */
[----:B------:R-:W-:Y:S02]  /*397a0*/  ISETP.GE.U32.AND P3, PT, R52, R64, PT ;  /* 0x000000403400720c */ /* 0x000fe40003f66070 */
[C---:B------:R-:W-:Y:S01]  /*397b0*/  ISETP.GE.U32.AND.EX P0, PT, R65.reuse, R59, PT, P0 ;  /* 0x0000003b4100720c */ /* 0x040fe20003f06100 */
[----:B------:R-:W-:Y:S01]  /*397c0*/  IMAD.X R53, R65, 0x1, R66, P4 ;  /* 0x0000000141357824 */ /* 0x000fe200020e0642 */
[----:B------:R-:W-:Y:S01]  /*397d0*/  ISETP.GE.U32.AND P4, PT, R46, R54, PT ;  /* 0x000000362e00720c */ /* 0x000fe20003f86070 */
[----:B------:R-:W-:Y:S01]  /*397e0*/  IMAD R59, R91, R45, RZ ;  /* 0x0000002d5b3b7224 */ /* 0x000fe200078e02ff */
[----:B------:R-:W-:Y:S01]  /*397f0*/  SEL R54, RZ, 0x1, P0 ;  /* 0x00000001ff367807 */ /* 0x000fe20000000000 */
[----:B------:R-:W-:Y:S01]  /*39800*/  IMAD.WIDE.U32 R56, R44, R86, RZ ;  /* 0x000000562c387225 */ /* 0x000fe200078e00ff */
[----:B------:R-:W-:-:S03]  /*39810*/  ISETP.GE.U32.AND.EX P3, PT, R53, R65, PT, P3 ;  /* 0x000000413500720c */ /* 0x000fc60003f66130 */
[----:B------:R-:W-:Y:S01]  /*39820*/  IMAD.WIDE.U32.X R62, R84, R41, R62, P2 ;  /* 0x00000029543e7225 */ /* 0x000fe200010e043e */
[----:B------:R-:W-:-:S03]  /*39830*/  SEL R95, RZ, 0x1, P3 ;  /* 0x00000001ff5f7807 */ /* 0x000fc60001800000 */
[----:B------:R-:W-:Y:S01]  /*39840*/  IMAD R75, R86, R44, R59 ;  /* 0x0000002c564b7224 */ /* 0x000fe200078e023b */
[----:B------:R-:W-:Y:S01]  /*39850*/  IADD3 R66, P0, P3, R67, R62, R58 ;  /* 0x0000003e43427210 */ /* 0x000fe20007b1e03a */
[----:B------:R-:W-:-:S03]  /*39860*/  IMAD.WIDE.U32.X R60, R89, R43, R60, P1 ;  /* 0x0000002b593c7225 */ /* 0x000fc600008e043c */
[----:B------:R-:W-:Y:S01]  /*39870*/  IADD3.X R67, PT, PT, RZ, R63, RZ, P0, P3 ;  /* 0x0000003fff437210 */ /* 0x000fe200007e64ff */
[----:B------:R-:W-:Y:S01]  /*39880*/  IMAD.IADD R75, R47, 0x1, R75 ;  /* 0x000000012f4b7824 */ /* 0x000fe200078e024b */
[----:B------:R-:W-:Y:S01]  /*39890*/  IADD3 R95, P0, P1, R95, R60, R54 ;  /* 0x0000003c5f5f7210 */ /* 0x000fe2000791e036 */
[----:B------:R-:W-:-:S03]  /*398a0*/  IMAD.WIDE.U32 R56, P2, R91, R45, R56 ;  /* 0x0000002d5b387225 */ /* 0x000fc60007840038 */
[----:B------:R-:W-:Y:S01]  /*398b0*/  ISETP.GE.U32.AND.EX P4, PT, R75, R55, PT, P4 ;  /* 0x000000374b00720c */ /* 0x000fe20003f86140 */
[----:B------:R-:W-:Y:S01]  /*398c0*/  IMAD.WIDE.U32 R58, R45, R86, RZ ;  /* 0x000000562d3a7225 */ /* 0x000fe200078e00ff */
[----:B------:R-:W-:Y:S02]  /*398d0*/  IADD3.X R70, PT, PT, RZ, R61, RZ, P0, P1 ;  /* 0x0000003dff467210 */ /* 0x000fe400007e24ff */
[----:B------:R-:W-:Y:S01]  /*398e0*/  SEL R79, RZ, 0x1, P4 ;  /* 0x00000001ff4f7807 */ /* 0x000fe20002000000 */
[----:B------:R-:W-:Y:S01]  /*398f0*/  IMAD.X R65, RZ, RZ, RZ, P2 ;  /* 0x000000ffff417224 */ /* 0x000fe200010e06ff */
[----:B------:R-:W-:Y:S01]  /*39900*/  IADD3 RZ, P2, PT, R59, R56, RZ ;  /* 0x000000383bff7210 */ /* 0x000fe20007f5e0ff */
[----:B------:R-:W-:Y:S02]  /*39910*/  IMAD R54, R84, R42, RZ ;  /* 0x0000002a54367224 */ /* 0x000fe400078e02ff */
[----:B------:R-:W-:Y:S02]  /*39920*/  IMAD R55, R85, R45, RZ ;  /* 0x0000002d55377224 */ /* 0x000fe400078e02ff */
[----:B------:R-:W-:-:S02]  /*39930*/  IMAD.MOV.U32 R64, RZ, RZ, R57 ;  /* 0x000000ffff407224 */ /* 0x000fc400078e0039 */
[----:B------:R-:W-:Y:S02]  /*39940*/  IMAD R97, R82, R43, R54 ;  /* 0x0000002b52617224 */ /* 0x000fe400078e0236 */
[C---:B------:R-:W-:Y:S02]  /*39950*/  IMAD R93, R83.reuse, R44, R55 ;  /* 0x0000002c535d7224 */ /* 0x040fe400078e0237 */
[----:B------:R-:W-:-:S04]  /*39960*/  IMAD.WIDE.U32 R54, R83, R45, R52 ;  /* 0x0000002d53367225 */ /* 0x000fc800078e0034 */
[----:B------:R-:W-:-:S04]  /*39970*/  IMAD.WIDE.U32.X R64, R91, R44, R64, P2 ;  /* 0x0000002c5b407225 */ /* 0x000fc800010e0440 */
[----:B------:R-:W-:Y:S01]  /*39980*/  IMAD.WIDE.U32 R58, R44, R83, RZ ;  /* 0x000000532c3a7225 */ /* 0x000fe200078e00ff */
[----:B------:R-:W-:-:S03]  /*39990*/  IADD3 R79, P1, P3, R54, R64, R79 ;  /* 0x00000040364f7210 */ /* 0x000fc60007b3e04f */
[----:B------:R-:W-:-:S04]  /*399a0*/  IMAD.WIDE.U32 R60, R44, R87, RZ ;  /* 0x000000572c3c7225 */ /* 0x000fc800078e00ff */
[----:B------:R-:W-:Y:S02]  /*399b0*/  IMAD.IADD R93, R55, 0x1, R93 ;  /* 0x00000001375d7824 */ /* 0x000fe400078e025d */
[----:B------:R-:W-:-:S03]  /*399c0*/  IMAD.WIDE.U32 R68, R82, R42, R66 ;  /* 0x0000002a52447225 */ /* 0x000fc600078e0042 */
[----:B------:R-:W-:Y:S01]  /*399d0*/  IADD3.X R77, PT, PT, R93, R65, RZ, P1, P3 ;  /* 0x000000415d4d7210 */ /* 0x000fe20000fe64ff */
[----:B------:R-:W-:-:S04]  /*399e0*/  IMAD.WIDE.U32 R62, R45, R83, RZ ;  /* 0x000000532d3e7225 */ /* 0x000fc800078e00ff */
[----:B------:R-:W-:Y:S01]  /*399f0*/  IMAD.WIDE.U32 R56, R45, R87, RZ ;  /* 0x000000572d387225 */ /* 0x000fe200078e00ff */
[----:B------:R-:W-:-:S03]  /*39a00*/  IADD3 R56, P1, PT, R95, R68, RZ ;  /* 0x000000445f387210 */ /* 0x000fc60007f3e0ff */
[----:B------:R-:W-:-:S04]  /*39a10*/  IMAD.WIDE.U32 R58, P0, R85, R45, R58 ;  /* 0x0000002d553a7225 */ /* 0x000fc8000780003a */
[----:B------:R-:W-:Y:S01]  /*39a20*/  IMAD.WIDE.U32 R60, P2, R89, R45, R60 ;  /* 0x0000002d593c7225 */ /* 0x000fe2000784003c */
[----:B------:R-:W-:-:S03]  /*39a30*/  IADD3 RZ, P4, PT, R63, R58, RZ ;  /* 0x0000003a3fff7210 */ /* 0x000fc60007f9e0ff */
[----:B------:R-:W-:Y:S01]  /*39a40*/  IMAD.IADD R65, R69, 0x1, R97 ;  /* 0x0000000145417824 */ /* 0x000fe200078e0261 */
[----:B------:R-:W-:Y:S01]  /*39a50*/  IADD3 RZ, P3, PT, R57, R60, RZ ;  /* 0x0000003c39ff7210 */ /* 0x000fe20007f7e0ff */
[----:B------:R-:W-:Y:S01]  /*39a60*/  IMAD.X R63, RZ, RZ, RZ, P0 ;  /* 0x000000ffff3f7224 */ /* 0x000fe200000e06ff */
[----:B------:R-:W-:Y:S01]  /*39a70*/  ISETP.GE.U32.AND P0, PT, R79, R54, PT ;  /* 0x000000364f00720c */ /* 0x000fe20003f06070 */
[----:B------:R-:W-:Y:S01]  /*39a80*/  IMAD.X R57, R65, 0x1, R70, P1 ;  /* 0x0000000141397824 */ /* 0x000fe200008e0646 */
[----:B------:R-:W-:Y:S01]  /*39a90*/  ISETP.GE.U32.AND P1, PT, R54, R52, PT ;  /* 0x000000343600720c */ /* 0x000fe20003f26070 */
[-C--:B------:R-:W-:Y:S01]  /*39aa0*/  IMAD.WIDE.U32 R54, R44, R82.reuse, RZ ;  /* 0x000000522c367225 */ /* 0x080fe200078e00ff */
[----:B------:R-:W-:Y:S02]  /*39ab0*/  ISETP.GE.U32.AND.EX P0, PT, R77, R93, PT, P0 ;  /* 0x0000005d4d00720c */ /* 0x000fe40003f06100 */
[----:B------:R-:W-:Y:S01]  /*39ac0*/  ISETP.GE.U32.AND.EX P1, PT, R93, R53, PT, P1 ;  /* 0x000000355d00720c */ /* 0x000fe20003f26110 */
[----:B------:R-:W-:Y:S01]  /*39ad0*/  IMAD.WIDE.U32 R52, R45, R82, RZ ;  /* 0x000000522d347225 */ /* 0x000fe200078e00ff */
[----:B------:R-:W-:-:S02]  /*39ae0*/  SEL R93, RZ, 0x1, P0 ;  /* 0x00000001ff5d7807 */ /* 0x000fc40000000000 */
[----:B------:R-:W-:Y:S01]  /*39af0*/  SEL R52, RZ, 0x1, P1 ;  /* 0x00000001ff347807 */ /* 0x000fe20000800000 */
[----:B------:R-:W-:Y:S01]  /*39b00*/  IMAD.MOV.U32 R62, RZ, RZ, R59 ;  /* 0x000000ffff3e7224 */ /* 0x000fe200078e003b */
[----:B------:R-:W-:Y:S01]  /*39b10*/  ISETP.GE.U32.AND P1, PT, R68, R66, PT ;  /* 0x000000424400720c */ /* 0x000fe20003f26070 */
[----:B------:R-:W-:Y:S01]  /*39b20*/  IMAD.X R59, RZ, RZ, RZ, P6 ;  /* 0x000000ffff3b7224 */ /* 0x000fe200030e06ff */
[----:B------:R-:W-:Y:S01]  /*39b30*/  ISETP.GE.U32.AND P0, PT, R56, R68, PT ;  /* 0x000000443800720c */ /* 0x000fe20003f06070 */
[----:B------:R-:W-:Y:S01]  /*39b40*/  IMAD.WIDE.U32 R54, P6, R84, R45, R54 ;  /* 0x0000002d54367225 */ /* 0x000fe200078c0036 */
[----:B------:R-:W-:Y:S02]  /*39b50*/  ISETP.GE.U32.AND.EX P1, PT, R65, R67, PT, P1 ;  /* 0x000000434100720c */ /* 0x000fe40003f26110 */
[----:B------:R-:W-:Y:S01]  /*39b60*/  ISETP.GE.U32.AND.EX P0, PT, R57, R65, PT, P0 ;  /* 0x000000413900720c */ /* 0x000fe20003f06100 */
[----:B------:R-:W-:Y:S02]  /*39b70*/  IMAD.MOV.U32 R58, RZ, RZ, R71 ;  /* 0x000000ffff3a7224 */ /* 0x000fe400078e0047 */
[----:B------:R-:W-:Y:S01]  /*39b80*/  IMAD.WIDE.U32.X R62, R85, R44, R62, P4 ;  /* 0x0000002c553e7225 */ /* 0x000fe200020e043e */
[----:B------:R-:W-:-:S02]  /*39b90*/  IADD3 RZ, P4, PT, R53, R54, RZ ;  /* 0x0000003635ff7210 */ /* 0x000fc40007f9e0ff */
[----:B------:R-:W-:Y:S01]  /*39ba0*/  SEL R54, RZ, 0x1, P1 ;  /* 0x00000001ff367807 */ /* 0x000fe20000800000 */
[----:B------:R-:W-:Y:S01]  /*39bb0*/  IMAD.WIDE.U32.X R64, R84, R43, R58, P5 ;  /* 0x0000002b54407225 */ /* 0x000fe200028e043a */
[----:B------:R-:W-:-:S03]  /*39bc0*/  SEL R67, RZ, 0x1, P0 ;  /* 0x00000001ff437807 */ /* 0x000fc60000000000 */
[-C--:B------:R-:W-:Y:S01]  /*39bd0*/  IMAD R60, R89, R45.reuse, RZ ;  /* 0x0000002d593c7224 */ /* 0x080fe200078e02ff */
[----:B------:R-:W-:Y:S01]  /*39be0*/  IADD3 R64, P0, P5, R67, R64, R54 ;  /* 0x0000004043407210 */ /* 0x000fe20007d1e036 */
[----:B------:R-:W-:Y:S01]  /*39bf0*/  IMAD.X R53, RZ, RZ, RZ, P2 ;  /* 0x000000ffff357224 */ /* 0x000fe200010e06ff */
[----:B------:R-:W-:Y:S01]  /*39c00*/  IADD3 R93, P2, P1, R93, R62, R52 ;  /* 0x0000003e5d5d7210 */ /* 0x000fe2000795e034 */
[C---:B------:R-:W-:Y:S01]  /*39c10*/  IMAD.WIDE.U32 R58, R87.reuse, R45, R56 ;  /* 0x0000002d573a7225 */ /* 0x040fe200078e0038 */
        /* <DEDUP_REMOVED lines=8> */
[----:B------:R-:W-:-:S04]  /*39ca0*/  IMAD.WIDE.U32 R62, R79, 0x3d1, RZ ;  /* 0x000003d14f3e7825 */ /* 0x000fc800078e00ff */
[----:B------:R-:W-:Y:S02]  /*39cb0*/  IMAD.IADD R56, R59, 0x1, R71 ;  /* 0x000000013b387824 */ /* 0x000fe400078e0247 */
[----:B------:R-:W-:Y:S01]  /*39cc0*/  IMAD.WIDE.U32.X R52, R89, R44, R52, P3 ;  /* 0x0000002c59347225 */ /* 0x000fe200018e0434 */
[----:B------:R-:W-:Y:S02]  /*39cd0*/  IADD3 R67, P3, PT, RZ, R62, RZ ;  /* 0x0000003eff437210 */ /* 0x000fe40007f7e0ff */
[----:B------:R-:W-:Y:S01]  /*39ce0*/  ISETP.GE.U32.AND.EX P1, PT, R56, R57, PT, P1 ;  /* 0x000000393800720c */ /* 0x000fe20003f26110 */
[----:B------:R-:W-:-:S03]  /*39cf0*/  IMAD.WIDE.U32 R60, P2, RZ, R79, R60 ;  /* 0x0000004fff3c7225 */ /* 0x000fc6000784003c */
[----:B------:R-:W-:Y:S01]  /*39d00*/  SEL R54, RZ, 0x1, P1 ;  /* 0x00000001ff367807 */ /* 0x000fe20000800000 */
[----:B------:R-:W-:Y:S02]  /*39d10*/  IMAD.X R69, R56, 0x1, R69, P5 ;  /* 0x0000000138457824 */ /* 0x000fe400028e0645 */
[----:B------:R-:W-:Y:S01]  /*39d20*/  IMAD.X R59, RZ, RZ, RZ, P6 ;  /* 0x000000ffff3b7224 */ /* 0x000fe200030e06ff */
[----:B------:R-:W-:Y:S01]  /*39d30*/  ISETP.GE.U32.AND P6, PT, R67, R62, PT ;  /* 0x0000003e4300720c */ /* 0x000fe20003fc6070 */
[----:B------:R-:W-:Y:S01]  /*39d40*/  IMAD.X R57, RZ, RZ, RZ, P2 ;  /* 0x000000ffff397224 */ /* 0x000fe200010e06ff */
[----:B------:R-:W-:Y:S01]  /*39d50*/  IADD3 R62, P5, PT, R63, R60, RZ ;  /* 0x0000003c3f3e7210 */ /* 0x000fe20007fbe0ff */
[----:B------:R-:W-:Y:S01]  /*39d60*/  IMAD.MOV.U32 R58, RZ, RZ, R55 ;  /* 0x000000ffff3a7224 */ /* 0x000fe200078e0037 */
[----:B------:R-:W-:Y:S01]  /*39d70*/  ISETP.GE.U32.AND.EX P0, PT, R69, R56, PT, P0 ;  /* 0x000000384500720c */ /* 0x000fe20003f06100 */
[----:B------:R-:W-:Y:S02]  /*39d80*/  IMAD.MOV.U32 R56, RZ, RZ, R61 ;  /* 0x000000ffff387224 */ /* 0x000fe400078e003d */
[----:B------:R-:W-:Y:S01]  /*39d90*/  IMAD.X R66, R62, 0x1, R79, P3 ;  /* 0x000000013e427824 */ /* 0x000fe200018e064f */
[----:B------:R-:W-:Y:S01]  /*39da0*/  SEL R95, RZ, 0x1, P0 ;  /* 0x00000001ff5f7807 */ /* 0x000fe20000000000 */
[----:B------:R-:W-:-:S03]  /*39db0*/  IMAD.WIDE.U32 R60, R93, 0x3d1, RZ ;  /* 0x000003d15d3c7825 */ /* 0x000fc600078e00ff */
[----:B------:R-:W-:Y:S01]  /*39dc0*/  IADD3 R95, P1, P3, R95, R52, R54 ;  /* 0x000000345f5f7210 */ /* 0x000fe20007b3e036 */
[----:B------:R-:W-:Y:S01]  /*39dd0*/  IMAD.WIDE.U32 R54, R82, R45, R64 ;  /* 0x0000002d52367225 */ /* 0x000fe200078e0040 */
[----:B------:R-:W-:-:S03]  /*39de0*/  ISETP.GE.U32.AND.EX P2, PT, R66, R62, PT, P6 ;  /* 0x0000003e4200720c */ /* 0x000fc60003f46160 */
[----:B------:R-:W-:Y:S01]  /*39df0*/  IMAD.WIDE.U32.X R62, RZ, R77, R56, P5 ;  /* 0x0000004dff3e7225 */ /* 0x000fe200028e0438 */
[----:B------:R-:W-:Y:S02]  /*39e00*/  ISETP.GE.U32.AND P0, PT, R54, R64, PT ;  /* 0x000000403600720c */ /* 0x000fe40003f06070 */
[----:B------:R-:W-:Y:S01]  /*39e10*/  IADD3.X R64, PT, PT, RZ, R53, RZ, P1, P3 ;  /* 0x00000035ff407210 */ /* 0x000fe20000fe64ff */
[----:B------:R-:W-:Y:S01]  /*39e20*/  IMAD.WIDE.U32 R56, R69, 0x3d1, RZ ;  /* 0x000003d145387825 */ /* 0x000fe200078e00ff */
[----:B------:R-:W-:Y:S02]  /*39e30*/  IADD3 R71, P3, PT, R62, R60, RZ ;  /* 0x0000003c3e477210 */ /* 0x000fe40007f7e0ff */
[----:B------:R-:W-:Y:S01]  /*39e40*/  IADD3 R95, P6, PT, R95, R54, RZ ;  /* 0x000000365f5f7210 */ /* 0x000fe20007fde0ff */
[----:B------:R-:W-:Y:S01]  /*39e50*/  IMAD R79, R84, R45, RZ ;  /* 0x0000002d544f7224 */ /* 0x000fe200078e02ff */
[----:B------:R-:W-:Y:S01]  /*39e60*/  ISETP.GE.U32.AND P1, PT, R71, R60, PT ;  /* 0x0000003c4700720c */ /* 0x000fe20003f26070 */
[----:B------:R-:W-:-:S04]  /*39e70*/  IMAD.WIDE.U32 R56, P5, RZ, R93, R56 ;  /* 0x0000005dff387225 */ /* 0x000fc800078a0038 */
[-C--:B------:R-:W-:Y:S02]  /*39e80*/  IMAD R79, R82, R44.reuse, R79 ;  /* 0x0000002c524f7224 */ /* 0x080fe400078e024f */
        /* <DEDUP_REMOVED lines=16> */
[C---:B------:R-:W-:Y:S01]  /*39f90*/  ISETP.GE.U32.AND.EX P5, PT, R64.reuse, R77, PT, P5 ;  /* 0x0000004d4000720c */ /* 0x040fe20003fa6150 */
[----:B------:R-:W-:Y:S01]  /*39fa0*/  IMAD.WIDE.U32 R56, R64, 0x3d1, RZ ;  /* 0x000003d140387825 */ /* 0x000fe200078e00ff */
        /* <DEDUP_REMOVED lines=34> */
[----:B------:R-:W-:Y:S01]  /*3a1d0*/  IMAD.MOV.U32 R54, RZ, RZ, R53 ;  /* 0x000000ffff367224 */ /* 0x000fe200078e0035 */
[----:B------:R-:W-:-:S02]  /*3a1e0*/  IADD3 R59, P2, PT, R57, R52, RZ ;  /* 0x00000034393b7210 */ /* 0x000fc40007f5e0ff */
[----:B------:R-:W-:Y:S02]  /*3a1f0*/  IADD3 R52, P0, PT, R61, R64, RZ ;  /* 0x000000403d347210 */ /* 0x000fe40007f1e0ff */
[----:B------:R-:W-:Y:S02]  /*3a200*/  SEL R69, RZ, 0x1, !P1 ;  /* 0x00000001ff457807 */ /* 0x000fe40004800000 */
[----:B------:R-:W-:Y:S01]  /*3a210*/  IADD3.X R58, PT, PT, R59, R55, RZ, P4, P5 ;  /* 0x000000373b3a7210 */ /* 0x000fe200027ea4ff */
[----:B------:R-:W-:Y:S01]  /*3a220*/  IMAD.X R55, RZ, RZ, RZ, P3 ;  /* 0x000000ffff377224 */ /* 0x000fe200018e06ff */
[C---:B------:R-:W-:Y:S02]  /*3a230*/  IADD3 R69, P4, PT, R52.reuse, R69, RZ ;  /* 0x0000004534457210 */ /* 0x040fe40007f9e0ff */
[----:B------:R-:W-:Y:S01]  /*3a240*/  ISETP.LT.U32.AND P3, PT, R52, R61, PT ;  /* 0x0000003d3400720c */ /* 0x000fe20003f61070 */
[----:B------:R-:W-:Y:S01]  /*3a250*/  IMAD.X R57, R58, 0x1, R79, P0 ;  /* 0x000000013a397824 */ /* 0x000fe200000e064f */
[----:B------:R-:W-:Y:S01]  /*3a260*/  ISETP.GE.U32.AND P0, PT, R61, R56, PT ;  /* 0x000000383d00720c */ /* 0x000fe20003f06070 */
[----:B------:R-:W-:Y:S01]  /*3a270*/  IMAD.WIDE.U32.X R54, RZ, R93, R54, P2 ;  /* 0x0000005dff367225 */ /* 0x000fe200010e0436 */
[----:B------:R-:W-:-:S02]  /*3a280*/  ISETP.GE.U32.AND P1, PT, R69, R52, PT ;  /* 0x000000344500720c */ /* 0x000fc40003f26070 */
[----:B------:R-:W-:Y:S01]  /*3a290*/  ISETP.GE.U32.AND.EX P0, PT, R58, R59, PT, P0 ;  /* 0x0000003b3a00720c */ /* 0x000fe20003f06100 */
[----:B------:R-:W-:-:S03]  /*3a2a0*/  IMAD.X R64, RZ, RZ, R57, P4 ;  /* 0x000000ffff407224 */ /* 0x000fc600020e0639 */
        /* <DEDUP_REMOVED lines=61> */
.L_x_807:
        /* <DEDUP_REMOVED lines=55> */
.L_x_808:
        /* <DEDUP_REMOVED lines=50> */
.L_x_810:
        /* <DEDUP_REMOVED lines=48> */
.L_x_811:
        /* <DEDUP_REMOVED lines=27> */
.L_x_809:
[----:B------:R-:W-:Y:S01]  /*3b1c0*/  IMAD.MOV.U32 R0, RZ, RZ, RZ ;  /* 0x000000ffff007224 */ /* 0x000fe200078e00ff */
[----:B------:R-:W-:-:S06]  /*3b1d0*/  UMOV UR4, URZ ;  /* 0x000000ff00047c82 */ /* 0x000fcc0008000000 */
.L_x_817:
        /* <DEDUP_REMOVED lines=26> */
[----:B------:R-:W-:Y:S02]  /*3b380*/  IMAD.MOV.U32 R52, RZ, RZ, R41 ;  /* 0x000000ffff347224 */ /* 0x000fe400078e0029 */
[----:B------:R-:W-:Y:S01]  /*3b390*/  IMAD.X R53, RZ, RZ, RZ, P0 ;  /* 0x000000ffff357224 */ /* 0x000fe200000e06ff */
[----:B------:R-:W-:Y:S01]  /*3b3a0*/  ISETP.GE.U32.AND P0, PT, R54, R50, PT ;  /* 0x000000323600720c */ /* 0x000fe20003f06070 */
[----:B------:R-:W-:Y:S02]  /*3b3b0*/  IMAD.X R77, R46, 0x1, R47, P1 ;  /* 0x000000012e4d7824 */ /* 0x000fe400008e062f */
[----:B------:R-:W-:-:S03]  /*3b3c0*/  IMAD.WIDE.U32 R40, R81, R80, RZ ;  /* 0x0000005051287225 */ /* 0x000fc600078e00ff */
[----:B------:R-:W-:Y:S01]  /*3b3d0*/  ISETP.GE.U32.AND.EX P0, PT, R77, R46, PT, P0 ;  /* 0x0000002e4d00720c */ /* 0x000fe20003f06100 */
[----:B------:R-:W-:-:S03]  /*3b3e0*/  IMAD.WIDE.U32 R48, R81, R64, RZ ;  /* 0x0000004051307225 */ /* 0x000fc600078e00ff */
[----:B------:R-:W-:Y:S01]  /*3b3f0*/  SEL R59, RZ, 0x1, P0 ;  /* 0x00000001ff3b7807 */ /* 0x000fe20000000000 */
[----:B------:R-:W-:-:S04]  /*3b400*/  IMAD.WIDE.U32 R42, R75, R65, RZ ;  /* 0x000000414b2a7225 */ /* 0x000fc800078e00ff */
[----:B------:R-:W-:-:S04]  /*3b410*/  IMAD.WIDE.U32 R62, P4, R67, R75, R62 ;  /* 0x0000004b433e7225 */ /* 0x000fc8000788003e */
[----:B------:R-:W-:Y:S01]  /*3b420*/  IMAD R50, R69, R80, RZ ;  /* 0x0000005045327224 */ /* 0x000fe200078e02ff */
[----:B------:R-:W-:Y:S01]  /*3b430*/  IADD3 RZ, P1, PT, R43, R62, RZ ;  /* 0x0000003e2bff7210 */ /* 0x000fe20007f3e0ff */
[----:B------:R-:W-:-:S04]  /*3b440*/  IMAD.WIDE.U32 R46, R80, R80, RZ ;  /* 0x00000050502e7225 */ /* 0x000fc800078e00ff */
[----:B------:R-:W-:-:S04]  /*3b450*/  IMAD.WIDE.U32 R40, P6, R80, R81, R40 ;  /* 0x0000005150287225 */ /* 0x000fc800078c0028 */
[----:B------:R-:W-:-:S04]  /*3b460*/  IMAD.WIDE.U32 R48, P5, R69, R80, R48 ;  /* 0x0000005045307225 */ /* 0x000fc800078a0030 */
[----:B------:R-:W-:-:S04]  /*3b470*/  IMAD.WIDE.U32 R42, R64, R80, RZ ;  /* 0x00000050402a7225 */ /* 0x000fc800078e00ff */
[-C--:B------:R-:W-:Y:S02]  /*3b480*/  IMAD R55, R64, R81.reuse, R50 ;  /* 0x0000005140377224 */ /* 0x080fe400078e0232 */
[----:B------:R-:W-:Y:S01]  /*3b490*/  IMAD.WIDE.U32.X R52, R67, R81, R52, P3 ;  /* 0x0000005143347225 */ /* 0x000fe200018e0434 */
[----:B------:R-:W-:-:S03]  /*3b4a0*/  IADD3 RZ, P3, PT, R47, R40, RZ ;  /* 0x000000282fff7210 */ /* 0x000fc60007f7e0ff */
[----:B------:R-:W-:-:S04]  /*3b4b0*/  IMAD.WIDE.U32 R44, R80, R64, RZ ;  /* 0x00000040502c7225 */ /* 0x000fc800078e00ff */
[----:B------:R-:W-:Y:S01]  /*3b4c0*/  IMAD.X R51, RZ, RZ, RZ, P5 ;  /* 0x000000ffff337224 */ /* 0x000fe200028e06ff */
[----:B------:R-:W-:Y:S01]  /*3b4d0*/  IADD3 R58, P0, P5, R42, R52, R59 ;  /* 0x000000342a3a7210 */ /* 0x000fe20007d1e03b */
[----:B------:R-:W-:Y:S01]  /*3b4e0*/  IMAD.IADD R47, R43, 0x1, R55 ;  /* 0x000000012b2f7824 */ /* 0x000fe200078e0237 */
[----:B------:R-:W-:Y:S01]  /*3b4f0*/  IADD3 RZ, P2, PT, R45, R48, RZ ;  /* 0x000000302dff7210 */ /* 0x000fe20007f5e0ff */
[----:B------:R-:W-:Y:S02]  /*3b500*/  IMAD R48, R73, R80, RZ ;  /* 0x0000005049307224 */ /* 0x000fe400078e02ff */
[----:B------:R-:W-:Y:S01]  /*3b510*/  IMAD.X R43, RZ, RZ, RZ, P6 ;  /* 0x000000ffff2b7224 */ /* 0x000fe200030e06ff */
[----:B------:R-:W-:Y:S01]  /*3b520*/  ISETP.GE.U32.AND P6, PT, R58, R42, PT ;  /* 0x0000002a3a00720c */ /* 0x000fe20003fc6070 */
[----:B------:R-:W-:Y:S01]  /*3b530*/  IMAD.WIDE.U32 R44, R75, R80, RZ ;  /* 0x000000504b2c7225 */ /* 0x000fe200078e00ff */
[----:B------:R-:W-:-:S03]  /*3b540*/  IADD3.X R59, PT, PT, R47, R53, RZ, P0, P5 ;  /* 0x000000352f3b7210 */ /* 0x000fc600007ea4ff */
[----:B------:R-:W-:Y:S01]  /*3b550*/  IMAD R71, R75, R81, R48 ;  /* 0x000000514b477224 */ /* 0x000fe200078e0230 */
[----:B------:R-:W-:Y:S01]  /*3b560*/  ISETP.GE.U32.AND.EX P0, PT, R59, R47, PT, P6 ;  /* 0x0000002f3b00720c */ /* 0x000fe20003f06160 */
[----:B------:R-:W-:Y:S02]  /*3b570*/  IMAD.MOV.U32 R42, RZ, RZ, R41 ;  /* 0x000000ffff2a7224 */ /* 0x000fe400078e0029 */
[----:B------:R-:W-:Y:S01]  /*3b580*/  IMAD.MOV.U32 R50, RZ, RZ, R49 ;  /* 0x000000ffff327224 */ /* 0x000fe200078e0031 */
[----:B------:R-:W-:Y:S01]  /*3b590*/  SEL R53, RZ, 0x1, P0 ;  /* 0x00000001ff357807 */ /* 0x000fe20000000000 */
[----:B------:R-:W-:Y:S02]  /*3b5a0*/  IMAD.IADD R71, R45, 0x1, R71 ;  /* 0x000000012d477824 */ /* 0x000fe400078e0247 */
[C---:B------:R-:W-:Y:S02]  /*3b5b0*/  IMAD.SHL.U32 R55, R44.reuse, 0x2, RZ ;  /* 0x000000022c377824 */ /* 0x040fe400078e00ff */
[----:B------:R-:W-:Y:S01]  /*3b5c0*/  IMAD.WIDE.U32.X R42, R81, R81, R42, P3 ;  /* 0x00000051512a7225 */ /* 0x000fe200018e042a */
[----:B------:R-:W-:-:S03]  /*3b5d0*/  SHF.L.U64.HI R61, R44, 0x1, R71 ;  /* 0x000000012c3d7819 */ /* 0x000fc60000010247 */
[----:B------:R-:W-:Y:S01]  /*3b5e0*/  IMAD.WIDE.U32.X R50, R69, R81, R50, P2 ;  /* 0x0000005145327225 */ /* 0x000fe200010e0432 */
[----:B------:R-:W-:-:S03]  /*3b5f0*/  IADD3 R62, P3, PT, R55, R42, RZ ;  /* 0x0000002a373e7210 */ /* 0x000fc60007f7e0ff */
[----:B------:R-:W-:Y:S01]  /*3b600*/  IMAD.WIDE.U32 R56, R73, R64, RZ ;  /* 0x0000004049387225 */ /* 0x000fe200078e00ff */
[----:B------:R-:W-:Y:S02]  /*3b610*/  IADD3 R42, P2, PT, R53, R50, RZ ;  /* 0x00000032352a7210 */ /* 0x000fe40007f5e0ff */
[----:B------:R-:W-:Y:S01]  /*3b620*/  ISETP.GE.U32.AND P5, PT, R62, R55, PT ;  /* 0x000000373e00720c */ /* 0x000fe20003fa6070 */
[----:B------:R-:W-:Y:S01]  /*3b630*/  IMAD.WIDE.U32 R46, R75, R64, RZ ;  /* 0x000000404b2e7225 */ /* 0x000fe200078e00ff */
[----:B------:R-:W-:-:S03]  /*3b640*/  SHF.L.W.U32.HI R46, R71, 0x1, R54 ;  /* 0x00000001472e7819 */ /* 0x000fc60000010e36 */
[----:B------:R-:W-:-:S04]  /*3b650*/  IMAD.WIDE.U32 R56, P0, R69, R75, R56 ;  /* 0x0000004b45387225 */ /* 0x000fc80007800038 */
[----:B------:R-:W-:-:S04]  /*3b660*/  IMAD.WIDE.U32 R44, R73, R75, RZ ;  /* 0x0000004b492c7225 */ /* 0x000fc800078e00ff */
[----:B------:R-:W-:Y:S02]  /*3b670*/  IMAD.X R66, R61, 0x1, R43, P3 ;  /* 0x000000013d427824 */ /* 0x000fe400018e062b */
[----:B------:R-:W-:Y:S01]  /*3b680*/  IMAD.X R43, RZ, RZ, R51, P2 ;  /* 0x000000ffff2b7224 */ /* 0x000fe200010e0633 */
[----:B------:R-:W-:Y:S01]  /*3b690*/  IADD3 RZ, P2, PT, R47, R56, RZ ;  /* 0x000000382fff7210 */ /* 0x000fe20007f5e0ff */
[C---:B------:R-:W-:Y:S01]  /*3b6a0*/  IMAD.WIDE.U32 R48, R75.reuse, R75, RZ ;  /* 0x0000004b4b307225 */ /* 0x040fe200078e00ff */
[----:B------:R-:W-:Y:S02]  /*3b6b0*/  SHF.L.W.U32.HI R47, R54, 0x1, R77 ;  /* 0x00000001362f7819 */ /* 0x000fe40000010e4d */
[----:B------:R-:W-:Y:S01]  /*3b6c0*/  ISETP.GE.U32.AND.EX P5, PT, R66, R61, PT, P5 ;  /* 0x0000003d4200720c */ /* 0x000fe20003fa6150 */
[----:B------:R-:W-:-:S03]  /*3b6d0*/  IMAD.WIDE.U32 R44, P6, R75, R73, R44 ;  /* 0x000000494b2c7225 */ /* 0x000fc600078c002c */
[----:B------:R-:W-:Y:S01]  /*3b6e0*/  SEL R71, RZ, 0x1, P5 ;  /* 0x00000001ff477807 */ /* 0x000fe20002800000 */
[----:B------:R-:W-:Y:S01]  /*3b6f0*/  IMAD.WIDE.U32 R50, R67, R64, RZ ;  /* 0x0000004043327225 */ /* 0x000fe200078e00ff */
[----:B------:R-:W-:-:S03]  /*3b700*/  IADD3 RZ, P3, PT, R49, R44, RZ ;  /* 0x0000002c31ff7210 */ /* 0x000fc60007f7e0ff */
[----:B------:R-:W-:-:S04]  /*3b710*/  IMAD.WIDE.U32 R54, R75, R75, R46 ;  /* 0x0000004b4b367225 */ /* 0x000fc800078e002e */
[----:B------:R-:W-:Y:S02]  /*3b720*/  IMAD.X R61, RZ, RZ, RZ, P4 ;  /* 0x000000ffff3d7224 */ /* 0x000fe400020e06ff */
[----:B------:R-:W-:-:S04]  /*3b730*/  IMAD.WIDE.U32 R48, R65, R64, RZ ;  /* 0x0000004041307225 */ /* 0x000fc800078e00ff */
[----:B------:R-:W-:-:S04]  /*3b740*/  IMAD.WIDE.U32 R50, P4, R69, R65, R50 ;  /* 0x0000004145327225 */ /* 0x000fc80007880032 */
[----:B------:R-:W-:Y:S01]  /*3b750*/  IMAD.X R53, RZ, RZ, RZ, P6 ;  /* 0x000000ffff357224 */ /* 0x000fe200030e06ff */
[----:B------:R-:W-:Y:S01]  /*3b760*/  IADD3 R71, P6, PT, R71, R54, RZ ;  /* 0x0000003647477210 */ /* 0x000fe20007fde0ff */
[----:B------:R-:W-:Y:S01]  /*3b770*/  IMAD.IADD R55, R44, 0x1, R55 ;  /* 0x000000012c377824 */ /* 0x000fe200078e0237 */
[----:B------:R-:W-:Y:S01]  /*3b780*/  IADD3 RZ, P5, PT, R49, R50, RZ ;  /* 0x0000003231ff7210 */ /* 0x000fe20007fbe0ff */
[----:B------:R-:W-:Y:S02]  /*3b790*/  IMAD R48, R67, R75, RZ ;  /* 0x0000004b43307224 */ /* 0x000fe400078e02ff */
[----:B------:R-:W-:Y:S01]  /*3b7a0*/  IMAD.X R49, RZ, RZ, RZ, P0 ;  /* 0x000000ffff317224 */ /* 0x000fe200000e06ff */
[----:B------:R-:W-:Y:S01]  /*3b7b0*/  ISETP.GE.U32.AND P0, PT, R71, R54, PT ;  /* 0x000000364700720c */ /* 0x000fe20003f06070 */
[----:B------:R-:W-:Y:S01]  /*3b7c0*/  IMAD.X R50, RZ, RZ, R55, P6 ;  /* 0x000000ffff327224 */ /* 0x000fe200030e0637 */
[----:B------:R-:W-:Y:S01]  /*3b7d0*/  ISETP.LT.U32.AND P6, PT, R54, R46, PT ;  /* 0x0000002e3600720c */ /* 0x000fe20003fc1070 */
[----:B------:R-:W-:-:S02]  /*3b7e0*/  IMAD.MOV.U32 R52, RZ, RZ, R45 ;  /* 0x000000ffff347224 */ /* 0x000fc400078e002d */
[C---:B------:R-:W-:Y:S01]  /*3b7f0*/  IMAD R79, R65.reuse, R73, R48 ;  /* 0x00000049414f7224 */ /* 0x040fe200078e0230 */
[----:B------:R-:W-:Y:S01]  /*3b800*/  ISETP.GE.U32.AND.EX P0, PT, R50, R55, PT, P0 ;  /* 0x000000373200720c */ /* 0x000fe20003f06100 */
[----:B------:R-:W-:-:S03]  /*3b810*/  IMAD.WIDE.U32 R44, R65, R75, R58 ;  /* 0x0000004b412c7225 */ /* 0x000fc600078e003a */
[----:B------:R-:W-:Y:S01]  /*3b820*/  ISETP.LT.U32.OR.EX P6, PT, R55, R47, !P0, P6 ;  /* 0x0000002f3700720c */ /* 0x000fe200047c1560 */
[----:B------:R-:W-:Y:S01]  /*3b830*/  IMAD.WIDE.U32.X R52, R73, R73, R52, P3 ;  /* 0x0000004949347225 */ /* 0x000fe200018e0434 */
[C---:B------:R-:W-:Y:S02]  /*3b840*/  ISETP.GE.U32.AND P3, PT, R44.reuse, R58, PT ;  /* 0x0000003a2c00720c */ /* 0x040fe40003f66070 */
[----:B------:R-:W-:Y:S01]  /*3b850*/  SHF.L.W.U32.HI R77, R77, 0x1, R44 ;  /* 0x000000014d4d7819 */ /* 0x000fe20000010e2c */
[----:B------:R-:W-:Y:S02]  /*3b860*/  IMAD.IADD R79, R45, 0x1, R79 ;  /* 0x000000012d4f7824 */ /* 0x000fe400078e024f */
[----:B------:R-:W-:Y:S01]  /*3b870*/  IMAD.MOV.U32 R60, RZ, RZ, R63 ;  /* 0x000000ffff3c7224 */ /* 0x000fe200078e003f */
[----:B------:R-:W-:Y:S01]  /*3b880*/  IADD3 R46, P0, PT, R77, R52, RZ ;  /* 0x000000344d2e7210 */ /* 0x000fe20007f1e0ff */
[----:B------:R-:W-:Y:S01]  /*3b890*/  IMAD R47, R69, R75, RZ ;  /* 0x0000004b452f7224 */ /* 0x000fe200078e02ff */
[----:B------:R-:W-:Y:S01]  /*3b8a0*/  ISETP.GE.U32.AND.EX P3, PT, R79, R59, PT, P3 ;  /* 0x0000003b4f00720c */ /* 0x000fe20003f66130 */
[----:B------:R-:W-:Y:S01]  /*3b8b0*/  IMAD.MOV.U32 R48, RZ, RZ, R57 ;  /* 0x000000ffff307224 */ /* 0x000fe200078e0039 */
[----:B------:R-:W-:Y:S01]  /*3b8c0*/  SHF.L.W.U32.HI R55, R44, 0x1, R79 ;  /* 0x000000012c377819 */ /* 0x000fe20000010e4f */
[----:B------:R-:W-:Y:S01]  /*3b8d0*/  IMAD.WIDE.U32 R44, R64, R75, R42 ;  /* 0x0000004b402c7225 */ /* 0x000fe200078e002a */
[----:B------:R-:W-:-:S03]  /*3b8e0*/  SEL R57, RZ, 0x1, P3 ;  /* 0x00000001ff397807 */ /* 0x000fc60001800000 */
[----:B------:R-:W-:-:S04]  /*3b8f0*/  IMAD.WIDE.U32.X R60, R67, R73, R60, P1 ;  /* 0x00000049433c7225 */ /* 0x000fc800008e043c */
[----:B------:R-:W-:Y:S01]  /*3b900*/  IMAD R59, R64, R73, R47 ;  /* 0x00000049403b7224 */ /* 0x000fe200078e022f */
[----:B------:R-:W-:Y:S01]  /*3b910*/  IADD3 R57, P1, P3, R44, R60, R57 ;  /* 0x0000003c2c397210 */ /* 0x000fe20007b3e039 */
[----:B------:R-:W-:Y:S01]  /*3b920*/  IMAD.X R54, R55, 0x1, R53, P0 ;  /* 0x0000000137367824 */ /* 0x000fe200000e0635 */
[----:B------:R-:W-:Y:S01]  /*3b930*/  SEL R47, RZ, 0x1, !P6 ;  /* 0x00000001ff2f7807 */ /* 0x000fe20007000000 */
[----:B------:R-:W-:Y:S01]  /*3b940*/  IMAD.IADD R53, R45, 0x1, R59 ;  /* 0x000000012d357824 */ /* 0x000fe200078e023b */
[----:B------:R-:W-:Y:S01]  /*3b950*/  ISETP.LT.U32.AND P0, PT, R46, R77, PT ;  /* 0x0000004d2e00720c */ /* 0x000fe20003f01070 */
[----:B------:R-:W-:Y:S01]  /*3b960*/  IMAD.WIDE.U32.X R48, R69, R73, R48, P2 ;  /* 0x0000004945307225 */ /* 0x000fe200010e0430 */
[----:B------:R-:W-:Y:S02]  /*3b970*/  ISETP.GE.U32.AND P2, PT, R44, R42, PT ;  /* 0x0000002a2c00720c */ /* 0x000fe40003f46070 */
[----:B------:R-:W-:Y:S02]  /*3b980*/  IADD3.X R60, PT, PT, R53, R61, RZ, P1, P3 ;  /* 0x0000003d353c7210 */ /* 0x000fe40000fe64ff */
[----:B------:R-:W-:-:S02]  /*3b990*/  IADD3 R58, P6, PT, R46, R47, RZ ;  /* 0x0000002f2e3a7210 */ /* 0x000fc40007fde0ff */
[----:B------:R-:W-:Y:S01]  /*3b9a0*/  ISETP.GE.U32.AND P3, PT, R57, R44, PT ;  /* 0x0000002c3900720c */ /* 0x000fe20003f66070 */
[----:B------:R-:W-:Y:S01]  /*3b9b0*/  IMAD.WIDE.U32 R44, R67, R65, RZ ;  /* 0x00000041432c7225 */ /* 0x000fe200078e00ff */
[----:B------:R-:W-:Y:S02]  /*3b9c0*/  ISETP.GE.U32.AND.EX P2, PT, R53, R43, PT, P2 ;  /* 0x0000002b3500720c */ /* 0x000fe40003f46120 */
[----:B------:R-:W-:Y:S01]  /*3b9d0*/  ISETP.GE.U32.AND P1, PT, R58, R46, PT ;  /* 0x0000002e3a00720c */ /* 0x000fe20003f26070 */
[----:B------:R-:W-:Y:S01]  /*3b9e0*/  IMAD.WIDE.U32 R46, R69, R64, RZ ;  /* 0x00000040452e7225 */ /* 0x000fe200078e00ff */
[----:B------:R-:W-:Y:S02]  /*3b9f0*/  ISETP.GE.U32.AND.EX P3, PT, R60, R53, PT, P3 ;  /* 0x000000353c00720c */ /* 0x000fe40003f66130 */
[----:B------:R-:W-:Y:S01]  /*3ba00*/  SEL R56, RZ, 0x1, P2 ;  /* 0x00000001ff387807 */ /* 0x000fe20001000000 */
[----:B------:R-:W-:Y:S01]  /*3ba10*/  IMAD.X R59, RZ, RZ, R54, P6 ;  /* 0x000000ffff3b7224 */ /* 0x000fe200030e0636 */
[----:B------:R-:W-:Y:S01]  /*3ba20*/  SEL R61, RZ, 0x1, P3 ;  /* 0x00000001ff3d7807 */ /* 0x000fe20001800000 */
[----:B------:R-:W-:Y:S01]  /*3ba30*/  IMAD.WIDE.U32 R42, R65, R65, RZ ;  /* 0x00000041412a7225 */ /* 0x000fe200078e00ff */
[----:B------:R-:W-:-:S02]  /*3ba40*/  SHF.L.W.U32.HI R42, R79, 0x1, R57 ;  /* 0x000000014f2a7819 */ /* 0x000fc40000010e39 */
[----:B------:R-:W-:Y:S01]  /*3ba50*/  ISETP.GE.U32.AND.EX P1, PT, R59, R54, PT, P1 ;  /* 0x000000363b00720c */ /* 0x000fe20003f26110 */
[----:B------:R-:W-:-:S03]  /*3ba60*/  IMAD.WIDE.U32 R44, P2, R65, R67, R44 ;  /* 0x00000043412c7225 */ /* 0x000fc6000784002c */
[----:B------:R-:W-:Y:S01]  /*3ba70*/  ISETP.LT.U32.OR.EX P0, PT, R54, R55, !P1, P0 ;  /* 0x000000373600720c */ /* 0x000fe20004f01500 */
[C---:B------:R-:W-:Y:S01]  /*3ba80*/  IMAD.WIDE.U32 R52, R64.reuse, R64, RZ ;  /* 0x0000004040347225 */ /* 0x040fe200078e00ff */
[----:B------:R-:W-:Y:S02]  /*3ba90*/  IADD3 RZ, P6, PT, R43, R44, RZ ;  /* 0x0000002c2bff7210 */ /* 0x000fe40007fde0ff */
[----:B------:R-:W-:Y:S01]  /*3baa0*/  SHF.L.W.U32.HI R43, R57, 0x1, R60 ;  /* 0x00000001392b7819 */ /* 0x000fe20000010e3c */
[----:B------:R-:W-:Y:S01]  /*3bab0*/  IMAD.WIDE.U32 R46, P3, R64, R69, R46 ;  /* 0x00000045402e7225 */ /* 0x000fe2000786002e */
[----:B------:R-:W-:-:S03]  /*3bac0*/  SEL R73, RZ, 0x1, !P0 ;  /* 0x00000001ff497807 */ /* 0x000fc60004000000 */
[----:B------:R-:W-:Y:S01]  /*3bad0*/  IMAD.X R57, RZ, RZ, RZ, P4 ;  /* 0x000000ffff397224 */ /* 0x000fe200020e06ff */
[----:B------:R-:W-:Y:S01]  /*3bae0*/  IADD3 RZ, P1, PT, R53, R46, RZ ;  /* 0x0000002e35ff7210 */ /* 0x000fe20007f3e0ff */
[----:B------:R-:W-:Y:S01]  /*3baf0*/  IMAD.X R53, RZ, RZ, RZ, P2 ;  /* 0x000000ffff357224 */ /* 0x000fe200010e06ff */
[----:B------:R-:W-:Y:S01]  /*3bb00*/  IADD3 R48, P2, P4, R61, R48, R56 ;  /* 0x000000303d307210 */ /* 0x000fe20007c5e038 */
[----:B------:R-:W-:-:S03]  /*3bb10*/  IMAD.WIDE.U32 R54, R65, R65, R42 ;  /* 0x0000004141367225 */ /* 0x000fc600078e002a */
[----:B------:R-:W-:Y:S01]  /*3bb20*/  IADD3.X R49, PT, PT, RZ, R49, RZ, P2, P4 ;  /* 0x00000031ff317210 */ /* 0x000fe200017e84ff */
[----:B------:R-:W-:Y:S01]  /*3bb30*/  IMAD.MOV.U32 R56, RZ, RZ, R51 ;  /* 0x000000ffff387224 */ /* 0x000fe200078e0033 */
[-C--:B------:R-:W-:Y:S01]  /*3bb40*/  IADD3 R73, P2, PT, R73, R54.reuse, RZ ;  /* 0x0000003649497210 */ /* 0x080fe20007f5e0ff */
[----:B------:R-:W-:Y:S02]  /*3bb50*/  IMAD.IADD R51, R44, 0x1, R55 ;  /* 0x000000012c337824 */ /* 0x000fe400078e0237 */
[-C--:B------:R-:W-:Y:S01]  /*3bb60*/  IMAD R55, R69, R65.reuse, RZ ;  /* 0x0000004145377224 */ /* 0x080fe200078e02ff */
[----:B------:R-:W-:Y:S01]  /*3bb70*/  ISETP.GE.U32.AND P0, PT, R73, R54, PT ;  /* 0x000000364900720c */ /* 0x000fe20003f06070 */
[----:B------:R-:W-:Y:S01]  /*3bb80*/  IMAD.X R61, RZ, RZ, R51, P2 ;  /* 0x000000ffff3d7224 */ /* 0x000fe200010e0633 */
[----:B------:R-:W-:Y:S01]  /*3bb90*/  ISETP.LT.U32.AND P2, PT, R54, R42, PT ;  /* 0x0000002a3600720c */ /* 0x000fe20003f41070 */
[----:B------:R-:W-:Y:S02]  /*3bba0*/  IMAD.MOV.U32 R52, RZ, RZ, R45 ;  /* 0x000000ffff347224 */ /* 0x000fe400078e002d */
[----:B------:R-:W-:Y:S01]  /*3bbb0*/  IMAD.WIDE.U32 R44, R64, R65, R48 ;  /* 0x00000041402c7225 */ /* 0x000fe200078e0030 */
[----:B------:R-:W-:-:S03]  /*3bbc0*/  ISETP.GE.U32.AND.EX P0, PT, R61, R51, PT, P0 ;  /* 0x000000333d00720c */ /* 0x000fc60003f06100 */
[----:B------:R-:W-:Y:S01]  /*3bbd0*/  IMAD R75, R64, R67, R55 ;  /* 0x00000043404b7224 */ /* 0x000fe200078e0237 */
[----:B------:R-:W-:Y:S01]  /*3bbe0*/  ISETP.LT.U32.OR.EX P0, PT, R51, R43, !P0, P2 ;  /* 0x0000002b3300720c */ /* 0x000fe20004701520 */
[----:B------:R-:W-:Y:S01]  /*3bbf0*/  IMAD.WIDE.U32.X R52, R67, R67, R52, P6 ;  /* 0x0000004343347225 */ /* 0x000fe200030e0434 */
[----:B------:R-:W-:-:S03]  /*3bc00*/  ISETP.GE.U32.AND P2, PT, R44, R48, PT ;  /* 0x000000302c00720c */ /* 0x000fc60003f46070 */
[----:B------:R-:W-:Y:S02]  /*3bc10*/  IMAD.X R55, RZ, RZ, RZ, P3 ;  /* 0x000000ffff377224 */ /* 0x000fe400018e06ff */
[----:B------:R-:W-:Y:S01]  /*3bc20*/  IMAD.IADD R75, R45, 0x1, R75 ;  /* 0x000000012d4b7824 */ /* 0x000fe200078e024b */
[----:B------:R-:W-:Y:S01]  /*3bc30*/  SHF.L.W.U32.HI R45, R60, 0x1, R44 ;  /* 0x000000013c2d7819 */ /* 0x000fe20000010e2c */
[----:B------:R-:W-:Y:S02]  /*3bc40*/  IMAD.MOV.U32 R54, RZ, RZ, R47 ;  /* 0x000000ffff367224 */ /* 0x000fe400078e002f */
[----:B------:R-:W-:Y:S01]  /*3bc50*/  IMAD.WIDE.U32.X R56, R69, R67, R56, P5 ;  /* 0x0000004345387225 */ /* 0x000fe200028e0438 */
[----:B------:R-:W-:Y:S02]  /*3bc60*/  SHF.L.W.U32.HI R65, R44, 0x1, R75 ;  /* 0x000000012c417819 */ /* 0x000fe40000010e4b */
[----:B------:R-:W-:Y:S01]  /*3bc70*/  IADD3 R48, P3, PT, R45, R52, RZ ;  /* 0x000000342d307210 */ /* 0x000fe20007f7e0ff */
[----:B------:R-:W-:Y:S01]  /*3bc80*/  IMAD.WIDE.U32.X R54, R69, R69, R54, P1 ;  /* 0x0000004545367225 */ /* 0x000fe200008e0436 */
[----:B------:R-:W-:-:S02]  /*3bc90*/  ISETP.GE.U32.AND.EX P1, PT, R75, R49, PT, P2 ;  /* 0x000000314b00720c */ /* 0x000fc40003f26120 */
[----:B------:R-:W-:Y:S01]  /*3bca0*/  SEL R67, RZ, 0x1, !P0 ;  /* 0x00000001ff437807 */ /* 0x000fe20004000000 */
[----:B------:R-:W-:Y:S01]  /*3bcb0*/  IMAD.X R60, R65, 0x1, R53, P3 ;  /* 0x00000001413c7824 */ /* 0x000fe200018e0635 */
[----:B------:R-:W-:Y:S01]  /*3bcc0*/  SEL R47, RZ, 0x1, P1 ;  /* 0x00000001ff2f7807 */ /* 0x000fe20000800000 */
[----:B------:R-:W-:Y:S01]  /*3bcd0*/  IMAD.WIDE.U32 R42, R61, 0x3d1, RZ ;  /* 0x000003d13d2a7825 */ /* 0x000fe200078e00ff */
[C---:B------:R-:W-:Y:S02]  /*3bce0*/  IADD3 R67, P3, PT, R48.reuse, R67, RZ ;  /* 0x0000004330437210 */ /* 0x040fe40007f7e0ff */
        /* <DEDUP_REMOVED lines=9> */
[----:B------:R-:W-:Y:S01]  /*3bd80*/  IMAD.WIDE.U32 R42, P4, RZ, R73, R42 ;  /* 0x00000049ff2a7225 */ /* 0x000fe2000788002a */
[----:B------:R-:W-:Y:S02]  /*3bd90*/  ISETP.LT.U32.OR.EX P0, PT, R60, R65, !P1, P0 ;  /* 0x000000413c00720c */ /* 0x000fe40004f01500 */
[----:B------:R-:W-:Y:S01]  /*3bda0*/  IADD3 R51, P3, PT, RZ, R44, RZ ;  /* 0x0000002cff337210 */ /* 0x000fe20007f7e0ff */
[----:B------:R-:W-:Y:S01]  /*3bdb0*/  IMAD.X R49, RZ, RZ, RZ, P4 ;  /* 0x000000ffff317224 */ /* 0x000fe200020e06ff */
[----:B------:R-:W-:Y:S01]  /*3bdc0*/  IADD3 R47, P4, PT, R45, R42, RZ ;  /* 0x0000002a2d2f7210 */ /* 0x000fe20007f9e0ff */
[----:B------:R-:W-:Y:S01]  /*3bdd0*/  IMAD.MOV.U32 R48, RZ, RZ, R43 ;  /* 0x000000ffff307224 */ /* 0x000fe200078e002b */
[----:B------:R-:W-:Y:S01]  /*3bde0*/  SEL R75, RZ, 0x1, !P0 ;  /* 0x00000001ff4b7807 */ /* 0x000fe20004000000 */
[----:B------:R-:W-:Y:S01]  /*3bdf0*/  IMAD.WIDE.U32 R42, R63, 0x3d1, RZ ;  /* 0x000003d13f2a7825 */ /* 0x000fe200078e00ff */
[----:B------:R-:W-:-:S03]  /*3be00*/  ISETP.GE.U32.AND P2, PT, R51, R44, PT ;  /* 0x0000002c3300720c */ /* 0x000fc60003f46070 */
[----:B------:R-:W-:-:S04]  /*3be10*/  IMAD.WIDE.U32 R64, R64, R64, R52 ;  /* 0x0000004040407225 */ /* 0x000fc800078e0034 */
[----:B------:R-:W-:Y:S02]  /*3be20*/  IMAD.X R56, R47, 0x1, R73, P3 ;  /* 0x000000012f387824 */ /* 0x000fe400018e0649 */
[----:B------:R-:W-:Y:S01]  /*3be30*/  IMAD.WIDE.U32.X R48, RZ, R61, R48, P4 ;  /* 0x0000003dff307225 */ /* 0x000fe200020e0430 */
[-C--:B------:R-:W-:Y:S02]  /*3be40*/  IADD3 R75, P4, PT, R75, R64.reuse, RZ ;  /* 0x000000404b4b7210 */ /* 0x080fe40007f9e0ff */
[----:B------:R-:W-:Y:S01]  /*3be50*/  ISETP.GE.U32.AND.EX P1, PT, R56, R47, PT, P2 ;  /* 0x0000002f3800720c */ /* 0x000fe20003f26120 */
[----:B------:R-:W-:Y:S01]  /*3be60*/  IMAD.WIDE.U32 R44, R67, 0x3d1, RZ ;  /* 0x000003d1432c7825 */ /* 0x000fe200078e00ff */
[----:B------:R-:W-:Y:S02]  /*3be70*/  ISETP.GE.U32.AND P0, PT, R75, R64, PT ;  /* 0x000000404b00720c */ /* 0x000fe40003f06070 */
[----:B------:R-:W-:Y:S01]  /*3be80*/  SEL R57, RZ, 0x1, P1 ;  /* 0x00000001ff397807 */ /* 0x000fe20000800000 */
[----:B------:R-:W-:Y:S01]  /*3be90*/  IMAD.WIDE.U32 R42, P6, RZ, R67, R42 ;  /* 0x00000043ff2a7225 */ /* 0x000fe200078c002a */
[----:B------:R-:W-:-:S02]  /*3bea0*/  IADD3 R47, P3, PT, R48, R44, RZ ;  /* 0x0000002c302f7210 */ /* 0x000fc40007f7e0ff */
[----:B------:R-:W-:Y:S01]  /*3beb0*/  ISETP.LT.U32.AND P2, PT, R64, R52, PT ;  /* 0x000000344000720c */ /* 0x000fe20003f41070 */
[----:B------:R-:W-:Y:S01]  /*3bec0*/  IMAD.IADD R60, R46, 0x1, R65 ;  /* 0x000000012e3c7824 */ /* 0x000fe200078e0241 */
[----:B------:R-:W-:Y:S01]  /*3bed0*/  IADD3 R48, P5, PT, R45, R42, RZ ;  /* 0x0000002a2d307210 */ /* 0x000fe20007fbe0ff */
[----:B------:R-:W-:Y:S01]  /*3bee0*/  IMAD.X R45, RZ, RZ, RZ, P6 ;  /* 0x000000ffff2d7224 */ /* 0x000fe200030e06ff */
[----:B------:R-:W-:Y:S01]  /*3bef0*/  SHF.R.U32.HI R52, RZ, 0x1f, R68 ;  /* 0x0000001fff347819 */ /* 0x000fe20000011644 */
[----:B------:R-:W-:Y:S01]  /*3bf00*/  IMAD.X R65, RZ, RZ, R60, P4 ;  /* 0x000000ffff417224 */ /* 0x000fe200020e063c */
[----:B------:R-:W-:Y:S01]  /*3bf10*/  IADD3 R46, P4, PT, R47, R61, RZ ;  /* 0x0000003d2f2e7210 */ /* 0x000fe20007f9e0ff */
[----:B------:R-:W-:-:S03]  /*3bf20*/  IMAD.X R61, R48, 0x1, R49, P3 ;  /* 0x00000001303d7824 */ /* 0x000fc600018e0631 */
[----:B------:R-:W-:Y:S02]  /*3bf30*/  ISETP.GE.U32.AND.EX P1, PT, R65, R60, PT, P0 ;  /* 0x0000003c4100720c */ /* 0x000fe40003f26100 */
[----:B------:R-:W-:Y:S01]  /*3bf40*/  ISETP.GE.U32.AND P0, PT, R47, R44, PT ;  /* 0x0000002c2f00720c */ /* 0x000fe20003f06070 */
[----:B------:R-:W-:Y:S01]  /*3bf50*/  IMAD.MOV.U32 R44, RZ, RZ, R43 ;  /* 0x000000ffff2c7224 */ /* 0x000fe200078e002b */
[----:B------:R-:W-:Y:S01]  /*3bf60*/  IADD3 R57, P6, PT, R46, R57, RZ ;  /* 0x000000392e397210 */ /* 0x000fe20007fde0ff */
[----:B------:R-:W-:Y:S01]  /*3bf70*/  IMAD.WIDE.U32 R42, R65, 0x3d1, RZ ;  /* 0x000003d1412a7825 */ /* 0x000fe200078e00ff */
[C---:B------:R-:W-:Y:S02]  /*3bf80*/  ISETP.GE.U32.AND.EX P0, PT, R61.reuse, R48, PT, P0 ;  /* 0x000000303d00720c */ /* 0x040fe40003f06100 */
[----:B------:R-:W-:Y:S01]  /*3bf90*/  ISETP.LT.U32.OR.EX P2, PT, R60, R53, !P1, P2 ;  /* 0x000000353c00720c */ /* 0x000fe20004f41520 */
[----:B------:R-:W-:Y:S01]  /*3bfa0*/  IMAD.X R48, R61, 0x1, R67, P4 ;  /* 0x000000013d307824 */ /* 0x000fe200020e0643 */
[----:B------:R-:W-:Y:S01]  /*3bfb0*/  ISETP.LT.U32.AND P1, PT, R46, R47, PT ;  /* 0x0000002f2e00720c */ /* 0x000fe20003f21070 */
[----:B------:R-:W-:Y:S01]  /*3bfc0*/  IMAD.WIDE.U32 R42, P4, RZ, R75, R42 ;  /* 0x0000004bff2a7225 */ /* 0x000fe2000788002a */
[----:B------:R-:W-:-:S02]  /*3bfd0*/  ISETP.GE.U32.AND P3, PT, R57, R46, PT ;  /* 0x0000002e3900720c */ /* 0x000fc40003f66070 */
[----:B------:R-:W-:Y:S01]  /*3bfe0*/  SEL R49, RZ, 0x1, P0 ;  /* 0x00000001ff317807 */ /* 0x000fe20000000000 */
[----:B------:R-:W-:Y:S01]  /*3bff0*/  IMAD.X R53, RZ, RZ, R48, P6 ;  /* 0x000000ffff357224 */ /* 0x000fe200030e0630 */
[----:B------:R-:W-:Y:S01]  /*3c000*/  SEL R69, RZ, 0x1, !P2 ;  /* 0x00000001ff457807 */ /* 0x000fe20005000000 */
[----:B------:R-:W-:-:S03]  /*3c010*/  IMAD.WIDE.U32.X R46, RZ, R63, R44, P5 ;  /* 0x0000003fff2e7225 */ /* 0x000fc600028e042c */
[----:B------:R-:W-:Y:S01]  /*3c020*/  ISETP.GE.U32.AND.EX P3, PT, R53, R48, PT, P3 ;  /* 0x000000303500720c */ /* 0x000fe20003f66130 */
[----:B------:R-:W-:-:S03]  /*3c030*/  IMAD.WIDE.U32 R44, R75, 0x3d1, RZ ;  /* 0x000003d14b2c7825 */ /* 0x000fc600078e00ff */
[----:B------:R-:W-:Y:S02]  /*3c040*/  ISETP.LT.U32.OR.EX P1, PT, R48, R61, !P3, P1 ;  /* 0x0000003d3000720c */ /* 0x000fe40005f21510 */
[----:B------:R-:W-:Y:S02]  /*3c050*/  IADD3 R46, P0, P5, R44, R46, R49 ;  /* 0x0000002e2c2e7210 */ /* 0x000fe40007d1e031 */
[----:B------:R-:W-:Y:S01]  /*3c060*/  IADD3 R42, P2, PT, R45, R42, RZ ;  /* 0x0000002a2d2a7210 */ /* 0x000fe20007f5e0ff */
[----:B------:R-:W-:Y:S01]  /*3c070*/  IMAD.X R45, RZ, RZ, RZ, P4 ;  /* 0x000000ffff2d7224 */ /* 0x000fe200020e06ff */
[----:B------:R-:W-:Y:S02]  /*3c080*/  IADD3 R69, P3, P6, R69, R52, R54 ;  /* 0x0000003445457210 */ /* 0x000fe40007e7e036 */
[----:B------:R-:W-:Y:S02]  /*3c090*/  IADD3.X R67, PT, PT, R42, R47, RZ, P0, P5 ;  /* 0x0000002f2a437210 */ /* 0x000fe400007ea4ff */
[----:B------:R-:W-:-:S02]  /*3c0a0*/  IADD3 R63, P5, PT, R46, R63, RZ ;  /* 0x0000003f2e3f7210 */ /* 0x000fc40007fbe0ff */
[----:B------:R-:W-:Y:S02]  /*3c0b0*/  SEL R52, RZ, 0x1, !P1 ;  /* 0x00000001ff347807 */ /* 0x000fe40004800000 */
[----:B------:R-:W-:Y:S01]  /*3c0c0*/  ISETP.GE.U32.AND P4, PT, R46, R44, PT ;  /* 0x0000002c2e00720c */ /* 0x000fe20003f86070 */
[----:B------:R-:W-:Y:S01]  /*3c0d0*/  IMAD.X R48, R67, 0x1, R75, P5 ;  /* 0x0000000143307824 */ /* 0x000fe200028e064b */
[----:B------:R-:W-:Y:S01]  /*3c0e0*/  IADD3.X R73, PT, PT, RZ, RZ, R55, P3, P6 ;  /* 0x000000ffff497210 */ /* 0x000fe20001fec437 */
[----:B------:R-:W-:Y:S01]  /*3c0f0*/  IMAD.MOV.U32 R44, RZ, RZ, R43 ;  /* 0x000000ffff2c7224 */ /* 0x000fe200078e002b */
        /* <DEDUP_REMOVED lines=89> */
.L_x_812:
        /* <DEDUP_REMOVED lines=55> */
.L_x_813:
        /* <DEDUP_REMOVED lines=52> */
.L_x_815:
        /* <DEDUP_REMOVED lines=50> */
.L_x_816:
        /* <DEDUP_REMOVED lines=29> */
.L_x_814:
[----:B------:R-:W-:Y:S05]  /*3d230*/  @P3 BRA `(.L_x_817) ;  /* 0xffffffdc00e83947 */ /* 0x000fea000383ffff */
[----:B------:R-:W-:-:S04]  /*3d240*/  IMAD.WIDE.U32 R46, R81, R90, RZ ;  /* 0x0000005a512e7225 */ /* 0x000fc800078e00ff */
        /* <DEDUP_REMOVED lines=33> */
[----:B------:R-:W-:Y:S01]  /*3d460*/  IMAD.WIDE.U32 R52, R41, R90, RZ ;  /* 0x0000005a29347225 */ /* 0x000fe200078e00ff */
[----:B------:R-:W-:-:S03]  /*3d470*/  IADD3.X R57, PT, PT, R55, R57, RZ, P0, P3 ;  /* 0x0000003937397210 */ /* 0x000fc600007e64ff */
[----:B------:R-:W-:Y:S01]  /*3d480*/  IMAD R46, R103, R40, RZ ;  /* 0x00000028672e7224 */ /* 0x000fe200078e02ff */
[----:B------:R-:W-:Y:S01]  /*3d490*/  ISETP.GE.U32.AND.EX P1, PT, R57, R55, PT, P1 ;  /* 0x000000373900720c */ /* 0x000fe20003f26110 */
[----:B------:R-:W-:Y:S02]  /*3d4a0*/  IMAD.MOV.U32 R58, RZ, RZ, R47 ;  /* 0x000000ffff3a7224 */ /* 0x000fe400078e002f */
[----:B------:R-:W-:Y:S01]  /*3d4b0*/  IMAD R0, R101, R80, RZ ;  /* 0x0000005065007224 */ /* 0x000fe200078e02ff */
[----:B------:R-:W-:Y:S01]  /*3d4c0*/  SEL R61, RZ, 0x1, P1 ;  /* 0x00000001ff3d7807 */ /* 0x000fe20000800000 */
[----:B------:R-:W-:-:S04]  /*3d4d0*/  IMAD.WIDE.U32 R50, R90, R40, R48 ;  /* 0x000000285a327225 */ /* 0x000fc800078e0030 */
[----:B------:R-:W-:Y:S01]  /*3d4e0*/  IMAD R73, R90, R41, R46 ;  /* 0x000000295a497224 */ /* 0x000fe200078e022e */
[----:B------:R-:W-:Y:S01]  /*3d4f0*/  ISETP.GE.U32.AND P0, PT, R50, R48, PT ;  /* 0x000000303200720c */ /* 0x000fe20003f06070 */
[----:B------:R-:W-:-:S04]  /*3d500*/  IMAD.WIDE.U32 R66, R88, R80, RZ ;  /* 0x0000005058427225 */ /* 0x000fc800078e00ff */
[----:B------:R-:W-:-:S04]  /*3d510*/  IMAD.WIDE.U32 R54, R40, R90, RZ ;  /* 0x0000005a28367225 */ /* 0x000fc800078e00ff */
[----:B------:R-:W-:-:S04]  /*3d520*/  IMAD.WIDE.U32 R52, P3, R103, R40, R52 ;  /* 0x0000002867347225 */ /* 0x000fc80007860034 */
[-C--:B------:R-:W-:Y:S02]  /*3d530*/  IMAD R75, R88, R81.reuse, R0 ;  /* 0x00000051584b7224 */ /* 0x080fe400078e0200 */
[----:B------:R-:W-:-:S04]  /*3d540*/  IMAD.WIDE.U32.X R58, R99, R81, R58, P2 ;  /* 0x00000051633a7225 */ /* 0x000fc800010e043a */
[----:B------:R-:W-:Y:S01]  /*3d550*/  IMAD.IADD R73, R51, 0x1, R73 ;  /* 0x0000000133497824 */ /* 0x000fe200078e0249 */
[----:B------:R-:W-:Y:S01]  /*3d560*/  IADD3 R48, P1, P2, R66, R58, R61 ;  /* 0x0000003a42307210 */ /* 0x000fe20007a3e03d */
[----:B------:R-:W-:Y:S01]  /*3d570*/  IMAD.X R47, RZ, RZ, RZ, P3 ;  /* 0x000000ffff2f7224 */ /* 0x000fe200018e06ff */
[----:B------:R-:W-:Y:S01]  /*3d580*/  IADD3 RZ, P3, PT, R55, R52, RZ ;  /* 0x0000003437ff7210 */ /* 0x000fe20007f7e0ff */
[----:B------:R-:W-:Y:S01]  /*3d590*/  IMAD.IADD R75, R67, 0x1, R75 ;  /* 0x00000001434b7824 */ /* 0x000fe200078e024b */
[----:B------:R-:W-:Y:S01]  /*3d5a0*/  ISETP.GE.U32.AND.EX P0, PT, R73, R49, PT, P0 ;  /* 0x000000314900720c */ /* 0x000fe20003f06100 */
[----:B------:R-:W-:Y:S02]  /*3d5b0*/  IMAD.MOV.U32 R46, RZ, RZ, R53 ;  /* 0x000000ffff2e7224 */ /* 0x000fe400078e0035 */
[----:B------:R-:W-:Y:S01]  /*3d5c0*/  IMAD R0, R95, R40, RZ ;  /* 0x000000285f007224 */ /* 0x000fe200078e02ff */
[----:B------:R-:W-:Y:S01]  /*3d5d0*/  IADD3.X R49, PT, PT, R75, R59, RZ, P1, P2 ;  /* 0x0000003b4b317210 */ /* 0x000fe20000fe44ff */
[----:B------:R-:W-:Y:S01]  /*3d5e0*/  IMAD.WIDE.U32 R60, R41, R93, RZ ;  /* 0x0000005d293c7225 */ /* 0x000fe200078e00ff */
[----:B------:R-:W-:-:S03]  /*3d5f0*/  SEL R71, RZ, 0x1, P0 ;  /* 0x00000001ff477807 */ /* 0x000fc60000000000 */
[----:B------:R-:W-:-:S04]  /*3d600*/  IMAD.WIDE.U32 R52, R41, R97, RZ ;  /* 0x0000006129347225 */ /* 0x000fc800078e00ff */
        /* <DEDUP_REMOVED lines=16> */
[----:B------:R-:W-:Y:S01]  /*3d710*/  IMAD.WIDE.U32 R64, P1, R101, R80, R64 ;  /* 0x0000005065407225 */ /* 0x000fe20007820040 */
[----:B------:R-:W-:Y:S02]  /*3d720*/  IADD3 RZ, P4, PT, R55, R52, RZ ;  /* 0x0000003437ff7210 */ /* 0x000fe40007f9e0ff */
[----:B------:R-:W-:Y:S01]  /*3d730*/  ISETP.GE.U32.AND.EX P0, PT, R49, R75, PT, P0 ;  /* 0x0000004b3100720c */ /* 0x000fe20003f06100 */
[----:B------:R-:W-:Y:S01]  /*3d740*/  IMAD.X R63, RZ, RZ, RZ, P1 ;  /* 0x000000ffff3f7224 */ /* 0x000fe200008e06ff */
[----:B------:R-:W-:Y:S01]  /*3d750*/  ISETP.GE.U32.AND P1, PT, R46, R58, PT ;  /* 0x0000003a2e00720c */ /* 0x000fe20003f26070 */
[----:B------:R-:W-:-:S03]  /*3d760*/  IMAD.WIDE.U32 R54, R41, R88, RZ ;  /* 0x0000005829367225 */ /* 0x000fc600078e00ff */
[----:B------:R-:W-:Y:S01]  /*3d770*/  ISETP.GE.U32.AND.EX P1, PT, R47, R67, PT, P1 ;  /* 0x000000432f00720c */ /* 0x000fe20003f26110 */
[----:B------:R-:W-:Y:S01]  /*3d780*/  IMAD.WIDE.U32 R68, R80, R88, RZ ;  /* 0x0000005850447225 */ /* 0x000fe200078e00ff */
[----:B------:R-:W-:-:S03]  /*3d790*/  SEL R67, RZ, 0x1, P0 ;  /* 0x00000001ff437807 */ /* 0x000fc60000000000 */
        /* <DEDUP_REMOVED lines=15> */
[----:B------:R-:W-:Y:S01]  /*3d890*/  IMAD.WIDE.U32 R64, R43, R90, RZ ;  /* 0x0000005a2b407225 */ /* 0x000fe200078e00ff */
[----:B------:R-:W-:-:S03]  /*3d8a0*/  IADD3 R58, P1, PT, R69, R62, RZ ;  /* 0x0000003e453a7210 */ /* 0x000fc60007f3e0ff */
[----:B------:R-:W-:Y:S02]  /*3d8b0*/  IMAD R71, R97, R41, R52 ;  /* 0x0000002961477224 */ /* 0x000fe400078e0234 */
[----:B------:R-:W-:-:S04]  /*3d8c0*/  IMAD.WIDE.U32 R60, R42, R90, RZ ;  /* 0x0000005a2a3c7225 */ /* 0x000fc800078e00ff */
[----:B------:R-:W-:Y:S02]  /*3d8d0*/  IMAD.IADD R67, R63, 0x1, R71 ;  /* 0x000000013f437824 */ /* 0x000fe400078e0247 */
[----:B------:R-:W-:-:S04]  /*3d8e0*/  IMAD.WIDE.U32 R64, P5, R103, R42, R64 ;  /* 0x0000002a67407225 */ /* 0x000fc800078a0040 */
[----:B------:R-:W-:Y:S01]  /*3d8f0*/  IMAD.X R57, RZ, RZ, R57, P0 ;  /* 0x000000ffff397224 */ /* 0x000fe200000e0639 */
[----:B------:R-:W-:Y:S01]  /*3d900*/  ISETP.GE.U32.AND P0, PT, R62, R48, PT ;  /* 0x000000303e00720c */ /* 0x000fe20003f06070 */
[----:B------:R-:W-:Y:S01]  /*3d910*/  IMAD.X R59, R67, 0x1, R0, P1 ;  /* 0x00000001433b7824 */ /* 0x000fe200008e0600 */
[----:B------:R-:W-:Y:S01]  /*3d920*/  ISETP.GE.U32.AND P1, PT, R58, R62, PT ;  /* 0x0000003e3a00720c */ /* 0x000fe20003f26070 */
[----:B------:R-:W-:Y:S01]  /*3d930*/  IMAD R0, R103, R42, RZ ;  /* 0x0000002a67007224 */ /* 0x000fe200078e02ff */
[----:B------:R-:W-:Y:S01]  /*3d940*/  ISETP.GE.U32.AND.EX P0, PT, R67, R49, PT, P0 ;  /* 0x000000314300720c */ /* 0x000fe20003f06100 */
[----:B------:R-:W-:Y:S01]  /*3d950*/  IMAD.X R63, RZ, RZ, RZ, P6 ;  /* 0x000000ffff3f7224 */ /* 0x000fe200030e06ff */
[----:B------:R-:W-:Y:S01]  /*3d960*/  IADD3 RZ, P6, PT, R61, R64, RZ ;  /* 0x000000403dff7210 */ /* 0x000fe20007fde0ff */
[----:B------:R-:W-:Y:S01]  /*3d970*/  IMAD.WIDE.U32 R60, R43, R93, RZ ;  /* 0x0000005d2b3c7225 */ /* 0x000fe200078e00ff */
[----:B------:R-:W-:-:S03]  /*3d980*/  ISETP.GE.U32.AND.EX P1, PT, R59, R67, PT, P1 ;  /* 0x000000433b00720c */ /* 0x000fc60003f26110 */
[----:B------:R-:W-:Y:S01]  /*3d990*/  IMAD.MOV.U32 R62, RZ, RZ, R53 ;  /* 0x000000ffff3e7224 */ /* 0x000fe200078e0035 */
[----:B------:R-:W-:Y:S01]  /*3d9a0*/  SEL R75, RZ, 0x1, P1 ;  /* 0x00000001ff4b7807 */ /* 0x000fe20000800000 */
[C---:B------:R-:W-:Y:S01]  /*3d9b0*/  IMAD R69, R90.reuse, R43, R0 ;  /* 0x0000002b5a457224 */ /* 0x040fe200078e0200 */
[----:B------:R-:W-:Y:S01]  /*3d9c0*/  SEL R0, RZ, 0x1, P0 ;  /* 0x00000001ff007807 */ /* 0x000fe20000000000 */
        /* <DEDUP_REMOVED lines=62> */
[----:B------:R-:W-:Y:S01]  /*3ddb0*/  IMAD.WIDE.U32 R54, R44, R90, RZ ;  /* 0x0000005a2c367225 */ /* 0x000fe200078e00ff */
[----:B------:R-:W-:-:S03]  /*3ddc0*/  ISETP.GE.U32.AND.EX P0, PT, R65, R59, PT, P0 ;  /* 0x0000003b4100720c */ /* 0x000fc60003f06100 */
[-C--:B------:R-:W-:Y:S02]  /*3ddd0*/  IMAD R59, R103, R45.reuse, RZ ;  /* 0x0000002d673b7224 */ /* 0x080fe400078e02ff */
[----:B------:R-:W-:Y:S02]  /*3dde0*/  IMAD.X R57, R65, 0x1, R64, P4 ;  /* 0x0000000141397824 */ /* 0x000fe400020e0640 */
[----:B------:R-:W-:-:S03]  /*3ddf0*/  IMAD.WIDE.U32 R46, R90, R45, R52 ;  /* 0x0000002d5a2e7225 */ /* 0x000fc600078e0034 */
[----:B------:R-:W-:Y:S01]  /*3de00*/  ISETP.GE.U32.AND.EX P3, PT, R57, R65, PT, P3 ;  /* 0x000000413900720c */ /* 0x000fe20003f66130 */
[----:B------:R-:W-:Y:S01]  /*3de10*/  IMAD R69, R90, R44, R59 ;  /* 0x0000002c5a457224 */ /* 0x000fe200078e023b */
[----:B------:R-:W-:Y:S01]  /*3de20*/  ISETP.GE.U32.AND P4, PT, R46, R52, PT ;  /* 0x000000342e00720c */ /* 0x000fe20003f86070 */
[----:B------:R-:W-:Y:S01]  /*3de30*/  IMAD.WIDE.U32.X R62, R101, R41, R62, P2 ;  /* 0x00000029653e7225 */ /* 0x000fe200010e043e */
[----:B------:R-:W-:Y:S02]  /*3de40*/  SEL R52, RZ, 0x1, P0 ;  /* 0x00000001ff347807 */ /* 0x000fe40000000000 */
[----:B------:R-:W-:Y:S01]  /*3de50*/  SEL R105, RZ, 0x1, P3 ;  /* 0x00000001ff697807 */ /* 0x000fe20001800000 */
[----:B------:R-:W-:Y:S01]  /*3de60*/  IMAD.WIDE.U32 R54, P2, R103, R45, R54 ;  /* 0x0000002d67367225 */ /* 0x000fe20007840036 */
[----:B------:R-:W-:-:S03]  /*3de70*/  IADD3 R66, P0, P3, R67, R62, R66 ;  /* 0x0000003e43427210 */ /* 0x000fc60007b1e042 */
[----:B------:R-:W-:Y:S01]  /*3de80*/  IMAD.WIDE.U32 R58, R45, R90, RZ ;  /* 0x0000005a2d3a7225 */ /* 0x000fe200078e00ff */
[----:B------:R-:W-:-:S03]  /*3de90*/  IADD3.X R67, PT, PT, RZ, R63, RZ, P0, P3 ;  /* 0x0000003fff437210 */ /* 0x000fc600007e64ff */
[----:B------:R-:W-:Y:S02]  /*3dea0*/  IMAD.IADD R0, R47, 0x1, R69 ;  /* 0x000000012f007824 */ /* 0x000fe400078e0245 */
[----:B------:R-:W-:Y:S01]  /*3deb0*/  IMAD.X R65, RZ, RZ, RZ, P2 ;  /* 0x000000ffff417224 */ /* 0x000fe200010e06ff */
[----:B------:R-:W-:Y:S01]  /*3dec0*/  IADD3 RZ, P2, PT, R59, R54, RZ ;  /* 0x000000363bff7210 */ /* 0x000fe20007f5e0ff */
[----:B------:R-:W-:Y:S01]  /*3ded0*/  IMAD.WIDE.U32.X R60, R99, R43, R60, P1 ;  /* 0x0000002b633c7225 */ /* 0x000fe200008e043c */
[----:B------:R-:W-:-:S03]  /*3dee0*/  ISETP.GE.U32.AND.EX P4, PT, R0, R53, PT, P4 ;  /* 0x000000350000720c */ /* 0x000fc60003f86140 */
[----:B------:R-:W-:Y:S01]  /*3def0*/  IMAD.MOV.U32 R64, RZ, RZ, R55 ;  /* 0x000000ffff407224 */ /* 0x000fe200078e0037 */
[----:B------:R-:W-:Y:S01]  /*3df00*/  IADD3 R105, P0, P1, R105, R60, R52 ;  /* 0x0000003c69697210 */ /* 0x000fe2000791e034 */
[-C--:B------:R-:W-:Y:S01]  /*3df10*/  IMAD R55, R95, R45.reuse, RZ ;  /* 0x0000002d5f377224 */ /* 0x080fe200078e02ff */
[----:B------:R-:W-:Y:S01]  /*3df20*/  SEL R75, RZ, 0x1, P4 ;  /* 0x00000001ff4b7807 */ /* 0x000fe20002000000 */
[----:B------:R-:W-:Y:S01]  /*3df30*/  IMAD.WIDE.U32 R58, R93, R45, R56 ;  /* 0x0000002d5d3a7225 */ /* 0x000fe200078e0038 */
[----:B------:R-:W-:-:S03]  /*3df40*/  IADD3.X R70, PT, PT, RZ, R61, RZ, P0, P1 ;  /* 0x0000003dff467210 */ /* 0x000fc600007e24ff */
        /* <DEDUP_REMOVED lines=17> */
[----:B------:R-:W-:Y:S01]  /*3e060*/  IMAD.X R55, R65, 0x1, R70, P1 ;  /* 0x0000000141377824 */ /* 0x000fe200008e0646 */
[----:B------:R-:W-:Y:S01]  /*3e070*/  ISETP.GE.U32.AND P1, PT, R58, R56, PT ;  /* 0x000000383a00720c */ /* 0x000fe20003f26070 */
[----:B------:R-:W-:Y:S01]  /*3e080*/  IMAD.MOV.U32 R62, RZ, RZ, R61 ;  /* 0x000000ffff3e7224 */ /* 0x000fe200078e003d */
[----:B------:R-:W-:Y:S01]  /*3e090*/  IADD3 RZ, P4, PT, R63, R60, RZ ;  /* 0x0000003c3fff7210 */ /* 0x000fe20007f9e0ff */
[----:B------:R-:W-:Y:S01]  /*3e0a0*/  IMAD.X R63, RZ, RZ, RZ, P0 ;  /* 0x000000ffff3f7224 */ /* 0x000fe200000e06ff */
[----:B------:R-:W-:Y:S01]  /*3e0b0*/  ISETP.GE.U32.AND P0, PT, R75, R58, PT ;  /* 0x0000003a4b00720c */ /* 0x000fe20003f06070 */
[-C--:B------:R-:W-:Y:S01]  /*3e0c0*/  IMAD.WIDE.U32 R58, R44, R88.reuse, RZ ;  /* 0x000000582c3a7225 */ /* 0x080fe200078e00ff */
[----:B------:R-:W-:Y:S02]  /*3e0d0*/  ISETP.GE.U32.AND.EX P1, PT, R79, R57, PT, P1 ;  /* 0x000000394f00720c */ /* 0x000fe40003f26110 */
[----:B------:R-:W-:Y:S01]  /*3e0e0*/  ISETP.GE.U32.AND.EX P0, PT, R77, R79, PT, P0 ;  /* 0x0000004f4d00720c */ /* 0x000fe20003f06100 */
[----:B------:R-:W-:Y:S01]  /*3e0f0*/  IMAD.X R61, RZ, RZ, RZ, P6 ;  /* 0x000000ffff3d7224 */ /* 0x000fe200030e06ff */
[----:B------:R-:W-:Y:S01]  /*3e100*/  SEL R52, RZ, 0x1, P1 ;  /* 0x00000001ff347807 */ /* 0x000fe20000800000 */
[----:B------:R-:W-:Y:S01]  /*3e110*/  IMAD.WIDE.U32 R56, R45, R88, RZ ;  /* 0x000000582d387225 */ /* 0x000fe200078e00ff */
[----:B------:R-:W-:-:S02]  /*3e120*/  ISETP.GE.U32.AND P1, PT, R68, R66, PT ;  /* 0x000000424400720c */ /* 0x000fc40003f26070 */
[----:B------:R-:W-:Y:S01]  /*3e130*/  SEL R79, RZ, 0x1, P0 ;  /* 0x00000001ff4f7807 */ /* 0x000fe20000000000 */
[----:B------:R-:W-:Y:S01]  /*3e140*/  IMAD.WIDE.U32 R58, P6, R101, R45, R58 ;  /* 0x0000002d653a7225 */ /* 0x000fe200078c003a */
[----:B------:R-:W-:Y:S02]  /*3e150*/  ISETP.GE.U32.AND P0, PT, R54, R68, PT ;  /* 0x000000443600720c */ /* 0x000fe40003f06070 */
[----:B------:R-:W-:Y:S01]  /*3e160*/  ISETP.GE.U32.AND.EX P1, PT, R65, R67, PT, P1 ;  /* 0x000000434100720c */ /* 0x000fe20003f26110 */
[----:B------:R-:W-:Y:S01]  /*3e170*/  IMAD.WIDE.U32.X R62, R95, R44, R62, P4 ;  /* 0x0000002c5f3e7225 */ /* 0x000fe200020e043e */
[----:B------:R-:W-:Y:S02]  /*3e180*/  IADD3 RZ, P4, PT, R57, R58, RZ ;  /* 0x0000003a39ff7210 */ /* 0x000fe40007f9e0ff */
[----:B------:R-:W-:Y:S01]  /*3e190*/  ISETP.GE.U32.AND.EX P0, PT, R55, R65, PT, P0 ;  /* 0x000000413700720c */ /* 0x000fe20003f06100 */
[----:B------:R-:W-:Y:S01]  /*3e1a0*/  IMAD.MOV.U32 R60, RZ, RZ, R71 ;  /* 0x000000ffff3c7224 */ /* 0x000fe200078e0047 */
[----:B------:R-:W-:Y:S01]  /*3e1b0*/  SEL R58, RZ, 0x1, P1 ;  /* 0x00000001ff3a7807 */ /* 0x000fe20000800000 */
[----:B------:R-:W-:Y:S01]  /*3e1c0*/  IMAD.X R57, RZ, RZ, RZ, P2 ;  /* 0x000000ffff397224 */ /* 0x000fe200010e06ff */
[----:B------:R-:W-:Y:S01]  /*3e1d0*/  IADD3 R79, P2, P1, R79, R62, R52 ;  /* 0x0000003e4f4f7210 */ /* 0x000fe2000795e034 */
[----:B------:R-:W-:Y:S01]  /*3e1e0*/  IMAD.WIDE.U32.X R64, R101, R43, R60, P5 ;  /* 0x0000002b65407225 */ /* 0x000fe200028e043c */
[----:B------:R-:W-:-:S02]  /*3e1f0*/  SEL R67, RZ, 0x1, P0 ;  /* 0x00000001ff437807 */ /* 0x000fc40000000000 */
[----:B------:R-:W-:Y:S01]  /*3e200*/  IADD3.X R69, PT, PT, RZ, R63, RZ, P2, P1 ;  /* 0x0000003fff457210 */ /* 0x000fe200017e24ff */
[----:B------:R-:W-:Y:S01]  /*3e210*/  IMAD R52, R99, R45, RZ ;  /* 0x0000002d63347224 */ /* 0x000fe200078e02ff */
[----:B------:R-:W-:Y:S01]  /*3e220*/  IADD3 R64, P0, P5, R67, R64, R58 ;  /* 0x0000004043407210 */ /* 0x000fe20007d1e03a */
[----:B------:R-:W-:Y:S02]  /*3e230*/  IMAD.MOV.U32 R56, RZ, RZ, R53 ;  /* 0x000000ffff387224 */ /* 0x000fe400078e0035 */
[C---:B------:R-:W-:Y:S01]  /*3e240*/  IMAD R71, R97.reuse, R44, R52 ;  /* 0x0000002c61477224 */ /* 0x040fe200078e0234 */
[----:B------:R-:W-:Y:S01]  /*3e250*/  IADD3.X R65, PT, PT, RZ, R65, RZ, P0, P5 ;  /* 0x00000041ff417210 */ /* 0x000fe200007ea4ff */
[----:B------:R-:W-:-:S04]  /*3e260*/  IMAD.WIDE.U32 R60, R97, R45, R54 ;  /* 0x0000002d613c7225 */ /* 0x000fc800078e0036 */
[----:B------:R-:W-:Y:S01]  /*3e270*/  IMAD.WIDE.U32 R52, R77, 0x3d1, RZ ;  /* 0x000003d14d347825 */ /* 0x000fe200078e00ff */
[----:B------:R-:W-:Y:S02]  /*3e280*/  ISETP.GE.U32.AND P1, PT, R60, R54, PT ;  /* 0x000000363c00720c */ /* 0x000fe40003f26070 */
[----:B------:R-:W-:Y:S01]  /*3e290*/  IADD3 R79, P5, PT, R79, R60, RZ ;  /* 0x0000003c4f4f7210 */ /* 0x000fe20007fbe0ff */
[----:B------:R-:W-:-:S03]  /*3e2a0*/  IMAD.WIDE.U32 R62, R75, 0x3d1, RZ ;  /* 0x000003d14b3e7825 */ /* 0x000fc600078e00ff */
[----:B------:R-:W-:Y:S01]  /*3e2b0*/  ISETP.GE.U32.AND P0, PT, R79, R60, PT ;  /* 0x0000003c4f00720c */ /* 0x000fe20003f06070 */
[----:B------:R-:W-:Y:S01]  /*3e2c0*/  IMAD.WIDE.U32.X R56, R99, R44, R56, P3 ;  /* 0x0000002c63387225 */ /* 0x000fe200018e0438 */
[----:B------:R-:W-:-:S03]  /*3e2d0*/  IADD3 R67, P3, PT, RZ, R62, RZ ;  /* 0x0000003eff437210 */ /* 0x000fc60007f7e0ff */
[----:B------:R-:W-:Y:S02]  /*3e2e0*/  IMAD.IADD R54, R61, 0x1, R71 ;  /* 0x000000013d367824 */ /* 0x000fe400078e0247 */
[----:B------:R-:W-:-:S03]  /*3e2f0*/  IMAD.WIDE.U32 R52, P2, RZ, R75, R52 ;  /* 0x0000004bff347225 */ /* 0x000fc60007840034 */
[C---:B------:R-:W-:Y:S01]  /*3e300*/  ISETP.GE.U32.AND.EX P1, PT, R54.reuse, R55, PT, P1 ;  /* 0x000000373600720c */ /* 0x040fe20003f26110 */
[----:B------:R-:W-:Y:S01]  /*3e310*/  IMAD.X R61, RZ, RZ, RZ, P6 ;  /* 0x000000ffff3d7224 */ /* 0x000fe200030e06ff */
[----:B------:R-:W-:Y:S01]  /*3e320*/  ISETP.GE.U32.AND P6, PT, R67, R62, PT ;  /* 0x0000003e4300720c */ /* 0x000fe20003fc6070 */
[----:B------:R-:W-:Y:S01]  /*3e330*/  IMAD.X R69, R54, 0x1, R69, P5 ;  /* 0x0000000136457824 */ /* 0x000fe200028e0645 */
[----:B------:R-:W-:Y:S01]  /*3e340*/  IADD3 R62, P5, PT, R63, R52, RZ ;  /* 0x000000343f3e7210 */ /* 0x000fe20007fbe0ff */
[----:B------:R-:W-:Y:S01]  /*3e350*/  IMAD.X R55, RZ, RZ, RZ, P2 ;  /* 0x000000ffff377224 */ /* 0x000fe200010e06ff */
[----:B------:R-:W-:Y:S01]  /*3e360*/  SEL R52, RZ, 0x1, P1 ;  /* 0x00000001ff347807 */ /* 0x000fe20000800000 */
[----:B------:R-:W-:Y:S01]  /*3e370*/  IMAD.MOV.U32 R60, RZ, RZ, R59 ;  /* 0x000000ffff3c7224 */ /* 0x000fe200078e003b */
[----:B------:R-:W-:Y:S01]  /*3e380*/  ISETP.GE.U32.AND.EX P0, PT, R69, R54, PT, P0 ;  /* 0x000000364500720c */ /* 0x000fe20003f06100 */
[----:B------:R-:W-:Y:S02]  /*3e390*/  IMAD.X R75, R62, 0x1, R75, P3 ;  /* 0x000000013e4b7824 */ /* 0x000fe400018e064b */
[----:B------:R-:W-:Y:S01]  /*3e3a0*/  IMAD.MOV.U32 R54, RZ, RZ, R53 ;  /* 0x000000ffff367224 */ /* 0x000fe200078e0035 */
[----:B------:R-:W-:Y:S01]  /*3e3b0*/  SEL R71, RZ, 0x1, P0 ;  /* 0x00000001ff477807 */ /* 0x000fe20000000000 */
[----:B------:R-:W-:Y:S01]  /*3e3c0*/  IMAD.WIDE.U32 R58, R79, 0x3d1, RZ ;  /* 0x000003d14f3a7825 */ /* 0x000fe200078e00ff */
[----:B------:R-:W-:-:S02]  /*3e3d0*/  ISETP.GE.U32.AND.EX P2, PT, R75, R62, PT, P6 ;  /* 0x0000003e4b00720c */ /* 0x000fc40003f46160 */
[----:B------:R-:W-:Y:S01]  /*3e3e0*/  IADD3 R71, P1, P3, R71, R56, R52 ;  /* 0x0000003847477210 */ /* 0x000fe20007b3e034 */
[----:B------:R-:W-:-:S03]  /*3e3f0*/  IMAD.WIDE.U32.X R62, RZ, R77, R54, P5 ;  /* 0x0000004dff3e7225 */ /* 0x000fc600028e0436 */
[----:B------:R-:W-:Y:S01]  /*3e400*/  IADD3.X R107, PT, PT, RZ, R57, RZ, P1, P3 ;  /* 0x00000039ff6b7210 */ /* 0x000fe20000fe64ff */
[----:B------:R-:W-:Y:S01]  /*3e410*/  IMAD.WIDE.U32 R54, R69, 0x3d1, RZ ;  /* 0x000003d145367825 */ /* 0x000fe200078e00ff */
[----:B------:R-:W-:-:S03]  /*3e420*/  IADD3 R105, P3, PT, R62, R58, RZ ;  /* 0x0000003a3e697210 */ /* 0x000fc60007f7e0ff */
[----:B------:R-:W-:Y:S01]  /*3e430*/  IMAD R109, R101, R45, RZ ;  /* 0x0000002d656d7224 */ /* 0x000fe200078e02ff */
[----:B------:R-:W-:Y:S01]  /*3e440*/  ISETP.GE.U32.AND P1, PT, R105, R58, PT ;  /* 0x0000003a6900720c */ /* 0x000fe20003f26070 */
[----:B------:R-:W-:-:S04]  /*3e450*/  IMAD.WIDE.U32 R54, P5, RZ, R79, R54 ;  /* 0x0000004fff367225 */ /* 0x000fc800078a0036 */
[----:B------:R-:W-:-:S04]  /*3e460*/  IMAD.WIDE.U32 R52, R88, R45, R64 ;  /* 0x0000002d58347225 */ /* 0x000fc800078e0040 */
[----:B------:R-:W-:Y:S01]  /*3e470*/  IMAD R109, R88, R44, R109 ;  /* 0x0000002c586d7224 */ /* 0x000fe200078e026d */
[----:B------:R-:W-:Y:S01]  /*3e480*/  ISETP.GE.U32.AND P0, PT, R52, R64, PT ;  /* 0x000000403400720c */ /* 0x000fe20003f06070 */
[----:B------:R-:W-:Y:S01]  /*3e490*/  IMAD.X R57, RZ, RZ, RZ, P5 ;  /* 0x000000ffff397224 */ /* 0x000fe200028e06ff */
[----:B------:R-:W-:Y:S01]  /*3e4a0*/  IADD3 R59, P5, PT, R59, R54, RZ ;  /* 0x000000363b3b7210 */ /* 0x000fe20007fbe0ff */
[----:B------:R-:W-:Y:S01]  /*3e4b0*/  IMAD.WIDE.U32.X R60, R101, R44, R60, P4 ;  /* 0x0000002c653c7225 */ /* 0x000fe200020e043c */
[----:B------:R-:W-:Y:S02]  /*3e4c0*/  IADD3 R58, P4, PT, R105, R77, RZ ;  /* 0x0000004d693a7210 */ /* 0x000fe40007f9e0ff */
[-C--:B------:R-:W-:Y:S01]  /*3e4d0*/  IADD3 R77, P6, PT, R71, R52.reuse, RZ ;  /* 0x00000034474d7210 */ /* 0x080fe20007fde0ff */
[----:B------:R-:W-:Y:S01]  /*3e4e0*/  IMAD.IADD R62, R53, 0x1, R109 ;  /* 0x00000001353e7824 */ /* 0x000fe200078e026d */
[----:B------:R-:W-:Y:S01]  /*3e4f0*/  SEL R53, RZ, 0x1, P2 ;  /* 0x00000001ff357807 */ /* 0x000fe20001000000 */
[----:B------:R-:W-:Y:S01]  /*3e500*/  IMAD.MOV.U32 R56, RZ, RZ, R55 ;  /* 0x000000ffff387224 */ /* 0x000fe200078e0037 */
[----:B------:R-:W-:Y:S01]  /*3e510*/  ISETP.LT.U32.AND P2, PT, R58, R105, PT ;  /* 0x000000693a00720c */ /* 0x000fe20003f41070 */
[----:B------:R-:W-:Y:S01]  /*3e520*/  IMAD.X R64, R59, 0x1, R63, P3 ;  /* 0x000000013b407824 */ /* 0x000fe200018e063f */
[C---:B------:R-:W-:Y:S01]  /*3e530*/  ISETP.GE.U32.AND.EX P0, PT, R62.reuse, R65, PT, P0 ;  /* 0x000000413e00720c */ /* 0x040fe20003f06100 */
[----:B------:R-:W-:Y:S01]  /*3e540*/  IMAD.X R71, R62, 0x1, R107, P6 ;  /* 0x000000013e477824 */ /* 0x000fe200030e066b */
[----:B------:R-:W-:Y:S01]  /*3e550*/  IADD3 R65, P6, PT, R58, R53, RZ ;  /* 0x000000353a417210 */ /* 0x000fe20007fde0ff */
        /* <DEDUP_REMOVED lines=16> */
[----:B------:R-:W-:Y:S01]  /*3e660*/  IMAD R64, R103, R80, RZ ;  /* 0x0000005067407224 */ /* 0x000fe200078e02ff */
[----:B------:R-:W-:Y:S01]  /*3e670*/  IADD3 R60, P4, P5, R53, R60, R52 ;  /* 0x0000003c353c7210 */ /* 0x000fe20007d9e034 */
[----:B------:R-:W-:Y:S01]  /*3e680*/  IMAD.X R53, RZ, RZ, RZ, P0 ;  /* 0x000000ffff357224 */ /* 0x000fe200000e06ff */
[----:B------:R-:W-:Y:S01]  /*3e690*/  IADD3 R59, P6, PT, R59, R54, RZ ;  /* 0x000000363b3b7210 */ /* 0x000fe20007fde0ff */
[----:B------:R-:W-:Y:S01]  /*3e6a0*/  IMAD.MOV.U32 R52, RZ, RZ, R55 ;  /* 0x000000ffff347224 */ /* 0x000fe200078e0037 */
[----:B------:R-:W-:-:S02]  /*3e6b0*/  IADD3.X R79, PT, PT, RZ, R61, RZ, P4, P5 ;  /* 0x0000003dff4f7210 */ /* 0x000fc400027ea4ff */
[----:B------:R-:W-:Y:S01]  /*3e6c0*/  IADD3 R56, P4, PT, R63, R69, RZ ;  /* 0x000000453f387210 */ /* 0x000fe20007f9e0ff */
[----:B------:R-:W-:Y:S01]  /*3e6d0*/  IMAD.WIDE.U32.X R52, RZ, R71, R52, P6 ;  /* 0x00000047ff347225 */ /* 0x000fe200030e0434 */
[----:B------:R-:W-:Y:S02]  /*3e6e0*/  SEL R69, RZ, 0x1, !P2 ;  /* 0x00000001ff457807 */ /* 0x000fe40005000000 */
[----:B------:R-:W-:Y:S01]  /*3e6f0*/  IADD3.X R61, PT, PT, R59, R57, RZ, P1, P3 ;  /* 0x000000393b3d7210 */ /* 0x000fe20000fe64ff */
[----:B------:R-:W-:Y:S01]  /*3e700*/  IMAD.WIDE.U32 R54, R79, 0x3d1, RZ ;  /* 0x000003d14f367825 */ /* 0x000fe200078e00ff */
[----:B------:R-:W-:Y:S02]  /*3e710*/  ISETP.GE.U32.AND P0, PT, R63, R58, PT ;  /* 0x0000003a3f00720c */ /* 0x000fe40003f06070 */
[C---:B------:R-:W-:Y:S01]  /*3e720*/  IADD3 R69, P3, PT, R56.reuse, R69, RZ ;  /* 0x0000004538457210 */ /* 0x040fe20007f7e0ff */
[----:B------:R-:W-:Y:S01]  /*3e730*/  IMAD.X R58, R61, 0x1, R77, P4 ;  /* 0x000000013d3a7824 */ /* 0x000fe200020e064d */
[----:B------:R-:W-:-:S02]  /*3e740*/  ISETP.LT.U32.AND P1, PT, R56, R63, PT ;  /* 0x0000003f3800720c */ /* 0x000fc40003f21070 */
[----:B------:R-:W-:Y:S01]  /*3e750*/  ISETP.GE.U32.AND.EX P0, PT, R61, R59, PT, P0 ;  /* 0x0000003b3d00720c */ /* 0x000fe20003f06100 */
[----:B------:R-:W-:Y:S01]  /*3e760*/  IMAD.X R63, RZ, RZ, R58, P3 ;  /* 0x000000ffff3f7224 */ /* 0x000fe200018e063a */
[----:B------:R-:W-:Y:S01]  /*3e770*/  ISETP.GE.U32.AND P2, PT, R69, R56, PT ;  /* 0x000000384500720c */ /* 0x000fe20003f46070 */
[----:B------:R-:W-:Y:S01]  /*3e780*/  IMAD.WIDE.U32 R56, R60, 0x3d1, RZ ;  /* 0x000003d13c387825 */ /* 0x000fe200078e00ff */
        /* <DEDUP_REMOVED lines=10> */
[C---:B------:R-:W-:Y:S02]  /*3e830*/  IADD3 R71, P4, PT, R52.reuse, R71, RZ ;  /* 0x0000004734477210 */ /* 0x040fe40007f9e0ff */
[----:B------:R-:W-:Y:S01]  /*3e840*/  ISETP.LT.U32.AND P3, PT, R52, R59, PT ;  /* 0x0000003b3400720c */ /* 0x000fe20003f61070 */
[----:B------:R-:W-:Y:S01]  /*3e850*/  IMAD.X R54, R57, 0x1, R60, P0 ;  /* 0x0000000139367824 */ /* 0x000fe200000e063c */
[----:B------:R-:W-:-:S02]  /*3e860*/  ISETP.GE.U32.AND P0, PT, R59, R56, PT ;  /* 0x000000383b00720c */ /* 0x000fc40003f06070 */
[----:B------:R-:W-:Y:S01]  /*3e870*/  ISETP.GE.U32.AND P1, PT, R71, R52, PT ;  /* 0x000000344700720c */ /* 0x000fe20003f26070 */
[----:B------:R-:W-:Y:S01]  /*3e880*/  IMAD.X R77, RZ, RZ, R54, P4 ;  /* 0x000000ffff4d7224 */ /* 0x000fe200020e0636 */
[----:B------:R-:W-:Y:S01]  /*3e890*/  ISETP.GE.U32.AND.EX P0, PT, R57, R58, PT, P0 ;  /* 0x0000003a3900720c */ /* 0x000fe20003f06100 */
        /* <DEDUP_REMOVED lines=63> */
.L_x_818:
[----:B------:R-:W-:Y:S01]  /*3ec90*/  IMAD.MOV.U32 R74, RZ, RZ, R67 ;  /* 0x000000ffff4a7224 */ /* 0x000fe200078e0043 */
[----:B------:R-:W-:Y:S01]  /*3eca0*/  IADD3 R50, P1, PT, R65, R50, RZ ;  /* 0x0000003241327210 */ /* 0x000fe20007f3e0ff */
[C---:B------:R-:W-:Y:S01]  /*3ecb0*/  IMAD R47, R90.reuse, R81, R64 ;  /* 0x000000515a2f7224 */ /* 0x040fe200078e0240 */
        /* <DEDUP_REMOVED lines=51> */
.L_x_819:
        /* <DEDUP_REMOVED lines=39> */
[----:B------:R-:W-:Y:S02]  /*3f260*/  LOP3.LUT R46, R107, R109, RZ, 0xc0, !PT ;  /* 0x0000006d6b2e7212 */ /* 0x000fe400078ec0ff */
[----:B------:R-:W-:Y:S02]  /*3f270*/  ISETP.NE.U32.AND P0, PT, R0, -0x1, PT ;  /* 0xffffffff0000780c */ /* 0x000fe40003f05070 */
[----:B------:R-:W-:Y:S02]  /*3f280*/  IADD3 R105, P1, PT, R52, 0x3d1, RZ ;  /* 0x000003d134697810 */ /* 0x000fe40007f3e0ff */
[----:B------:R-:W-:Y:S02]  /*3f290*/  ISETP.NE.AND.EX P0, PT, R46, -0x1, PT, P0 ;  /* 0xffffffff2e00780c */ /* 0x000fe40003f05300 */
[----:B------:R-:W-:-:S11]  /*3f2a0*/  IADD3.X R117, PT, PT, R54, 0x1, RZ, P1, !PT ;  /* 0x0000000136757810 */ /* 0x000fd60000ffe4ff */
[----:B------:R-:W-:Y:S05]  /*3f2b0*/  @P0 BRA `(.L_x_820) ;  /* 0x0000000400480947 */ /* 0x000fea0003800000 */
[----:B------:R-:W-:Y:S02]  /*3f2c0*/  ISETP.GE.U32.AND P0, PT, R105, -0x3d1, PT ;  /* 0xfffffc2f6900780c */ /* 0x000fe40003f06070 */
[----:B------:R-:W-:Y:S02]  /*3f2d0*/  ISETP.NE.U32.AND P1, PT, R115, -0x1, PT ;  /* 0xffffffff7300780c */ /* 0x000fe40003f25070 */
[----:B------:R-:W-:-:S04]  /*3f2e0*/  ISETP.GE.U32.AND.EX P0, PT, R117, -0x2, PT, P0 ;  /* 0xfffffffe7500780c */ /* 0x000fc80003f06100 */
[----:B------:R-:W-:-:S13]  /*3f2f0*/  ISETP.NE.OR.EX P0, PT, R113, -0x1, !P0, P1 ;  /* 0xffffffff7100780c */ /* 0x000fda0004705710 */
[----:B------:R-:W-:Y:S05]  /*3f300*/  @P0 BRA `(.L_x_820) ;  /* 0x0000000400340947 */ /* 0x000fea0003800000 */
.L_x_821:
        /* <DEDUP_REMOVED lines=50> */
.L_x_822:
        /* <DEDUP_REMOVED lines=27> */
.L_x_820:
[----:B------:R-:W-:Y:S01]  /*3f7e0*/  IMAD.MOV.U32 R0, RZ, RZ, RZ ;  /* 0x000000ffff007224 */ /* 0x000fe200078e00ff */
[----:B------:R-:W-:-:S06]  /*3f7f0*/  UMOV UR4, URZ ;  /* 0x000000ff00047c82 */ /* 0x000fcc0008000000 */
.L_x_828:
        /* <DEDUP_REMOVED lines=38> */
[----:B------:R-:W-:-:S04]  /*3fa60*/  IMAD.WIDE.U32 R42, R75, R65, RZ ;  /* 0x000000414b2a7225 */ /* 0x000fc800078e00ff */
[----:B------:R-:W-:-:S04]  /*3fa70*/  IMAD.WIDE.U32 R62, P4, R67, R75, R62 ;  /* 0x0000004b433e7225 */ /* 0x000fc8000788003e */
[----:B------:R-:W-:Y:S01]  /*3fa80*/  IMAD R44, R73, R80, RZ ;  /* 0x00000050492c7224 */ /* 0x000fe200078e02ff */
[----:B------:R-:W-:Y:S01]  /*3fa90*/  IADD3 RZ, P1, PT, R43, R62, RZ ;  /* 0x0000003e2bff7210 */ /* 0x000fe20007f3e0ff */
[----:B------:R-:W-:-:S04]  /*3faa0*/  IMAD.WIDE.U32 R40, R64, R80, RZ ;  /* 0x0000005040287225 */ /* 0x000fc800078e00ff */
[----:B------:R-:W-:-:S04]  /*3fab0*/  IMAD.WIDE.U32 R46, R80, R80, RZ ;  /* 0x00000050502e7225 */ /* 0x000fc800078e00ff */
[----:B------:R-:W-:-:S04]  /*3fac0*/  IMAD.WIDE.U32 R48, P6, R80, R81, R48 ;  /* 0x0000005150307225 */ /* 0x000fc800078c0030 */
[-C--:B------:R-:W-:Y:S02]  /*3fad0*/  IMAD R55, R64, R81.reuse, R45 ;  /* 0x0000005140377224 */ /* 0x080fe400078e022d */
[----:B------:R-:W-:Y:S01]  /*3fae0*/  IMAD.WIDE.U32.X R52, R67, R81, R52, P3 ;  /* 0x0000005143347225 */ /* 0x000fe200018e0434 */
[----:B------:R-:W-:-:S03]  /*3faf0*/  IADD3 RZ, P3, PT, R47, R48, RZ ;  /* 0x000000302fff7210 */ /* 0x000fc60007f7e0ff */
[----:B------:R-:W-:Y:S01]  /*3fb00*/  IMAD.X R45, RZ, RZ, RZ, P5 ;  /* 0x000000ffff2d7224 */ /* 0x000fe200028e06ff */
[----:B------:R-:W-:Y:S01]  /*3fb10*/  IADD3 R58, P0, P5, R40, R52, R59 ;  /* 0x00000034283a7210 */ /* 0x000fe20007d1e03b */
[----:B------:R-:W-:Y:S02]  /*3fb20*/  IMAD R71, R75, R81, R44 ;  /* 0x000000514b477224 */ /* 0x000fe400078e022c */
[----:B------:R-:W-:Y:S02]  /*3fb30*/  IMAD.IADD R41, R41, 0x1, R55 ;  /* 0x0000000129297824 */ /* 0x000fe400078e0237 */
[----:B------:R-:W-:Y:S02]  /*3fb40*/  IMAD.MOV.U32 R44, RZ, RZ, R51 ;  /* 0x000000ffff2c7224 */ /* 0x000fe400078e0033 */
[----:B------:R-:W-:Y:S01]  /*3fb50*/  IMAD.WIDE.U32 R42, R75, R80, RZ ;  /* 0x000000504b2a7225 */ /* 0x000fe200078e00ff */
[----:B------:R-:W-:-:S03]  /*3fb60*/  IADD3.X R59, PT, PT, R41, R53, RZ, P0, P5 ;  /* 0x00000035293b7210 */ /* 0x000fc600007ea4ff */
[----:B------:R-:W-:Y:S01]  /*3fb70*/  IMAD.X R51, RZ, RZ, RZ, P6 ;  /* 0x000000ffff337224 */ /* 0x000fe200030e06ff */
[----:B------:R-:W-:Y:S01]  /*3fb80*/  ISETP.GE.U32.AND P6, PT, R58, R40, PT ;  /* 0x000000283a00720c */ /* 0x000fe20003fc6070 */
[----:B------:R-:W-:Y:S02]  /*3fb90*/  IMAD.MOV.U32 R50, RZ, RZ, R49 ;  /* 0x000000ffff327224 */ /* 0x000fe400078e0031 */
[----:B------:R-:W-:Y:S01]  /*3fba0*/  IMAD.IADD R71, R43, 0x1, R71 ;  /* 0x000000012b477824 */ /* 0x000fe200078e0247 */
[----:B------:R-:W-:Y:S01]  /*3fbb0*/  ISETP.GE.U32.AND.EX P0, PT, R59, R41, PT, P6 ;  /* 0x000000293b00720c */ /* 0x000fe20003f06160 */
[C---:B------:R-:W-:Y:S02]  /*3fbc0*/  IMAD.SHL.U32 R55, R42.reuse, 0x2, RZ ;  /* 0x000000022a377824 */ /* 0x040fe400078e00ff */
[----:B------:R-:W-:Y:S01]  /*3fbd0*/  IMAD.WIDE.U32.X R50, R81, R81, R50, P3 ;  /* 0x0000005151327225 */ /* 0x000fe200018e0432 */
[----:B------:R-:W-:Y:S02]  /*3fbe0*/  SHF.L.U64.HI R61, R42, 0x1, R71 ;  /* 0x000000012a3d7819 */ /* 0x000fe40000010247 */
[----:B------:R-:W-:Y:S01]  /*3fbf0*/  SEL R53, RZ, 0x1, P0 ;  /* 0x00000001ff357807 */ /* 0x000fe20000000000 */
[----:B------:R-:W-:Y:S01]  /*3fc00*/  IMAD.WIDE.U32 R46, R73, R75, RZ ;  /* 0x0000004b492e7225 */ /* 0x000fe200078e00ff */
[----:B------:R-:W-:-:S03]  /*3fc10*/  IADD3 R66, P3, PT, R55, R50, RZ ;  /* 0x0000003237427210 */ /* 0x000fc60007f7e0ff */
[----:B------:R-:W-:Y:S01]  /*3fc20*/  IMAD.WIDE.U32.X R44, R69, R81, R44, P2 ;  /* 0x00000051452c7225 */ /* 0x000fe200010e042c */
[----:B------:R-:W-:-:S03]  /*3fc30*/  ISETP.GE.U32.AND P5, PT, R66, R55, PT ;  /* 0x000000374200720c */ /* 0x000fc60003fa6070 */
[----:B------:R-:W-:Y:S01]  /*3fc40*/  IMAD.WIDE.U32 R56, R73, R64, RZ ;  /* 0x0000004049387225 */ /* 0x000fe200078e00ff */
[----:B------:R-:W-:-:S03]  /*3fc50*/  IADD3 R54, P2, PT, R53, R44, RZ ;  /* 0x0000002c35367210 */ /* 0x000fc60007f5e0ff */
[----:B------:R-:W-:Y:S01]  /*3fc60*/  IMAD.WIDE.U32 R40, R75, R75, RZ ;  /* 0x0000004b4b287225 */ /* 0x000fe200078e00ff */
[----:B------:R-:W-:-:S03]  /*3fc70*/  SHF.L.W.U32.HI R40, R71, 0x1, R60 ;  /* 0x0000000147287819 */ /* 0x000fc60000010e3c */
[----:B------:R-:W-:-:S04]  /*3fc80*/  IMAD.WIDE.U32 R46, P6, R75, R73, R46 ;  /* 0x000000494b2e7225 */ /* 0x000fc800078c002e */
[----:B------:R-:W-:Y:S01]  /*3fc90*/  IMAD.X R62, R61, 0x1, R51, P3 ;  /* 0x000000013d3e7824 */ /* 0x000fe200018e0633 */
[----:B------:R-:W-:Y:S01]  /*3fca0*/  IADD3 RZ, P3, PT, R41, R46, RZ ;  /* 0x0000002e29ff7210 */ /* 0x000fe20007f7e0ff */
[----:B------:R-:W-:Y:S01]  /*3fcb0*/  IMAD.WIDE.U32 R42, R75, R64, RZ ;  /* 0x000000404b2a7225 */ /* 0x000fe200078e00ff */
[----:B------:R-:W-:Y:S02]  /*3fcc0*/  SHF.L.W.U32.HI R41, R60, 0x1, R77 ;  /* 0x000000013c297819 */ /* 0x000fe40000010e4d */
[----:B------:R-:W-:Y:S01]  /*3fcd0*/  ISETP.GE.U32.AND.EX P5, PT, R62, R61, PT, P5 ;  /* 0x0000003d3e00720c */ /* 0x000fe20003fa6150 */
[----:B------:R-:W-:-:S03]  /*3fce0*/  IMAD.WIDE.U32 R56, P0, R69, R75, R56 ;  /* 0x0000004b45387225 */ /* 0x000fc60007800038 */
[----:B------:R-:W-:Y:S01]  /*3fcf0*/  SEL R71, RZ, 0x1, P5 ;  /* 0x00000001ff477807 */ /* 0x000fe20002800000 */
[----:B------:R-:W-:-:S04]  /*3fd00*/  IMAD.WIDE.U32 R50, R67, R64, RZ ;  /* 0x0000004043327225 */ /* 0x000fc800078e00ff */
[----:B------:R-:W-:Y:S01]  /*3fd10*/  IMAD.X R55, RZ, RZ, R45, P2 ;  /* 0x000000ffff377224 */ /* 0x000fe200010e062d */
[----:B------:R-:W-:Y:S01]  /*3fd20*/  IADD3 RZ, P2, PT, R43, R56, RZ ;  /* 0x000000382bff7210 */ /* 0x000fe20007f5e0ff */
        /* <DEDUP_REMOVED lines=16> */
[----:B------:R-:W-:Y:S01]  /*3fe30*/  IMAD.IADD R53, R47, 0x1, R53 ;  /* 0x000000012f357824 */ /* 0x000fe200078e0235 */
[----:B------:R-:W-:Y:S01]  /*3fe40*/  SHF.L.W.U32.HI R77, R77, 0x1, R46 ;  /* 0x000000014d4d7819 */ /* 0x000fe20000010e2e */
[----:B------:R-:W-:Y:S01]  /*3fe50*/  IMAD.WIDE.U32.X R44, R73, R73, R44, P3 ;  /* 0x00000049492c7225 */ /* 0x000fe200018e042c */
[----:B------:R-:W-:Y:S02]  /*3fe60*/  ISETP.GE.U32.AND P3, PT, R46, R58, PT ;  /* 0x0000003a2e00720c */ /* 0x000fe40003f66070 */
[----:B------:R-:W-:Y:S01]  /*3fe70*/  ISETP.GE.U32.AND.EX P0, PT, R50, R79, PT, P0 ;  /* 0x0000004f3200720c */ /* 0x000fe20003f06100 */
[----:B------:R-:W-:Y:S01]  /*3fe80*/  IMAD.MOV.U32 R42, RZ, RZ, R57 ;  /* 0x000000ffff2a7224 */ /* 0x000fe200078e0039 */
[----:B------:R-:W-:Y:S01]  /*3fe90*/  SHF.L.W.U32.HI R57, R46, 0x1, R53 ;  /* 0x000000012e397819 */ /* 0x000fe20000010e35 */
[----:B------:R-:W-:Y:S01]  /*3fea0*/  IMAD R46, R69, R75, RZ ;  /* 0x0000004b452e7224 */ /* 0x000fe200078e02ff */
[----:B------:R-:W-:Y:S01]  /*3feb0*/  ISETP.GE.U32.AND.EX P3, PT, R53, R59, PT, P3 ;  /* 0x0000003b3500720c */ /* 0x000fe20003f66130 */
[----:B------:R-:W-:Y:S01]  /*3fec0*/  IMAD.MOV.U32 R60, RZ, RZ, R63 ;  /* 0x000000ffff3c7224 */ /* 0x000fe200078e003f */
[----:B------:R-:W-:Y:S01]  /*3fed0*/  ISETP.LT.U32.OR.EX P6, PT, R79, R41, !P0, P6 ;  /* 0x000000294f00720c */ /* 0x000fe200047c1560 */
[----:B------:R-:W-:Y:S01]  /*3fee0*/  IMAD.WIDE.U32 R40, R64, R75, R54 ;  /* 0x0000004b40287225 */ /* 0x000fe200078e0036 */
[----:B------:R-:W-:-:S02]  /*3fef0*/  IADD3 R44, P0, PT, R77, R44, RZ ;  /* 0x0000002c4d2c7210 */ /* 0x000fc40007f1e0ff */
[----:B------:R-:W-:Y:S01]  /*3ff00*/  SEL R47, RZ, 0x1, P3 ;  /* 0x00000001ff2f7807 */ /* 0x000fe20001800000 */
[-C--:B------:R-:W-:Y:S02]  /*3ff10*/  IMAD R59, R64, R73.reuse, R46 ;  /* 0x00000049403b7224 */ /* 0x080fe400078e022e */
[----:B------:R-:W-:-:S04]  /*3ff20*/  IMAD.WIDE.U32.X R60, R67, R73, R60, P1 ;  /* 0x00000049433c7225 */ /* 0x000fc800008e043c */
[----:B------:R-:W-:Y:S01]  /*3ff30*/  IMAD.WIDE.U32.X R42, R69, R73, R42, P2 ;  /* 0x00000049452a7225 */ /* 0x000fe200010e042a */
[C---:B------:R-:W-:Y:S02]  /*3ff40*/  ISETP.GE.U32.AND P2, PT, R40.reuse, R54, PT ;  /* 0x000000362800720c */ /* 0x040fe40003f46070 */
[----:B------:R-:W-:Y:S01]  /*3ff50*/  IADD3 R56, P1, P3, R40, R60, R47 ;  /* 0x0000003c28387210 */ /* 0x000fe20007b3e02f */
[----:B------:R-:W-:Y:S02]  /*3ff60*/  IMAD.IADD R41, R41, 0x1, R59 ;  /* 0x0000000129297824 */ /* 0x000fe400078e023b */
[----:B------:R-:W-:Y:S01]  /*3ff70*/  IMAD.X R52, R57, 0x1, R45, P0 ;  /* 0x0000000139347824 */ /* 0x000fe200000e062d */
[----:B------:R-:W-:Y:S01]  /*3ff80*/  SEL R45, RZ, 0x1, !P6 ;  /* 0x00000001ff2d7807 */ /* 0x000fe20007000000 */
[----:B------:R-:W-:Y:S01]  /*3ff90*/  IMAD.WIDE.U32 R46, R69, R64, RZ ;  /* 0x00000040452e7225 */ /* 0x000fe200078e00ff */
[----:B------:R-:W-:Y:S02]  /*3ffa0*/  ISETP.GE.U32.AND.EX P2, PT, R41, R55, PT, P2 ;  /* 0x000000372900720c */ /* 0x000fe40003f46120 */
[----:B------:R-:W-:Y:S01]  /*3ffb0*/  IADD3 R58, P6, PT, R44, R45, RZ ;  /* 0x0000002d2c3a7210 */ /* 0x000fe20007fde0ff */
[----:B------:R-:W-:Y:S01]  /*3ffc0*/  IMAD.WIDE.U32 R54, R67, R65, RZ ;  /* 0x0000004143367225 */ /* 0x000fe200078e00ff */
[----:B------:R-:W-:-:S02]  /*3ffd0*/  IADD3.X R63, PT, PT, R41, R61, RZ, P1, P3 ;  /* 0x0000003d293f7210 */ /* 0x000fc40000fe64ff */
[----:B------:R-:W-:Y:S01]  /*3ffe0*/  ISETP.GE.U32.AND P3, PT, R56, R40, PT ;  /* 0x000000283800720c */ /* 0x000fe20003f66070 */
[----:B------:R-:W-:Y:S01]  /*3fff0*/  IMAD.X R59, RZ, RZ, R52, P6 ;  /* 0x000000ffff3b7224 */ /* 0x000fe200030e0634 */
[----:B------:R-:W-:Y:S01]  /*40000*/  SEL R60, RZ, 0x1, P2 ;  /* 0x00000001ff3c7807 */ /* 0x000fe20001000000 */
[----:B------:R-:W-:Y:S01]  /*40010*/  IMAD.WIDE.U32 R54, P2, R65, R67, R54 ;  /* 0x0000004341367225 */ /* 0x000fe20007840036 */
[----:B------:R-:W-:Y:S02]  /*40020*/  ISETP.GE.U32.AND.EX P3, PT, R63, R41, PT, P3 ;  /* 0x000000293f00720c */ /* 0x000fe40003f66130 */
[----:B------:R-:W-:Y:S01]  /*40030*/  ISETP.GE.U32.AND P1, PT, R58, R44, PT ;  /* 0x0000002c3a00720c */ /* 0x000fe20003f26070 */
[----:B------:R-:W-:Y:S01]  /*40040*/  IMAD.WIDE.U32 R40, R65, R65, RZ ;  /* 0x0000004141287225 */ /* 0x000fe200078e00ff */
[----:B------:R-:W-:Y:S02]  /*40050*/  ISETP.LT.U32.AND P0, PT, R44, R77, PT ;  /* 0x0000004d2c00720c */ /* 0x000fe40003f01070 */
[----:B------:R-:W-:Y:S01]  /*40060*/  ISETP.GE.U32.AND.EX P1, PT, R59, R52, PT, P1 ;  /* 0x000000343b00720c */ /* 0x000fe20003f26110 */
[----:B------:R-:W-:Y:S01]  /*40070*/  IMAD.WIDE.U32 R44, R64, R64, RZ ;  /* 0x00000040402c7225 */ /* 0x000fe200078e00ff */
[----:B------:R-:W-:-:S02]  /*40080*/  SEL R61, RZ, 0x1, P3 ;  /* 0x00000001ff3d7807 */ /* 0x000fc40001800000 */
[----:B------:R-:W-:Y:S01]  /*40090*/  IADD3 RZ, P6, PT, R41, R54, RZ ;  /* 0x0000003629ff7210 */ /* 0x000fe20007fde0ff */
[----:B------:R-:W-:Y:S01]  /*400a0*/  IMAD.WIDE.U32 R46, P3, R64, R69, R46 ;  /* 0x00000045402e7225 */ /* 0x000fe2000786002e */
[----:B------:R-:W-:Y:S02]  /*400b0*/  SHF.L.W.U32.HI R40, R53, 0x1, R56 ;  /* 0x0000000135287819 */ /* 0x000fe40000010e38 */
[----:B------:R-:W-:Y:S01]  /*400c0*/  SHF.L.W.U32.HI R41, R56, 0x1, R63 ;  /* 0x0000000138297819 */ /* 0x000fe20000010e3f */
[----:B------:R-:W-:Y:S01]  /*400d0*/  IMAD.X R53, RZ, RZ, RZ, P2 ;  /* 0x000000ffff357224 */ /* 0x000fe200010e06ff */
[----:B------:R-:W-:Y:S01]  /*400e0*/  ISETP.LT.U32.OR.EX P0, PT, R52, R57, !P1, P0 ;  /* 0x000000393400720c */ /* 0x000fe20004f01500 */
[----:B------:R-:W-:Y:S01]  /*400f0*/  IMAD.X R57, RZ, RZ, RZ, P4 ;  /* 0x000000ffff397224 */ /* 0x000fe200020e06ff */
[----:B------:R-:W-:Y:S01]  /*40100*/  IADD3 RZ, P1, PT, R45, R46, RZ ;  /* 0x0000002e2dff7210 */ /* 0x000fe20007f3e0ff */
[----:B------:R-:W-:Y:S01]  /*40110*/  IMAD.WIDE.U32 R44, R65, R65, R40 ;  /* 0x00000041412c7225 */ /* 0x000fe200078e0028 */
[----:B------:R-:W-:-:S02]  /*40120*/  IADD3 R42, P2, P4, R61, R42, R60 ;  /* 0x0000002a3d2a7210 */ /* 0x000fc40007c5e03c */
[----:B------:R-:W-:Y:S01]  /*40130*/  SEL R73, RZ, 0x1, !P0 ;  /* 0x00000001ff497807 */ /* 0x000fe20004000000 */
        /* <DEDUP_REMOVED lines=15> */
[----:B------:R-:W-:Y:S01]  /*40230*/  ISETP.GE.U32.AND P2, PT, R54, R42, PT ;  /* 0x0000002a3600720c */ /* 0x000fe20003f46070 */
[----:B------:R-:W-:-:S04]  /*40240*/  IMAD.WIDE.U32.X R52, R67, R67, R52, P6 ;  /* 0x0000004343347225 */ /* 0x000fc800030e0434 */
[----:B------:R-:W-:Y:S01]  /*40250*/  IMAD.X R45, RZ, RZ, RZ, P3 ;  /* 0x000000ffff2d7224 */ /* 0x000fe200018e06ff */
[----:B------:R-:W-:Y:S01]  /*40260*/  IADD3 R52, P3, PT, R63, R52, RZ ;  /* 0x000000343f347210 */ /* 0x000fe20007f7e0ff */
[----:B------:R-:W-:Y:S02]  /*40270*/  IMAD.IADD R67, R55, 0x1, R65 ;  /* 0x0000000137437824 */ /* 0x000fe400078e0241 */
[----:B------:R-:W-:Y:S01]  /*40280*/  IMAD.MOV.U32 R44, RZ, RZ, R47 ;  /* 0x000000ffff2c7224 */ /* 0x000fe200078e002f */
[----:B------:R-:W-:Y:S01]  /*40290*/  SEL R47, RZ, 0x1, !P0 ;  /* 0x00000001ff2f7807 */ /* 0x000fe20004000000 */
[----:B------:R-:W-:Y:S01]  /*402a0*/  IMAD.WIDE.U32 R40, R61, 0x3d1, RZ ;  /* 0x000003d13d287825 */ /* 0x000fe200078e00ff */
[----:B------:R-:W-:Y:S02]  /*402b0*/  SHF.L.W.U32.HI R65, R54, 0x1, R67 ;  /* 0x0000000136417819 */ /* 0x000fe40000010e43 */
        /* <DEDUP_REMOVED lines=8> */
[----:B------:R-:W-:Y:S01]  /*40340*/  IMAD.WIDE.U32 R40, P4, RZ, R73, R40 ;  /* 0x00000049ff287225 */ /* 0x000fe20007880028 */
[----:B------:R-:W-:Y:S02]  /*40350*/  ISETP.GE.U32.AND P1, PT, R47, R52, PT ;  /* 0x000000342f00720c */ /* 0x000fe40003f26070 */
[----:B------:R-:W-:Y:S01]  /*40360*/  SHF.L.W.U32.HI R54, R67, 0x1, R55 ;  /* 0x0000000143367819 */ /* 0x000fe20000010e37 */
[----:B------:R-:W-:Y:S01]  /*40370*/  IMAD.X R63, RZ, RZ, R68, P3 ;  /* 0x000000ffff3f7224 */ /* 0x000fe200018e0644 */
[----:B------:R-:W-:Y:S01]  /*40380*/  IADD3 R51, P3, PT, RZ, R42, RZ ;  /* 0x0000002aff337210 */ /* 0x000fe20007f7e0ff */
[----:B------:R-:W-:-:S02]  /*40390*/  IMAD.X R60, RZ, RZ, R57, P2 ;  /* 0x000000ffff3c7224 */ /* 0x000fc400010e0639 */
[----:B------:R-:W-:Y:S01]  /*403a0*/  IMAD.X R53, RZ, RZ, RZ, P4 ;  /* 0x000000ffff357224 */ /* 0x000fe200020e06ff */
[----:B------:R-:W-:Y:S01]  /*403b0*/  ISETP.GE.U32.AND.EX P1, PT, R63, R68, PT, P1 ;  /* 0x000000443f00720c */ /* 0x000fe20003f26110 */
[----:B------:R-:W-:Y:S01]  /*403c0*/  IMAD.MOV.U32 R52, RZ, RZ, R41 ;  /* 0x000000ffff347224 */ /* 0x000fe200078e0029 */
[----:B------:R-:W-:Y:S02]  /*403d0*/  SHF.L.W.U32.HI R55, R55, 0x1, R60 ;  /* 0x0000000137377819 */ /* 0x000fe40000010e3c */
[----:B------:R-:W-:Y:S01]  /*403e0*/  IADD3 R57, P4, PT, R43, R40, RZ ;  /* 0x000000282b397210 */ /* 0x000fe20007f9e0ff */
[----:B------:R-:W-:Y:S01]  /*403f0*/  IMAD.WIDE.U32 R40, R63, 0x3d1, RZ ;  /* 0x000003d13f287825 */ /* 0x000fe200078e00ff */
[----:B------:R-:W-:Y:S02]  /*40400*/  ISETP.LT.U32.OR.EX P0, PT, R68, R65, !P1, P0 ;  /* 0x000000414400720c */ /* 0x000fe40004f01500 */
[----:B------:R-:W-:Y:S01]  /*40410*/  ISETP.GE.U32.AND P2, PT, R51, R42, PT ;  /* 0x0000002a3300720c */ /* 0x000fe20003f46070 */
[----:B------:R-:W-:Y:S01]  /*40420*/  IMAD.WIDE.U32 R64, R64, R64, R54 ;  /* 0x0000004040407225 */ /* 0x000fe200078e0036 */
[----:B------:R-:W-:-:S02]  /*40430*/  SEL R67, RZ, 0x1, !P0 ;  /* 0x00000001ff437807 */ /* 0x000fc40004000000 */
[----:B------:R-:W-:Y:S01]  /*40440*/  SHF.R.U32.HI R60, RZ, 0x1f, R60 ;  /* 0x0000001fff3c7819 */ /* 0x000fe2000001163c */
[----:B------:R-:W-:-:S04]  /*40450*/  IMAD.WIDE.U32.X R52, RZ, R61, R52, P4 ;  /* 0x0000003dff347225 */ /* 0x000fc800020e0434 */
[----:B------:R-:W-:-:S04]  /*40460*/  IMAD.WIDE.U32 R42, R47, 0x3d1, RZ ;  /* 0x000003d12f2a7825 */ /* 0x000fc800078e00ff */
[----:B------:R-:W-:Y:S01]  /*40470*/  IMAD.X R56, R57, 0x1, R73, P3 ;  /* 0x0000000139387824 */ /* 0x000fe200018e0649 */
[----:B------:R-:W-:Y:S01]  /*40480*/  IADD3 R69, P3, PT, R52, R42, RZ ;  /* 0x0000002a34457210 */ /* 0x000fe20007f7e0ff */
[----:B------:R-:W-:Y:S01]  /*40490*/  IMAD.IADD R68, R46, 0x1, R65 ;  /* 0x000000012e447824 */ /* 0x000fe200078e0241 */
[-C--:B------:R-:W-:Y:S01]  /*404a0*/  IADD3 R65, P4, PT, R67, R64.reuse, RZ ;  /* 0x0000004043417210 */ /* 0x080fe20007f9e0ff */
[----:B------:R-:W-:Y:S01]  /*404b0*/  IMAD.WIDE.U32 R40, P6, RZ, R47, R40 ;  /* 0x0000002fff287225 */ /* 0x000fe200078c0028 */
[----:B------:R-:W-:Y:S02]  /*404c0*/  ISETP.GE.U32.AND.EX P1, PT, R56, R57, PT, P2 ;  /* 0x000000393800720c */ /* 0x000fe40003f26120 */
[----:B------:R-:W-:Y:S01]  /*404d0*/  ISETP.GE.U32.AND P0, PT, R65, R64, PT ;  /* 0x000000404100720c */ /* 0x000fe20003f06070 */
[----:B------:R-:W-:Y:S01]  /*404e0*/  IMAD.X R57, RZ, RZ, R68, P4 ;  /* 0x000000ffff397224 */ /* 0x000fe200020e0644 */
[----:B------:R-:W-:Y:S02]  /*404f0*/  IADD3 R46, P4, PT, R69, R61, RZ ;  /* 0x0000003d452e7210 */ /* 0x000fe40007f9e0ff */
[----:B------:R-:W-:Y:S01]  /*40500*/  IADD3 R61, P5, PT, R43, R40, RZ ;  /* 0x000000282b3d7210 */ /* 0x000fe20007fbe0ff */
[----:B------:R-:W-:Y:S01]  /*40510*/  IMAD.X R43, RZ, RZ, RZ, P6 ;  /* 0x000000ffff2b7224 */ /* 0x000fe200030e06ff */
[----:B------:R-:W-:-:S02]  /*40520*/  ISETP.LT.U32.AND P2, PT, R64, R54, PT ;  /* 0x000000364000720c */ /* 0x000fc40003f41070 */
[----:B------:R-:W-:Y:S01]  /*40530*/  SEL R67, RZ, 0x1, P1 ;  /* 0x00000001ff437807 */ /* 0x000fe20000800000 */
[----:B------:R-:W-:Y:S01]  /*40540*/  IMAD.X R54, R61, 0x1, R53, P3 ;  /* 0x000000013d367824 */ /* 0x000fe200018e0635 */
[----:B------:R-:W-:Y:S02]  /*40550*/  ISETP.GE.U32.AND.EX P1, PT, R57, R68, PT, P0 ;  /* 0x000000443900720c */ /* 0x000fe40003f26100 */
[----:B------:R-:W-:Y:S01]  /*40560*/  ISETP.GE.U32.AND P0, PT, R69, R42, PT ;  /* 0x0000002a4500720c */ /* 0x000fe20003f06070 */
[----:B------:R-:W-:Y:S01]  /*40570*/  IMAD.MOV.U32 R42, RZ, RZ, R41 ;  /* 0x000000ffff2a7224 */ /* 0x000fe200078e0029 */
[----:B------:R-:W-:Y:S01]  /*40580*/  IADD3 R53, P6, PT, R46, R67, RZ ;  /* 0x000000432e357210 */ /* 0x000fe20007fde0ff */
[----:B------:R-:W-:Y:S01]  /*40590*/  IMAD.X R52, R54, 0x1, R47, P4 ;  /* 0x0000000136347824 */ /* 0x000fe200020e062f */
[----:B------:R-:W-:Y:S01]  /*405a0*/  ISETP.LT.U32.OR.EX P2, PT, R68, R55, !P1, P2 ;  /* 0x000000374400720c */ /* 0x000fe20004f41520 */
[----:B------:R-:W-:Y:S01]  /*405b0*/  IMAD.WIDE.U32 R40, R57, 0x3d1, RZ ;  /* 0x000003d139287825 */ /* 0x000fe200078e00ff */
[----:B------:R-:W-:-:S02]  /*405c0*/  ISETP.GE.U32.AND.EX P0, PT, R54, R61, PT, P0 ;  /* 0x0000003d3600720c */ /* 0x000fc40003f06100 */
[----:B------:R-:W-:Y:S01]  /*405d0*/  ISETP.LT.U32.AND P1, PT, R46, R69, PT ;  /* 0x000000452e00720c */ /* 0x000fe20003f21070 */
[----:B------:R-:W-:Y:S01]  /*405e0*/  IMAD.X R55, RZ, RZ, R52, P6 ;  /* 0x000000ffff377224 */ /* 0x000fe200030e0634 */
[----:B------:R-:W-:Y:S01]  /*405f0*/  ISETP.GE.U32.AND P3, PT, R53, R46, PT ;  /* 0x0000002e3500720c */ /* 0x000fe20003f66070 */
        /* <DEDUP_REMOVED lines=8> */
[----:B------:R-:W-:Y:S02]  /*40680*/  IADD3 R67, P3, P6, R67, R60, R44 ;  /* 0x0000003c43437210 */ /* 0x000fe40007e7e02c */
[----:B------:R-:W-:Y:S01]  /*40690*/  IADD3 R61, P2, PT, R43, R40, RZ ;  /* 0x000000282b3d7210 */ /* 0x000fe20007f5e0ff */
[----:B------:R-:W-:Y:S01]  /*406a0*/  IMAD.X R43, RZ, RZ, RZ, P4 ;  /* 0x000000ffff2b7224 */ /* 0x000fe200020e06ff */
[----:B------:R-:W-:Y:S02]  /*406b0*/  SEL R52, RZ, 0x1, !P1 ;  /* 0x00000001ff347807 */ /* 0x000fe40004800000 */
[----:B------:R-:W-:Y:S02]  /*406c0*/  IADD3.X R54, PT, PT, R61, R47, RZ, P0, P5 ;  /* 0x0000002f3d367210 */ /* 0x000fe400007ea4ff */
[----:B------:R-:W-:Y:S02]  /*406d0*/  IADD3 R63, P5, PT, R46, R63, RZ ;  /* 0x0000003f2e3f7210 */ /* 0x000fe40007fbe0ff */
[----:B------:R-:W-:-:S02]  /*406e0*/  IADD3.X R69, PT, PT, RZ, RZ, R45, P3, P6 ;  /* 0x000000ffff457210 */ /* 0x000fc40001fec42d */
[----:B------:R-:W-:Y:S01]  /*406f0*/  ISETP.GE.U32.AND P4, PT, R46, R42, PT ;  /* 0x0000002a2e00720c */ /* 0x000fe20003f86070 */
[----:B------:R-:W-:Y:S01]  /*40700*/  IMAD.MOV.U32 R42, RZ, RZ, R41 ;  /* 0x000000ffff2a7224 */ /* 0x000fe200078e0029 */
[C---:B------:R-:W-:Y:S01]  /*40710*/  ISETP.LT.U32.AND P0, PT, R63.reuse, R46, PT ;  /* 0x0000002e3f00720c */ /* 0x040fe20003f01070 */
[C---:B------:R-:W-:Y:S01]  /*40720*/  IMAD.X R46, R54.reuse, 0x1, R65, P5 ;  /* 0x00000001362e7824 */ /* 0x040fe200028e0641 */
[----:B------:R-:W-:Y:S01]  /*40730*/  IADD3 R52, P3, PT, R63, R52, RZ ;  /* 0x000000343f347210 */ /* 0x000fe20007f7e0ff */
[----:B------:R-:W-:Y:S01]  /*40740*/  IMAD.WIDE.U32 R40, R69, 0x3d1, RZ ;  /* 0x000003d145287825 */ /* 0x000fe200078e00ff */
[----:B------:R-:W-:Y:S02]  /*40750*/  ISETP.GE.U32.AND.EX P4, PT, R54, R61, PT, P4 ;  /* 0x0000003d3600720c */ /* 0x000fe40003f86140 */
        /* <DEDUP_REMOVED lines=85> */
.L_x_823:
        /* <DEDUP_REMOVED lines=55> */
.L_x_824:
        /* <DEDUP_REMOVED lines=33> */
[C---:B------:R-:W-:Y:S02]  /*41230*/  IADD3 R45, P4, PT, R44.reuse, R53, RZ ;  /* 0x000000352c2d7210 */ /* 0x040fe40007f9e0ff */
        /* <DEDUP_REMOVED lines=16> */
.L_x_826:
        /* <DEDUP_REMOVED lines=32> */
[----:B------:R-:W-:Y:S01]  /*41540*/  ISETP.NE.U32.AND P0, PT, R63, R40, PT ;  /* 0x000000283f00720c */ /* 0x000fe20003f05070 */
[----:B------:R-:W-:Y:S01]  /*41550*/  IMAD.MOV.U32 R40, RZ, RZ, R41 ;  /* 0x000000ffff287224 */ /* 0x000fe200078e0029 */
        /* <DEDUP_REMOVED lines=18> */
.L_x_827:
        /* <DEDUP_REMOVED lines=31> */
.L_x_825:
        /* <DEDUP_REMOVED lines=25> */
[----:B------:R-:W-:-:S04]  /*41a00*/  IMAD.WIDE.U32 R50, R81, R94, RZ ;  /* 0x0000005e51327225 */ /* 0x000fc800078e00ff */
[----:B------:R-:W-:-:S04]  /*41a10*/  IMAD.WIDE.U32 R56, R111, R80, RZ ;  /* 0x000000506f387225 */ /* 0x000fc800078e00ff */
[----:B------:R-:W-:-:S04]  /*41a20*/  IMAD.WIDE.U32.X R58, R113, R81, R58, P1 ;  /* 0x00000051713a7225 */ /* 0x000fc800008e043a */
[----:B------:R-:W-:Y:S01]  /*41a30*/  IMAD R61, R111, R81, R0 ;  /* 0x000000516f3d7224 */ /* 0x000fe200078e0200 */
[----:B------:R-:W-:Y:S01]  /*41a40*/  IADD3 R64, P0, P5, R56, R58, R65 ;  /* 0x0000003a38407210 */ /* 0x000fe20007d1e041 */
[----:B------:R-:W-:-:S04]  /*41a50*/  IMAD.WIDE.U32 R48, P2, R109, R80, R48 ;  /* 0x000000506d307225 */ /* 0x000fc80007840030 */
[----:B------:R-:W-:-:S04]  /*41a60*/  IMAD.WIDE.U32 R46, R80, R111, RZ ;  /* 0x0000006f502e7225 */ /* 0x000fc800078e00ff */
[----:B------:R-:W-:Y:S01]  /*41a70*/  IMAD.WIDE.U32 R54, R80, R94, RZ ;  /* 0x0000005e50367225 */ /* 0x000fe200078e00ff */
[----:B------:R-:W-:-:S03]  /*41a80*/  IADD3 RZ, P4, PT, R47, R48, RZ ;  /* 0x000000302fff7210 */ /* 0x000fc60007f9e0ff */
[----:B------:R-:W-:-:S04]  /*41a90*/  IMAD.WIDE.U32 R50, P1, R107, R80, R50 ;  /* 0x000000506b327225 */ /* 0x000fc80007820032 */
[----:B------:R-:W-:Y:S01]  /*41aa0*/  IMAD.IADD R61, R57, 0x1, R61 ;  /* 0x00000001393d7824 */ /* 0x000fe200078e023d */
[----:B------:R-:W-:Y:S01]  /*41ab0*/  IADD3 RZ, P3, PT, R55, R50, RZ ;  /* 0x0000003237ff7210 */ /* 0x000fe20007f7e0ff */
[----:B------:R-:W-:Y:S01]  /*41ac0*/  IMAD.X R57, RZ, RZ, RZ, P2 ;  /* 0x000000ffff397224 */ /* 0x000fe200010e06ff */
[----:B------:R-:W-:Y:S01]  /*41ad0*/  ISETP.GE.U32.AND P2, PT, R64, R56, PT ;  /* 0x000000384000720c */ /* 0x000fe20003f46070 */
[----:B------:R-:W-:Y:S01]  /*41ae0*/  IMAD.MOV.U32 R56, RZ, RZ, R49 ;  /* 0x000000ffff387224 */ /* 0x000fe200078e0031 */
[----:B------:R-:W-:Y:S01]  /*41af0*/  IADD3.X R65, PT, PT, R61, R59, RZ, P0, P5 ;  /* 0x0000003b3d417210 */ /* 0x000fe200007ea4ff */
[----:B------:R-:W-:-:S03]  /*41b00*/  IMAD.WIDE.U32 R48, R41, R105, RZ ;  /* 0x0000006929307225 */ /* 0x000fc600078e00ff */
[----:B------:R-:W-:Y:S01]  /*41b10*/  ISETP.GE.U32.AND.EX P2, PT, R65, R61, PT, P2 ;  /* 0x0000003d4100720c */ /* 0x000fe20003f46120 */
[----:B------:R-:W-:Y:S02]  /*41b20*/  IMAD R50, R117, R40, RZ ;  /* 0x0000002875327224 */ /* 0x000fe400078e02ff */
        /* <DEDUP_REMOVED lines=21> */
[C---:B------:R-:W-:Y:S02]  /*41c80*/  IMAD R77, R115.reuse, R41, R0 ;  /* 0x00000029734d7224 */ /* 0x040fe400078e0200 */
[----:B------:R-:W-:-:S04]  /*41c90*/  IMAD.WIDE.U32 R56, R115, R40, R64 ;  /* 0x0000002873387225 */ /* 0x000fc800078e0040 */
[----:B------:R-:W-:-:S04]  /*41ca0*/  IMAD.WIDE.U32.X R62, R117, R41, R62, P5 ;  /* 0x00000029753e7225 */ /* 0x000fc800028e043e */
[----:B------:R-:W-:Y:S01]  /*41cb0*/  IMAD.WIDE.U32 R54, R40, R115, RZ ;  /* 0x0000007328367225 */ /* 0x000fe200078e00ff */
[----:B------:R-:W-:-:S03]  /*41cc0*/  IADD3 R54, P4, P5, R56, R62, R59 ;  /* 0x0000003e38367210 */ /* 0x000fc60007d9e03b */
[----:B------:R-:W-:-:S04]  /*41cd0*/  IMAD.WIDE.U32 R74, P2, R113, R40, R74 ;  /* 0x00000028714a7225 */ /* 0x000fc8000784004a */
[----:B------:R-:W-:Y:S02]  /*41ce0*/  IMAD.IADD R77, R57, 0x1, R77 ;  /* 0x00000001394d7824 */ /* 0x000fe400078e024d */
[----:B------:R-:W-:Y:S01]  /*41cf0*/  IMAD.X R69, RZ, RZ, RZ, P1 ;  /* 0x000000ffff457224 */ /* 0x000fe200008e06ff */
[----:B------:R-:W-:Y:S01]  /*41d00*/  IADD3 RZ, P1, PT, R55, R74, RZ ;  /* 0x0000004a37ff7210 */ /* 0x000fe20007f3e0ff */
[----:B------:R-:W-:Y:S01]  /*41d10*/  IMAD.WIDE.U32 R70, R41, R94, RZ ;  /* 0x0000005e29467225 */ /* 0x000fe200078e00ff */
[----:B------:R-:W-:-:S03]  /*41d20*/  IADD3.X R55, PT, PT, R77, R63, RZ, P4, P5 ;  /* 0x0000003f4d377210 */ /* 0x000fc600027ea4ff */
[----:B------:R-:W-:-:S04]  /*41d30*/  IMAD.WIDE.U32 R72, R41, R111, RZ ;  /* 0x0000006f29487225 */ /* 0x000fc800078e00ff */
[----:B------:R-:W-:-:S04]  /*41d40*/  IMAD.WIDE.U32 R62, R43, R105, RZ ;  /* 0x000000692b3e7225 */ /* 0x000fc800078e00ff */
[----:B------:R-:W-:Y:S02]  /*41d50*/  IMAD.MOV.U32 R68, RZ, RZ, R51 ;  /* 0x000000ffff447224 */ /* 0x000fe400078e0033 */
[----:B------:R-:W-:-:S04]  /*41d60*/  IMAD.WIDE.U32 R48, R40, R94, RZ ;  /* 0x0000005e28307225 */ /* 0x000fc800078e00ff */
[----:B------:R-:W-:-:S04]  /*41d70*/  IMAD.WIDE.U32 R70, P0, R107, R40, R70 ;  /* 0x000000286b467225 */ /* 0x000fc80007800046 */
[----:B------:R-:W-:Y:S01]  /*41d80*/  IMAD.WIDE.U32.X R68, R107, R81, R68, P3 ;  /* 0x000000516b447225 */ /* 0x000fe200018e0444 */
[----:B------:R-:W-:-:S03]  /*41d90*/  IADD3 RZ, P4, PT, R49, R70, RZ ;  /* 0x0000004631ff7210 */ /* 0x000fc60007f9e0ff */
        /* <DEDUP_REMOVED lines=9> */
[----:B------:R-:W-:Y:S01]  /*41e30*/  ISETP.GE.U32.AND P0, PT, R60, R58, PT ;  /* 0x0000003a3c00720c */ /* 0x000fe20003f06070 */
[----:B------:R-:W-:Y:S02]  /*41e40*/  IMAD.X R67, RZ, RZ, RZ, P2 ;  /* 0x000000ffff437224 */ /* 0x000fe400010e06ff */
[----:B------:R-:W-:Y:S01]  /*41e50*/  IMAD.WIDE.U32 R52, R42, R115, RZ ;  /* 0x000000732a347225 */ /* 0x000fe200078e00ff */
[----:B------:R-:W-:-:S03]  /*41e60*/  ISETP.GE.U32.AND.EX P0, PT, R61, R79, PT, P0 ;  /* 0x0000004f3d00720c */ /* 0x000fc60003f06100 */
        /* <DEDUP_REMOVED lines=11> */
[----:B------:R-:W-:Y:S01]  /*41f20*/  IMAD.MOV.U32 R50, RZ, RZ, R71 ;  /* 0x000000ffff327224 */ /* 0x000fe200078e0047 */
[----:B------:R-:W-:Y:S01]  /*41f30*/  ISETP.GE.U32.AND.EX P2, PT, R55, R77, PT, P2 ;  /* 0x0000004d3700720c */ /* 0x000fe20003f46120 */
[----:B------:R-:W-:Y:S01]  /*41f40*/  IMAD.WIDE.U32.X R62, R113, R41, R66, P1 ;  /* 0x00000029713e7225 */ /* 0x000fe200008e0442 */
[----:B------:R-:W-:-:S02]  /*41f50*/  SEL R0, RZ, 0x1, P0 ;  /* 0x00000001ff007807 */ /* 0x000fc40000000000 */
[----:B------:R-:W-:Y:S01]  /*41f60*/  SEL R71, RZ, 0x1, P2 ;  /* 0x00000001ff477807 */ /* 0x000fe20001000000 */
[----:B------:R-:W-:Y:S01]  /*41f70*/  IMAD R48, R109, R40, RZ ;  /* 0x000000286d307224 */ /* 0x000fe200078e02ff */
[----:B------:R-:W-:Y:S01]  /*41f80*/  IADD3 R64, P0, PT, R73, R68, RZ ;  /* 0x0000004449407210 */ /* 0x000fe20007f1e0ff */
[----:B------:R-:W-:Y:S01]  /*41f90*/  IMAD.WIDE.U32 R66, R111, R40, R60 ;  /* 0x000000286f427225 */ /* 0x000fe200078e003c */
[----:B------:R-:W-:-:S03]  /*41fa0*/  IADD3 R71, P1, P2, R71, R62, R0 ;  /* 0x0000003e47477210 */ /* 0x000fc60007a3e000 */
[----:B------:R-:W-:Y:S01]  /*41fb0*/  IMAD.X R65, RZ, RZ, R69, P0 ;  /* 0x000000ffff417224 */ /* 0x000fe200000e0645 */
[----:B------:R-:W-:Y:S01]  /*41fc0*/  ISETP.GE.U32.AND P0, PT, R66, R60, PT ;  /* 0x0000003c4200720c */ /* 0x000fe20003f06070 */
[----:B------:R-:W-:Y:S01]  /*41fd0*/  IMAD R69, R111, R41, R48 ;  /* 0x000000296f457224 */ /* 0x000fe200078e0230 */
[----:B------:R-:W-:Y:S01]  /*41fe0*/  IADD3.X R60, PT, PT, RZ, R63, RZ, P1, P2 ;  /* 0x0000003fff3c7210 */ /* 0x000fe20000fe44ff */
[----:B------:R-:W-:Y:S01]  /*41ff0*/  IMAD R0, R117, R42, RZ ;  /* 0x0000002a75007224 */ /* 0x000fe200078e02ff */
[----:B------:R-:W-:Y:S01]  /*42000*/  IADD3 R62, P2, PT, R71, R66, RZ ;  /* 0x00000042473e7210 */ /* 0x000fe20007f5e0ff */
[----:B------:R-:W-:Y:S02]  /*42010*/  IMAD.MOV.U32 R52, RZ, RZ, R49 ;  /* 0x000000ffff347224 */ /* 0x000fe400078e0031 */
        /* <DEDUP_REMOVED lines=9> */
[----:B------:R-:W-:Y:S01]  /*420b0*/  IMAD R54, R113, R42, RZ ;  /* 0x0000002a71367224 */ /* 0x000fe200078e02ff */
[----:B------:R-:W-:Y:S01]  /*420c0*/  ISETP.GE.U32.AND.EX P2, PT, R63, R67, PT, P2 ;  /* 0x000000433f00720c */ /* 0x000fe20003f46120 */
[----:B------:R-:W-:Y:S01]  /*420d0*/  IMAD.WIDE.U32 R60, R94, R40, R64 ;  /* 0x000000285e3c7225 */ /* 0x000fe200078e0040 */
[----:B------:R-:W-:-:S02]  /*420e0*/  ISETP.GE.U32.AND.EX P1, PT, R0, R55, PT, P1 ;  /* 0x000000370000720c */ /* 0x000fc40003f26110 */
[----:B------:R-:W-:Y:S01]  /*420f0*/  SEL R69, RZ, 0x1, P2 ;  /* 0x00000001ff457807 */ /* 0x000fe20001000000 */
[----:B------:R-:W-:Y:S01]  /*42100*/  IMAD R71, R115, R43, R54 ;  /* 0x0000002b73477224 */ /* 0x000fe200078e0236 */
[----:B------:R-:W-:Y:S01]  /*42110*/  SEL R67, RZ, 0x1, P1 ;  /* 0x00000001ff437807 */ /* 0x000fe20000800000 */
[----:B------:R-:W-:Y:S01]  /*42120*/  IMAD.WIDE.U32.X R58, R109, R41, R58, P5 ;  /* 0x000000296d3a7225 */ /* 0x000fe200028e043a */
[----:B------:R-:W-:-:S03]  /*42130*/  ISETP.GE.U32.AND P0, PT, R60, R64, PT ;  /* 0x000000403c00720c */ /* 0x000fc60003f06070 */
[----:B------:R-:W-:-:S04]  /*42140*/  IMAD.WIDE.U32 R54, R115, R42, R62 ;  /* 0x0000002a73367225 */ /* 0x000fc800078e003e */
[----:B------:R-:W-:Y:S01]  /*42150*/  IMAD.WIDE.U32.X R56, R117, R43, R56, P6 ;  /* 0x0000002b75387225 */ /* 0x000fe200030e0438 */
[----:B------:R-:W-:-:S03]  /*42160*/  IADD3 R69, P5, P6, R69, R58, R66 ;  /* 0x0000003a45457210 */ /* 0x000fc60007ebe042 */
[----:B------:R-:W-:Y:S01]  /*42170*/  IMAD R64, R107, R40, RZ ;  /* 0x000000286b407224 */ /* 0x000fe200078e02ff */
[----:B------:R-:W-:Y:S01]  /*42180*/  IADD3 R58, P1, P2, R54, R56, R67 ;  /* 0x00000038363a7210 */ /* 0x000fe20007a3e043 */
[----:B------:R-:W-:Y:S01]  /*42190*/  IMAD.IADD R55, R55, 0x1, R71 ;  /* 0x0000000137377824 */ /* 0x000fe200078e0247 */
[----:B------:R-:W-:Y:S01]  /*421a0*/  IADD3.X R56, PT, PT, RZ, R59, RZ, P5, P6 ;  /* 0x0000003bff387210 */ /* 0x000fe20002fec4ff */
[-C--:B------:R-:W-:Y:S01]  /*421b0*/  IMAD R67, R94, R41.reuse, R64 ;  /* 0x000000295e437224 */ /* 0x080fe200078e0240 */
[----:B------:R-:W-:Y:S01]  /*421c0*/  ISETP.GE.U32.AND P5, PT, R54, R62, PT ;  /* 0x0000003e3600720c */ /* 0x000fe20003fa6070 */
[----:B------:R-:W-:Y:S01]  /*421d0*/  IMAD.WIDE.U32.X R50, R107, R41, R50, P4 ;  /* 0x000000296b327225 */ /* 0x000fe200020e0432 */
[----:B------:R-:W-:Y:S02]  /*421e0*/  IADD3.X R59, PT, PT, R55, R57, RZ, P1, P2 ;  /* 0x00000039373b7210 */ /* 0x000fe40000fe44ff */
[----:B------:R-:W-:Y:S01]  /*421f0*/  IADD3 R62, P6, PT, R69, R60, RZ ;  /* 0x0000003c453e7210 */ /* 0x000fe20007fde0ff */
        /* <DEDUP_REMOVED lines=19> */
[----:B------:R-:W-:Y:S01]  /*42330*/  IMAD R54, R109, R42, RZ ;  /* 0x0000002a6d367224 */ /* 0x000fe200078e02ff */
[----:B------:R-:W-:Y:S01]  /*42340*/  IADD3 R56, P2, P4, R61, R50, R56 ;  /* 0x000000323d387210 */ /* 0x000fe20007c5e038 */
[----:B------:R-:W-:-:S04]  /*42350*/  IMAD.WIDE.U32 R52, P0, R109, R42, R52 ;  /* 0x0000002a6d347225 */ /* 0x000fc80007800034 */
[----:B------:R-:W-:Y:S01]  /*42360*/  IMAD R65, R111, R43, R54 ;  /* 0x0000002b6f417224 */ /* 0x000fe200078e0236 */
[----:B------:R-:W-:Y:S01]  /*42370*/  IADD3 RZ, P3, PT, R57, R52, RZ ;  /* 0x0000003439ff7210 */ /* 0x000fe20007f7e0ff */
[----:B------:R-:W-:Y:S01]  /*42380*/  IMAD.WIDE.U32 R60, R43, R94, RZ ;  /* 0x0000005e2b3c7225 */ /* 0x000fe200078e00ff */
[----:B------:R-:W-:Y:S02]  /*42390*/  IADD3.X R57, PT, PT, RZ, R51, RZ, P2, P4 ;  /* 0x00000033ff397210 */ /* 0x000fe400017e84ff */
[----:B------:R-:W-:Y:S01]  /*423a0*/  IADD3.X R52, PT, PT, RZ, R55, RZ, P5, P6 ;  /* 0x00000037ff347210 */ /* 0x000fe20002fec4ff */
[----:B------:R-:W-:Y:S01]  /*423b0*/  IMAD.IADD R67, R67, 0x1, R65 ;  /* 0x0000000143437824 */ /* 0x000fe200078e0241 */
[----:B------:R-:W-:Y:S01]  /*423c0*/  IADD3 R50, P4, PT, R69, R66, RZ ;  /* 0x0000004245327210 */ /* 0x000fe20007f9e0ff */
[----:B------:R-:W-:-:S03]  /*423d0*/  IMAD.WIDE.U32 R54, R44, R115, RZ ;  /* 0x000000732c367225 */ /* 0x000fc600078e00ff */
[----:B------:R-:W-:Y:S01]  /*423e0*/  ISETP.GE.U32.AND P5, PT, R50, R66, PT ;  /* 0x000000423200720c */ /* 0x000fe20003fa6070 */
[C---:B------:R-:W-:Y:S01]  /*423f0*/  IMAD.X R51, R67.reuse, 0x1, R52, P4 ;  /* 0x0000000143337824 */ /* 0x040fe200020e0634 */
[----:B------:R-:W-:Y:S01]  /*42400*/  ISETP.GE.U32.AND.EX P1, PT, R67, R63, PT, P1 ;  /* 0x0000003f4300720c */ /* 0x000fe20003f26110 */
[----:B------:R-:W-:-:S03]  /*42410*/  IMAD.WIDE.U32 R62, R45, R115, RZ ;  /* 0x000000732d3e7225 */ /* 0x000fc600078e00ff */
[----:B------:R-:W-:Y:S01]  /*42420*/  ISETP.GE.U32.AND.EX P5, PT, R51, R67, PT, P5 ;  /* 0x000000433300720c */ /* 0x000fe20003fa6150 */
[----:B------:R-:W-:Y:S01]  /*42430*/  IMAD.WIDE.U32 R54, P2, R113, R45, R54 ;  /* 0x0000002d71367225 */ /* 0x000fe20007840036 */
[----:B------:R-:W-:-:S03]  /*42440*/  SEL R119, RZ, 0x1, P1 ;  /* 0x00000001ff777807 */ /* 0x000fc60000800000 */
[----:B------:R-:W-:Y:S01]  /*42450*/  IMAD.WIDE.U32 R64, R42, R94, RZ ;  /* 0x0000005e2a407225 */ /* 0x000fe200078e00ff */
[----:B------:R-:W-:-:S03]  /*42460*/  IADD3 RZ, P4, PT, R63, R54, RZ ;  /* 0x000000363fff7210 */ /* 0x000fc60007f9e0ff */
[----:B------:R-:W-:-:S04]  /*42470*/  IMAD.WIDE.U32 R60, P6, R107, R42, R60 ;  /* 0x0000002a6b3c7225 */ /* 0x000fc800078c003c */
[----:B------:R-:W-:Y:S01]  /*42480*/  IMAD.WIDE.U32 R66, R44, R105, RZ ;  /* 0x000000692c427225 */ /* 0x000fe200078e00ff */
[----:B------:R-:W-:Y:S02]  /*42490*/  IADD3 RZ, P1, PT, R65, R60, RZ ;  /* 0x0000003c41ff7210 */ /* 0x000fe40007f3e0ff */
[----:B------:R-:W-:Y:S01]  /*424a0*/  SEL R60, RZ, 0x1, P5 ;  /* 0x00000001ff3c7807 */ /* 0x000fe20002800000 */
[CC--:B------:R-:W-:Y:S02]  /*424b0*/  IMAD R54, R117.reuse, R45.reuse, RZ ;  /* 0x0000002d75367224 */ /* 0x0c0fe400078e02ff */
[----:B------:R-:W-:-:S04]  /*424c0*/  IMAD.WIDE.U32 R66, P5, R117, R45, R66 ;  /* 0x0000002d75427225 */ /* 0x000fc800078a0042 */
[----:B------:R-:W-:Y:S02]  /*424d0*/  IMAD.X R73, RZ, RZ, RZ, P6 ;  /* 0x000000ffff497224 */ /* 0x000fe400030e06ff */
[----:B------:R-:W-:Y:S02]  /*424e0*/  IMAD.MOV.U32 R68, RZ, RZ, R53 ;  /* 0x000000ffff447224 */ /* 0x000fe400078e0035 */
[----:B------:R-:W-:Y:S02]  /*424f0*/  IMAD.MOV.U32 R72, RZ, RZ, R61 ;  /* 0x000000ffff487224 */ /* 0x000fe400078e003d */
[----:B------:R-:W-:-:S04]  /*42500*/  IMAD.WIDE.U32 R74, P6, R107, R45, R74 ;  /* 0x0000002d6b4a7225 */ /* 0x000fc800078c004a */
[----:B------:R-:W-:-:S04]  /*42510*/  IMAD.WIDE.U32 R52, R105, R45, R58 ;  /* 0x0000002d69347225 */ /* 0x000fc800078e003a */
[----:B------:R-:W-:Y:S02]  /*42520*/  IMAD R61, R105, R44, R54 ;  /* 0x0000002c693d7224 */ /* 0x000fe400078e0236 */
[----:B------:R-:W-:-:S04]  /*42530*/  IMAD.WIDE.U32 R78, R45, R105, RZ ;  /* 0x000000692d4e7225 */ /* 0x000fc800078e00ff */
[----:B------:R-:W-:-:S04]  /*42540*/  IMAD.WIDE.U32 R70, R44, R111, RZ ;  /* 0x0000006f2c467225 */ /* 0x000fc800078e00ff */
[----:B------:R-:W-:Y:S02]  /*42550*/  IMAD.MOV.U32 R76, RZ, RZ, R55 ;  /* 0x000000ffff4c7224 */ /* 0x000fe400078e0037 */
[----:B------:R-:W-:Y:S02]  /*42560*/  IMAD.MOV.U32 R78, RZ, RZ, R67 ;  /* 0x000000ffff4e7224 */ /* 0x000fe400078e0043 */
[----:B------:R-:W-:Y:S01]  /*42570*/  IMAD.X R55, RZ, RZ, RZ, P6 ;  /* 0x000000ffff377224 */ /* 0x000fe200030e06ff */
[----:B------:R-:W-:Y:S01]  /*42580*/  ISETP.GE.U32.AND P6, PT, R52, R58, PT ;  /* 0x0000003a3400720c */ /* 0x000fe20003fc6070 */
[----:B------:R-:W-:Y:S02]  /*42590*/  IMAD.IADD R67, R53, 0x1, R61 ;  /* 0x0000000135437824 */ /* 0x000fe400078e023d */
[----:B------:R-:W-:Y:S01]  /*425a0*/  IMAD.X R77, RZ, RZ, RZ, P2 ;  /* 0x000000ffff4d7224 */ /* 0x000fe200010e06ff */
[----:B------:R-:W-:Y:S01]  /*425b0*/  IADD3 RZ, P2, PT, R79, R66, RZ ;  /* 0x000000424fff7210 */ /* 0x000fe20007f5e0ff */
[----:B------:R-:W-:Y:S01]  /*425c0*/  IMAD.X R69, RZ, RZ, RZ, P0 ;  /* 0x000000ffff457224 */ /* 0x000fe200000e06ff */
[----:B------:R-:W-:Y:S01]  /*425d0*/  ISETP.GE.U32.AND.EX P6, PT, R67, R59, PT, P6 ;  /* 0x0000003b4300720c */ /* 0x000fe20003fc6160 */
[----:B------:R-:W-:-:S02]  /*425e0*/  IMAD R58, R113, R45, RZ ;  /* 0x0000002d713a7224 */ /* 0x000fc400078e02ff */
[----:B------:R-:W-:-:S04]  /*425f0*/  IMAD.WIDE.U32 R70, P0, R109, R45, R70 ;  /* 0x0000002d6d467225 */ /* 0x000fc80007800046 */
[----:B------:R-:W-:Y:S02]  /*42600*/  IMAD.X R79, RZ, RZ, RZ, P5 ;  /* 0x000000ffff4f7224 */ /* 0x000fe400028e06ff */
[----:B------:R-:W-:-:S04]  /*42610*/  IMAD.WIDE.U32 R62, R45, R111, RZ ;  /* 0x0000006f2d3e7225 */ /* 0x000fc800078e00ff */
[----:B------:R-:W-:Y:S01]  /*42620*/  IMAD.MOV.U32 R54, RZ, RZ, R75 ;  /* 0x000000ffff367224 */ /* 0x000fe200078e004b */
[----:B------:R-:W-:Y:S01]  /*42630*/  IADD3 RZ, P5, PT, R63, R70, RZ ;  /* 0x000000463fff7210 */ /* 0x000fe20007fbe0ff */
[----:B------:R-:W-:Y:S02]  /*42640*/  IMAD R75, R115, R44, R58 ;  /* 0x0000002c734b7224 */ /* 0x000fe400078e023a */
[----:B------:R-:W-:-:S04]  /*42650*/  IMAD.WIDE.U32 R64, R45, R94, RZ ;  /* 0x0000005e2d407225 */ /* 0x000fc800078e00ff */
[----:B------:R-:W-:Y:S01]  /*42660*/  IMAD.MOV.U32 R62, RZ, RZ, R71 ;  /* 0x000000ffff3e7224 */ /* 0x000fe200078e0047 */
[----:B------:R-:W-:Y:S01]  /*42670*/  SEL R71, RZ, 0x1, P6 ;  /* 0x00000001ff477807 */ /* 0x000fe20003000000 */
[----:B------:R-:W-:-:S04]  /*42680*/  IMAD.WIDE.U32.X R68, R109, R43, R68, P3 ;  /* 0x0000002b6d447225 */ /* 0x000fc800018e0444 */
[----:B------:R-:W-:-:S04]  /*42690*/  IMAD.WIDE.U32 R58, R115, R45, R50 ;  /* 0x0000002d733a7225 */ /* 0x000fc800078e0032 */
[----:B------:R-:W-:Y:S01]  /*426a0*/  IMAD.WIDE.U32.X R78, R117, R44, R78, P2 ;  /* 0x0000002c754e7225 */ /* 0x000fe200010e044e */
[----:B------:R-:W-:-:S03]  /*426b0*/  IADD3 R119, P2, P3, R60, R68, R119 ;  /* 0x000000443c777210 */ /* 0x000fc60007b5e077 */
[----:B------:R-:W-:Y:S01]  /*426c0*/  IMAD R61, R107, R42, RZ ;  /* 0x0000002a6b3d7224 */ /* 0x000fe200078e02ff */
[----:B------:R-:W-:Y:S01]  /*426d0*/  IADD3.X R68, PT, PT, RZ, R69, RZ, P2, P3 ;  /* 0x00000045ff447210 */ /* 0x000fe200017e64ff */
[----:B------:R-:W-:Y:S01]  /*426e0*/  IMAD.X R63, RZ, RZ, RZ, P0 ;  /* 0x000000ffff3f7224 */ /* 0x000fe200000e06ff */
[----:B------:R-:W-:Y:S01]  /*426f0*/  IADD3 RZ, P0, PT, R65, R74, RZ ;  /* 0x0000004a41ff7210 */ /* 0x000fe20007f1e0ff */
[----:B------:R-:W-:Y:S01]  /*42700*/  IMAD.WIDE.U32.X R76, R113, R44, R76, P4 ;  /* 0x0000002c714c7225 */ /* 0x000fe200020e044c */
[C---:B------:R-:W-:Y:S02]  /*42710*/  IADD3 R71, P4, P6, R58.reuse, R78, R71 ;  /* 0x0000004e3a477210 */ /* 0x040fe40007e9e047 */
[----:B------:R-:W-:Y:S01]  /*42720*/  ISETP.GE.U32.AND P3, PT, R58, R50, PT ;  /* 0x000000323a00720c */ /* 0x000fe20003f66070 */
[----:B------:R-:W-:Y:S02]  /*42730*/  IMAD.IADD R59, R59, 0x1, R75 ;  /* 0x000000013b3b7824 */ /* 0x000fe400078e024b */
        /* <DEDUP_REMOVED lines=19> */
[----:B------:R-:W-:Y:S02]  /*42870*/  SEL R66, RZ, 0x1, P2 ;  /* 0x00000001ff427807 */ /* 0x000fe40001000000 */
[----:B------:R-:W-:Y:S01]  /*42880*/  IADD3.X R76, PT, PT, RZ, R77, RZ, P3, P5 ;  /* 0x0000004dff4c7210 */ /* 0x000fe20001fea4ff */
[----:B------:R-:W-:Y:S01]  /*42890*/  IMAD.IADD R59, R59, 0x1, R109 ;  /* 0x000000013b3b7824 */ /* 0x000fe200078e026d */
[----:B------:R-:W-:Y:S01]  /*428a0*/  ISETP.GE.U32.AND P4, PT, R64, R60, PT ;  /* 0x0000003c4000720c */ /* 0x000fe20003f86070 */
[----:B------:R-:W-:Y:S01]  /*428b0*/  IMAD.WIDE.U32 R56, R71, 0x3d1, RZ ;  /* 0x000003d147387825 */ /* 0x000fe200078e00ff */
[----:B------:R-:W-:-:S02]  /*428c0*/  IADD3 R77, P2, PT, R75, R58, RZ ;  /* 0x0000003a4b4d7210 */ /* 0x000fc40007f5e0ff */
[----:B------:R-:W-:Y:S01]  /*428d0*/  ISETP.GE.U32.AND.EX P4, PT, R65, R61, PT, P4 ;  /* 0x0000003d4100720c */ /* 0x000fe20003f86140 */
[----:B------:R-:W-:Y:S01]  /*428e0*/  IMAD.WIDE.U32.X R54, R107, R44, R54, P0 ;  /* 0x0000002c6b367225 */ /* 0x000fe200000e0436 */
[----:B------:R-:W-:Y:S02]  /*428f0*/  ISETP.GE.U32.AND P0, PT, R77, R58, PT ;  /* 0x0000003a4d00720c */ /* 0x000fe40003f06070 */
[----:B------:R-:W-:Y:S01]  /*42900*/  IADD3 R69, P3, PT, RZ, R56, RZ ;  /* 0x00000038ff457210 */ /* 0x000fe20007f7e0ff */
[----:B------:R-:W-:Y:S01]  /*42910*/  IMAD.X R75, R59, 0x1, R76, P2 ;  /* 0x000000013b4b7824 */ /* 0x000fe200010e064c */
[----:B------:R-:W-:Y:S01]  /*42920*/  ISETP.GE.U32.AND P2, PT, R58, R64, PT ;  /* 0x000000403a00720c */ /* 0x000fe20003f46070 */
[----:B------:R-:W-:Y:S01]  /*42930*/  IMAD.WIDE.U32.X R72, R107, R43, R72, P1 ;  /* 0x0000002b6b487225 */ /* 0x000fe200008e0448 */
[----:B------:R-:W-:Y:S02]  /*42940*/  SEL R109, RZ, 0x1, P4 ;  /* 0x00000001ff6d7807 */ /* 0x000fe40002000000 */
[----:B------:R-:W-:Y:S01]  /*42950*/  ISETP.GE.U32.AND.EX P2, PT, R59, R65, PT, P2 ;  /* 0x000000413b00720c */ /* 0x000fe20003f46120 */
[----:B------:R-:W-:Y:S01]  /*42960*/  IMAD.WIDE.U32 R60, P5, RZ, R71, R50 ;  /* 0x00000047ff3c7225 */ /* 0x000fe200078a0032 */
[----:B------:R-:W-:-:S02]  /*42970*/  ISETP.GE.U32.AND.EX P0, PT, R75, R59, PT, P0 ;  /* 0x0000003b4b00720c */ /* 0x000fc40003f06100 */
[----:B------:R-:W-:Y:S01]  /*42980*/  ISETP.GE.U32.AND P1, PT, R69, R56, PT ;  /* 0x000000384500720c */ /* 0x000fe20003f26070 */
[----:B------:R-:W-:Y:S01]  /*42990*/  IMAD.X R51, RZ, RZ, RZ, P5 ;  /* 0x000000ffff337224 */ /* 0x000fe200028e06ff */
[----:B------:R-:W-:Y:S01]  /*429a0*/  IADD3 R68, P4, PT, R57, R60, RZ ;  /* 0x0000003c39447210 */ /* 0x000fe20007f9e0ff */
[----:B------:R-:W-:Y:S01]  /*429b0*/  IMAD.MOV.U32 R50, RZ, RZ, R61 ;  /* 0x000000ffff327224 */ /* 0x000fe200078e003d */
[----:B------:R-:W-:Y:S01]  /*429c0*/  IADD3 R56, P5, P6, R109, R72, R66 ;  /* 0x000000486d387210 */ /* 0x000fe20007ebe042 */
[----:B------:R-:W-:Y:S01]  /*429d0*/  IMAD R107, R107, R45, RZ ;  /* 0x0000002d6b6b7224 */ /* 0x000fe200078e02ff */
[----:B------:R-:W-:Y:S01]  /*429e0*/  SEL R70, RZ, 0x1, P2 ;  /* 0x00000001ff467807 */ /* 0x000fe20001000000 */
[----:B------:R-:W-:Y:S01]  /*429f0*/  IMAD.X R66, R68, 0x1, R71, P3 ;  /* 0x0000000144427824 */ /* 0x000fe200018e0647 */
[----:B------:R-:W-:Y:S01]  /*42a00*/  SEL R109, RZ, 0x1, P0 ;  /* 0x00000001ff6d7807 */ /* 0x000fe20000000000 */
[----:B------:R-:W-:Y:S01]  /*42a10*/  IMAD.WIDE.U32.X R58, RZ, R79, R50, P4 ;  /* 0x0000004fff3a7225 */ /* 0x000fe200020e0432 */
[----:B------:R-:W-:-:S02]  /*42a20*/  IADD3.X R57, PT, PT, RZ, R73, RZ, P5, P6 ;  /* 0x00000049ff397210 */ /* 0x000fc40002fec4ff */
[----:B------:R-:W-:Y:S01]  /*42a30*/  IADD3 R109, P3, P4, R109, R62, R70 ;  /* 0x0000003e6d6d7210 */ /* 0x000fe20007c7e046 */
[----:B------:R-:W-:Y:S01]  /*42a40*/  IMAD.WIDE.U32 R64, R75, 0x3d1, RZ ;  /* 0x000003d14b407825 */ /* 0x000fe200078e00ff */
[----:B------:R-:W-:-:S03]  /*42a50*/  ISETP.GE.U32.AND.EX P0, PT, R66, R68, PT, P1 ;  /* 0x000000444200720c */ /* 0x000fc60003f06110 */
[----:B------:R-:W-:Y:S01]  /*42a60*/  IMAD.WIDE.U32 R50, R77, 0x3d1, RZ ;  /* 0x000003d14d327825 */ /* 0x000fe200078e00ff */
[----:B------:R-:W-:-:S03]  /*42a70*/  SEL R71, RZ, 0x1, P0 ;  /* 0x00000001ff477807 */ /* 0x000fc60000000000 */
[C---:B------:R-:W-:Y:S01]  /*42a80*/  IMAD R111, R94.reuse, R44, R107 ;  /* 0x0000002c5e6f7224 */ /* 0x040fe200078e026b */
[----:B------:R-:W-:Y:S01]  /*42a90*/  IADD3.X R107, PT, PT, RZ, R63, RZ, P3, P4 ;  /* 0x0000003fff6b7210 */ /* 0x000fe20001fe84ff */
[----:B------:R-:W-:Y:S01]  /*42aa0*/  IMAD.WIDE.U32 R60, R94, R45, R56 ;  /* 0x0000002d5e3c7225 */ /* 0x000fe200078e0038 */
[----:B------:R-:W-:-:S03]  /*42ab0*/  IADD3 R73, P2, PT, R58, R50, RZ ;  /* 0x000000323a497210 */ /* 0x000fc60007f5e0ff */
[----:B------:R-:W-:Y:S01]  /*42ac0*/  IMAD.WIDE.U32 R64, P3, RZ, R77, R64 ;  /* 0x0000004dff407225 */ /* 0x000fe20007860040 */
[----:B------:R-:W-:Y:S02]  /*42ad0*/  IADD3 R109, P6, PT, R109, R60, RZ ;  /* 0x0000003c6d6d7210 */ /* 0x000fe40007fde0ff */
[----:B------:R-:W-:Y:S01]  /*42ae0*/  ISETP.GE.U32.AND P4, PT, R73, R50, PT ;  /* 0x000000324900720c */ /* 0x000fe20003f86070 */
        /* <DEDUP_REMOVED lines=29> */
[----:B------:R-:W-:Y:S01]  /*42cc0*/  IADD3 R65, P2, P3, R58, R62, R65 ;  /* 0x0000003e3a417210 */ /* 0x000fe20007b5e041 */
[----:B------:R-:W-:Y:S01]  /*42cd0*/  IMAD R64, R117, R80, RZ ;  /* 0x0000005075407224 */ /* 0x000fe200078e02ff */
[----:B------:R-:W-:-:S02]  /*42ce0*/  IADD3 R62, P6, PT, R59, R56, RZ ;  /* 0x000000383b3e7210 */ /* 0x000fc40007fde0ff */
[----:B------:R-:W-:Y:S02]  /*42cf0*/  IADD3.X R107, PT, PT, RZ, R55, RZ, P4, P5 ;  /* 0x00000037ff6b7210 */ /* 0x000fe400027ea4ff */
[----:B------:R-:W-:Y:S01]  /*42d00*/  IADD3 R56, P4, PT, R65, R75, RZ ;  /* 0x0000004b41387210 */ /* 0x000fe20007f9e0ff */
[----:B------:R-:W-:Y:S01]  /*42d10*/  IMAD.WIDE.U32.X R50, RZ, R61, R50, P6 ;  /* 0x0000003dff327225 */ /* 0x000fe200030e0432 */
[----:B------:R-:W-:Y:S02]  /*42d20*/  SEL R75, RZ, 0x1, !P0 ;  /* 0x00000001ff4b7807 */ /* 0x000fe40004000000 */
[----:B------:R-:W-:Y:S01]  /*42d30*/  IADD3.X R77, PT, PT, R62, R63, RZ, P2, P3 ;  /* 0x0000003f3e4d7210 */ /* 0x000fe200017e64ff */
[----:B------:R-:W-:Y:S01]  /*42d40*/  IMAD.WIDE.U32 R54, R107, 0x3d1, RZ ;  /* 0x000003d16b367825 */ /* 0x000fe200078e00ff */
[----:B------:R-:W-:Y:S02]  /*42d50*/  ISETP.GE.U32.AND P1, PT, R65, R58, PT ;  /* 0x0000003a4100720c */ /* 0x000fe40003f26070 */
[----:B------:R-:W-:Y:S01]  /*42d60*/  IADD3 R75, P3, PT, R56, R75, RZ ;  /* 0x0000004b384b7210 */ /* 0x000fe20007f7e0ff */
[C---:B------:R-:W-:Y:S01]  /*42d70*/  IMAD.X R58, R77.reuse, 0x1, R109, P4 ;  /* 0x000000014d3a7824 */ /* 0x040fe200020e066d */
[----:B------:R-:W-:-:S02]  /*42d80*/  ISETP.GE.U32.AND.EX P1, PT, R77, R62, PT, P1 ;  /* 0x0000003e4d00720c */ /* 0x000fc40003f26110 */
[----:B------:R-:W-:Y:S01]  /*42d90*/  ISETP.GE.U32.AND P2, PT, R75, R56, PT ;  /* 0x000000384b00720c */ /* 0x000fe20003f46070 */
        /* <DEDUP_REMOVED lines=83> */
.L_x_829:
        /* <DEDUP_REMOVED lines=55> */
.L_x_830:
        /* <DEDUP_REMOVED lines=24> */
[C---:B------:R-:W-:Y:S02]  /*437c0*/  IADD3 R65, P1, PT, R64.reuse, R53, RZ ;  /* 0x0000003540417210 */ /* 0x040fe40007f3e0ff */
[----:B------:R-:W-:Y:S02]  /*437d0*/  ISETP.NE.OR.EX P3, PT, R67, -0x1, !P3, P4 ;  /* 0xffffffff4300780c */ /* 0x000fe40005f65740 */
[----:B------:R-:W-:Y:S01]  /*437e0*/  SEL R67, RZ, 0xffffffff, !P2 ;  /* 0xffffffffff437807 */ /* 0x000fe20005000000 */
[----:B------:R-:W-:Y:S01]  /*437f0*/  IMAD.X R64, R64, 0x1, R55, P1 ;  /* 0x0000000140407824 */ /* 0x000fe200008e0637 */
[----:B------:R-:W-:-:S02]  /*43800*/  SEL R0, RZ, 0xffffffff, !P3 ;  /* 0xffffffffff007807 */ /* 0x000fc40005800000 */
        /* <DEDUP_REMOVED lines=21> */
.L_x_832:
        /* <DEDUP_REMOVED lines=50> */
.L_x_833:
        /* <DEDUP_REMOVED lines=28> */
.L_x_831:
[----:B------:R-:W-:Y:S01]  /*43e40*/  IMAD.MOV.U32 R71, RZ, RZ, RZ ;  /* 0x000000ffff477224 */ /* 0x000fe200078e00ff */
[----:B------:R-:W-:-:S06]  /*43e50*/  UMOV UR4, URZ ;  /* 0x000000ff00047c82 */ /* 0x000fcc0008000000 */
.L_x_839:
[----:B------:R-:W-:-:S04]  /*43e60*/  ISETP.NE.AND P1, PT, R71, RZ, PT ;  /* 0x000000ff4700720c */ /* 0x000fc80003f25270 */
[----:B------:R-:W-:Y:S02]  /*43e70*/  SEL R55, R70, R81, !P1 ;  /* 0x0000005146377207 */ /* 0x000fe40004800000 */
[----:B------:R-:W-:Y:S02]  /*43e80*/  SEL R105, R65, R40, !P1 ;  /* 0x0000002841697207 */ /* 0x000fe40004800000 */
[----:B------:R-:W-:Y:S02]  /*43e90*/  SEL R73, R69, R42, !P1 ;  /* 0x0000002a45497207 */ /* 0x000fe40004800000 */
[----:B------:R-:W-:Y:S01]  /*43ea0*/  SEL R80, R68, R80, !P1 ;  /* 0x0000005044507207 */ /* 0x000fe20004800000 */
[C---:B------:R-:W-:Y:S01]  /*43eb0*/  IMAD.WIDE.U32 R46, R55.reuse, R105, RZ ;  /* 0x00000069372e7225 */ /* 0x040fe200078e00ff */
        /* <DEDUP_REMOVED lines=45> */
[----:B------:R-:W-:Y:S02]  /*44190*/  IMAD R109, R105, R55, R42 ;  /* 0x00000037696d7224 */ /* 0x000fe400078e022a */
[----:B------:R-:W-:Y:S01]  /*441a0*/  IMAD.MOV.U32 R42, RZ, RZ, R51 ;  /* 0x000000ffff2a7224 */ /* 0x000fe200078e0033 */
[----:B------:R-:W-:Y:S01]  /*441b0*/  IADD3.X R59, PT, PT, R45, R53, RZ, P0, P5 ;  /* 0x000000352d3b7210 */ /* 0x000fe200007ea4ff */
        /* <DEDUP_REMOVED lines=10> */
[----:B------:R-:W-:Y:S01]  /*44260*/  IMAD.WIDE.U32 R44, R81, R105, RZ ;  /* 0x00000069512c7225 */ /* 0x000fe200078e00ff */
[----:B------:R-:W-:-:S03]  /*44270*/  IADD3 R74, P3, PT, R61, R50, RZ ;  /* 0x000000323d4a7210 */ /* 0x000fc60007f7e0ff */
[----:B------:R-:W-:Y:S01]  /*44280*/  IMAD.WIDE.U32 R46, R105, R105, RZ ;  /* 0x00000069692e7225 */ /* 0x000fe200078e00ff */
[----:B------:R-:W-:Y:S02]  /*44290*/  ISETP.GE.U32.AND P5, PT, R74, R61, PT ;  /* 0x0000003d4a00720c */ /* 0x000fe40003fa6070 */
[----:B------:R-:W-:Y:S01]  /*442a0*/  SHF.L.W.U32.HI R46, R109, 0x1, R54 ;  /* 0x000000016d2e7819 */ /* 0x000fe20000010e36 */
[----:B------:R-:W-:-:S04]  /*442b0*/  IMAD.WIDE.U32 R44, P6, R105, R81, R44 ;  /* 0x00000051692c7225 */ /* 0x000fc800078c002c */
[----:B------:R-:W-:-:S04]  /*442c0*/  IMAD.WIDE.U32.X R42, R77, R55, R42, P2 ;  /* 0x000000374d2a7225 */ /* 0x000fc800010e042a */
[----:B------:R-:W-:Y:S01]  /*442d0*/  IMAD.WIDE.U32 R56, R81, R72, RZ ;  /* 0x0000004851387225 */ /* 0x000fe200078e00ff */
[----:B------:R-:W-:-:S03]  /*442e0*/  IADD3 R42, P2, PT, R53, R42, RZ ;  /* 0x0000002a352a7210 */ /* 0x000fc60007f5e0ff */
        /* <DEDUP_REMOVED lines=8> */
[----:B------:R-:W-:-:S04]  /*44370*/  IMAD.WIDE.U32 R54, R105, R105, R46 ;  /* 0x0000006969367225 */ /* 0x000fc800078e002e */
[----:B------:R-:W-:Y:S01]  /*44380*/  IMAD.X R43, RZ, RZ, R43, P2 ;  /* 0x000000ffff2b7224 */ /* 0x000fe200010e062b */
[----:B------:R-:W-:Y:S01]  /*44390*/  IADD3 RZ, P2, PT, R49, R56, RZ ;  /* 0x0000003831ff7210 */ /* 0x000fe20007f5e0ff */
        /* <DEDUP_REMOVED lines=54> */
[----:B------:R-:W-:Y:S01]  /*44700*/  IMAD.WIDE.U32 R52, R72, R72, RZ ;  /* 0x0000004848347225 */ /* 0x000fe200078e00ff */
        /* <DEDUP_REMOVED lines=29> */
[----:B------:R-:W-:Y:S01]  /*448e0*/  SHF.L.W.U32.HI R73, R44, 0x1, R105 ;  /* 0x000000012c497819 */ /* 0x000fe20000010e69 */
[----:B------:R-:W-:Y:S01]  /*448f0*/  IMAD.WIDE.U32.X R56, R77, R75, R56, P5 ;  /* 0x0000004b4d387225 */ /* 0x000fe200028e0438 */
[----:B------:R-:W-:-:S02]  /*44900*/  SEL R47, RZ, 0x1, !P0 ;  /* 0x00000001ff2f7807 */ /* 0x000fc40004000000 */
        /* <DEDUP_REMOVED lines=13> */
[----:B------:R-:W-:-:S03]  /*449e0*/  IMAD.WIDE.U32 R42, P4, RZ, R63, R42 ;  /* 0x0000003fff2a7225 */ /* 0x000fc6000788002a */
[----:B------:R-:W-:Y:S01]  /*449f0*/  ISETP.GE.U32.AND.EX P1, PT, R75, R76, PT, P1 ;  /* 0x0000004c4b00720c */ /* 0x000fe20003f26110 */
[----:B------:R-:W-:Y:S01]  /*44a00*/  IMAD.X R60, RZ, RZ, R57, P2 ;  /* 0x000000ffff3c7224 */ /* 0x000fe200010e0639 */
[----:B------:R-:W-:Y:S01]  /*44a10*/  ISETP.GE.U32.AND P2, PT, R51, R44, PT ;  /* 0x0000002c3300720c */ /* 0x000fe20003f46070 */
[----:B------:R-:W-:Y:S01]  /*44a20*/  IMAD.X R49, RZ, RZ, RZ, P4 ;  /* 0x000000ffff317224 */ /* 0x000fe200020e06ff */
[----:B------:R-:W-:Y:S01]  /*44a30*/  IADD3 R57, P4, PT, R45, R42, RZ ;  /* 0x0000002a2d397210 */ /* 0x000fe20007f9e0ff */
[----:B------:R-:W-:Y:S01]  /*44a40*/  IMAD.MOV.U32 R48, RZ, RZ, R43 ;  /* 0x000000ffff307224 */ /* 0x000fe200078e002b */
[--C-:B------:R-:W-:Y:S01]  /*44a50*/  SHF.L.W.U32.HI R53, R53, 0x1, R60.reuse ;  /* 0x0000000135357819 */ /* 0x100fe20000010e3c */
[----:B------:R-:W-:Y:S01]  /*44a60*/  IMAD.WIDE.U32 R42, R75, 0x3d1, RZ ;  /* 0x000003d14b2a7825 */ /* 0x000fe200078e00ff */
[----:B------:R-:W-:Y:S02]  /*44a70*/  ISETP.LT.U32.OR.EX P0, PT, R76, R73, !P1, P0 ;  /* 0x000000494c00720c */ /* 0x000fe40004f01500 */
[----:B------:R-:W-:Y:S01]  /*44a80*/  SHF.R.U32.HI R60, RZ, 0x1f, R60 ;  /* 0x0000001fff3c7819 */ /* 0x000fe2000001163c */
[----:B------:R-:W-:-:S04]  /*44a90*/  IMAD.WIDE.U32 R72, R72, R72, R52 ;  /* 0x0000004848487225 */ /* 0x000fc800078e0034 */
[----:B------:R-:W-:Y:S01]  /*44aa0*/  IMAD.X R56, R57, 0x1, R63, P3 ;  /* 0x0000000139387824 */ /* 0x000fe200018e063f */
[----:B------:R-:W-:Y:S01]  /*44ab0*/  SEL R63, RZ, 0x1, !P0 ;  /* 0x00000001ff3f7807 */ /* 0x000fe20004000000 */
[----:B------:R-:W-:-:S03]  /*44ac0*/  IMAD.WIDE.U32.X R48, RZ, R61, R48, P4 ;  /* 0x0000003dff307225 */ /* 0x000fc600020e0430 */
[----:B------:R-:W-:Y:S01]  /*44ad0*/  ISETP.GE.U32.AND.EX P1, PT, R56, R57, PT, P2 ;  /* 0x000000393800720c */ /* 0x000fe20003f26120 */
[----:B------:R-:W-:Y:S01]  /*44ae0*/  IMAD.WIDE.U32 R44, R47, 0x3d1, RZ ;  /* 0x000003d12f2c7825 */ /* 0x000fe200078e00ff */
[----:B------:R-:W-:Y:S02]  /*44af0*/  ISETP.LT.U32.AND P2, PT, R72, R52, PT ;  /* 0x000000344800720c */ /* 0x000fe40003f41070 */
[----:B------:R-:W-:Y:S01]  /*44b00*/  SEL R57, RZ, 0x1, P1 ;  /* 0x00000001ff397807 */ /* 0x000fe20000800000 */
[----:B------:R-:W-:Y:S01]  /*44b10*/  IMAD.IADD R76, R46, 0x1, R73 ;  /* 0x000000012e4c7824 */ /* 0x000fe200078e0249 */
[----:B------:R-:W-:Y:S01]  /*44b20*/  IADD3 R73, P4, PT, R63, R72, RZ ;  /* 0x000000483f497210 */ /* 0x000fe20007f9e0ff */
[----:B------:R-:W-:Y:S01]  /*44b30*/  IMAD.WIDE.U32 R42, P6, RZ, R47, R42 ;  /* 0x0000002fff2a7225 */ /* 0x000fe200078c002a */
[----:B------:R-:W-:Y:S02]  /*44b40*/  IADD3 R77, P3, PT, R48, R44, RZ ;  /* 0x0000002c304d7210 */ /* 0x000fe40007f7e0ff */
[----:B------:R-:W-:Y:S01]  /*44b50*/  ISETP.GE.U32.AND P0, PT, R73, R72, PT ;  /* 0x000000484900720c */ /* 0x000fe20003f06070 */
[----:B------:R-:W-:Y:S01]  /*44b60*/  IMAD.X R63, RZ, RZ, R76, P4 ;  /* 0x000000ffff3f7224 */ /* 0x000fe200020e064c */
[----:B------:R-:W-:-:S02]  /*44b70*/  IADD3 R46, P4, PT, R77, R61, RZ ;  /* 0x0000003d4d2e7210 */ /* 0x000fc40007f9e0ff */
[----:B------:R-:W-:Y:S01]  /*44b80*/  IADD3 R61, P5, PT, R45, R42, RZ ;  /* 0x0000002a2d3d7210 */ /* 0x000fe20007fbe0ff */
[----:B------:R-:W-:Y:S01]  /*44b90*/  IMAD.X R45, RZ, RZ, RZ, P6 ;  /* 0x000000ffff2d7224 */ /* 0x000fe200030e06ff */
[----:B------:R-:W-:Y:S02]  /*44ba0*/  ISETP.GE.U32.AND.EX P1, PT, R63, R76, PT, P0 ;  /* 0x0000004c3f00720c */ /* 0x000fe40003f26100 */
[----:B------:R-:W-:Y:S01]  /*44bb0*/  ISETP.GE.U32.AND P0, PT, R77, R44, PT ;  /* 0x0000002c4d00720c */ /* 0x000fe20003f06070 */
[----:B------:R-:W-:Y:S01]  /*44bc0*/  IMAD.X R52, R61, 0x1, R49, P3 ;  /* 0x000000013d347824 */ /* 0x000fe200018e0631 */
[----:B------:R-:W-:Y:S01]  /*44bd0*/  IADD3 R57, P6, PT, R46, R57, RZ ;  /* 0x000000392e397210 */ /* 0x000fe20007fde0ff */
[----:B------:R-:W-:Y:S01]  /*44be0*/  IMAD.MOV.U32 R44, RZ, RZ, R43 ;  /* 0x000000ffff2c7224 */ /* 0x000fe200078e002b */
[----:B------:R-:W-:Y:S01]  /*44bf0*/  ISETP.LT.U32.OR.EX P2, PT, R76, R53, !P1, P2 ;  /* 0x000000354c00720c */ /* 0x000fe20004f41520 */
[C---:B------:R-:W-:Y:S01]  /*44c00*/  IMAD.X R48, R52.reuse, 0x1, R47, P4 ;  /* 0x0000000134307824 */ /* 0x040fe200020e062f */
[----:B------:R-:W-:Y:S01]  /*44c10*/  ISETP.GE.U32.AND.EX P0, PT, R52, R61, PT, P0 ;  /* 0x0000003d3400720c */ /* 0x000fe20003f06100 */
[----:B------:R-:W-:Y:S01]  /*44c20*/  IMAD.WIDE.U32 R42, R63, 0x3d1, RZ ;  /* 0x000003d13f2a7825 */ /* 0x000fe200078e00ff */
[----:B------:R-:W-:-:S02]  /*44c30*/  ISETP.LT.U32.AND P1, PT, R46, R77, PT ;  /* 0x0000004d2e00720c */ /* 0x000fc40003f21070 */
[----:B------:R-:W-:Y:S01]  /*44c40*/  ISETP.GE.U32.AND P3, PT, R57, R46, PT ;  /* 0x0000002e3900720c */ /* 0x000fe20003f66070 */
        /* <DEDUP_REMOVED lines=9> */
[----:B------:R-:W-:Y:S02]  /*44ce0*/  IADD3 R77, P3, P6, R77, R60, R54 ;  /* 0x0000003c4d4d7210 */ /* 0x000fe40007e7e036 */
[----:B------:R-:W-:Y:S01]  /*44cf0*/  IADD3 R49, P2, PT, R45, R42, RZ ;  /* 0x0000002a2d317210 */ /* 0x000fe20007f5e0ff */
[----:B------:R-:W-:Y:S01]  /*44d00*/  IMAD.X R45, RZ, RZ, RZ, P4 ;  /* 0x000000ffff2d7224 */ /* 0x000fe200020e06ff */
[----:B------:R-:W-:Y:S02]  /*44d10*/  SEL R52, RZ, 0x1, !P1 ;  /* 0x00000001ff347807 */ /* 0x000fe40004800000 */
[----:B------:R-:W-:-:S02]  /*44d20*/  IADD3.X R54, PT, PT, R49, R47, RZ, P0, P5 ;  /* 0x0000002f31367210 */ /* 0x000fc400007ea4ff */
[----:B------:R-:W-:Y:S02]  /*44d30*/  IADD3 R75, P5, PT, R46, R75, RZ ;  /* 0x0000004b2e4b7210 */ /* 0x000fe40007fbe0ff */
[----:B------:R-:W-:Y:S02]  /*44d40*/  IADD3.X R81, PT, PT, RZ, RZ, R55, P3, P6 ;  /* 0x000000ffff517210 */ /* 0x000fe40001fec437 */
[----:B------:R-:W-:Y:S01]  /*44d50*/  IADD3 R52, P3, PT, R75, R52, RZ ;  /* 0x000000344b347210 */ /* 0x000fe20007f7e0ff */
[----:B------:R-:W-:Y:S01]  /*44d60*/  IMAD.X R48, R54, 0x1, R73, P5 ;  /* 0x0000000136307824 */ /* 0x000fe200028e0649 */
[----:B------:R-:W-:Y:S01]  /*44d70*/  ISETP.GE.U32.AND P4, PT, R46, R44, PT ;  /* 0x0000002c2e00720c */ /* 0x000fe20003f86070 */
[----:B------:R-:W-:Y:S01]  /*44d80*/  IMAD.MOV.U32 R44, RZ, RZ, R43 ;  /* 0x000000ffff2c7224 */ /* 0x000fe200078e002b */
[----:B------:R-:W-:Y:S01]  /*44d90*/  ISETP.GE.U32.AND P1, PT, R52, R75, PT ;  /* 0x0000004b3400720c */ /* 0x000fe20003f26070 */
[----:B------:R-:W-:Y:S01]  /*44da0*/  IMAD.WIDE.U32 R42, R81, 0x3d1, RZ ;  /* 0x000003d1512a7825 */ /* 0x000fe200078e00ff */
[----:B------:R-:W-:-:S02]  /*44db0*/  ISETP.GE.U32.AND.EX P4, PT, R54, R49, PT, P4 ;  /* 0x000000313600720c */ /* 0x000fc40003f86140 */
        /* <DEDUP_REMOVED lines=12> */
[----:B------:R-:W-:Y:S01]  /*44e80*/  IADD3 R42, P1, PT, R49, R63, RZ ;  /* 0x0000003f312a7210 */ /* 0x000fe20007f3e0ff */
[----:B------:R-:W-:Y:S01]  /*44e90*/  IMAD.MOV.U32 R63, RZ, RZ, RZ ;  /* 0x000000ffff3f7224 */ /* 0x000fe200078e00ff */
        /* <DEDUP_REMOVED lines=71> */
.L_x_834:
        /* <DEDUP_REMOVED lines=55> */
.L_x_835:
        /* <DEDUP_REMOVED lines=50> */
.L_x_837:
        /* <DEDUP_REMOVED lines=52> */
.L_x_838:
        /* <DEDUP_REMOVED lines=31> */
.L_x_836:
[----:B------:R-:W-:Y:S05]  /*45ed0*/  @P3 BRA `(.L_x_839) ;  /* 0xffffffdc00e03947 */ /* 0x000fea000383ffff */
[----:B------:R-:W-:-:S04]  /*45ee0*/  IMAD.WIDE.U32 R48, R81, R90, RZ ;  /* 0x0000005a51307225 */ /* 0x000fc800078e00ff */
[----:B------:R-:W-:-:S04]  /*45ef0*/  IMAD.WIDE.U32 R50, R80, R90, RZ ;  /* 0x0000005a50327225 */ /* 0x000fc800078e00ff */
[----:B------:R-:W-:-:S04]  /*45f00*/  IMAD.WIDE.U32 R48, P0, R103, R80, R48 ;  /* 0x0000005067307225 */ /* 0x000fc80007800030 */
[----:B------:R-:W-:Y:S01]  /*45f10*/  IMAD.X R47, RZ, RZ, RZ, P0 ;  /* 0x000000ffff2f7224 */ /* 0x000fe200000e06ff */
[----:B------:R-:W-:Y:S01]  /*45f20*/  IADD3 RZ, P0, PT, R51, R48, RZ ;  /* 0x0000003033ff7210 */ /* 0x000fe20007f1e0ff */
[----:B------:R-:W-:-:S04]  /*45f30*/  IMAD.WIDE.U32 R64, R81, R93, RZ ;  /* 0x0000005d51407225 */ /* 0x000fc800078e00ff */
        /* <DEDUP_REMOVED lines=8> */
[----:B------:R-:W-:Y:S01]  /*45fc0*/  IMAD R53, R93, R81, R0 ;  /* 0x000000515d357224 */ /* 0x000fe200078e0200 */
[----:B------:R-:W-:Y:S01]  /*45fd0*/  IADD3 RZ, P6, PT, R51, R64, RZ ;  /* 0x0000004033ff7210 */ /* 0x000fe20007fde0ff */
[----:B------:R-:W-:-:S04]  /*45fe0*/  IMAD.WIDE.U32 R48, R80, R88, RZ ;  /* 0x0000005850307225 */ /* 0x000fc800078e00ff */
[----:B------:R-:W-:-:S04]  /*45ff0*/  IMAD.WIDE.U32 R58, P2, R101, R80, R58 ;  /* 0x00000050653a7225 */ /* 0x000fc8000784003a */
[----:B------:R-:W-:Y:S01]  /*46000*/  IMAD.WIDE.U32 R60, R81, R97, RZ ;  /* 0x00000061513c7225 */ /* 0x000fe200078e00ff */
[----:B------:R-:W-:-:S03]  /*46010*/  IADD3 RZ, P3, PT, R49, R58, RZ ;  /* 0x0000003a31ff7210 */ /* 0x000fc60007f7e0ff */
[----:B------:R-:W-:Y:S02]  /*46020*/  IMAD.IADD R67, R67, 0x1, R53 ;  /* 0x0000000143437824 */ /* 0x000fe400078e0235 */
[----:B------:R-:W-:-:S04]  /*46030*/  IMAD.WIDE.U32 R50, R41, R90, RZ ;  /* 0x0000005a29327225 */ /* 0x000fc800078e00ff */
[----:B------:R-:W-:-:S04]  /*46040*/  IMAD.WIDE.U32 R48, R41, R93, RZ ;  /* 0x0000005d29307225 */ /* 0x000fc800078e00ff */
[----:B------:R-:W-:Y:S02]  /*46050*/  IMAD.X R53, R67, 0x1, R47, P0 ;  /* 0x0000000143357824 */ /* 0x000fe400000e062f */
[----:B------:R-:W-:-:S04]  /*46060*/  IMAD.WIDE.U32 R46, R80, R97, RZ ;  /* 0x00000061502e7225 */ /* 0x000fc800078e00ff */
[----:B------:R-:W-:-:S04]  /*46070*/  IMAD.WIDE.U32 R60, P5, R99, R80, R60 ;  /* 0x00000050633c7225 */ /* 0x000fc800078a003c */
        /* <DEDUP_REMOVED lines=10> */
[----:B------:R-:W-:Y:S01]  /*46120*/  IMAD.X R55, RZ, RZ, RZ, P0 ;  /* 0x000000ffff377224 */ /* 0x000fe200000e06ff */
[----:B------:R-:W-:Y:S01]  /*46130*/  ISETP.GE.U32.AND P0, PT, R52, R66, PT ;  /* 0x000000423400720c */ /* 0x000fe20003f06070 */
[----:B------:R-:W-:Y:S02]  /*46140*/  IMAD.MOV.U32 R62, RZ, RZ, R65 ;  /* 0x000000ffff3e7224 */ /* 0x000fe400078e0041 */
[----:B------:R-:W-:Y:S01]  /*46150*/  IMAD R0, R99, R80, RZ ;  /* 0x0000005063007224 */ /* 0x000fe200078e02ff */
[----:B------:R-:W-:Y:S01]  /*46160*/  ISETP.GE.U32.AND.EX P0, PT, R53, R67, PT, P0 ;  /* 0x000000433500720c */ /* 0x000fe20003f06100 */
[----:B------:R-:W-:-:S02]  /*46170*/  IMAD.MOV.U32 R56, RZ, RZ, R61 ;  /* 0x000000ffff387224 */ /* 0x000fc400078e003d */
[----:B------:R-:W-:Y:S01]  /*46180*/  IMAD R48, R103, R40, RZ ;  /* 0x0000002867307224 */ /* 0x000fe200078e02ff */
[----:B------:R-:W-:Y:S01]  /*46190*/  SEL R65, RZ, 0x1, P0 ;  /* 0x00000001ff417807 */ /* 0x000fe20000000000 */
[----:B------:R-:W-:-:S04]  /*461a0*/  IMAD.WIDE.U32 R60, R97, R80, RZ ;  /* 0x00000050613c7225 */ /* 0x000fc800078e00ff */
[-C--:B------:R-:W-:Y:S02]  /*461b0*/  IMAD R67, R97, R81.reuse, R0 ;  /* 0x0000005161437224 */ /* 0x080fe400078e0200 */
[----:B------:R-:W-:-:S04]  /*461c0*/  IMAD.WIDE.U32.X R62, R95, R81, R62, P6 ;  /* 0x000000515f3e7225 */ /* 0x000fc800030e043e */
[----:B------:R-:W-:Y:S02]  /*461d0*/  IMAD.MOV.U32 R46, RZ, RZ, R59 ;  /* 0x000000ffff2e7224 */ /* 0x000fe400078e003b */
[----:B------:R-:W-:Y:S02]  /*461e0*/  IMAD R69, R90, R41, R48 ;  /* 0x000000295a457224 */ /* 0x000fe400078e0230 */
[----:B------:R-:W-:Y:S01]  /*461f0*/  IMAD.X R59, RZ, RZ, RZ, P4 ;  /* 0x000000ffff3b7224 */ /* 0x000fe200020e06ff */
[----:B------:R-:W-:Y:S01]  /*46200*/  IADD3 R48, P4, P6, R60, R62, R65 ;  /* 0x0000003e3c307210 */ /* 0x000fe20007e9e041 */
[----:B------:R-:W-:Y:S02]  /*46210*/  IMAD.IADD R67, R61, 0x1, R67 ;  /* 0x000000013d437824 */ /* 0x000fe400078e0243 */
[----:B------:R-:W-:Y:S02]  /*46220*/  IMAD.MOV.U32 R54, RZ, RZ, R51 ;  /* 0x000000ffff367224 */ /* 0x000fe400078e0033 */
[----:B------:R-:W-:-:S04]  /*46230*/  IMAD.WIDE.U32 R50, R90, R40, R52 ;  /* 0x000000285a327225 */ /* 0x000fc800078e0034 */
[----:B------:R-:W-:Y:S01]  /*46240*/  IMAD.MOV.U32 R58, RZ, RZ, R49 ;  /* 0x000000ffff3a7224 */ /* 0x000fe200078e0031 */
[----:B------:R-:W-:Y:S01]  /*46250*/  IADD3.X R49, PT, PT, R67, R63, RZ, P4, P6 ;  /* 0x0000003f43317210 */ /* 0x000fe200027ec4ff */
[----:B------:R-:W-:Y:S01]  /*46260*/  IMAD.IADD R0, R69, 0x1, R51 ;  /* 0x0000000145007824 */ /* 0x000fe200078e0233 */
[----:B------:R-:W-:Y:S01]  /*46270*/  ISETP.GE.U32.AND P4, PT, R48, R60, PT ;  /* 0x0000003c3000720c */ /* 0x000fe20003f86070 */
[----:B------:R-:W-:Y:S01]  /*46280*/  IMAD R62, R95, R40, RZ ;  /* 0x000000285f3e7224 */ /* 0x000fe200078e02ff */
[----:B------:R-:W-:Y:S01]  /*46290*/  ISETP.GE.U32.AND P0, PT, R50, R52, PT ;  /* 0x000000343200720c */ /* 0x000fe20003f06070 */
[-C--:B------:R-:W-:Y:S01]  /*462a0*/  IMAD R52, R101, R80.reuse, RZ ;  /* 0x0000005065347224 */ /* 0x080fe200078e02ff */
[----:B------:R-:W-:Y:S01]  /*462b0*/  ISETP.GE.U32.AND.EX P4, PT, R49, R67, PT, P4 ;  /* 0x000000433100720c */ /* 0x000fe20003f86140 */
[----:B------:R-:W-:Y:S01]  /*462c0*/  IMAD.WIDE.U32 R60, R88, R80, RZ ;  /* 0x00000050583c7225 */ /* 0x000fe200078e00ff */
[----:B------:R-:W-:Y:S02]  /*462d0*/  ISETP.GE.U32.AND.EX P0, PT, R0, R53, PT, P0 ;  /* 0x000000350000720c */ /* 0x000fe40003f06100 */
[----:B------:R-:W-:Y:S01]  /*462e0*/  SEL R63, RZ, 0x1, P4 ;  /* 0x00000001ff3f7807 */ /* 0x000fe20002000000 */
[-C--:B------:R-:W-:Y:S01]  /*462f0*/  IMAD R65, R88, R81.reuse, R52 ;  /* 0x0000005158417224 */ /* 0x080fe200078e0234 */
[----:B------:R-:W-:Y:S01]  /*46300*/  SEL R67, RZ, 0x1, P0 ;  /* 0x00000001ff437807 */ /* 0x000fe20000000000 */
[----:B------:R-:W-:-:S04]  /*46310*/  IMAD.WIDE.U32.X R52, R99, R81, R56, P1 ;  /* 0x0000005163347225 */ /* 0x000fc800008e0438 */
[C---:B------:R-:W-:Y:S02]  /*46320*/  IMAD R69, R93.reuse, R41, R62 ;  /* 0x000000295d457224 */ /* 0x040fe400078e023e */
[----:B------:R-:W-:-:S04]  /*46330*/  IMAD.WIDE.U32 R56, R93, R40, R48 ;  /* 0x000000285d387225 */ /* 0x000fc800078e0030 */
[----:B------:R-:W-:Y:S01]  /*46340*/  IMAD.WIDE.U32.X R54, R103, R41, R54, P2 ;  /* 0x0000002967367225 */ /* 0x000fe200010e0436 */
[----:B------:R-:W-:Y:S02]  /*46350*/  IADD3 R52, P1, P2, R60, R52, R63 ;  /* 0x000000343c347210 */ /* 0x000fe40007a3e03f */
[C---:B------:R-:W-:Y:S01]  /*46360*/  ISETP.GE.U32.AND P0, PT, R56.reuse, R48, PT ;  /* 0x000000303800720c */ /* 0x040fe20003f06070 */
[----:B------:R-:W-:Y:S01]  /*46370*/  IMAD.IADD R61, R61, 0x1, R65 ;  /* 0x000000013d3d7824 */ /* 0x000fe200078e0241 */
[----:B------:R-:W-:Y:S01]  /*46380*/  IADD3 R66, P4, P6, R56, R54, R67 ;  /* 0x0000003638427210 */ /* 0x000fe20007e9e043 */
[----:B------:R-:W-:Y:S02]  /*46390*/  IMAD.IADD R69, R57, 0x1, R69 ;  /* 0x0000000139457824 */ /* 0x000fe400078e0245 */
[----:B------:R-:W-:Y:S01]  /*463a0*/  IMAD.WIDE.U32 R64, R41, R97, RZ ;  /* 0x0000006129407225 */ /* 0x000fe200078e00ff */
[----:B------:R-:W-:Y:S02]  /*463b0*/  IADD3.X R53, PT, PT, R61, R53, RZ, P1, P2 ;  /* 0x000000353d357210 */ /* 0x000fe40000fe44ff */
[----:B------:R-:W-:Y:S01]  /*463c0*/  ISETP.GE.U32.AND P2, PT, R52, R60, PT ;  /* 0x0000003c3400720c */ /* 0x000fe20003f46070 */
[----:B------:R-:W-:Y:S01]  /*463d0*/  IMAD R60, R99, R40, RZ ;  /* 0x00000028633c7224 */ /* 0x000fe200078e02ff */
[----:B------:R-:W-:Y:S01]  /*463e0*/  ISETP.GE.U32.AND P1, PT, R66, R56, PT ;  /* 0x000000384200720c */ /* 0x000fe20003f26070 */
[----:B------:R-:W-:Y:S01]  /*463f0*/  IMAD.WIDE.U32.X R56, R101, R81, R46, P3 ;  /* 0x0000005165387225 */ /* 0x000fe200018e042e */
[----:B------:R-:W-:-:S02]  /*46400*/  IADD3.X R67, PT, PT, R69, R55, RZ, P4, P6 ;  /* 0x0000003745437210 */ /* 0x000fc400027ec4ff */
[----:B------:R-:W-:Y:S01]  /*46410*/  ISETP.GE.U32.AND.EX P2, PT, R53, R61, PT, P2 ;  /* 0x0000003d3500720c */ /* 0x000fe20003f46120 */
[----:B------:R-:W-:Y:S01]  /*46420*/  IMAD.WIDE.U32 R54, R40, R97, RZ ;  /* 0x0000006128367225 */ /* 0x000fe200078e00ff */
[----:B------:R-:W-:Y:S02]  /*46430*/  ISETP.GE.U32.AND.EX P0, PT, R69, R49, PT, P0 ;  /* 0x000000314500720c */ /* 0x000fe40003f06100 */
[----:B------:R-:W-:Y:S01]  /*46440*/  ISETP.GE.U32.AND.EX P1, PT, R67, R69, PT, P1 ;  /* 0x000000454300720c */ /* 0x000fe20003f26110 */
[----:B------:R-:W-:Y:S01]  /*46450*/  IMAD.WIDE.U32 R64, P4, R99, R40, R64 ;  /* 0x0000002863407225 */ /* 0x000fe20007880040 */
[----:B------:R-:W-:Y:S02]  /*46460*/  SEL R61, RZ, 0x1, P2 ;  /* 0x00000001ff3d7807 */ /* 0x000fe40001000000 */
[----:B------:R-:W-:Y:S01]  /*46470*/  SEL R54, RZ, 0x1, P0 ;  /* 0x00000001ff367807 */ /* 0x000fe20000000000 */
[----:B------:R-:W-:Y:S01]  /*46480*/  IMAD.WIDE.U32.X R46, R95, R41, R58, P5 ;  /* 0x000000295f2e7225 */ /* 0x000fe200028e043a */
[----:B------:R-:W-:-:S02]  /*46490*/  SEL R59, RZ, 0x1, P1 ;  /* 0x00000001ff3b7807 */ /* 0x000fc40000800000 */
[----:B------:R-:W-:Y:S01]  /*464a0*/  IADD3 RZ, P1, PT, R55, R64, RZ ;  /* 0x0000004037ff7210 */ /* 0x000fe20007f3e0ff */
[----:B------:R-:W-:Y:S01]  /*464b0*/  IMAD R63, R97, R41, R60 ;  /* 0x00000029613f7224 */ /* 0x000fe200078e023c */
[----:B------:R-:W-:Y:S01]  /*464c0*/  IADD3 R60, P3, PT, R61, R56, RZ ;  /* 0x000000383d3c7210 */ /* 0x000fe20007f7e0ff */
[----:B------:R-:W-:Y:S01]  /*464d0*/  IMAD.WIDE.U32 R48, R97, R40, R52 ;  /* 0x0000002861307225 */ /* 0x000fe200078e0034 */
[----:B------:R-:W-:-:S03]  /*464e0*/  IADD3 R55, P0, P2, R59, R46, R54 ;  /* 0x0000002e3b377210 */ /* 0x000fc60007a1e036 */
[----:B------:R-:W-:Y:S01]  /*464f0*/  IMAD.WIDE.U32 R58, R41, R88, RZ ;  /* 0x00000058293a7225 */ /* 0x000fe200078e00ff */
[----:B------:R-:W-:Y:S02]  /*46500*/  ISETP.GE.U32.AND P5, PT, R48, R52, PT ;  /* 0x000000343000720c */ /* 0x000fe40003fa6070 */
[----:B------:R-:W-:Y:S01]  /*46510*/  IADD3.X R52, PT, PT, RZ, R47, RZ, P0, P2 ;  /* 0x0000002fff347210 */ /* 0x000fe200007e44ff */
[----:B------:R-:W-:Y:S01]  /*46520*/  IMAD.X R61, RZ, RZ, R57, P3 ;  /* 0x000000ffff3d7224 */ /* 0x000fe200018e0639 */
[----:B------:R-:W-:Y:S01]  /*46530*/  IADD3 R54, P3, PT, R55, R48, RZ ;  /* 0x0000003037367210 */ /* 0x000fe20007f7e0ff */
[----:B------:R-:W-:Y:S02]  /*46540*/  IMAD.IADD R63, R49, 0x1, R63 ;  /* 0x00000001313f7824 */ /* 0x000fe400078e023f */
[----:B------:R-:W-:Y:S01]  /*46550*/  IMAD.WIDE.U32 R56, R43, R90, RZ ;  /* 0x0000005a2b387225 */ /* 0x000fe200078e00ff */
[----:B------:R-:W-:Y:S02]  /*46560*/  ISETP.GE.U32.AND P2, PT, R54, R48, PT ;  /* 0x000000303600720c */ /* 0x000fe40003f46070 */
[----:B------:R-:W-:Y:S01]  /*46570*/  ISETP.GE.U32.AND.EX P5, PT, R63, R53, PT, P5 ;  /* 0x000000353f00720c */ /* 0x000fe20003fa6150 */
[----:B------:R-:W-:-:S04]  /*46580*/  IMAD.WIDE.U32 R46, R40, R88, RZ ;  /* 0x00000058282e7225 */ /* 0x000fc800078e00ff */
[----:B------:R-:W-:-:S04]  /*46590*/  IMAD.WIDE.U32 R58, P0, R101, R40, R58 ;  /* 0x00000028653a7225 */ /* 0x000fc8000780003a */
[----:B------:R-:W-:Y:S01]  /*465a0*/  IMAD.X R55, R52, 0x1, R63, P3 ;  /* 0x0000000134377824 */ /* 0x000fe200018e063f */
[----:B------:R-:W-:Y:S01]  /*465b0*/  IADD3 RZ, P3, PT, R47, R58, RZ ;  /* 0x0000003a2fff7210 */ /* 0x000fe20007f7e0ff */
[----:B------:R-:W-:Y:S01]  /*465c0*/  IMAD.WIDE.U32 R48, R42, R90, RZ ;  /* 0x0000005a2a307225 */ /* 0x000fe200078e00ff */
[----:B------:R-:W-:Y:S02]  /*465d0*/  SEL R58, RZ, 0x1, P5 ;  /* 0x00000001ff3a7807 */ /* 0x000fe40002800000 */
[----:B------:R-:W-:Y:S01]  /*465e0*/  ISETP.GE.U32.AND.EX P2, PT, R55, R63, PT, P2 ;  /* 0x0000003f3700720c */ /* 0x000fe20003f46120 */
[----:B------:R-:W-:-:S03]  /*465f0*/  IMAD.WIDE.U32 R56, P6, R103, R42, R56 ;  /* 0x0000002a67387225 */ /* 0x000fc600078c0038 */
[----:B------:R-:W-:Y:S01]  /*46600*/  SEL R79, RZ, 0x1, P2 ;  /* 0x00000001ff4f7807 */ /* 0x000fe20001000000 */
[----:B------:R-:W-:Y:S01]  /*46610*/  IMAD.WIDE.U32 R46, R43, R93, RZ ;  /* 0x0000005d2b2e7225 */ /* 0x000fe200078e00ff */
[----:B------:R-:W-:-:S03]  /*46620*/  IADD3 RZ, P5, PT, R49, R56, RZ ;  /* 0x0000003831ff7210 */ /* 0x000fc60007fbe0ff */
[----:B------:R-:W-:-:S04]  /*46630*/  IMAD.WIDE.U32 R48, R42, R93, RZ ;  /* 0x0000005d2a307225 */ /* 0x000fc800078e00ff */
[----:B------:R-:W-:-:S04]  /*46640*/  IMAD.WIDE.U32 R46, P2, R95, R42, R46 ;  /* 0x0000002a5f2e7225 */ /* 0x000fc8000784002e */
[----:B------:R-:W-:Y:S01]  /*46650*/  IMAD.X R63, RZ, RZ, RZ, P4 ;  /* 0x000000ffff3f7224 */ /* 0x000fe200020e06ff */
[----:B------:R-:W-:Y:S01]  /*46660*/  IADD3 RZ, P4, PT, R49, R46, RZ ;  /* 0x0000002e31ff7210 */ /* 0x000fe20007f9e0ff */
[-C--:B------:R-:W-:Y:S02]  /*46670*/  IMAD R48, R103, R42.reuse, RZ ;  /* 0x0000002a67307224 */ /* 0x080fe400078e02ff */
[----:B------:R-:W-:Y:S02]  /*46680*/  IMAD.MOV.U32 R62, RZ, RZ, R65 ;  /* 0x000000ffff3e7224 */ /* 0x000fe400078e0041 */
[----:B------:R-:W-:-:S04]  /*46690*/  IMAD.WIDE.U32 R52, R90, R42, R66 ;  /* 0x0000002a5a347225 */ /* 0x000fc800078e0042 */
[----:B------:R-:W-:Y:S01]  /*466a0*/  IMAD.WIDE.U32.X R62, R99, R41, R62, P1 ;  /* 0x00000029633e7225 */ /* 0x000fe200008e043e */
[----:B------:R-:W-:-:S03]  /*466b0*/  ISETP.GE.U32.AND P1, PT, R52, R66, PT ;  /* 0x000000423400720c */ /* 0x000fc60003f26070 */
[----:B------:R-:W-:Y:S02]  /*466c0*/  IMAD R49, R90, R43, R48 ;  /* 0x0000002b5a317224 */ /* 0x000fe400078e0230 */
        /* <DEDUP_REMOVED lines=11> */
[----:B------:R-:W-:-:S02]  /*46780*/  IMAD R40, R101, R40, RZ ;  /* 0x0000002865287224 */ /* 0x000fc400078e02ff */
[----:B------:R-:W-:-:S04]  /*46790*/  IMAD.WIDE.U32 R56, R43, R97, RZ ;  /* 0x000000612b387225 */ /* 0x000fc800078e00ff */
[----:B------:R-:W-:Y:S02]  /*467a0*/  IMAD.MOV.U32 R76, RZ, RZ, R59 ;  /* 0x000000ffff4c7224 */ /* 0x000fe400078e003b */
[C---:B------:R-:W-:Y:S02]  /*467b0*/  IMAD R71, R93.reuse, R43, R58 ;  /* 0x0000002b5d477224 */ /* 0x040fe400078e023a */
[----:B------:R-:W-:Y:S02]  /*467c0*/  IMAD R69, R88, R41, R40 ;  /* 0x0000002958457224 */ /* 0x000fe400078e0228 */
[----:B------:R-:W-:-:S04]  /*467d0*/  IMAD.WIDE.U32 R58, R93, R42, R54 ;  /* 0x0000002a5d3a7225 */ /* 0x000fc800078e0036 */
[----:B------:R-:W-:-:S04]  /*467e0*/  IMAD.WIDE.U32.X R64, R103, R43, R64, P5 ;  /* 0x0000002b67407225 */ /* 0x000fc800028e0440 */
[----:B------:R-:W-:Y:S01]  /*467f0*/  IMAD.WIDE.U32 R62, R42, R97, RZ ;  /* 0x000000612a3e7225 */ /* 0x000fe200078e00ff */
[----:B------:R-:W-:-:S03]  /*46800*/  IADD3 R40, P1, P6, R58, R64, R67 ;  /* 0x000000403a287210 */ /* 0x000fc60007e3e043 */
[----:B------:R-:W-:-:S04]  /*46810*/  IMAD.WIDE.U32 R56, P5, R99, R42, R56 ;  /* 0x0000002a63387225 */ /* 0x000fc800078a0038 */
[----:B------:R-:W-:Y:S02]  /*46820*/  IMAD.IADD R49, R49, 0x1, R69 ;  /* 0x0000000131317824 */ /* 0x000fe400078e0245 */
[----:B------:R-:W-:Y:S02]  /*46830*/  IMAD.IADD R59, R71, 0x1, R59 ;  /* 0x00000001473b7824 */ /* 0x000fe400078e023b */
[----:B------:R-:W-:Y:S01]  /*46840*/  IMAD.WIDE.U32 R70, R43, R88, RZ ;  /* 0x000000582b467225 */ /* 0x000fe200078e00ff */
[----:B------:R-:W-:-:S03]  /*46850*/  ISETP.GE.U32.AND.EX P0, PT, R49, R61, PT, P0 ;  /* 0x0000003d3100720c */ /* 0x000fc60003f06100 */
[----:B------:R-:W-:Y:S01]  /*46860*/  IMAD.X R75, RZ, RZ, RZ, P2 ;  /* 0x000000ffff4b7224 */ /* 0x000fe200010e06ff */
[----:B------:R-:W-:Y:S01]  /*46870*/  IADD3 R78, P2, PT, R79, R48, RZ ;  /* 0x000000304f4e7210 */ /* 0x000fe20007f5e0ff */
[----:B------:R-:W-:Y:S01]  /*46880*/  IMAD.WIDE.U32.X R76, R101, R41, R76, P3 ;  /* 0x00000029654c7225 */ /* 0x000fe200018e044c */
[----:B------:R-:W-:Y:S02]  /*46890*/  IADD3 RZ, P3, PT, R63, R56, RZ ;  /* 0x000000383fff7210 */ /* 0x000fe40007f7e0ff */
[----:B------:R-:W-:Y:S01]  /*468a0*/  IADD3.X R41, PT, PT, R59, R65, RZ, P1, P6 ;  /* 0x000000413b297210 */ /* 0x000fe20000fec4ff */
[----:B------:R-:W-:Y:S01]  /*468b0*/  IMAD.X R73, RZ, RZ, RZ, P5 ;  /* 0x000000ffff497224 */ /* 0x000fe200028e06ff */
[----:B------:R-:W-:Y:S01]  /*468c0*/  SEL R105, RZ, 0x1, P0 ;  /* 0x00000001ff697807 */ /* 0x000fe20000000000 */
[----:B------:R-:W-:Y:S02]  /*468d0*/  IMAD.MOV.U32 R74, RZ, RZ, R47 ;  /* 0x000000ffff4a7224 */ /* 0x000fe400078e002f */
[----:B------:R-:W-:-:S02]  /*468e0*/  IMAD.MOV.U32 R72, RZ, RZ, R57 ;  /* 0x000000ffff487224 */ /* 0x000fc400078e0039 */
[----:B------:R-:W-:-:S04]  /*468f0*/  IMAD.WIDE.U32 R60, R44, R93, RZ ;  /* 0x0000005d2c3c7225 */ /* 0x000fc800078e00ff */
[----:B------:R-:W-:-:S04]  /*46900*/  IMAD.WIDE.U32 R70, P1, R101, R42, R70 ;  /* 0x0000002a65467225 */ /* 0x000fc80007820046 */
[----:B------:R-:W-:Y:S02]  /*46910*/  IMAD.X R79, R46, 0x1, R49, P2 ;  /* 0x000000012e4f7824 */ /* 0x000fe400010e0631 */
[----:B------:R-:W-:Y:S02]  /*46920*/  IMAD R46, R99, R42, RZ ;  /* 0x0000002a632e7224 */ /* 0x000fe400078e02ff */
[----:B------:R-:W-:-:S04]  /*46930*/  IMAD.WIDE.U32 R68, R42, R88, RZ ;  /* 0x000000582a447225 */ /* 0x000fc800078e00ff */
[-C--:B------:R-:W-:Y:S01]  /*46940*/  IMAD.WIDE.U32.X R74, R95, R43.reuse, R74, P4 ;  /* 0x0000002b5f4a7225 */ /* 0x080fe200020e044a */
[----:B------:R-:W-:Y:S02]  /*46950*/  ISETP.GE.U32.AND P4, PT, R58, R54, PT ;  /* 0x000000363a00720c */ /* 0x000fe40003f86070 */
[----:B------:R-:W-:Y:S01]  /*46960*/  IADD3 RZ, P5, PT, R69, R70, RZ ;  /* 0x0000004645ff7210 */ /* 0x000fe20007fbe0ff */
[----:B------:R-:W-:Y:S01]  /*46970*/  IMAD.WIDE.U32.X R72, R99, R43, R72, P3 ;  /* 0x0000002b63487225 */ /* 0x000fe200018e0448 */
[----:B------:R-:W-:Y:S02]  /*46980*/  ISETP.GE.U32.AND P3, PT, R78, R48, PT ;  /* 0x000000304e00720c */ /* 0x000fe40003f66070 */
[----:B------:R-:W-:Y:S01]  /*46990*/  ISETP.GE.U32.AND.EX P4, PT, R59, R55, PT, P4 ;  /* 0x000000373b00720c */ /* 0x000fe20003f86140 */
[----:B------:R-:W-:Y:S01]  /*469a0*/  IMAD.WIDE.U32 R64, R44, R90, RZ ;  /* 0x0000005a2c407225 */ /* 0x000fe200078e00ff */
[----:B------:R-:W-:-:S03]  /*469b0*/  ISETP.GE.U32.AND.EX P3, PT, R79, R49, PT, P3 ;  /* 0x000000314f00720c */ /* 0x000fc60003f66130 */
[----:B------:R-:W-:Y:S02]  /*469c0*/  IMAD.MOV.U32 R68, RZ, RZ, R71 ;  /* 0x000000ffff447224 */ /* 0x000fe400078e0047 */
[----:B------:R-:W-:-:S04]  /*469d0*/  IMAD.WIDE.U32 R62, R45, R93, RZ ;  /* 0x0000005d2d3e7225 */ /* 0x000fc800078e00ff */
[----:B------:R-:W-:-:S04]  /*469e0*/  IMAD.WIDE.U32 R60, P6, R95, R45, R60 ;  /* 0x0000002d5f3c7225 */ /* 0x000fc800078c003c */
[----:B------:R-:W-:Y:S02]  /*469f0*/  IMAD R71, R97, R43, R46 ;  /* 0x0000002b61477224 */ /* 0x000fe400078e022e */
[----:B------:R-:W-:-:S04]  /*46a00*/  IMAD.WIDE.U32 R46, R44, R97, RZ ;  /* 0x000000612c2e7225 */ /* 0x000fc800078e00ff */
[----:B------:R-:W-:-:S04]  /*46a10*/  IMAD.WIDE.U32 R48, R44, R88, RZ ;  /* 0x000000582c307225 */ /* 0x000fc800078e00ff */
[----:B------:R-:W-:-:S04]  /*46a20*/  IMAD.WIDE.U32 R66, R45, R90, RZ ;  /* 0x0000005a2d427225 */ /* 0x000fc800078e00ff */
[----:B------:R-:W-:-:S04]  /*46a30*/  IMAD.WIDE.U32 R64, P0, R103, R45, R64 ;  /* 0x0000002d67407225 */ /* 0x000fc80007800040 */
[----:B------:R-:W-:Y:S01]  /*46a40*/  IMAD.X R69, RZ, RZ, RZ, P1 ;  /* 0x000000ffff457224 */ /* 0x000fe200008e06ff */
[----:B------:R-:W-:Y:S01]  /*46a50*/  IADD3 RZ, P1, PT, R63, R60, RZ ;  /* 0x0000003c3fff7210 */ /* 0x000fe20007f3e0ff */
[----:B------:R-:W-:Y:S01]  /*46a60*/  IMAD.WIDE.U32 R54, R45, R97, RZ ;  /* 0x000000612d367225 */ /* 0x000fe200078e00ff */
[----:B------:R-:W-:Y:S02]  /*46a70*/  SEL R60, RZ, 0x1, P4 ;  /* 0x00000001ff3c7807 */ /* 0x000fe40002000000 */
[----:B------:R-:W-:Y:S01]  /*46a80*/  SEL R54, RZ, 0x1, P3 ;  /* 0x00000001ff367807 */ /* 0x000fe20001800000 */
[----:B------:R-:W-:Y:S01]  /*46a90*/  IMAD.WIDE.U32 R46, P4, R99, R45, R46 ;  /* 0x0000002d632e7225 */ /* 0x000fe2000788002e */
[----:B------:R-:W-:Y:S02]  /*46aa0*/  ISETP.GE.U32.AND P3, PT, R40, R58, PT ;  /* 0x0000003a2800720c */ /* 0x000fe40003f66070 */
[----:B------:R-:W-:Y:S01]  /*46ab0*/  IADD3 RZ, P2, PT, R67, R64, RZ ;  /* 0x0000004043ff7210 */ /* 0x000fe20007f5e0ff */
[----:B------:R-:W-:Y:S01]  /*46ac0*/  IMAD.WIDE.U32.X R68, R101, R43, R68, P5 ;  /* 0x0000002b65447225 */ /* 0x000fe200028e0444 */
[----:B------:R-:W-:-:S03]  /*46ad0*/  ISETP.GE.U32.AND.EX P3, PT, R41, R59, PT, P3 ;  /* 0x0000003b2900720c */ /* 0x000fc60003f66130 */
[----:B------:R-:W-:-:S04]  /*46ae0*/  IMAD.WIDE.U32 R56, R45, R88, RZ ;  /* 0x000000582d387225 */ /* 0x000fc800078e00ff */
[----:B------:R-:W-:-:S04]  /*46af0*/  IMAD.WIDE.U32 R48, P5, R101, R45, R48 ;  /* 0x0000002d65307225 */ /* 0x000fc800078a0030 */
[----:B------:R-:W-:Y:S02]  /*46b00*/  IMAD R67, R101, R42, RZ ;  /* 0x0000002a65437224 */ /* 0x000fe400078e02ff */
[----:B------:R-:W-:Y:S01]  /*46b10*/  IMAD.X R63, RZ, RZ, RZ, P6 ;  /* 0x000000ffff3f7224 */ /* 0x000fe200030e06ff */
[----:B------:R-:W-:Y:S01]  /*46b20*/  IADD3 RZ, P6, PT, R55, R46, RZ ;  /* 0x0000002e37ff7210 */ /* 0x000fe20007fde0ff */
[----:B------:R-:W-:Y:S01]  /*46b30*/  IMAD.X R55, RZ, RZ, RZ, P0 ;  /* 0x000000ffff377224 */ /* 0x000fe200000e06ff */
[----:B------:R-:W-:Y:S01]  /*46b40*/  IADD3 RZ, P0, PT, R57, R48, RZ ;  /* 0x0000003039ff7210 */ /* 0x000fe20007f1e0ff */
[----:B------:R-:W-:Y:S01]  /*46b50*/  IMAD R67, R88, R43, R67 ;  /* 0x0000002b58437224 */ /* 0x000fe200078e0243 */
[----:B------:R-:W-:Y:S01]  /*46b60*/  SEL R43, RZ, 0x1, P3 ;  /* 0x00000001ff2b7807 */ /* 0x000fe20001800000 */
[----:B------:R-:W-:Y:S01]  /*46b70*/  IMAD.X R57, RZ, RZ, RZ, P4 ;  /* 0x000000ffff397224 */ /* 0x000fe200020e06ff */
[----:B------:R-:W-:Y:S01]  /*46b80*/  IADD3 R58, P3, P4, R54, R76, R105 ;  /* 0x0000004c363a7210 */ /* 0x000fe20007c7e069 */
[----:B------:R-:W-:-:S02]  /*46b90*/  IMAD.MOV.U32 R54, RZ, RZ, R65 ;  /* 0x000000ffff367224 */ /* 0x000fc400078e0041 */
[----:B------:R-:W-:Y:S01]  /*46ba0*/  IMAD.MOV.U32 R62, RZ, RZ, R61 ;  /* 0x000000ffff3e7224 */ /* 0x000fe200078e003d */
[----:B------:R-:W-:Y:S01]  /*46bb0*/  IADD3.X R59, PT, PT, RZ, R77, RZ, P3, P4 ;  /* 0x0000004dff3b7210 */ /* 0x000fe20001fe84ff */
[----:B------:R-:W-:Y:S01]  /*46bc0*/  IMAD.MOV.U32 R56, RZ, RZ, R47 ;  /* 0x000000ffff387224 */ /* 0x000fe200078e002f */
[----:B------:R-:W-:Y:S01]  /*46bd0*/  IADD3 R65, P3, P4, R43, R74, R60 ;  /* 0x0000004a2b417210 */ /* 0x000fe20007c7e03c */
[----:B------:R-:W-:-:S03]  /*46be0*/  IMAD.WIDE.U32 R60, R97, R42, R78 ;  /* 0x0000002a613c7225 */ /* 0x000fc600078e004e */
[----:B------:R-:W-:Y:S01]  /*46bf0*/  IADD3.X R74, PT, PT, RZ, R75, RZ, P3, P4 ;  /* 0x0000004bff4a7210 */ /* 0x000fe20001fe84ff */
[-C--:B------:R-:W-:Y:S01]  /*46c00*/  IMAD R43, R103, R45.reuse, RZ ;  /* 0x0000002d672b7224 */ /* 0x080fe200078e02ff */
[----:B------:R-:W-:Y:S01]  /*46c10*/  IADD3 R64, P4, PT, R65, R60, RZ ;  /* 0x0000003c41407210 */ /* 0x000fe20007f9e0ff */
[----:B------:R-:W-:-:S04]  /*46c20*/  IMAD.WIDE.U32 R46, R90, R45, R40 ;  /* 0x0000002d5a2e7225 */ /* 0x000fc800078e0028 */
[----:B------:R-:W-:Y:S01]  /*46c30*/  IMAD R75, R90, R44, R43 ;  /* 0x0000002c5a4b7224 */ /* 0x000fe200078e022b */
[----:B------:R-:W-:Y:S01]  /*46c40*/  ISETP.GE.U32.AND P3, PT, R46, R40, PT ;  /* 0x000000282e00720c */ /* 0x000fe20003f66070 */
[----:B------:R-:W-:Y:S02]  /*46c50*/  IMAD.IADD R43, R71, 0x1, R61 ;  /* 0x00000001472b7824 */ /* 0x000fe400078e023d */
        /* <DEDUP_REMOVED lines=9> */
[-C--:B------:R-:W-:Y:S01]  /*46cf0*/  IMAD R95, R95, R45.reuse, RZ ;  /* 0x0000002d5f5f7224 */ /* 0x080fe200078e02ff */
[----:B------:R-:W-:Y:S01]  /*46d00*/  SEL R48, RZ, 0x1, P5 ;  /* 0x00000001ff307807 */ /* 0x000fe20002800000 */
[----:B------:R-:W-:Y:S01]  /*46d10*/  IMAD.MOV.U32 R60, RZ, RZ, R49 ;  /* 0x000000ffff3c7224 */ /* 0x000fe200078e0031 */
[----:B------:R-:W-:Y:S01]  /*46d20*/  SEL R49, RZ, 0x1, P4 ;  /* 0x00000001ff317807 */ /* 0x000fe20002000000 */
[C---:B------:R-:W-:Y:S01]  /*46d30*/  IMAD R95, R93.reuse, R44, R95 ;  /* 0x0000002c5d5f7224 */ /* 0x040fe200078e025f */
[----:B------:R-:W-:Y:S01]  /*46d40*/  SEL R79, RZ, 0x1, P3 ;  /* 0x00000001ff4f7807 */ /* 0x000fe20001800000 */
[----:B------:R-:W-:Y:S01]  /*46d50*/  IMAD.WIDE.U32 R40, R93, R45, R64 ;  /* 0x0000002d5d287225 */ /* 0x000fe200078e0040 */
[----:B------:R-:W-:-:S03]  /*46d60*/  IADD3 R49, P3, P4, R49, R72, R48 ;  /* 0x0000004831317210 */ /* 0x000fc60007c7e030 */
[----:B------:R-:W-:Y:S01]  /*46d70*/  IMAD.WIDE.U32.X R54, R103, R44, R54, P2 ;  /* 0x0000002c67367225 */ /* 0x000fe200010e0436 */
[----:B------:R-:W-:Y:S02]  /*46d80*/  IADD3.X R72, PT, PT, RZ, R73, RZ, P3, P4 ;  /* 0x00000049ff487210 */ /* 0x000fe40001fe84ff */
[C---:B------:R-:W-:Y:S01]  /*46d90*/  ISETP.GE.U32.AND P2, PT, R40.reuse, R64, PT ;  /* 0x000000402800720c */ /* 0x040fe20003f46070 */
[----:B------:R-:W-:Y:S01]  /*46da0*/  IMAD.WIDE.U32.X R56, R99, R44, R56, P6 ;  /* 0x0000002c63387225 */ /* 0x000fe200030e0438 */
[----:B------:R-:W-:-:S03]  /*46db0*/  IADD3 R79, P5, P6, R40, R54, R79 ;  /* 0x00000036284f7210 */ /* 0x000fc60007ebe04f */
[----:B------:R-:W-:Y:S01]  /*46dc0*/  IMAD.IADD R41, R95, 0x1, R41 ;  /* 0x000000015f297824 */ /* 0x000fe200078e0229 */
[----:B------:R-:W-:Y:S01]  /*46dd0*/  ISETP.GE.U32.AND P1, PT, R79, R40, PT ;  /* 0x000000284f00720c */ /* 0x000fe20003f26070 */
[----:B------:R-:W-:-:S03]  /*46de0*/  IMAD.WIDE.U32 R42, R88, R42, R58 ;  /* 0x0000002a582a7225 */ /* 0x000fc600078e003a */
[----:B------:R-:W-:Y:S01]  /*46df0*/  IADD3.X R73, PT, PT, R41, R55, RZ, P5, P6 ;  /* 0x0000003729497210 */ /* 0x000fe20002fec4ff */
[----:B------:R-:W-:Y:S01]  /*46e00*/  IMAD.WIDE.U32.X R60, R101, R44, R60, P0 ;  /* 0x0000002c653c7225 */ /* 0x000fe200000e043c */
[----:B------:R-:W-:Y:S02]  /*46e10*/  IADD3 R40, P4, PT, R49, R42, RZ ;  /* 0x0000002a31287210 */ /* 0x000fe40007f9e0ff */
[----:B------:R-:W-:Y:S01]  /*46e20*/  ISETP.GE.U32.AND.EX P2, PT, R41, R65, PT, P2 ;  /* 0x000000412900720c */ /* 0x000fe20003f46120 */
[----:B------:R-:W-:Y:S01]  /*46e30*/  IMAD.IADD R67, R67, 0x1, R43 ;  /* 0x0000000143437824 */ /* 0x000fe200078e022b */
[----:B------:R-:W-:Y:S01]  /*46e40*/  ISETP.GE.U32.AND.EX P1, PT, R73, R41, PT, P1 ;  /* 0x000000294900720c */ /* 0x000fe20003f26110 */
[-C--:B------:R-:W-:Y:S01]  /*46e50*/  IMAD R99, R99, R45.reuse, RZ ;  /* 0x0000002d63637224 */ /* 0x080fe200078e02ff */
[----:B------:R-:W-:Y:S01]  /*46e60*/  ISETP.GE.U32.AND P0, PT, R42, R58, PT ;  /* 0x0000003a2a00720c */ /* 0x000fe20003f06070 */
        /* <DEDUP_REMOVED lines=10> */
[----:B------:R-:W-:Y:S02]  /*46f10*/  ISETP.GE.U32.AND.EX P0, PT, R67, R59, PT, P0 ;  /* 0x0000003b4300720c */ /* 0x000fe40003f06100 */
[----:B------:R-:W-:Y:S01]  /*46f20*/  IADD3.X R67, PT, PT, RZ, R63, RZ, P2, P4 ;  /* 0x0000003fff437210 */ /* 0x000fe200017e84ff */
[----:B------:R-:W-:Y:S01]  /*46f30*/  IMAD.WIDE.U32 R48, R79, 0x3d1, RZ ;  /* 0x000003d14f307825 */ /* 0x000fe200078e00ff */
[----:B------:R-:W-:Y:S02]  /*46f40*/  SEL R65, RZ, 0x1, P1 ;  /* 0x00000001ff417807 */ /* 0x000fe40000800000 */
[----:B------:R-:W-:Y:S01]  /*46f50*/  IADD3 R77, P1, PT, R77, R54, RZ ;  /* 0x000000364d4d7210 */ /* 0x000fe20007f3e0ff */
[----:B------:R-:W-:Y:S01]  /*46f60*/  IMAD.WIDE.U32 R42, P2, RZ, R79, R42 ;  /* 0x0000004fff2a7225 */ /* 0x000fe2000784002a */
[----:B------:R-:W-:-:S02]  /*46f70*/  SEL R58, RZ, 0x1, P0 ;  /* 0x00000001ff3a7807 */ /* 0x000fc40000000000 */
[----:B------:R-:W-:Y:S01]  /*46f80*/  IADD3 R59, P3, PT, RZ, R48, RZ ;  /* 0x00000030ff3b7210 */ /* 0x000fe20007f7e0ff */
[----:B------:R-:W-:Y:S01]  /*46f90*/  IMAD R75, R88, R44, R75 ;  /* 0x0000002c584b7224 */ /* 0x000fe200078e024b */
[----:B------:R-:W-:Y:S01]  /*46fa0*/  IADD3 R63, P4, PT, R49, R42, RZ ;  /* 0x0000002a313f7210 */ /* 0x000fe20007f9e0ff */
[----:B------:R-:W-:Y:S01]  /*46fb0*/  IMAD.IADD R44, R99, 0x1, R55 ;  /* 0x00000001632c7824 */ /* 0x000fe200078e0237 */
[----:B------:R-:W-:Y:S01]  /*46fc0*/  IADD3 R42, P5, P6, R65, R68, R58 ;  /* 0x00000044412a7210 */ /* 0x000fe20007ebe03a */
[----:B------:R-:W-:Y:S01]  /*46fd0*/  IMAD.X R49, RZ, RZ, RZ, P2 ;  /* 0x000000ffff317224 */ /* 0x000fe200010e06ff */
[----:B------:R-:W-:Y:S01]  /*46fe0*/  ISETP.GE.U32.AND P2, PT, R54, R40, PT ;  /* 0x000000283600720c */ /* 0x000fe20003f46070 */
[C---:B------:R-:W-:Y:S01]  /*46ff0*/  IMAD.X R67, R44.reuse, 0x1, R67, P1 ;  /* 0x000000012c437824 */ /* 0x040fe200008e0643 */
[----:B------:R-:W-:Y:S01]  /*47000*/  ISETP.GE.U32.AND P1, PT, R77, R54, PT ;  /* 0x000000364d00720c */ /* 0x000fe20003f26070 */
[----:B------:R-:W-:Y:S01]  /*47010*/  IMAD.X R58, R63, 0x1, R79, P3 ;  /* 0x000000013f3a7824 */ /* 0x000fe200018e064f */
[----:B------:R-:W-:Y:S01]  /*47020*/  ISETP.GE.U32.AND P0, PT, R59, R48, PT ;  /* 0x000000303b00720c */ /* 0x000fe20003f06070 */
        /* <DEDUP_REMOVED lines=8> */
[----:B------:R-:W-:Y:S01]  /*470b0*/  IMAD.WIDE.U32 R44, R88, R45, R42 ;  /* 0x0000002d582c7225 */ /* 0x000fe200078e002a */
[----:B------:R-:W-:Y:S02]  /*470c0*/  ISETP.GE.U32.AND.EX P0, PT, R58, R63, PT, P0 ;  /* 0x0000003f3a00720c */ /* 0x000fe40003f06100 */
[----:B------:R-:W-:Y:S01]  /*470d0*/  IADD3 R69, P3, P4, R69, R56, R62 ;  /* 0x0000003845457210 */ /* 0x000fe20007c7e03e */
[----:B------:R-:W-:Y:S01]  /*470e0*/  IMAD.WIDE.U32 R40, R77, 0x3d1, RZ ;  /* 0x000003d14d287825 */ /* 0x000fe200078e00ff */
[----:B------:R-:W-:-:S02]  /*470f0*/  ISETP.GE.U32.AND P1, PT, R44, R42, PT ;  /* 0x0000002a2c00720c */ /* 0x000fc40003f26070 */
[----:B------:R-:W-:Y:S01]  /*47100*/  IADD3.X R42, PT, PT, RZ, R57, RZ, P3, P4 ;  /* 0x00000039ff2a7210 */ /* 0x000fe20001fe84ff */
[----:B------:R-:W-:Y:S01]  /*47110*/  IMAD.WIDE.U32 R56, P3, RZ, R77, R54 ;  /* 0x0000004dff387225 */ /* 0x000fe20007860036 */
[----:B------:R-:W-:Y:S02]  /*47120*/  IADD3 R65, P2, PT, R48, R40, RZ ;  /* 0x0000002830417210 */ /* 0x000fe40007f5e0ff */
[----:B------:R-:W-:Y:S01]  /*47130*/  IADD3 R69, P6, PT, R69, R44, RZ ;  /* 0x0000002c45457210 */ /* 0x000fe20007fde0ff */
[----:B------:R-:W-:Y:S01]  /*47140*/  IMAD.IADD R75, R75, 0x1, R45 ;  /* 0x000000014b4b7824 */ /* 0x000fe200078e022d */
[C---:B------:R-:W-:Y:S01]  /*47150*/  ISETP.GE.U32.AND P4, PT, R65.reuse, R40, PT ;  /* 0x000000284100720c */ /* 0x040fe20003f86070 */
[----:B------:R-:W-:Y:S01]  /*47160*/  IMAD.X R55, RZ, RZ, RZ, P3 ;  /* 0x000000ffff377224 */ /* 0x000fe200018e06ff */
[----:B------:R-:W-:Y:S01]  /*47170*/  IADD3 R40, P5, PT, R65, R73, RZ ;  /* 0x0000004941287210 */ /* 0x000fe20007fbe0ff */
[----:B------:R-:W-:Y:S01]  /*47180*/  IMAD.MOV.U32 R54, RZ, RZ, R57 ;  /* 0x000000ffff367224 */ /* 0x000fe200078e0039 */
[----:B------:R-:W-:Y:S01]  /*47190*/  IADD3 R48, P3, PT, R41, R56, RZ ;  /* 0x0000003829307210 */ /* 0x000fe20007f7e0ff */
[----:B------:R-:W-:Y:S01]  /*471a0*/  IMAD.X R56, R75, 0x1, R42, P6 ;  /* 0x000000014b387824 */ /* 0x000fe200030e062a */
[----:B------:R-:W-:Y:S01]  /*471b0*/  SEL R63, RZ, 0x1, P0 ;  /* 0x00000001ff3f7807 */ /* 0x000fe20000000000 */
[----:B------:R-:W-:Y:S01]  /*471c0*/  IMAD R103, R103, R80, RZ ;  /* 0x0000005067677224 */ /* 0x000fe200078e02ff */
[----:B------:R-:W-:Y:S01]  /*471d0*/  ISETP.LT.U32.AND P0, PT, R40, R65, PT ;  /* 0x000000412800720c */ /* 0x000fe20003f01070 */
[----:B------:R-:W-:Y:S01]  /*471e0*/  IMAD.X R41, R48, 0x1, R49, P2 ;  /* 0x0000000130297824 */ /* 0x000fe200010e0631 */
[----:B------:R-:W-:Y:S01]  /*471f0*/  IADD3 R63, P6, PT, R40, R63, RZ ;  /* 0x0000003f283f7210 */ /* 0x000fe20007fde0ff */
        /* <DEDUP_REMOVED lines=20> */
[----:B------:R-:W-:Y:S01]  /*47340*/  IMAD R103, R90, R81, R103 ;  /* 0x000000515a677224 */ /* 0x000fe200078e0267 */
        /* <DEDUP_REMOVED lines=96> */
.L_x_840:
        /* <DEDUP_REMOVED lines=53> */
.L_x_841:
        /* <DEDUP_REMOVED lines=50> */
.L_x_843:
        /* <DEDUP_REMOVED lines=36> */
[----:B------:R-:W-:Y:S02]  /*48200*/  IMAD.X R66, R66, 0x1, R53, P3 ;  /* 0x0000000142427824 */ /* 0x000fe400018e0635 */
[----:B------:R-:W-:-:S04]  /*48210*/  IMAD.MOV.U32 R0, RZ, RZ, R42 ;  /* 0x000000ffff007224 */ /* 0x000fc800078e002a */
        /* <DEDUP_REMOVED lines=11> */
.L_x_844:
        /* <DEDUP_REMOVED lines=27> */
.L_x_842:
        /* <DEDUP_REMOVED lines=25> */
[-C--:B------:R-:W-:Y:S01]  /*48610*/  IMAD R40, R66, R64.reuse, RZ ;  /* 0x0000004042287224 */ /* 0x080fe200078e02ff */
[----:B------:R-:W-:Y:S01]  /*48620*/  SEL R51, RZ, 0x1, P0 ;  /* 0x00000001ff337807 */ /* 0x000fe20000000000 */
[----:B------:R-:W-:-:S04]  /*48630*/  IMAD.WIDE.U32 R46, R0, R64, RZ ;  /* 0x00000040002e7225 */ /* 0x000fc800078e00ff */
[-C--:B------:R-:W-:Y:S02]  /*48640*/  IMAD R53, R0, R61.reuse, R40 ;  /* 0x0000003d00357224 */ /* 0x080fe400078e0228 */
[----:B------:R-:W-:-:S04]  /*48650*/  IMAD.WIDE.U32.X R42, R67, R61, R42, P1 ;  /* 0x0000003d432a7225 */ /* 0x000fc800008e042a */
[----:B------:R-:W-:Y:S01]  /*48660*/  IMAD.WIDE.U32 R54, R75, R65, RZ ;  /* 0x000000414b367225 */ /* 0x000fe200078e00ff */
[----:B------:R-:W-:-:S03]  /*48670*/  IADD3 R42, P5, P6, R46, R42, R51 ;  /* 0x0000002a2e2a7210 */ /* 0x000fc60007ebe033 */
[----:B------:R-:W-:-:S04]  /*48680*/  IMAD.WIDE.U32 R40, R61, R64, RZ ;  /* 0x000000403d287225 */ /* 0x000fc800078e00ff */
[----:B------:R-:W-:Y:S02]  /*48690*/  IMAD.IADD R47, R47, 0x1, R53 ;  /* 0x000000012f2f7824 */ /* 0x000fe400078e0235 */
[----:B------:R-:W-:Y:S02]  /*486a0*/  IMAD R44, R75, R64, RZ ;  /* 0x000000404b2c7224 */ /* 0x000fe400078e02ff */
[----:B------:R-:W-:Y:S01]  /*486b0*/  IMAD.WIDE.U32 R48, R73, R65, RZ ;  /* 0x0000004149307225 */ /* 0x000fe200078e00ff */
[----:B------:R-:W-:-:S03]  /*486c0*/  IADD3.X R43, PT, PT, R47, R43, RZ, P5, P6 ;  /* 0x0000002b2f2b7210 */ /* 0x000fc60002fec4ff */
[----:B------:R-:W-:-:S04]  /*486d0*/  IMAD.WIDE.U32 R54, P2, R73, R67, R54 ;  /* 0x0000004349367225 */ /* 0x000fc80007840036 */
[----:B------:R-:W-:Y:S01]  /*486e0*/  IMAD.WIDE.U32 R56, R75, R0, RZ ;  /* 0x000000004b387225 */ /* 0x000fe200078e00ff */
[----:B------:R-:W-:-:S03]  /*486f0*/  IADD3 RZ, P0, PT, R49, R54, RZ ;  /* 0x0000003631ff7210 */ /* 0x000fc60007f1e0ff */
[----:B------:R-:W-:-:S04]  /*48700*/  IMAD.WIDE.U32 R40, P6, R64, R61, R40 ;  /* 0x0000003d40287225 */ /* 0x000fc800078c0028 */
[----:B------:R-:W-:-:S04]  /*48710*/  IMAD.WIDE.U32 R52, R64, R64, RZ ;  /* 0x0000004040347225 */ /* 0x000fc800078e00ff */
[----:B------:R-:W-:Y:S02]  /*48720*/  IMAD.MOV.U32 R50, RZ, RZ, R45 ;  /* 0x000000ffff327224 */ /* 0x000fe400078e002d */
[----:B------:R-:W-:Y:S02]  /*48730*/  IMAD R79, R73, R61, R44 ;  /* 0x0000003d494f7224 */ /* 0x000fe400078e022c */
[----:B------:R-:W-:Y:S01]  /*48740*/  IMAD.X R51, RZ, RZ, RZ, P4 ;  /* 0x000000ffff337224 */ /* 0x000fe200020e06ff */
[----:B------:R-:W-:Y:S01]  /*48750*/  ISETP.GE.U32.AND P4, PT, R42, R46, PT ;  /* 0x0000002e2a00720c */ /* 0x000fe20003f86070 */
[----:B------:R-:W-:-:S04]  /*48760*/  IMAD.WIDE.U32 R44, R67, R0, RZ ;  /* 0x00000000432c7225 */ /* 0x000fc800078e00ff */
[----:B------:R-:W-:Y:S01]  /*48770*/  IMAD.X R59, RZ, RZ, RZ, P6 ;  /* 0x000000ffff3b7224 */ /* 0x000fe200030e06ff */
[----:B------:R-:W-:Y:S01]  /*48780*/  IADD3 RZ, P6, PT, R53, R40, RZ ;  /* 0x0000002835ff7210 */ /* 0x000fe20007fde0ff */
[----:B------:R-:W-:-:S04]  /*48790*/  IMAD.WIDE.U32 R62, R73, R64, RZ ;  /* 0x00000040493e7225 */ /* 0x000fc800078e00ff */
[----:B------:R-:W-:-:S04]  /*487a0*/  IMAD.WIDE.U32 R48, R73, R0, RZ ;  /* 0x0000000049307225 */ /* 0x000fc800078e00ff */
[----:B------:R-:W-:-:S04]  /*487b0*/  IMAD.WIDE.U32 R56, P1, R73, R66, R56 ;  /* 0x0000004249387225 */ /* 0x000fc80007820038 */
[----:B------:R-:W-:Y:S01]  /*487c0*/  IMAD.MOV.U32 R58, RZ, RZ, R41 ;  /* 0x000000ffff3a7224 */ /* 0x000fe200078e0029 */
[----:B------:R-:W-:Y:S01]  /*487d0*/  IADD3 RZ, P5, PT, R49, R56, RZ ;  /* 0x0000003831ff7210 */ /* 0x000fe20007fbe0ff */
[----:B------:R-:W-:Y:S01]  /*487e0*/  IMAD.WIDE.U32.X R50, R66, R61, R50, P3 ;  /* 0x0000003d42327225 */ /* 0x000fe200018e0432 */
[----:B------:R-:W-:-:S03]  /*487f0*/  ISETP.GE.U32.AND.EX P3, PT, R43, R47, PT, P4 ;  /* 0x0000002f2b00720c */ /* 0x000fc60003f66140 */
[----:B------:R-:W-:Y:S01]  /*48800*/  IMAD.WIDE.U32 R52, R65, R0, RZ ;  /* 0x0000000041347225 */ /* 0x000fe200078e00ff */
[----:B------:R-:W-:-:S03]  /*48810*/  SEL R77, RZ, 0x1, P3 ;  /* 0x00000001ff4d7807 */ /* 0x000fc60001800000 */
[----:B------:R-:W-:-:S04]  /*48820*/  IMAD.WIDE.U32 R44, P4, R65, R66, R44 ;  /* 0x00000042412c7225 */ /* 0x000fc8000788002c */
[----:B------:R-:W-:Y:S01]  /*48830*/  IMAD.IADD R79, R63, 0x1, R79 ;  /* 0x000000013f4f7824 */ /* 0x000fe200078e024f */
[----:B------:R-:W-:Y:S01]  /*48840*/  IADD3 RZ, P3, PT, R53, R44, RZ ;  /* 0x0000002c35ff7210 */ /* 0x000fe20007f7e0ff */
[----:B------:R-:W-:-:S03]  /*48850*/  IMAD.WIDE.U32.X R58, R61, R61, R58, P6 ;  /* 0x0000003d3d3a7225 */ /* 0x000fc600030e043a */
[C---:B------:R-:W-:Y:S01]  /*48860*/  SHF.L.U64.HI R44, R62.reuse, 0x1, R79 ;  /* 0x000000013e2c7819 */ /* 0x040fe2000001024f */
[----:B------:R-:W-:Y:S01]  /*48870*/  IMAD.SHL.U32 R69, R62, 0x2, RZ ;  /* 0x000000023e457824 */ /* 0x000fe200078e00ff */
[----:B------:R-:W-:Y:S01]  /*48880*/  SHF.L.W.U32.HI R54, R79, 0x1, R68 ;  /* 0x000000014f367819 */ /* 0x000fe20000010e44 */
[----:B------:R-:W-:-:S03]  /*48890*/  IMAD.WIDE.U32 R48, R75, R73, RZ ;  /* 0x000000494b307225 */ /* 0x000fc600078e00ff */
[----:B------:R-:W-:Y:S01]  /*488a0*/  IADD3 R62, P6, PT, R69, R58, RZ ;  /* 0x0000003a453e7210 */ /* 0x000fe20007fde0ff */
        /* <DEDUP_REMOVED lines=11> */
[-C--:B------:R-:W-:Y:S01]  /*48960*/  IMAD R44, R67, R73.reuse, RZ ;  /* 0x00000049432c7224 */ /* 0x080fe200078e02ff */
[----:B------:R-:W-:Y:S01]  /*48970*/  IADD3 R50, P6, PT, R77, R50, RZ ;  /* 0x000000324d327210 */ /* 0x000fe20007fde0ff */
[----:B------:R-:W-:Y:S01]  /*48980*/  IMAD.MOV.U32 R52, RZ, RZ, R57 ;  /* 0x000000ffff347224 */ /* 0x000fe200078e0039 */
[----:B------:R-:W-:Y:S01]  /*48990*/  SEL R69, RZ, 0x1, P2 ;  /* 0x00000001ff457807 */ /* 0x000fe20001000000 */
[----:B------:R-:W-:-:S04]  /*489a0*/  IMAD.WIDE.U32 R56, R73, R73, R54 ;  /* 0x0000004949387225 */ /* 0x000fc800078e0036 */
[----:B------:R-:W-:-:S04]  /*489b0*/  IMAD.WIDE.U32 R58, R73, R65, R42 ;  /* 0x00000041493a7225 */ /* 0x000fc800078e002a */
[----:B------:R-:W-:Y:S01]  /*489c0*/  IMAD R77, R75, R65, R44 ;  /* 0x000000414b4d7224 */ /* 0x000fe200078e022c */
[----:B------:R-:W-:Y:S01]  /*489d0*/  ISETP.GE.U32.AND P2, PT, R58, R42, PT ;  /* 0x0000002a3a00720c */ /* 0x000fe20003f46070 */
[----:B------:R-:W-:Y:S01]  /*489e0*/  IMAD.X R51, RZ, RZ, R51, P6 ;  /* 0x000000ffff337224 */ /* 0x000fe200030e0633 */
[-C--:B------:R-:W-:Y:S01]  /*489f0*/  IADD3 R69, P6, PT, R69, R56.reuse, RZ ;  /* 0x0000003845457210 */ /* 0x080fe20007fde0ff */
[----:B------:R-:W-:Y:S01]  /*48a00*/  IMAD.IADD R77, R59, 0x1, R77 ;  /* 0x000000013b4d7824 */ /* 0x000fe200078e024d */
[----:B------:R-:W-:Y:S01]  /*48a10*/  SHF.L.W.U32.HI R71, R71, 0x1, R58 ;  /* 0x0000000147477819 */ /* 0x000fe20000010e3a */
[----:B------:R-:W-:Y:S02]  /*48a20*/  IMAD.MOV.U32 R60, RZ, RZ, R49 ;  /* 0x000000ffff3c7224 */ /* 0x000fe400078e0031 */
[----:B------:R-:W-:Y:S01]  /*48a30*/  IMAD.IADD R49, R48, 0x1, R57 ;  /* 0x0000000130317824 */ /* 0x000fe200078e0239 */
[----:B------:R-:W-:Y:S01]  /*48a40*/  SHF.L.W.U32.HI R57, R58, 0x1, R77 ;  /* 0x000000013a397819 */ /* 0x000fe20000010e4d */
[----:B------:R-:W-:Y:S01]  /*48a50*/  IMAD.WIDE.U32.X R60, R75, R75, R60, P1 ;  /* 0x0000004b4b3c7225 */ /* 0x000fe200008e043c */
[----:B------:R-:W-:-:S02]  /*48a60*/  ISETP.GE.U32.AND P1, PT, R69, R56, PT ;  /* 0x000000384500720c */ /* 0x000fc40003f26070 */
[----:B------:R-:W-:Y:S01]  /*48a70*/  ISETP.GE.U32.AND.EX P2, PT, R77, R43, PT, P2 ;  /* 0x0000002b4d00720c */ /* 0x000fe20003f46120 */
[----:B------:R-:W-:Y:S02]  /*48a80*/  IMAD.X R58, RZ, RZ, R49, P6 ;  /* 0x000000ffff3a7224 */ /* 0x000fe400030e0631 */
[----:B------:R-:W-:Y:S02]  /*48a90*/  IMAD R44, R66, R73, RZ ;  /* 0x00000049422c7224 */ /* 0x000fe400078e02ff */
[C---:B------:R-:W-:Y:S01]  /*48aa0*/  IMAD.WIDE.U32.X R46, R75.reuse, R67, R46, P0 ;  /* 0x000000434b2e7225 */ /* 0x040fe200000e042e */
[----:B------:R-:W-:Y:S02]  /*48ab0*/  ISETP.LT.U32.AND P0, PT, R56, R54, PT ;  /* 0x000000363800720c */ /* 0x000fe40003f01070 */
[----:B------:R-:W-:Y:S01]  /*48ac0*/  ISETP.GE.U32.AND.EX P6, PT, R58, R49, PT, P1 ;  /* 0x000000313a00720c */ /* 0x000fe20003fc6110 */
[----:B------:R-:W-:Y:S01]  /*48ad0*/  IMAD R59, R75, R0, R44 ;  /* 0x000000004b3b7224 */ /* 0x000fe200078e022c */
[----:B------:R-:W-:Y:S01]  /*48ae0*/  IADD3 R44, P1, PT, R71, R60, RZ ;  /* 0x0000003c472c7210 */ /* 0x000fe20007f3e0ff */
[----:B------:R-:W-:Y:S01]  /*48af0*/  IMAD.WIDE.U32 R42, R73, R0, R50 ;  /* 0x00000000492a7225 */ /* 0x000fe200078e0032 */
[----:B------:R-:W-:-:S02]  /*48b00*/  SEL R73, RZ, 0x1, P2 ;  /* 0x00000001ff497807 */ /* 0x000fc40001000000 */
[----:B------:R-:W-:Y:S01]  /*48b10*/  ISETP.LT.U32.OR.EX P0, PT, R49, R55, !P6, P0 ;  /* 0x000000373100720c */ /* 0x000fe20007701500 */
[----:B------:R-:W-:Y:S01]  /*48b20*/  IMAD.WIDE.U32.X R52, R75, R66, R52, P5 ;  /* 0x000000424b347225 */ /* 0x000fe200028e0434 */
[----:B------:R-:W-:-:S03]  /*48b30*/  ISETP.GE.U32.AND P2, PT, R42, R50, PT ;  /* 0x000000322a00720c */ /* 0x000fc60003f46070 */
[----:B------:R-:W-:Y:S01]  /*48b40*/  IMAD.X R61, R57, 0x1, R61, P1 ;  /* 0x00000001393d7824 */ /* 0x000fe200008e063d */
[----:B------:R-:W-:Y:S01]  /*48b50*/  IADD3 R73, P1, P5, R42, R46, R73 ;  /* 0x0000002e2a497210 */ /* 0x000fe20007d3e049 */
[----:B------:R-:W-:Y:S01]  /*48b60*/  IMAD.IADD R49, R43, 0x1, R59 ;  /* 0x000000012b317824 */ /* 0x000fe200078e023b */
[----:B------:R-:W-:Y:S01]  /*48b70*/  SEL R59, RZ, 0x1, !P0 ;  /* 0x00000001ff3b7807 */ /* 0x000fe20004000000 */
[----:B------:R-:W-:Y:S01]  /*48b80*/  IMAD.X R55, RZ, RZ, RZ, P4 ;  /* 0x000000ffff377224 */ /* 0x000fe200020e06ff */
[----:B------:R-:W-:Y:S01]  /*48b90*/  ISETP.GE.U32.AND P0, PT, R73, R42, PT ;  /* 0x0000002a4900720c */ /* 0x000fe20003f06070 */
[----:B------:R-:W-:Y:S01]  /*48ba0*/  IMAD.WIDE.U32 R42, R67, R65, RZ ;  /* 0x00000041432a7225 */ /* 0x000fe200078e00ff */
[C---:B------:R-:W-:Y:S02]  /*48bb0*/  IADD3.X R68, PT, PT, R49.reuse, R47, RZ, P1, P5 ;  /* 0x0000002f31447210 */ /* 0x040fe40000fea4ff */
[----:B------:R-:W-:Y:S01]  /*48bc0*/  IADD3 R59, P5, PT, R44, R59, RZ ;  /* 0x0000003b2c3b7210 */ /* 0x000fe20007fbe0ff */
[----:B------:R-:W-:Y:S01]  /*48bd0*/  IMAD.WIDE.U32 R46, R66, R0, RZ ;  /* 0x00000000422e7225 */ /* 0x000fe200078e00ff */
        /* <DEDUP_REMOVED lines=10> */
[----:B------:R-:W-:Y:S01]  /*48c80*/  IMAD.MOV.U32 R54, RZ, RZ, R45 ;  /* 0x000000ffff367224 */ /* 0x000fe200078e002d */
[----:B------:R-:W-:Y:S01]  /*48c90*/  ISETP.LT.U32.OR.EX P2, PT, R61, R57, !P1, P2 ;  /* 0x000000393d00720c */ /* 0x000fe20004f41520 */
[----:B------:R-:W-:Y:S01]  /*48ca0*/  IMAD.WIDE.U32 R56, R0, R0, RZ ;  /* 0x0000000000387225 */ /* 0x000fe200078e00ff */
[----:B------:R-:W-:-:S02]  /*48cb0*/  IADD3 R44, P4, P6, R51, R52, R48 ;  /* 0x00000034332c7210 */ /* 0x000fc40007e9e030 */
[----:B------:R-:W-:Y:S01]  /*48cc0*/  SHF.L.W.U32.HI R50, R77, 0x1, R73 ;  /* 0x000000014d327819 */ /* 0x000fe20000010e49 */
[----:B------:R-:W-:Y:S01]  /*48cd0*/  IMAD.WIDE.U32 R46, P1, R0, R66, R46 ;  /* 0x00000042002e7225 */ /* 0x000fe2000782002e */
[----:B------:R-:W-:Y:S02]  /*48ce0*/  SHF.L.W.U32.HI R51, R73, 0x1, R68 ;  /* 0x0000000149337819 */ /* 0x000fe40000010e44 */
[----:B------:R-:W-:Y:S01]  /*48cf0*/  IADD3 RZ, P0, PT, R49, R42, RZ ;  /* 0x0000002a31ff7210 */ /* 0x000fe20007f1e0ff */
[----:B------:R-:W-:Y:S01]  /*48d00*/  IMAD.X R49, RZ, RZ, RZ, P5 ;  /* 0x000000ffff317224 */ /* 0x000fe200028e06ff */
[----:B------:R-:W-:Y:S01]  /*48d10*/  IADD3.X R45, PT, PT, RZ, R53, RZ, P4, P6 ;  /* 0x00000035ff2d7210 */ /* 0x000fe200027ec4ff */
[-C--:B------:R-:W-:Y:S01]  /*48d20*/  IMAD.WIDE.U32 R52, R65, R65.reuse, R50 ;  /* 0x0000004141347225 */ /* 0x080fe200078e0032 */
[----:B------:R-:W-:Y:S02]  /*48d30*/  IADD3 RZ, P5, PT, R57, R46, RZ ;  /* 0x0000002e39ff7210 */ /* 0x000fe40007fbe0ff */
[----:B------:R-:W-:Y:S01]  /*48d40*/  SEL R57, RZ, 0x1, !P2 ;  /* 0x00000001ff397807 */ /* 0x000fe20005000000 */
[----:B------:R-:W-:-:S02]  /*48d50*/  IMAD R48, R66, R65, RZ ;  /* 0x0000004142307224 */ /* 0x000fc400078e02ff */
[----:B------:R-:W-:Y:S01]  /*48d60*/  IMAD.IADD R61, R42, 0x1, R53 ;  /* 0x000000012a3d7824 */ /* 0x000fe200078e0235 */
[----:B------:R-:W-:Y:S01]  /*48d70*/  IADD3 R57, P2, PT, R57, R52, RZ ;  /* 0x0000003439397210 */ /* 0x000fe20007f5e0ff */
[C---:B------:R-:W-:Y:S02]  /*48d80*/  IMAD R71, R67.reuse, R0, R48 ;  /* 0x0000000043477224 */ /* 0x040fe400078e0230 */
[----:B------:R-:W-:Y:S02]  /*48d90*/  IMAD.MOV.U32 R48, RZ, RZ, R43 ;  /* 0x000000ffff307224 */ /* 0x000fe400078e002b */
[----:B------:R-:W-:Y:S01]  /*48da0*/  IMAD.X R56, RZ, RZ, R61, P2 ;  /* 0x000000ffff387224 */ /* 0x000fe200010e063d */
[----:B------:R-:W-:Y:S01]  /*48db0*/  ISETP.LT.U32.AND P2, PT, R52, R50, PT ;  /* 0x000000323400720c */ /* 0x000fe20003f41070 */
[----:B------:R-:W-:Y:S01]  /*48dc0*/  IMAD.WIDE.U32.X R48, R67, R67, R48, P0 ;  /* 0x0000004343307225 */ /* 0x000fe200000e0430 */
[----:B------:R-:W-:-:S03]  /*48dd0*/  ISETP.GE.U32.AND P0, PT, R57, R52, PT ;  /* 0x000000343900720c */ /* 0x000fc60003f06070 */
        /* <DEDUP_REMOVED lines=8> */
[----:B------:R-:W-:Y:S01]  /*48e60*/  IMAD.WIDE.U32.X R54, R67, R66, R54, P3 ;  /* 0x0000004243367225 */ /* 0x000fe200018e0436 */
[----:B------:R-:W-:Y:S02]  /*48e70*/  ISETP.GE.U32.AND.EX P1, PT, R65, R45, PT, P1 ;  /* 0x0000002d4100720c */ /* 0x000fe40003f26110 */
[----:B------:R-:W-:Y:S01]  /*48e80*/  IADD3 R50, P2, PT, R47, R48, RZ ;  /* 0x000000302f327210 */ /* 0x000fe20007f5e0ff */
[----:B------:R-:W-:Y:S01]  /*48e90*/  IMAD.WIDE.U32.X R66, R66, R66, R52, P5 ;  /* 0x0000004242427225 */ /* 0x000fe200028e0434 */
[----:B------:R-:W-:-:S02]  /*48ea0*/  SHF.L.W.U32.HI R53, R42, 0x1, R65 ;  /* 0x000000012a357819 */ /* 0x000fc40000010e41 */
[----:B------:R-:W-:Y:S01]  /*48eb0*/  SEL R73, RZ, 0x1, !P0 ;  /* 0x00000001ff497807 */ /* 0x000fe20004000000 */
        /* <DEDUP_REMOVED lines=8> */
[----:B------:R-:W-:Y:S01]  /*48f40*/  IMAD.X R75, RZ, RZ, R52, P3 ;  /* 0x000000ffff4b7224 */ /* 0x000fe200018e0634 */
[----:B------:R-:W-:Y:S01]  /*48f50*/  SHF.L.W.U32.HI R42, R65, 0x1, R47 ;  /* 0x00000001412a7819 */ /* 0x000fe20000010e2f */
[----:B------:R-:W-:-:S03]  /*48f60*/  IMAD.WIDE.U32 R44, R57, 0x3d1, RZ ;  /* 0x000003d1392c7825 */ /* 0x000fc600078e00ff */
[C---:B------:R-:W-:Y:S01]  /*48f70*/  ISETP.GE.U32.AND.EX P1, PT, R75.reuse, R52, PT, P1 ;  /* 0x000000344b00720c */ /* 0x040fe20003f26110 */
[----:B------:R-:W-:Y:S01]  /*48f80*/  IMAD.X R54, RZ, RZ, R55, P2 ;  /* 0x000000ffff367224 */ /* 0x000fe200010e0637 */
[----:B------:R-:W-:Y:S01]  /*48f90*/  IADD3 R55, P3, PT, RZ, R44, RZ ;  /* 0x0000002cff377210 */ /* 0x000fe20007f7e0ff */
[----:B------:R-:W-:Y:S01]  /*48fa0*/  IMAD.X R51, RZ, RZ, RZ, P4 ;  /* 0x000000ffff337224 */ /* 0x000fe200020e06ff */
[----:B------:R-:W-:Y:S01]  /*48fb0*/  ISETP.LT.U32.OR.EX P0, PT, R52, R53, !P1, P0 ;  /* 0x000000353400720c */ /* 0x000fe20004f01500 */
[----:B------:R-:W-:Y:S01]  /*48fc0*/  IMAD.WIDE.U32 R52, R75, 0x3d1, RZ ;  /* 0x000003d14b347825 */ /* 0x000fe200078e00ff */
[----:B------:R-:W-:Y:S02]  /*48fd0*/  SHF.L.W.U32.HI R43, R47, 0x1, R54 ;  /* 0x000000012f2b7819 */ /* 0x000fe40000010e36 */
[----:B------:R-:W-:Y:S01]  /*48fe0*/  IADD3 R47, P4, PT, R45, R48, RZ ;  /* 0x000000302d2f7210 */ /* 0x000fe20007f9e0ff */
[----:B------:R-:W-:Y:S01]  /*48ff0*/  IMAD.MOV.U32 R50, RZ, RZ, R49 ;  /* 0x000000ffff327224 */ /* 0x000fe200078e0031 */
[----:B------:R-:W-:Y:S01]  /*49000*/  ISETP.GE.U32.AND P2, PT, R55, R44, PT ;  /* 0x0000002c3700720c */ /* 0x000fe20003f46070 */
[----:B------:R-:W-:Y:S01]  /*49010*/  IMAD.WIDE.U32 R44, R0, R0, R42 ;  /* 0x00000000002c7225 */ /* 0x000fe200078e002a */
[----:B------:R-:W-:-:S02]  /*49020*/  SEL R65, RZ, 0x1, !P0 ;  /* 0x00000001ff417807 */ /* 0x000fc40004000000 */
[----:B------:R-:W-:Y:S01]  /*49030*/  SHF.R.U32.HI R54, RZ, 0x1f, R54 ;  /* 0x0000001fff367819 */ /* 0x000fe20000011636 */
        /* <DEDUP_REMOVED lines=23> */
[----:B------:R-:W-:Y:S01]  /*491b0*/  ISETP.LT.U32.AND P1, PT, R42, R47, PT ;  /* 0x0000002f2a00720c */ /* 0x000fe20003f21070 */
[----:B------:R-:W-:Y:S01]  /*491c0*/  IMAD.WIDE.U32 R46, R71, 0x3d1, RZ ;  /* 0x000003d1472e7825 */ /* 0x000fe200078e00ff */
[----:B------:R-:W-:Y:S02]  /*491d0*/  ISETP.GE.U32.AND.EX P2, PT, R50, R61, PT, P2 ;  /* 0x0000003d3200720c */ /* 0x000fe40003f46120 */
[----:B------:R-:W-:Y:S01]  /*491e0*/  ISETP.GE.U32.AND P3, PT, R57, R42, PT ;  /* 0x0000002a3900720c */ /* 0x000fe20003f66070 */
        /* <DEDUP_REMOVED lines=8> */
[----:B------:R-:W-:Y:S01]  /*49270*/  IADD3 R44, P5, P3, R42, R44, R53 ;  /* 0x0000002c2a2c7210 */ /* 0x000fe20007bbe035 */
[----:B------:R-:W-:Y:S01]  /*49280*/  IMAD.MOV.U32 R46, RZ, RZ, R49 ;  /* 0x000000ffff2e7224 */ /* 0x000fe200078e0031 */
[----:B------:R-:W-:Y:S02]  /*49290*/  IADD3 R50, P6, PT, R43, R48, RZ ;  /* 0x000000302b327210 */ /* 0x000fe40007fde0ff */
[----:B------:R-:W-:Y:S02]  /*492a0*/  IADD3 R61, P4, P1, R61, R54, R66 ;  /* 0x000000363d3d7210 */ /* 0x000fe4000799e042 */
[----:B------:R-:W-:Y:S01]  /*492b0*/  IADD3 R43, P2, PT, R44, R75, RZ ;  /* 0x0000004b2c2b7210 */ /* 0x000fe20007f5e0ff */
[----:B------:R-:W-:Y:S01]  /*492c0*/  IMAD.WIDE.U32.X R46, RZ, R71, R46, P6 ;  /* 0x00000047ff2e7225 */ /* 0x000fe200030e042e */
[----:B------:R-:W-:-:S02]  /*492d0*/  SEL R54, RZ, 0x1, !P0 ;  /* 0x00000001ff367807 */ /* 0x000fc40004000000 */
[----:B------:R-:W-:Y:S02]  /*492e0*/  IADD3.X R51, PT, PT, R50, R45, RZ, P5, P3 ;  /* 0x0000002d32337210 */ /* 0x000fe40002fe64ff */
[----:B------:R-:W-:Y:S02]  /*492f0*/  IADD3.X R67, PT, PT, RZ, RZ, R67, P4, P1 ;  /* 0x000000ffff437210 */ /* 0x000fe400027e2443 */
[----:B------:R-:W-:Y:S01]  /*49300*/  IADD3 R54, P4, PT, R43, R54, RZ ;  /* 0x000000362b367210 */ /* 0x000fe20007f9e0ff */
[----:B------:R-:W-:Y:S01]  /*49310*/  IMAD.X R48, R51, 0x1, R65, P2 ;  /* 0x0000000133307824 */ /* 0x000fe200010e0641 */
[----:B------:R-:W-:Y:S02]  /*49320*/  ISETP.GE.U32.AND P0, PT, R44, R42, PT ;  /* 0x0000002a2c00720c */ /* 0x000fe40003f06070 */
[----:B------:R-:W-:Y:S01]  /*49330*/  ISETP.LT.U32.AND P3, PT, R43, R44, PT ;  /* 0x0000002c2b00720c */ /* 0x000fe20003f61070 */
[----:B------:R-:W-:Y:S01]  /*49340*/  IMAD.X R53, RZ, RZ, R48, P4 ;  /* 0x000000ffff357224 */ /* 0x000fe200020e0630 */
[----:B------:R-:W-:Y:S01]  /*49350*/  ISETP.GE.U32.AND P1, PT, R54, R43, PT ;  /* 0x0000002b3600720c */ /* 0x000fe20003f26070 */
[----:B------:R-:W-:Y:S01]  /*49360*/  IMAD.WIDE.U32 R42, R67, 0x3d1, RZ ;  /* 0x000003d1432a7825 */ /* 0x000fe200078e00ff */
[----:B------:R-:W-:-:S03]  /*49370*/  ISETP.GE.U32.AND.EX P0, PT, R51, R50, PT, P0 ;  /* 0x000000323300720c */ /* 0x000fc60003f06100 */
[----:B------:R-:W-:Y:S01]  /*49380*/  IMAD.WIDE.U32 R44, R61, 0x3d1, RZ ;  /* 0x000003d13d2c7825 */ /* 0x000fe200078e00ff */
[----:B------:R-:W-:Y:S02]  /*49390*/  SEL R49, RZ, 0x1, P0 ;  /* 0x00000001ff317807 */ /* 0x000fe40000000000 */
[----:B------:R-:W-:Y:S01]  /*493a0*/  ISETP.GE.U32.AND.EX P0, PT, R53, R48, PT, P1 ;  /* 0x000000303500720c */ /* 0x000fe20003f06110 */
[----:B------:R-:W-:Y:S01]  /*493b0*/  IMAD.WIDE.U32 R42, P1, RZ, R61, R42 ;  /* 0x0000003dff2a7225 */ /* 0x000fe2000782002a */
[----:B------:R-:W-:Y:S02]  /*493c0*/  IADD3 R46, P2, P5, R44, R46, R49 ;  /* 0x0000002e2c2e7210 */ /* 0x000fe40007d5e031 */
[----:B------:R-:W-:Y:S02]  /*493d0*/  ISETP.LT.U32.OR.EX P3, PT, R48, R51, !P0, P3 ;  /* 0x000000333000720c */ /* 0x000fe40004761530 */
[----:B------:R-:W-:Y:S01]  /*493e0*/  IADD3 R48, P4, PT, R45, R42, RZ ;  /* 0x0000002a2d307210 */ /* 0x000fe20007f9e0ff */
[----:B------:R-:W-:Y:S01]  /*493f0*/  IMAD.X R45, RZ, RZ, RZ, P1 ;  /* 0x000000ffff2d7224 */ /* 0x000fe200008e06ff */
[----:B------:R-:W-:-:S02]  /*49400*/  IADD3 R49, P0, PT, R46, R71, RZ ;  /* 0x000000472e317210 */ /* 0x000fc40007f1e0ff */
        /* <DEDUP_REMOVED lines=72> */
.L_x_845:
        /* <DEDUP_REMOVED lines=54> */
.L_x_846:
        /* <DEDUP_REMOVED lines=50> */
.L_x_848:
        /* <DEDUP_REMOVED lines=48> */
.L_x_849:
        /* <DEDUP_REMOVED lines=27> */
.L_x_847:
        /* <DEDUP_REMOVED lines=101> */
[-C--:B------:R-:W-:Y:S01]  /*4aa10*/  IMAD R59, R75, R65.reuse, R44 ;  /* 0x000000414b3b7224 */ /* 0x080fe200078e022c */
        /* <DEDUP_REMOVED lines=10> */
[----:B------:R-:W-:Y:S01]  /*4aac0*/  IMAD.WIDE.U32 R48, R69, R64, RZ ;  /* 0x0000004045307225 */ /* 0x000fe200078e00ff */
[----:B------:R-:W-:Y:S02]  /*4aad0*/  ISETP.GE.U32.AND P0, PT, R73, R42, PT ;  /* 0x0000002a4900720c */ /* 0x000fe40003f06070 */
[C---:B------:R-:W-:Y:S01]  /*4aae0*/  IADD3.X R66, PT, PT, R43.reuse, R47, RZ, P1, P5 ;  /* 0x0000002f2b427210 */ /* 0x040fe20000fea4ff */
[----:B------:R-:W-:Y:S01]  /*4aaf0*/  IMAD.WIDE.U32 R46, R64, R64, RZ ;  /* 0x00000040402e7225 */ /* 0x000fe200078e00ff */
[----:B------:R-:W-:Y:S02]  /*4ab00*/  IADD3 R59, P5, PT, R44, R59, RZ ;  /* 0x0000003b2c3b7210 */ /* 0x000fe40007fbe0ff */
[----:B------:R-:W-:Y:S01]  /*4ab10*/  ISETP.GE.U32.AND.EX P2, PT, R43, R51, PT, P2 ;  /* 0x000000332b00720c */ /* 0x000fe20003f46120 */
[----:B------:R-:W-:Y:S01]  /*4ab20*/  IMAD.X R55, RZ, RZ, RZ, P4 ;  /* 0x000000ffff377224 */ /* 0x000fe200020e06ff */
[----:B------:R-:W-:Y:S01]  /*4ab30*/  ISETP.GE.U32.AND.EX P0, PT, R66, R43, PT, P0 ;  /* 0x0000002b4200720c */ /* 0x000fe20003f06100 */
[----:B------:R-:W-:Y:S01]  /*4ab40*/  IMAD.X R60, RZ, RZ, R61, P5 ;  /* 0x000000ffff3c7224 */ /* 0x000fe200028e063d */
[----:B------:R-:W-:Y:S01]  /*4ab50*/  ISETP.GE.U32.AND P1, PT, R59, R44, PT ;  /* 0x0000002c3b00720c */ /* 0x000fe20003f26070 */
[----:B------:R-:W-:Y:S01]  /*4ab60*/  IMAD.WIDE.U32 R48, P5, R64, R69, R48 ;  /* 0x0000004540307225 */ /* 0x000fe200078a0030 */
[----:B------:R-:W-:-:S02]  /*4ab70*/  SEL R46, RZ, 0x1, P2 ;  /* 0x00000001ff2e7807 */ /* 0x000fc40001000000 */
[----:B------:R-:W-:Y:S01]  /*4ab80*/  SEL R51, RZ, 0x1, P0 ;  /* 0x00000001ff337807 */ /* 0x000fe20000000000 */
[C---:B------:R-:W-:Y:S01]  /*4ab90*/  IMAD.WIDE.U32 R42, R67.reuse, R65, RZ ;  /* 0x00000041432a7225 */ /* 0x040fe200078e00ff */
[----:B------:R-:W-:Y:S02]  /*4aba0*/  ISETP.LT.U32.AND P2, PT, R44, R77, PT ;  /* 0x0000004d2c00720c */ /* 0x000fe40003f41070 */
[----:B------:R-:W-:Y:S01]  /*4abb0*/  ISETP.GE.U32.AND.EX P1, PT, R60, R61, PT, P1 ;  /* 0x0000003d3c00720c */ /* 0x000fe20003f26110 */
[----:B------:R-:W-:Y:S01]  /*4abc0*/  IMAD R50, R67, R64, RZ ;  /* 0x0000004043327224 */ /* 0x000fe200078e02ff */
[----:B------:R-:W-:Y:S01]  /*4abd0*/  IADD3 RZ, P0, PT, R47, R48, RZ ;  /* 0x000000302fff7210 */ /* 0x000fe20007f1e0ff */
[----:B------:R-:W-:Y:S01]  /*4abe0*/  IMAD.MOV.U32 R54, RZ, RZ, R45 ;  /* 0x000000ffff367224 */ /* 0x000fe200078e002d */
[----:B------:R-:W-:Y:S01]  /*4abf0*/  IADD3 R44, P4, P6, R51, R52, R46 ;  /* 0x00000034332c7210 */ /* 0x000fe20007e9e02e */
[----:B------:R-:W-:Y:S01]  /*4ac00*/  IMAD R77, R69, R65, R50 ;  /* 0x00000041454d7224 */ /* 0x000fe200078e0232 */
[----:B------:R-:W-:Y:S01]  /*4ac10*/  SHF.L.W.U32.HI R46, R79, 0x1, R73 ;  /* 0x000000014f2e7819 */ /* 0x000fe20000010e49 */
[----:B------:R-:W-:Y:S01]  /*4ac20*/  IMAD.X R51, RZ, RZ, RZ, P5 ;  /* 0x000000ffff337224 */ /* 0x000fe200028e06ff */
[----:B------:R-:W-:Y:S01]  /*4ac30*/  SHF.L.W.U32.HI R47, R73, 0x1, R66 ;  /* 0x00000001492f7819 */ /* 0x000fe20000010e42 */
[----:B------:R-:W-:Y:S01]  /*4ac40*/  IMAD.MOV.U32 R50, RZ, RZ, R49 ;  /* 0x000000ffff327224 */ /* 0x000fe200078e0031 */
[----:B------:R-:W-:Y:S01]  /*4ac50*/  ISETP.LT.U32.OR.EX P2, PT, R61, R57, !P1, P2 ;  /* 0x000000393d00720c */ /* 0x000fe20004f41520 */
[----:B------:R-:W-:Y:S01]  /*4ac60*/  IMAD.WIDE.U32 R56, R65, R65, RZ ;  /* 0x0000004141387225 */ /* 0x000fe200078e00ff */
[----:B------:R-:W-:-:S02]  /*4ac70*/  IADD3.X R45, PT, PT, RZ, R53, RZ, P4, P6 ;  /* 0x00000035ff2d7210 */ /* 0x000fc400027ec4ff */
[----:B------:R-:W-:Y:S01]  /*4ac80*/  SEL R49, RZ, 0x1, !P2 ;  /* 0x00000001ff317807 */ /* 0x000fe20005000000 */
[----:B------:R-:W-:-:S04]  /*4ac90*/  IMAD.WIDE.U32 R42, P1, R65, R67, R42 ;  /* 0x00000043412a7225 */ /* 0x000fc8000782002a */
[----:B------:R-:W-:Y:S01]  /*4aca0*/  IMAD.WIDE.U32 R52, R64, R64, R46 ;  /* 0x0000004040347225 */ /* 0x000fe200078e002e */
[----:B------:R-:W-:-:S03]  /*4acb0*/  IADD3 RZ, P5, PT, R57, R42, RZ ;  /* 0x0000002a39ff7210 */ /* 0x000fc60007fbe0ff */
        /* <DEDUP_REMOVED lines=15> */
[----:B------:R-:W-:Y:S01]  /*4adb0*/  IMAD.WIDE.U32 R46, R69, 0x3d1, RZ ;  /* 0x000003d1452e7825 */ /* 0x000fe200078e00ff */
[----:B------:R-:W-:-:S02]  /*4adc0*/  ISETP.GE.U32.AND.EX P1, PT, R77, R45, PT, P1 ;  /* 0x0000002d4d00720c */ /* 0x000fc40003f26110 */
[----:B------:R-:W-:Y:S01]  /*4add0*/  SHF.L.W.U32.HI R61, R48, 0x1, R77 ;  /* 0x00000001303d7819 */ /* 0x000fe20000010e4d */
[----:B------:R-:W-:Y:S01]  /*4ade0*/  IMAD.WIDE.U32 R48, R64, 0x3d1, RZ ;  /* 0x000003d140307825 */ /* 0x000fe200078e00ff */
[----:B------:R-:W-:Y:S02]  /*4adf0*/  IADD3 R44, P2, PT, R43, R50, RZ ;  /* 0x000000322b2c7210 */ /* 0x000fe40007f5e0ff */
[----:B------:R-:W-:Y:S01]  /*4ae00*/  SEL R73, RZ, 0x1, !P0 ;  /* 0x00000001ff497807 */ /* 0x000fe20004000000 */
[----:B------:R-:W-:Y:S01]  /*4ae10*/  IMAD.WIDE.U32.X R52, R67, R67, R52, P5 ;  /* 0x0000004343347225 */ /* 0x000fe200028e0434 */
[----:B------:R-:W-:Y:S02]  /*4ae20*/  SEL R45, RZ, 0x1, P1 ;  /* 0x00000001ff2d7807 */ /* 0x000fe40000800000 */
[C---:B------:R-:W-:Y:S01]  /*4ae30*/  IADD3 R73, P3, PT, R44.reuse, R73, RZ ;  /* 0x000000492c497210 */ /* 0x040fe20007f7e0ff */
[----:B------:R-:W-:Y:S01]  /*4ae40*/  IMAD.X R56, R61, 0x1, R51, P2 ;  /* 0x000000013d387824 */ /* 0x000fe200010e0633 */
[----:B------:R-:W-:Y:S01]  /*4ae50*/  ISETP.LT.U32.AND P0, PT, R44, R43, PT ;  /* 0x0000002b2c00720c */ /* 0x000fe20003f01070 */
[----:B------:R-:W-:Y:S01]  /*4ae60*/  IMAD.WIDE.U32 R48, P4, RZ, R69, R48 ;  /* 0x00000045ff307225 */ /* 0x000fe20007880030 */
[----:B------:R-:W-:-:S02]  /*4ae70*/  IADD3 R43, P2, PT, R45, R54, RZ ;  /* 0x000000362d2b7210 */ /* 0x000fc40007f5e0ff */
[----:B------:R-:W-:Y:S01]  /*4ae80*/  ISETP.GE.U32.AND P1, PT, R73, R44, PT ;  /* 0x0000002c4900720c */ /* 0x000fe20003f26070 */
[----:B------:R-:W-:Y:S01]  /*4ae90*/  IMAD.X R75, RZ, RZ, R56, P3 ;  /* 0x000000ffff4b7224 */ /* 0x000fe200018e0638 */
[----:B------:R-:W-:Y:S01]  /*4aea0*/  IADD3 R57, P3, PT, RZ, R46, RZ ;  /* 0x0000002eff397210 */ /* 0x000fe20007f7e0ff */
[----:B------:R-:W-:Y:S01]  /*4aeb0*/  IMAD.X R66, RZ, RZ, R55, P2 ;  /* 0x000000ffff427224 */ /* 0x000fe200010e0637 */
[----:B------:R-:W-:Y:S01]  /*4aec0*/  SHF.L.W.U32.HI R44, R77, 0x1, R43 ;  /* 0x000000014d2c7819 */ /* 0x000fe20000010e2b */
[----:B------:R-:W-:Y:S01]  /*4aed0*/  IMAD.X R51, RZ, RZ, RZ, P4 ;  /* 0x000000ffff337224 */ /* 0x000fe200020e06ff */
[C---:B------:R-:W-:Y:S01]  /*4aee0*/  ISETP.GE.U32.AND.EX P1, PT, R75.reuse, R56, PT, P1 ;  /* 0x000000384b00720c */ /* 0x040fe20003f26110 */
[----:B------:R-:W-:Y:S01]  /*4aef0*/  IMAD.WIDE.U32 R54, R75, 0x3d1, RZ ;  /* 0x000003d14b367825 */ /* 0x000fe200078e00ff */
[----:B------:R-:W-:Y:S02]  /*4af00*/  SHF.L.W.U32.HI R45, R43, 0x1, R66 ;  /* 0x000000012b2d7819 */ /* 0x000fe40000010e42 */
[----:B------:R-:W-:Y:S01]  /*4af10*/  ISETP.LT.U32.OR.EX P0, PT, R56, R61, !P1, P0 ;  /* 0x0000003d3800720c */ /* 0x000fe20004f01500 */
[----:B------:R-:W-:Y:S01]  /*4af20*/  IMAD.MOV.U32 R50, RZ, RZ, R49 ;  /* 0x000000ffff327224 */ /* 0x000fe200078e0031 */
[----:B------:R-:W-:Y:S01]  /*4af30*/  IADD3 R43, P4, PT, R47, R48, RZ ;  /* 0x000000302f2b7210 */ /* 0x000fe20007f9e0ff */
[----:B------:R-:W-:Y:S01]  /*4af40*/  IMAD.WIDE.U32 R54, P6, RZ, R73, R54 ;  /* 0x00000049ff367225 */ /* 0x000fe200078c0036 */
[----:B------:R-:W-:-:S02]  /*4af50*/  ISETP.GE.U32.AND P2, PT, R57, R46, PT ;  /* 0x0000002e3900720c */ /* 0x000fc40003f46070 */
[----:B------:R-:W-:Y:S01]  /*4af60*/  SEL R67, RZ, 0x1, !P0 ;  /* 0x00000001ff437807 */ /* 0x000fe20004000000 */
[----:B------:R-:W-:-:S04]  /*4af70*/  IMAD.WIDE.U32 R46, R65, R65, R44 ;  /* 0x00000041412e7225 */ /* 0x000fc800078e002c */
        /* <DEDUP_REMOVED lines=8> */
[----:B------:R-:W-:Y:S01]  /*4b000*/  IMAD.IADD R42, R42, 0x1, R47 ;  /* 0x000000012a2a7824 */ /* 0x000fe200078e022f */
[----:B------:R-:W-:Y:S01]  /*4b010*/  IADD3 R47, P3, PT, R48, R50, RZ ;  /* 0x00000032302f7210 */ /* 0x000fe20007f7e0ff */
[----:B------:R-:W-:Y:S01]  /*4b020*/  IMAD.X R43, RZ, RZ, RZ, P6 ;  /* 0x000000ffff2b7224 */ /* 0x000fe200030e06ff */
[----:B------:R-:W-:Y:S01]  /*4b030*/  IADD3 R65, P5, PT, R51, R54, RZ ;  /* 0x0000003633417210 */ /* 0x000fe20007fbe0ff */
[----:B------:R-:W-:Y:S01]  /*4b040*/  IMAD.X R69, RZ, RZ, R42, P4 ;  /* 0x000000ffff457224 */ /* 0x000fe200020e062a */
[----:B------:R-:W-:-:S02]  /*4b050*/  IADD3 R44, P4, PT, R47, R64, RZ ;  /* 0x000000402f2c7210 */ /* 0x000fc40007f9e0ff */
[----:B------:R-:W-:Y:S01]  /*4b060*/  ISETP.GE.U32.AND P2, PT, R47, R50, PT ;  /* 0x000000322f00720c */ /* 0x000fe20003f46070 */
[----:B------:R-:W-:Y:S01]  /*4b070*/  IMAD.X R50, R65, 0x1, R49, P3 ;  /* 0x0000000141327824 */ /* 0x000fe200018e0631 */
[C---:B------:R-:W-:Y:S02]  /*4b080*/  ISETP.GE.U32.AND.EX P1, PT, R69.reuse, R42, PT, P1 ;  /* 0x0000002a4500720c */ /* 0x040fe40003f26110 */
        /* <DEDUP_REMOVED lines=10> */
[----:B------:R-:W-:Y:S01]  /*4b130*/  IMAD.WIDE.U32.X R42, RZ, R75, R42, P5 ;  /* 0x0000004bff2a7225 */ /* 0x000fe200028e042a */
[----:B------:R-:W-:Y:S02]  /*4b140*/  SHF.R.U32.HI R64, RZ, 0x1f, R66 ;  /* 0x0000001fff407819 */ /* 0x000fe40000011642 */
[----:B------:R-:W-:Y:S01]  /*4b150*/  ISETP.GE.U32.AND.EX P3, PT, R54, R51, PT, P3 ;  /* 0x000000333600720c */ /* 0x000fe20003f66130 */
[----:B------:R-:W-:-:S04]  /*4b160*/  IMAD.WIDE.U32 R44, R67, 0x3d1, RZ ;  /* 0x000003d1432c7825 */ /* 0x000fc800078e00ff */
[----:B------:R-:W-:Y:S01]  /*4b170*/  IMAD.WIDE.U32 R48, P2, RZ, R67, R46 ;  /* 0x00000043ff307225 */ /* 0x000fe2000784002e */
        /* <DEDUP_REMOVED lines=11> */
[----:B------:R-:W-:Y:S02]  /*4b230*/  IADD3.X R65, PT, PT, RZ, RZ, R53, P4, P1 ;  /* 0x000000ffff417210 */ /* 0x000fe400027e2435 */
[----:B------:R-:W-:Y:S01]  /*4b240*/  IADD3 R52, P4, PT, R45, R52, RZ ;  /* 0x000000342d347210 */ /* 0x000fe20007f9e0ff */
[----:B------:R-:W-:Y:S01]  /*4b250*/  IMAD.X R48, R51, 0x1, R67, P2 ;  /* 0x0000000133307824 */ /* 0x000fe200010e0643 */
[----:B------:R-:W-:Y:S02]  /*4b260*/  ISETP.GE.U32.AND P0, PT, R42, R44, PT ;  /* 0x0000002c2a00720c */ /* 0x000fe40003f06070 */
        /* <DEDUP_REMOVED lines=86> */
.L_x_850:
        /* <DEDUP_REMOVED lines=54> */
.L_x_851:
        /* <DEDUP_REMOVED lines=50> */
.L_x_853:
        /* <DEDUP_REMOVED lines=48> */
.L_x_854:
        /* <DEDUP_REMOVED lines=27> */
.L_x_852:
        /* <DEDUP_REMOVED lines=321> */
.L_x_855:
        /* <DEDUP_REMOVED lines=54> */
.L_x_856:
        /* <DEDUP_REMOVED lines=51> */
.L_x_858:
        /* <DEDUP_REMOVED lines=49> */
.L_x_859:
        /* <DEDUP_REMOVED lines=28> */
.L_x_857:
        /* <DEDUP_REMOVED lines=28> */
[-C--:B------:R-:W-:Y:S02]  /*4e430*/  IMAD R53, R34, R79.reuse, R42 ;  /* 0x0000004f22357224 */ /* 0x080fe400078e022a */
[----:B------:R-:W-:Y:S01]  /*4e440*/  IMAD.WIDE.U32.X R50, R33, R79, R40, P1 ;  /* 0x0000004f21327225 */ /* 0x000fe200008e0428 */
[----:B------:R-:W-:-:S03]  /*4e450*/  SEL R41, RZ, 0x1, P0 ;  /* 0x00000001ff297807 */ /* 0x000fc60000000000 */
        /* <DEDUP_REMOVED lines=13> */
[----:B------:R-:W-:Y:S02]  /*4e530*/  IMAD R55, R39, R0, RZ ;  /* 0x0000000027377224 */ /* 0x000fe400078e02ff */
[----:B------:R-:W-:Y:S02]  /*4e540*/  IMAD R44, R36, R80, RZ ;  /* 0x00000050242c7224 */ /* 0x000fe400078e02ff */
[----:B------:R-:W-:Y:S01]  /*4e550*/  IMAD R81, R38, R74, R55 ;  /* 0x0000004a26517224 */ /* 0x000fe200078e0237 */
[----:B------:R-:W-:Y:S01]  /*4e560*/  SEL R55, RZ, 0x1, P2 ;  /* 0x00000001ff377807 */ /* 0x000fe20001000000 */
        /* <DEDUP_REMOVED lines=14> */
[----:B------:R-:W-:-:S04]  /*4e650*/  IMAD.WIDE.U32 R66, R74, R32, RZ ;  /* 0x000000204a427225 */ /* 0x000fc800078e00ff */
[----:B------:R-:W-:-:S04]  /*4e660*/  IMAD.WIDE.U32 R54, R74, R34, RZ ;  /* 0x000000224a367225 */ /* 0x000fc800078e00ff */
[C---:B------:R-:W-:Y:S01]  /*4e670*/  IMAD R73, R32.reuse, R74, R51 ;  /* 0x0000004a20497224 */ /* 0x040fe200078e0233 */
[----:B------:R-:W-:Y:S01]  /*4e680*/  SEL R51, RZ, 0x1, P0 ;  /* 0x00000001ff337807 */ /* 0x000fe20000000000 */
        /* <DEDUP_REMOVED lines=34> */
[----:B------:R-:W-:Y:S01]  /*4e8b0*/  IMAD.WIDE.U32 R60, R76, R32, RZ ;  /* 0x000000204c3c7225 */ /* 0x000fe200078e00ff */
[----:B------:R-:W-:Y:S02]  /*4e8c0*/  ISETP.GE.U32.AND P2, PT, R48, R52, PT ;  /* 0x000000343000720c */ /* 0x000fe40003f46070 */
[----:B------:R-:W-:Y:S01]  /*4e8d0*/  ISETP.GE.U32.AND.EX P0, PT, R73, R43, PT, P0 ;  /* 0x0000002b4900720c */ /* 0x000fe20003f06100 */
[----:B------:R-:W-:Y:S01]  /*4e8e0*/  IMAD.MOV.U32 R62, RZ, RZ, R67 ;  /* 0x000000ffff3e7224 */ /* 0x000fe200078e0043 */
[----:B------:R-:W-:Y:S01]  /*4e8f0*/  ISETP.GE.U32.AND.EX P2, PT, R49, R73, PT, P2 ;  /* 0x000000493100720c */ /* 0x000fe20003f46120 */
[----:B------:R-:W-:Y:S01]  /*4e900*/  IMAD.X R53, RZ, RZ, RZ, P3 ;  /* 0x000000ffff357224 */ /* 0x000fe200018e06ff */
[----:B------:R-:W-:Y:S01]  /*4e910*/  IADD3 RZ, P3, PT, R61, R64, RZ ;  /* 0x000000403dff7210 */ /* 0x000fe20007f7e0ff */
[----:B------:R-:W-:Y:S01]  /*4e920*/  IMAD.WIDE.U32.X R62, R33, R74, R62, P1 ;  /* 0x0000004a213e7225 */ /* 0x000fe200008e043e */
[----:B------:R-:W-:-:S02]  /*4e930*/  SEL R42, RZ, 0x1, P0 ;  /* 0x00000001ff2a7807 */ /* 0x000fc40000000000 */
[----:B------:R-:W-:Y:S01]  /*4e940*/  SEL R61, RZ, 0x1, P2 ;  /* 0x00000001ff3d7807 */ /* 0x000fe20001000000 */
[----:B------:R-:W-:Y:S01]  /*4e950*/  IMAD R43, R35, R0, RZ ;  /* 0x00000000232b7224 */ /* 0x000fe200078e02ff */
[----:B------:R-:W-:Y:S01]  /*4e960*/  IADD3 R56, P0, PT, R57, R68, RZ ;  /* 0x0000004439387210 */ /* 0x000fe20007f1e0ff */
[----:B------:R-:W-:Y:S01]  /*4e970*/  IMAD.MOV.U32 R52, RZ, RZ, R59 ;  /* 0x000000ffff347224 */ /* 0x000fe200078e003b */
[----:B------:R-:W-:Y:S01]  /*4e980*/  IADD3 R61, P1, P2, R61, R62, R42 ;  /* 0x0000003e3d3d7210 */ /* 0x000fe20007a3e02a */
[----:B------:R-:W-:-:S03]  /*4e990*/  IMAD.WIDE.U32 R58, R34, R0, R44 ;  /* 0x00000000223a7225 */ /* 0x000fc600078e002c */
[----:B------:R-:W-:Y:S01]  /*4e9a0*/  IADD3.X R62, PT, PT, RZ, R63, RZ, P1, P2 ;  /* 0x0000003fff3e7210 */ /* 0x000fe20000fe44ff */
[----:B------:R-:W-:Y:S02]  /*4e9b0*/  IMAD R60, R39, R76, RZ ;  /* 0x0000004c273c7224 */ /* 0x000fe400078e02ff */
[----:B------:R-:W-:Y:S02]  /*4e9c0*/  IMAD.MOV.U32 R54, RZ, RZ, R65 ;  /* 0x000000ffff367224 */ /* 0x000fe400078e0041 */
[----:B------:R-:W-:Y:S02]  /*4e9d0*/  IMAD R65, R34, R74, R43 ;  /* 0x0000004a22417224 */ /* 0x000fe400078e022b */
[C---:B------:R-:W-:Y:S01]  /*4e9e0*/  IMAD R93, R38.reuse, R75, R60 ;  /* 0x0000004b265d7224 */ /* 0x040fe200078e023c */
[----:B------:R-:W-:Y:S01]  /*4e9f0*/  IADD3 R60, P2, PT, R61, R58, RZ ;  /* 0x0000003a3d3c7210 */ /* 0x000fe20007f5e0ff */
[----:B------:R-:W-:Y:S02]  /*4ea00*/  IMAD.IADD R65, R59, 0x1, R65 ;  /* 0x000000013b417824 */ /* 0x000fe400078e0241 */
[----:B------:R-:W-:-:S04]  /*4ea10*/  IMAD.WIDE.U32 R42, R38, R76, R48 ;  /* 0x0000004c262a7225 */ /* 0x000fc800078e0030 */
[----:B------:R-:W-:Y:S01]  /*4ea20*/  IMAD.X R57, RZ, RZ, R69, P0 ;  /* 0x000000ffff397224 */ /* 0x000fe200000e0645 */
[----:B------:R-:W-:Y:S01]  /*4ea30*/  ISETP.GE.U32.AND P0, PT, R58, R44, PT ;  /* 0x0000002c3a00720c */ /* 0x000fe20003f06070 */
[----:B------:R-:W-:Y:S01]  /*4ea40*/  IMAD.X R61, R65, 0x1, R62, P2 ;  /* 0x00000001413d7824 */ /* 0x000fe200010e063e */
[----:B------:R-:W-:Y:S01]  /*4ea50*/  ISETP.GE.U32.AND P2, PT, R60, R58, PT ;  /* 0x0000003a3c00720c */ /* 0x000fe20003f46070 */
[----:B------:R-:W-:Y:S01]  /*4ea60*/  IMAD.IADD R93, R43, 0x1, R93 ;  /* 0x000000012b5d7824 */ /* 0x000fe200078e025d */
[----:B------:R-:W-:Y:S01]  /*4ea70*/  ISETP.GE.U32.AND P1, PT, R42, R48, PT ;  /* 0x000000302a00720c */ /* 0x000fe20003f26070 */
[----:B------:R-:W-:Y:S01]  /*4ea80*/  IMAD R44, R33, R76, RZ ;  /* 0x0000004c212c7224 */ /* 0x000fe200078e02ff */
[----:B------:R-:W-:Y:S01]  /*4ea90*/  ISETP.GE.U32.AND.EX P0, PT, R65, R45, PT, P0 ;  /* 0x0000002d4100720c */ /* 0x000fe20003f06100 */
[----:B------:R-:W-:Y:S01]  /*4eaa0*/  IMAD.WIDE.U32.X R52, R39, R75, R52, P6 ;  /* 0x0000004b27347225 */ /* 0x000fe200030e0434 */
[----:B------:R-:W-:Y:S02]  /*4eab0*/  ISETP.GE.U32.AND.EX P2, PT, R61, R65, PT, P2 ;  /* 0x000000413d00720c */ /* 0x000fe40003f46120 */
[----:B------:R-:W-:Y:S01]  /*4eac0*/  ISETP.GE.U32.AND.EX P1, PT, R93, R49, PT, P1 ;  /* 0x000000315d00720c */ /* 0x000fe20003f26110 */
[----:B------:R-:W-:Y:S01]  /*4ead0*/  IMAD R49, R32, R75, R44 ;  /* 0x0000004b20317224 */ /* 0x000fe200078e022c */
[----:B------:R-:W-:Y:S01]  /*4eae0*/  SEL R48, RZ, 0x1, P0 ;  /* 0x00000001ff307807 */ /* 0x000fe20000000000 */
[----:B------:R-:W-:Y:S01]  /*4eaf0*/  IMAD.WIDE.U32.X R44, R35, R74, R50, P5 ;  /* 0x0000004a232c7225 */ /* 0x000fe200028e0432 */
[----:B------:R-:W-:-:S02]  /*4eb00*/  SEL R65, RZ, 0x1, P2 ;  /* 0x00000001ff417807 */ /* 0x000fc40001000000 */
[----:B------:R-:W-:Y:S01]  /*4eb10*/  SEL R63, RZ, 0x1, P1 ;  /* 0x00000001ff3f7807 */ /* 0x000fe20000800000 */
[----:B------:R-:W-:Y:S01]  /*4eb20*/  IMAD.WIDE.U32 R50, R32, R76, R60 ;  /* 0x0000004c20327225 */ /* 0x000fe200078e003c */
[----:B------:R-:W-:-:S03]  /*4eb30*/  IADD3 R65, P5, P6, R65, R44, R48 ;  /* 0x0000002c41417210 */ /* 0x000fc60007ebe030 */
[----:B------:R-:W-:Y:S01]  /*4eb40*/  IMAD R48, R36, R0, RZ ;  /* 0x0000000024307224 */ /* 0x000fe200078e02ff */
[C---:B------:R-:W-:Y:S01]  /*4eb50*/  IADD3 R44, P1, P2, R50.reuse, R52, R63 ;  /* 0x00000034322c7210 */ /* 0x040fe20007a3e03f */
[----:B------:R-:W-:Y:S01]  /*4eb60*/  IMAD.IADD R49, R51, 0x1, R49 ;  /* 0x0000000133317824 */ /* 0x000fe200078e0231 */
[----:B------:R-:W-:Y:S01]  /*4eb70*/  IADD3.X R52, PT, PT, RZ, R45, RZ, P5, P6 ;  /* 0x0000002dff347210 */ /* 0x000fe20002fec4ff */
[----:B------:R-:W-:Y:S01]  /*4eb80*/  IMAD.WIDE.U32 R58, R37, R0, R56 ;  /* 0x00000000253a7225 */ /* 0x000fe200078e0038 */
[----:B------:R-:W-:Y:S02]  /*4eb90*/  ISETP.GE.U32.AND P5, PT, R50, R60, PT ;  /* 0x0000003c3200720c */ /* 0x000fe40003fa6070 */
[----:B------:R-:W-:Y:S01]  /*4eba0*/  IADD3.X R45, PT, PT, R49, R53, RZ, P1, P2 ;  /* 0x00000035312d7210 */ /* 0x000fe20000fe44ff */
[----:B------:R-:W-:Y:S01]  /*4ebb0*/  IMAD R51, R37, R74, R48 ;  /* 0x0000004a25337224 */ /* 0x000fe200078e0230 */
[----:B------:R-:W-:Y:S01]  /*4ebc0*/  IADD3 R48, P6, PT, R65, R58, RZ ;  /* 0x0000003a41307210 */ /* 0x000fe20007fde0ff */
[----:B------:R-:W-:Y:S01]  /*4ebd0*/  IMAD.WIDE.U32.X R54, R33, R75, R54, P3 ;  /* 0x0000004b21367225 */ /* 0x000fe200018e0436 */
[----:B------:R-:W-:-:S02]  /*4ebe0*/  ISETP.GE.U32.AND P1, PT, R44, R50, PT ;  /* 0x000000322c00720c */ /* 0x000fc40003f26070 */
[----:B------:R-:W-:Y:S01]  /*4ebf0*/  ISETP.GE.U32.AND.EX P5, PT, R49, R61, PT, P5 ;  /* 0x0000003d3100720c */ /* 0x000fe20003fa6150 */
[----:B------:R-:W-:Y:S01]  /*4ec00*/  IMAD.IADD R51, R59, 0x1, R51 ;  /* 0x000000013b337824 */ /* 0x000fe200078e0233 */
[----:B------:R-:W-:Y:S01]  /*4ec10*/  ISETP.GE.U32.AND.EX P1, PT, R45, R49, PT, P1 ;  /* 0x000000312d00720c */ /* 0x000fe20003f26110 */
[----:B------:R-:W-:Y:S01]  /*4ec20*/  IMAD.WIDE.U32 R72, R75, R34, RZ ;  /* 0x000000224b487225 */ /* 0x000fe200078e00ff */
[----:B------:R-:W-:Y:S02]  /*4ec30*/  ISETP.GE.U32.AND P0, PT, R58, R56, PT ;  /* 0x000000383a00720c */ /* 0x000fe40003f06070 */
[----:B------:R-:W-:Y:S01]  /*4ec40*/  ISETP.GE.U32.AND P2, PT, R48, R58, PT ;  /* 0x0000003a3000720c */ /* 0x000fe20003f46070 */
[----:B------:R-:W-:Y:S01]  /*4ec50*/  IMAD.X R49, R51, 0x1, R52, P6 ;  /* 0x0000000133317824 */ /* 0x000fe200030e0634 */
[----:B------:R-:W-:Y:S01]  /*4ec60*/  SEL R50, RZ, 0x1, P5 ;  /* 0x00000001ff327807 */ /* 0x000fe20002800000 */
[----:B------:R-:W-:Y:S01]  /*4ec70*/  IMAD R52, R35, R76, RZ ;  /* 0x0000004c23347224 */ /* 0x000fe200078e02ff */
[----:B------:R-:W-:Y:S01]  /*4ec80*/  SEL R61, RZ, 0x1, P1 ;  /* 0x00000001ff3d7807 */ /* 0x000fe20000800000 */
[----:B------:R-:W-:Y:S01]  /*4ec90*/  IMAD.WIDE.U32.X R46, R36, R74, R46, P4 ;  /* 0x0000004a242e7225 */ /* 0x000fe200020e042e */
[----:B------:R-:W-:-:S02]  /*4eca0*/  ISETP.GE.U32.AND.EX P1, PT, R51, R57, PT, P0 ;  /* 0x000000393300720c */ /* 0x000fc40003f26100 */
[----:B------:R-:W-:Y:S01]  /*4ecb0*/  ISETP.GE.U32.AND.EX P2, PT, R49, R51, PT, P2 ;  /* 0x000000333100720c */ /* 0x000fe20003f46120 */
[----:B------:R-:W-:Y:S01]  /*4ecc0*/  IMAD.WIDE.U32 R72, P0, R35, R76, R72 ;  /* 0x0000004c23487225 */ /* 0x000fe20007800048 */
[----:B------:R-:W-:Y:S02]  /*4ecd0*/  IADD3 R61, P5, P6, R61, R54, R50 ;  /* 0x000000363d3d7210 */ /* 0x000fe40007ebe032 */
[----:B------:R-:W-:Y:S01]  /*4ece0*/  SEL R53, RZ, 0x1, P2 ;  /* 0x00000001ff357807 */ /* 0x000fe20001000000 */
[----:B------:R-:W-:Y:S01]  /*4ecf0*/  IMAD.WIDE.U32 R50, R76, R34, RZ ;  /* 0x000000224c327225 */ /* 0x000fe200078e00ff */
[----:B------:R-:W-:Y:S02]  /*4ed00*/  SEL R50, RZ, 0x1, P1 ;  /* 0x00000001ff327807 */ /* 0x000fe40000800000 */
[----:B------:R-:W-:Y:S01]  /*4ed10*/  IADD3.X R60, PT, PT, RZ, R55, RZ, P5, P6 ;  /* 0x00000037ff3c7210 */ /* 0x000fe20002fec4ff */
[----:B------:R-:W-:Y:S01]  /*4ed20*/  IMAD.WIDE.U32 R58, R34, R76, R48 ;  /* 0x0000004c223a7225 */ /* 0x000fe200078e0030 */
[----:B------:R-:W-:-:S02]  /*4ed30*/  IADD3 R46, P2, P4, R53, R46, R50 ;  /* 0x0000002e352e7210 */ /* 0x000fc40007c5e032 */
[----:B------:R-:W-:Y:S01]  /*4ed40*/  IADD3 RZ, P3, PT, R51, R72, RZ ;  /* 0x0000004833ff7210 */ /* 0x000fe20007f7e0ff */
[----:B------:R-:W-:Y:S01]  /*4ed50*/  IMAD R57, R34, R75, R52 ;  /* 0x0000004b22397224 */ /* 0x000fe200078e0234 */
[----:B------:R-:W-:Y:S01]  /*4ed60*/  ISETP.GE.U32.AND P1, PT, R58, R48, PT ;  /* 0x000000303a00720c */ /* 0x000fe20003f26070 */
[----:B------:R-:W-:Y:S01]  /*4ed70*/  IMAD.WIDE.U32 R50, R75, R37, RZ ;  /* 0x000000254b327225 */ /* 0x000fe200078e00ff */
[----:B------:R-:W-:Y:S02]  /*4ed80*/  IADD3.X R47, PT, PT, RZ, R47, RZ, P2, P4 ;  /* 0x0000002fff2f7210 */ /* 0x000fe400017e84ff */
[-C--:B------:R-:W-:Y:S01]  /*4ed90*/  IADD3 R48, P4, PT, R61, R58.reuse, RZ ;  /* 0x0000003a3d307210 */ /* 0x080fe20007f9e0ff */
[----:B------:R-:W-:Y:S02]  /*4eda0*/  IMAD.IADD R59, R59, 0x1, R57 ;  /* 0x000000013b3b7824 */ /* 0x000fe400078e0239 */
[----:B------:R-:W-:Y:S01]  /*4edb0*/  IMAD.WIDE.U32 R56, R76, R37, RZ ;  /* 0x000000254c387225 */ /* 0x000fe200078e00ff */
[----:B------:R-:W-:-:S02]  /*4edc0*/  ISETP.GE.U32.AND P5, PT, R48, R58, PT ;  /* 0x0000003a3000720c */ /* 0x000fc40003fa6070 */
[----:B------:R-:W-:Y:S01]  /*4edd0*/  ISETP.GE.U32.AND.EX P1, PT, R59, R49, PT, P1 ;  /* 0x000000313b00720c */ /* 0x000fe20003f26110 */
[----:B------:R-:W-:-:S03]  /*4ede0*/  IMAD.WIDE.U32 R50, P6, R36, R76, R50 ;  /* 0x0000004c24327225 */ /* 0x000fc600078c0032 */
[----:B------:R-:W-:Y:S01]  /*4edf0*/  SEL R72, RZ, 0x1, P1 ;  /* 0x00000001ff487807 */ /* 0x000fe20000800000 */
[----:B------:R-:W-:Y:S01]  /*4ee00*/  IMAD.X R49, R59, 0x1, R60, P4 ;  /* 0x000000013b317824 */ /* 0x000fe200020e063c */
[----:B------:R-:W-:Y:S01]  /*4ee10*/  IADD3 RZ, P1, PT, R57, R50, RZ ;  /* 0x0000003239ff7210 */ /* 0x000fe20007f3e0ff */
[----:B------:R-:W-:-:S03]  /*4ee20*/  IMAD.WIDE.U32 R52, R78, R32, RZ ;  /* 0x000000204e347225 */ /* 0x000fc600078e00ff */
[----:B------:R-:W-:Y:S01]  /*4ee30*/  ISETP.GE.U32.AND.EX P5, PT, R49, R59, PT, P5 ;  /* 0x0000003b3100720c */ /* 0x000fe20003fa6150 */
[----:B------:R-:W-:-:S03]  /*4ee40*/  IMAD.WIDE.U32 R56, R78, R38, RZ ;  /* 0x000000264e387225 */ /* 0x000fc600078e00ff */
[----:B------:R-:W-:Y:S01]  /*4ee50*/  SEL R95, RZ, 0x1, P5 ;  /* 0x00000001ff5f7807 */ /* 0x000fe20002800000 */
        /* <DEDUP_REMOVED lines=24> */
[----:B------:R-:W-:Y:S02]  /*4efe0*/  IMAD.MOV.U32 R66, RZ, RZ, R53 ;  /* 0x000000ffff427224 */ /* 0x000fe400078e0035 */
[----:B------:R-:W-:Y:S01]  /*4eff0*/  IMAD.X R53, RZ, RZ, RZ, P6 ;  /* 0x000000ffff357224 */ /* 0x000fe200030e06ff */
[----:B------:R-:W-:Y:S01]  /*4f000*/  ISETP.GE.U32.AND P6, PT, R50, R44, PT ;  /* 0x0000002c3200720c */ /* 0x000fe20003fc6070 */
[----:B------:R-:W-:Y:S02]  /*4f010*/  IMAD.IADD R73, R51, 0x1, R55 ;  /* 0x0000000133497824 */ /* 0x000fe400078e0237 */
[----:B------:R-:W-:-:S02]  /*4f020*/  IMAD.MOV.U32 R68, RZ, RZ, R57 ;  /* 0x000000ffff447224 */ /* 0x000fc400078e0039 */
[----:B------:R-:W-:Y:S01]  /*4f030*/  IMAD R55, R33, R77, RZ ;  /* 0x0000004d21377224 */ /* 0x000fe200078e02ff */
[----:B------:R-:W-:Y:S01]  /*4f040*/  ISETP.GE.U32.AND.EX P6, PT, R73, R45, PT, P6 ;  /* 0x0000002d4900720c */ /* 0x000fe20003fc6160 */
[----:B------:R-:W-:Y:S02]  /*4f050*/  IMAD.MOV.U32 R70, RZ, RZ, R61 ;  /* 0x000000ffff467224 */ /* 0x000fe400078e003d */
        /* <DEDUP_REMOVED lines=8> */
[----:B------:R-:W-:Y:S01]  /*4f0e0*/  IMAD.WIDE.U32.X R66, R33, R78, R66, P4 ;  /* 0x0000004e21427225 */ /* 0x000fe200020e0442 */
[C---:B------:R-:W-:Y:S02]  /*4f0f0*/  IADD3 R61, P4, P6, R44.reuse, R68, R61 ;  /* 0x000000442c3d7210 */ /* 0x040fe40007e9e03d */
[----:B------:R-:W-:Y:S01]  /*4f100*/  ISETP.GE.U32.AND P3, PT, R44, R48, PT ;  /* 0x000000302c00720c */ /* 0x000fe20003f66070 */
[----:B------:R-:W-:Y:S02]  /*4f110*/  IMAD.IADD R45, R45, 0x1, R97 ;  /* 0x000000012d2d7824 */ /* 0x000fe400078e0261 */
[----:B------:R-:W-:Y:S02]  /*4f120*/  IMAD.MOV.U32 R52, RZ, RZ, R65 ;  /* 0x000000ffff347224 */ /* 0x000fe400078e0041 */
[----:B------:R-:W-:Y:S01]  /*4f130*/  IMAD R65, R37, R75, R54 ;  /* 0x0000004b25417224 */ /* 0x000fe200078e0236 */
[----:B------:R-:W-:Y:S01]  /*4f140*/  IADD3.X R69, PT, PT, R45, R69, RZ, P4, P6 ;  /* 0x000000452d457210 */ /* 0x000fe200027ec4ff */
[----:B------:R-:W-:Y:S01]  /*4f150*/  IMAD.WIDE.U32 R54, R37, R76, R46 ;  /* 0x0000004c25367225 */ /* 0x000fe200078e002e */
[----:B------:R-:W-:-:S02]  /*4f160*/  ISETP.GE.U32.AND P4, PT, R61, R44, PT ;  /* 0x0000002c3d00720c */ /* 0x000fc40003f86070 */
[----:B------:R-:W-:Y:S01]  /*4f170*/  ISETP.GE.U32.AND.EX P3, PT, R45, R49, PT, P3 ;  /* 0x000000312d00720c */ /* 0x000fe20003f66130 */
[----:B------:R-:W-:Y:S01]  /*4f180*/  IMAD.IADD R55, R55, 0x1, R65 ;  /* 0x0000000137377824 */ /* 0x000fe200078e0241 */
[----:B------:R-:W-:Y:S01]  /*4f190*/  IADD3 R32, P2, PT, R57, R54, RZ ;  /* 0x0000003639207210 */ /* 0x000fe20007f5e0ff */
[----:B------:R-:W-:Y:S01]  /*4f1a0*/  IMAD.WIDE.U32.X R70, R35, R78, R70, P5 ;  /* 0x0000004e23467225 */ /* 0x000fe200028e0446 */
[----:B------:R-:W-:Y:S02]  /*4f1b0*/  ISETP.GE.U32.AND.EX P6, PT, R69, R45, PT, P4 ;  /* 0x0000002d4500720c */ /* 0x000fe40003fc6140 */
[----:B------:R-:W-:Y:S01]  /*4f1c0*/  SEL R44, RZ, 0x1, P3 ;  /* 0x00000001ff2c7807 */ /* 0x000fe20001800000 */
[----:B------:R-:W-:Y:S01]  /*4f1d0*/  IMAD.X R33, R55, 0x1, R58, P2 ;  /* 0x0000000137217824 */ /* 0x000fe200010e063a */
[----:B------:R-:W-:Y:S01]  /*4f1e0*/  ISETP.GE.U32.AND P2, PT, R54, R46, PT ;  /* 0x0000002e3600720c */ /* 0x000fe20003f46070 */
[----:B------:R-:W-:Y:S01]  /*4f1f0*/  IMAD R35, R35, R77, RZ ;  /* 0x0000004d23237224 */ /* 0x000fe200078e02ff */
[----:B------:R-:W-:Y:S01]  /*4f200*/  SEL R57, RZ, 0x1, P6 ;  /* 0x00000001ff397807 */ /* 0x000fe20003000000 */
[----:B------:R-:W-:Y:S01]  /*4f210*/  IMAD.WIDE.U32.X R62, R36, R75, R62, P1 ;  /* 0x0000004b243e7225 */ /* 0x000fe200008e043e */
[----:B------:R-:W-:-:S02]  /*4f220*/  ISETP.GE.U32.AND P4, PT, R32, R54, PT ;  /* 0x000000362000720c */ /* 0x000fc40003f86070 */
[----:B------:R-:W-:Y:S01]  /*4f230*/  ISETP.GE.U32.AND.EX P2, PT, R55, R47, PT, P2 ;  /* 0x0000002f3700720c */ /* 0x000fe20003f46120 */
[C---:B------:R-:W-:Y:S01]  /*4f240*/  IMAD R59, R34.reuse, R78, R35 ;  /* 0x0000004e223b7224 */ /* 0x040fe200078e0223 */
[----:B------:R-:W-:Y:S01]  /*4f250*/  IADD3 R57, P3, P5, R57, R66, R44 ;  /* 0x0000004239397210 */ /* 0x000fe20007d7e02c */
[----:B------:R-:W-:Y:S01]  /*4f260*/  IMAD.WIDE.U32 R34, R34, R77, R32 ;  /* 0x0000004d22227225 */ /* 0x000fe200078e0020 */
[----:B------:R-:W-:Y:S02]  /*4f270*/  ISETP.GE.U32.AND.EX P4, PT, R33, R55, PT, P4 ;  /* 0x000000372100720c */ /* 0x000fe40003f86140 */
[----:B------:R-:W-:Y:S01]  /*4f280*/  IADD3.X R66, PT, PT, RZ, R67, RZ, P3, P5 ;  /* 0x00000043ff427210 */ /* 0x000fe20001fea4ff */
[----:B------:R-:W-:Y:S01]  /*4f290*/  IMAD.WIDE.U32 R44, R69, 0x3d1, RZ ;  /* 0x000003d1452c7825 */ /* 0x000fe200078e00ff */
[----:B------:R-:W-:Y:S02]  /*4f2a0*/  SEL R54, RZ, 0x1, P2 ;  /* 0x00000001ff367807 */ /* 0x000fe40001000000 */
[----:B------:R-:W-:Y:S01]  /*4f2b0*/  IADD3 R67, P2, PT, R57, R34, RZ ;  /* 0x0000002239437210 */ /* 0x000fe20007f5e0ff */
[----:B------:R-:W-:Y:S01]  /*4f2c0*/  IMAD.WIDE.U32 R46, R61, 0x3d1, RZ ;  /* 0x000003d13d2e7825 */ /* 0x000fe200078e00ff */
[----:B------:R-:W-:-:S03]  /*4f2d0*/  SEL R65, RZ, 0x1, P4 ;  /* 0x00000001ff417807 */ /* 0x000fc60002000000 */
[----:B------:R-:W-:Y:S01]  /*4f2e0*/  IMAD.IADD R35, R35, 0x1, R59 ;  /* 0x0000000123237824 */ /* 0x000fe200078e023b */
[----:B------:R-:W-:Y:S01]  /*4f2f0*/  IADD3 R55, P3, PT, RZ, R46, RZ ;  /* 0x0000002eff377210 */ /* 0x000fe20007f7e0ff */
[----:B------:R-:W-:-:S03]  /*4f300*/  IMAD.WIDE.U32 R48, P5, RZ, R61, R44 ;  /* 0x0000003dff307225 */ /* 0x000fc600078a002c */
[----:B------:R-:W-:Y:S01]  /*4f310*/  ISETP.GE.U32.AND P1, PT, R55, R46, PT ;  /* 0x0000002e3700720c */ /* 0x000fe20003f26070 */
[----:B------:R-:W-:Y:S01]  /*4f320*/  IMAD.X R57, R35, 0x1, R66, P2 ;  /* 0x0000000123397824 */ /* 0x000fe200010e0642 */
[----:B------:R-:W-:Y:S01]  /*4f330*/  ISETP.GE.U32.AND P2, PT, R34, R32, PT ;  /* 0x000000202200720c */ /* 0x000fe20003f46070 */
[C---:B------:R-:W-:Y:S01]  /*4f340*/  IMAD.WIDE.U32.X R52, R36.reuse, R78, R52, P0 ;  /* 0x0000004e24347225 */ /* 0x040fe200000e0434 */
[----:B------:R-:W-:Y:S02]  /*4f350*/  ISETP.GE.U32.AND P0, PT, R67, R34, PT ;  /* 0x000000224300720c */ /* 0x000fe40003f06070 */
[----:B------:R-:W-:Y:S01]  /*4f360*/  IADD3 R59, P4, PT, R47, R48, RZ ;  /* 0x000000302f3b7210 */ /* 0x000fe20007f9e0ff */
[----:B------:R-:W-:Y:S01]  /*4f370*/  IMAD.X R45, RZ, RZ, RZ, P5 ;  /* 0x000000ffff2d7224 */ /* 0x000fe200028e06ff */
[----:B------:R-:W-:Y:S01]  /*4f380*/  IADD3 R46, P5, P6, R65, R62, R54 ;  /* 0x0000003e412e7210 */ /* 0x000fe20007ebe036 */
[----:B------:R-:W-:Y:S01]  /*4f390*/  IMAD R36, R36, R77, RZ ;  /* 0x0000004d24247224 */ /* 0x000fe200078e02ff */
[----:B------:R-:W-:Y:S01]  /*4f3a0*/  ISETP.GE.U32.AND.EX P2, PT, R35, R33, PT, P2 ;  /* 0x000000212300720c */ /* 0x000fe20003f46120 */
[----:B------:R-:W-:Y:S01]  /*4f3b0*/  IMAD.MOV.U32 R44, RZ, RZ, R49 ;  /* 0x000000ffff2c7224 */ /* 0x000fe200078e0031 */
[----:B------:R-:W-:Y:S01]  /*4f3c0*/  ISETP.GE.U32.AND.EX P0, PT, R57, R35, PT, P0 ;  /* 0x000000233900720c */ /* 0x000fe20003f06100 */
[----:B------:R-:W-:Y:S01]  /*4f3d0*/  IMAD.X R54, R59, 0x1, R61, P3 ;  /* 0x000000013b367824 */ /* 0x000fe200018e063d */
[----:B------:R-:W-:Y:S01]  /*4f3e0*/  IADD3.X R47, PT, PT, RZ, R63, RZ, P5, P6 ;  /* 0x0000003fff2f7210 */ /* 0x000fe20002fec4ff */
[----:B------:R-:W-:Y:S01]  /*4f3f0*/  IMAD R49, R37, R78, R36 ;  /* 0x0000004e25317224 */ /* 0x000fe200078e0224 */
[----:B------:R-:W-:Y:S01]  /*4f400*/  SEL R48, RZ, 0x1, P2 ;  /* 0x00000001ff307807 */ /* 0x000fe20001000000 */
[----:B------:R-:W-:Y:S01]  /*4f410*/  IMAD.WIDE.U32.X R44, RZ, R69, R44, P4 ;  /* 0x00000045ff2c7225 */ /* 0x000fe200020e042c */
[----:B------:R-:W-:-:S02]  /*4f420*/  SEL R65, RZ, 0x1, P0 ;  /* 0x00000001ff417807 */ /* 0x000fc40000000000 */
[----:B------:R-:W-:Y:S01]  /*4f430*/  ISETP.GE.U32.AND.EX P0, PT, R54, R59, PT, P1 ;  /* 0x0000003b3600720c */ /* 0x000fe20003f06110 */
[----:B------:R-:W-:Y:S01]  /*4f440*/  IMAD.WIDE.U32 R34, R37, R77, R46 ;  /* 0x0000004d25227225 */ /* 0x000fe200078e002e */
[----:B------:R-:W-:Y:S02]  /*4f450*/  IADD3 R65, P3, P4, R65, R70, R48 ;  /* 0x0000004641417210 */ /* 0x000fe40007c7e030 */
[----:B------:R-:W-:Y:S01]  /*4f460*/  SEL R61, RZ, 0x1, P0 ;  /* 0x00000001ff3d7807 */ /* 0x000fe20000000000 */
[----:B------:R-:W-:Y:S01]  /*4f470*/  IMAD.WIDE.U32 R36, R57, 0x3d1, RZ ;  /* 0x000003d139247825 */ /* 0x000fe200078e00ff */
[----:B------:R-:W-:Y:S02]  /*4f480*/  ISETP.GE.U32.AND P1, PT, R34, R46, PT ;  /* 0x0000002e2200720c */ /* 0x000fe40003f26070 */
[----:B------:R-:W-:Y:S01]  /*4f490*/  IADD3.X R46, PT, PT, RZ, R71, RZ, P3, P4 ;  /* 0x00000047ff2e7210 */ /* 0x000fe20001fe84ff */
[----:B------:R-:W-:Y:S01]  /*4f4a0*/  IMAD.WIDE.U32 R32, R67, 0x3d1, RZ ;  /* 0x000003d143207825 */ /* 0x000fe200078e00ff */
[----:B------:R-:W-:-:S03]  /*4f4b0*/  IADD3 R65, P6, PT, R65, R34, RZ ;  /* 0x0000002241417210 */ /* 0x000fc60007fde0ff */
[----:B------:R-:W-:Y:S01]  /*4f4c0*/  IMAD.WIDE.U32 R36, P3, RZ, R67, R36 ;  /* 0x00000043ff247225 */ /* 0x000fe20007860024 */
[----:B------:R-:W-:-:S03]  /*4f4d0*/  IADD3 R59, P2, PT, R44, R32, RZ ;  /* 0x000000202c3b7210 */ /* 0x000fc60007f5e0ff */
[----:B------:R-:W-:Y:S01]  /*4f4e0*/  IMAD.IADD R35, R35, 0x1, R49 ;  /* 0x0000000123237824 */ /* 0x000fe200078e0231 */
[----:B------:R-:W-:Y:S01]  /*4f4f0*/  ISETP.GE.U32.AND P4, PT, R59, R32, PT ;  /* 0x000000203b00720c */ /* 0x000fe20003f86070 */
[----:B------:R-:W-:Y:S01]  /*4f500*/  IMAD.X R49, RZ, RZ, RZ, P3 ;  /* 0x000000ffff317224 */ /* 0x000fe200018e06ff */
[----:B------:R-:W-:Y:S01]  /*4f510*/  IADD3 R33, P3, PT, R33, R36, RZ ;  /* 0x0000002421217210 */ /* 0x000fe20007f7e0ff */
[----:B------:R-:W-:Y:S01]  /*4f520*/  IMAD.MOV.U32 R48, RZ, RZ, R37 ;  /* 0x000000ffff307224 */ /* 0x000fe200078e0025 */
[----:B------:R-:W-:Y:S01]  /*4f530*/  IADD3 R32, P5, PT, R59, R69, RZ ;  /* 0x000000453b207210 */ /* 0x000fe20007fbe0ff */
[C---:B------:R-:W-:Y:S01]  /*4f540*/  IMAD.X R46, R35.reuse, 0x1, R46, P6 ;  /* 0x00000001232e7824 */ /* 0x040fe200030e062e */
[----:B------:R-:W-:Y:S01]  /*4f550*/  ISETP.GE.U32.AND.EX P1, PT, R35, R47, PT, P1 ;  /* 0x0000002f2300720c */ /* 0x000fe20003f26110 */
        /* <DEDUP_REMOVED lines=30> */
[C---:B------:R-:W-:Y:S01]  /*4f740*/  ISETP.LT.U32.AND P0, PT, R34.reuse, R45, PT ;  /* 0x0000002d2200720c */ /* 0x040fe20003f01070 */
[----:B------:R-:W-:Y:S01]  /*4f750*/  IMAD R57, R39, R80, RZ ;  /* 0x0000005027397224 */ /* 0x000fe200078e02ff */
[----:B------:R-:W-:Y:S01]  /*4f760*/  IADD3 R49, P3, PT, R34, R35, RZ ;  /* 0x0000002322317210 */ /* 0x000fe20007f7e0ff */
[C---:B------:R-:W-:Y:S01]  /*4f770*/  IMAD.X R45, R44.reuse, 0x1, R65, P4 ;  /* 0x000000012c2d7824 */ /* 0x040fe200020e0641 */
[----:B------:R-:W-:Y:S01]  /*4f780*/  ISETP.GE.U32.AND.EX P1, PT, R44, R47, PT, P1 ;  /* 0x0000002f2c00720c */ /* 0x000fe20003f26110 */
[----:B------:R-:W-:Y:S01]  /*4f790*/  IMAD.MOV.U32 R39, RZ, RZ, RZ ;  /* 0x000000ffff277224 */ /* 0x000fe200078e00ff */
        /* <DEDUP_REMOVED lines=82> */
.L_x_860:
        /* <DEDUP_REMOVED lines=55> */
.L_x_861:
        /* <DEDUP_REMOVED lines=50> */
.L_x_863:
        /* <DEDUP_REMOVED lines=48> */
.L_x_864:
        /* <DEDUP_REMOVED lines=27> */
.L_x_862:
[----:B------:R-:W-:Y:S01]  /*50800*/  IMAD.MOV.U32 R64, RZ, RZ, RZ ;  /* 0x000000ffff407224 */ /* 0x000fe200078e00ff */
[----:B------:R-:W-:-:S06]  /*50810*/  UMOV UR4, URZ ;  /* 0x000000ff00047c82 */ /* 0x000fcc0008000000 */
.L_x_870:
        /* <DEDUP_REMOVED lines=13> */
[----:B------:R-:W-:Y:S01]  /*508f0*/  IMAD.X R43, RZ, RZ, RZ, P2 ;  /* 0x000000ffff2b7224 */ /* 0x000fe200010e06ff */
[----:B------:R-:W-:Y:S01]  /*50900*/  IADD3 RZ, P2, PT, R35, R36, RZ ;  /* 0x0000002423ff7210 */ /* 0x000fe20007f5e0ff */
[----:B------:R-:W-:Y:S02]  /*50910*/  IMAD.MOV.U32 R42, RZ, RZ, R37 ;  /* 0x000000ffff2a7224 */ /* 0x000fe400078e0025 */
[----:B------:R-:W-:Y:S02]  /*50920*/  IMAD R0, R75, R80, RZ ;  /* 0x000000504b007224 */ /* 0x000fe400078e02ff */
[----:B------:R-:W-:-:S04]  /*50930*/  IMAD.WIDE.U32 R38, R80, R76, RZ ;  /* 0x0000004c50267225 */ /* 0x000fc800078e00ff */
[----:B------:R-:W-:-:S04]  /*50940*/  IMAD.WIDE.U32 R32, P0, R75, R80, R40 ;  /* 0x000000504b207225 */ /* 0x000fc80007800028 */
[----:B------:R-:W-:Y:S01]  /*50950*/  IMAD.WIDE.U32 R44, R76, R80, RZ ;  /* 0x000000504c2c7225 */ /* 0x000fe200078e00ff */
[----:B------:R-:W-:-:S03]  /*50960*/  IADD3 RZ, P3, PT, R39, R32, RZ ;  /* 0x0000002027ff7210 */ /* 0x000fc60007f7e0ff */
[----:B------:R-:W-:-:S04]  /*50970*/  IMAD.WIDE.U32.X R42, R71, R79, R42, P2 ;  /* 0x0000004f472a7225 */ /* 0x000fc800010e042a */
[----:B------:R-:W-:Y:S01]  /*50980*/  IMAD R47, R76, R79, R0 ;  /* 0x0000004f4c2f7224 */ /* 0x000fe200078e0200 */
[----:B------:R-:W-:Y:S01]  /*50990*/  IADD3 R50, P1, PT, R42, R44, RZ ;  /* 0x0000002c2a327210 */ /* 0x000fe20007f3e0ff */
[----:B------:R-:W-:-:S04]  /*509a0*/  IMAD.WIDE.U32 R38, R71, R76, RZ ;  /* 0x0000004c47267225 */ /* 0x000fc800078e00ff */
[----:B------:R-:W-:Y:S02]  /*509b0*/  IMAD.IADD R42, R45, 0x1, R47 ;  /* 0x000000012d2a7824 */ /* 0x000fe400078e022f */
[----:B------:R-:W-:Y:S01]  /*509c0*/  IMAD.X R45, RZ, RZ, RZ, P0 ;  /* 0x000000ffff2d7224 */ /* 0x000fe200000e06ff */
[----:B------:R-:W-:Y:S01]  /*509d0*/  ISETP.GE.U32.AND P0, PT, R50, R44, PT ;  /* 0x0000002c3200720c */ /* 0x000fe20003f06070 */
[----:B------:R-:W-:-:S04]  /*509e0*/  IMAD.WIDE.U32 R40, R79, R77, RZ ;  /* 0x0000004d4f287225 */ /* 0x000fc800078e00ff */
[----:B------:R-:W-:Y:S02]  /*509f0*/  IMAD.MOV.U32 R44, RZ, RZ, R33 ;  /* 0x000000ffff2c7224 */ /* 0x000fe400078e0021 */
        /* <DEDUP_REMOVED lines=8> */
[----:B------:R-:W-:Y:S01]  /*50a80*/  IMAD.WIDE.U32 R46, R80, R80, RZ ;  /* 0x00000050502e7225 */ /* 0x000fe200078e00ff */
[----:B------:R-:W-:-:S03]  /*50a90*/  IADD3 RZ, P2, PT, R35, R40, RZ ;  /* 0x0000002823ff7210 */ /* 0x000fc60007f5e0ff */
[----:B------:R-:W-:-:S04]  /*50aa0*/  IMAD.WIDE.U32 R32, P6, R80, R79, R32 ;  /* 0x0000004f50207225 */ /* 0x000fc800078c0020 */
[----:B------:R-:W-:Y:S02]  /*50ab0*/  IMAD R38, R65, R80, RZ ;  /* 0x0000005041267224 */ /* 0x000fe400078e02ff */
[----:B------:R-:W-:Y:S01]  /*50ac0*/  IMAD.WIDE.U32.X R44, R75, R79, R44, P3 ;  /* 0x0000004f4b2c7225 */ /* 0x000fe200018e042c */
[----:B------:R-:W-:Y:S02]  /*50ad0*/  IADD3 RZ, P3, PT, R47, R32, RZ ;  /* 0x000000202fff7210 */ /* 0x000fe40007f7e0ff */
[----:B------:R-:W-:Y:S01]  /*50ae0*/  SEL R47, RZ, 0x1, P0 ;  /* 0x00000001ff2f7807 */ /* 0x000fe20000000000 */
[----:B------:R-:W-:-:S04]  /*50af0*/  IMAD.WIDE.U32 R34, R77, R80, RZ ;  /* 0x000000504d227225 */ /* 0x000fc800078e00ff */
[----:B------:R-:W-:Y:S02]  /*50b00*/  IMAD R49, R77, R79, R38 ;  /* 0x0000004f4d317224 */ /* 0x000fe400078e0226 */
        /* <DEDUP_REMOVED lines=17> */
[----:B------:R-:W-:Y:S01]  /*50c20*/  IMAD.WIDE.U32 R36, R71, R77, RZ ;  /* 0x0000004d47247225 */ /* 0x000fe200078e00ff */
[----:B------:R-:W-:-:S03]  /*50c30*/  IADD3 R42, P2, PT, R55, R42, RZ ;  /* 0x0000002a372a7210 */ /* 0x000fc60007f5e0ff */
[----:B------:R-:W-:-:S04]  /*50c40*/  IMAD.WIDE.U32.X R48, R79, R79, R48, P3 ;  /* 0x0000004f4f307225 */ /* 0x000fc800018e0430 */
[----:B------:R-:W-:Y:S01]  /*50c50*/  IMAD.WIDE.U32 R44, R71, R69, RZ ;  /* 0x00000045472c7225 */ /* 0x000fe200078e00ff */
[----:B------:R-:W-:Y:S02]  /*50c60*/  IADD3 R0, P3, PT, R51, R48, RZ ;  /* 0x0000003033007210 */ /* 0x000fe40007f7e0ff */
[----:B------:R-:W-:Y:S01]  /*50c70*/  SHF.L.W.U32.HI R48, R67, 0x1, R50 ;  /* 0x0000000143307819 */ /* 0x000fe20000010e32 */
[----:B------:R-:W-:Y:S01]  /*50c80*/  IMAD.WIDE.U32 R34, R69, R77, RZ ;  /* 0x0000004d45227225 */ /* 0x000fe200078e00ff */
[----:B------:R-:W-:-:S03]  /*50c90*/  ISETP.GE.U32.AND P5, PT, R0, R51, PT ;  /* 0x000000330000720c */ /* 0x000fc60003fa6070 */
[----:B------:R-:W-:-:S04]  /*50ca0*/  IMAD.WIDE.U32 R36, P0, R65, R69, R36 ;  /* 0x0000004541247225 */ /* 0x000fc80007800024 */
[----:B------:R-:W-:Y:S01]  /*50cb0*/  IMAD.X R43, RZ, RZ, R43, P2 ;  /* 0x000000ffff2b7224 */ /* 0x000fe200010e062b */
[----:B------:R-:W-:Y:S01]  /*50cc0*/  IADD3 RZ, P2, PT, R35, R36, RZ ;  /* 0x0000002423ff7210 */ /* 0x000fe20007f5e0ff */
[----:B------:R-:W-:-:S04]  /*50cd0*/  IMAD.WIDE.U32 R46, R69, R69, RZ ;  /* 0x00000045452e7225 */ /* 0x000fc800078e00ff */
[----:B------:R-:W-:-:S04]  /*50ce0*/  IMAD.WIDE.U32 R44, P6, R69, R71, R44 ;  /* 0x00000047452c7225 */ /* 0x000fc800078c002c */
[----:B------:R-:W-:Y:S01]  /*50cf0*/  IMAD.X R66, R53, 0x1, R49, P3 ;  /* 0x0000000135427824 */ /* 0x000fe200018e0631 */
[----:B------:R-:W-:Y:S01]  /*50d00*/  SHF.L.W.U32.HI R49, R50, 0x1, R73 ;  /* 0x0000000132317819 */ /* 0x000fe20000010e49 */
[----:B------:R-:W-:Y:S01]  /*50d10*/  IMAD.WIDE.U32 R34, R75, R77, RZ ;  /* 0x0000004d4b227225 */ /* 0x000fe200078e00ff */
[----:B------:R-:W-:Y:S02]  /*50d20*/  IADD3 RZ, P3, PT, R47, R44, RZ ;  /* 0x0000002c2fff7210 */ /* 0x000fe40007f7e0ff */
[----:B------:R-:W-:Y:S01]  /*50d30*/  ISETP.GE.U32.AND.EX P5, PT, R66, R53, PT, P5 ;  /* 0x000000354200720c */ /* 0x000fe20003fa6150 */
[----:B------:R-:W-:Y:S02]  /*50d40*/  IMAD.X R47, RZ, RZ, RZ, P4 ;  /* 0x000000ffff2f7224 */ /* 0x000fe400020e06ff */
[----:B------:R-:W-:Y:S01]  /*50d50*/  IMAD.WIDE.U32 R54, R76, R77, RZ ;  /* 0x0000004d4c367225 */ /* 0x000fe200078e00ff */
[----:B------:R-:W-:-:S03]  /*50d60*/  SEL R67, RZ, 0x1, P5 ;  /* 0x00000001ff437807 */ /* 0x000fc60002800000 */
[----:B------:R-:W-:-:S04]  /*50d70*/  IMAD.WIDE.U32 R34, P4, R65, R76, R34 ;  /* 0x0000004c41227225 */ /* 0x000fc80007880022 */
[----:B------:R-:W-:Y:S01]  /*50d80*/  IMAD.WIDE.U32 R52, R69, R69, R48 ;  /* 0x0000004545347225 */ /* 0x000fe200078e0030 */
[----:B------:R-:W-:-:S03]  /*50d90*/  IADD3 RZ, P5, PT, R55, R34, RZ ;  /* 0x0000002237ff7210 */ /* 0x000fc60007fbe0ff */
[----:B------:R-:W-:Y:S02]  /*50da0*/  IMAD R36, R75, R69, RZ ;  /* 0x000000454b247224 */ /* 0x000fe400078e02ff */
[----:B------:R-:W-:Y:S01]  /*50db0*/  IMAD.X R51, RZ, RZ, RZ, P6 ;  /* 0x000000ffff337224 */ /* 0x000fe200030e06ff */
[----:B------:R-:W-:Y:S01]  /*50dc0*/  IADD3 R67, P6, PT, R67, R52, RZ ;  /* 0x0000003443437210 */ /* 0x000fe20007fde0ff */
[----:B------:R-:W-:Y:S02]  /*50dd0*/  IMAD.MOV.U32 R50, RZ, RZ, R45 ;  /* 0x000000ffff327224 */ /* 0x000fe400078e002d */
[C---:B------:R-:W-:Y:S02]  /*50de0*/  IMAD R79, R76.reuse, R71, R36 ;  /* 0x000000474c4f7224 */ /* 0x040fe400078e0224 */
[----:B------:R-:W-:-:S04]  /*50df0*/  IMAD.WIDE.U32 R54, R76, R69, R40 ;  /* 0x000000454c367225 */ /* 0x000fc800078e0028 */
[----:B------:R-:W-:Y:S01]  /*50e00*/  IMAD.IADD R34, R44, 0x1, R53 ;  /* 0x000000012c227824 */ /* 0x000fe200078e0235 */
[----:B------:R-:W-:Y:S01]  /*50e10*/  SHF.L.W.U32.HI R73, R73, 0x1, R54 ;  /* 0x0000000149497819 */ /* 0x000fe20000010e36 */
[----:B------:R-:W-:Y:S01]  /*50e20*/  IMAD.WIDE.U32.X R50, R71, R71, R50, P3 ;  /* 0x0000004747327225 */ /* 0x000fe200018e0432 */
[----:B------:R-:W-:-:S03]  /*50e30*/  ISETP.GE.U32.AND P3, PT, R54, R40, PT ;  /* 0x000000283600720c */ /* 0x000fc60003f66070 */
[----:B------:R-:W-:Y:S02]  /*50e40*/  IMAD.IADD R79, R55, 0x1, R79 ;  /* 0x00000001374f7824 */ /* 0x000fe400078e024f */
[----:B------:R-:W-:Y:S01]  /*50e50*/  IMAD.X R45, RZ, RZ, RZ, P0 ;  /* 0x000000ffff2d7224 */ /* 0x000fe200000e06ff */
[----:B------:R-:W-:Y:S01]  /*50e60*/  ISETP.GE.U32.AND P0, PT, R67, R52, PT ;  /* 0x000000344300720c */ /* 0x000fe20003f06070 */
[----:B------:R-:W-:Y:S01]  /*50e70*/  IMAD.X R53, RZ, RZ, R34, P6 ;  /* 0x000000ffff357224 */ /* 0x000fe200030e0622 */
[----:B------:R-:W-:Y:S01]  /*50e80*/  ISETP.GE.U32.AND.EX P3, PT, R79, R41, PT, P3 ;  /* 0x000000294f00720c */ /* 0x000fe20003f66130 */
[----:B------:R-:W-:Y:S01]  /*50e90*/  IMAD.MOV.U32 R46, RZ, RZ, R39 ;  /* 0x000000ffff2e7224 */ /* 0x000fe200078e0027 */
[----:B------:R-:W-:Y:S01]  /*50ea0*/  ISETP.LT.U32.AND P6, PT, R52, R48, PT ;  /* 0x000000303400720c */ /* 0x000fe20003fc1070 */
[-C--:B------:R-:W-:Y:S01]  /*50eb0*/  IMAD R38, R65, R69.reuse, RZ ;  /* 0x0000004541267224 */ /* 0x080fe200078e02ff */
[----:B------:R-:W-:Y:S01]  /*50ec0*/  ISETP.GE.U32.AND.EX P0, PT, R53, R34, PT, P0 ;  /* 0x000000223500720c */ /* 0x000fe20003f06100 */
[----:B------:R-:W-:Y:S01]  /*50ed0*/  IMAD.MOV.U32 R44, RZ, RZ, R37 ;  /* 0x000000ffff2c7224 */ /* 0x000fe200078e0025 */
[----:B------:R-:W-:Y:S01]  /*50ee0*/  SHF.L.W.U32.HI R55, R54, 0x1, R79 ;  /* 0x0000000136377819 */ /* 0x000fe20000010e4f */
[----:B------:R-:W-:Y:S01]  /*50ef0*/  IMAD.WIDE.U32 R36, R77, R69, R42 ;  /* 0x000000454d247225 */ /* 0x000fe200078e002a */
[----:B------:R-:W-:-:S02]  /*50f00*/  SEL R69, RZ, 0x1, P3 ;  /* 0x00000001ff457807 */ /* 0x000fc40001800000 */
[----:B------:R-:W-:Y:S01]  /*50f10*/  ISETP.LT.U32.OR.EX P6, PT, R34, R49, !P0, P6 ;  /* 0x000000312200720c */ /* 0x000fe200047c1560 */
[-C--:B------:R-:W-:Y:S01]  /*50f20*/  IMAD.WIDE.U32.X R46, R75, R71.reuse, R46, P1 ;  /* 0x000000474b2e7225 */ /* 0x080fe200008e042e */
[----:B------:R-:W-:Y:S02]  /*50f30*/  IADD3 R34, P0, PT, R73, R50, RZ ;  /* 0x0000003249227210 */ /* 0x000fe40007f1e0ff */
[----:B------:R-:W-:Y:S01]  /*50f40*/  SEL R39, RZ, 0x1, !P6 ;  /* 0x00000001ff277807 */ /* 0x000fe20007000000 */
[-C--:B------:R-:W-:Y:S01]  /*50f50*/  IMAD R41, R77, R71.reuse, R38 ;  /* 0x000000474d297224 */ /* 0x080fe200078e0226 */
[C---:B------:R-:W-:Y:S01]  /*50f60*/  IADD3 R69, P1, P3, R36.reuse, R46, R69 ;  /* 0x0000002e24457210 */ /* 0x040fe20007b3e045 */
[----:B------:R-:W-:Y:S01]  /*50f70*/  IMAD.WIDE.U32.X R44, R65, R71, R44, P2 ;  /* 0x00000047412c7225 */ /* 0x000fe200010e042c */
[----:B------:R-:W-:Y:S02]  /*50f80*/  ISETP.GE.U32.AND P2, PT, R36, R42, PT ;  /* 0x0000002a2400720c */ /* 0x000fe40003f46070 */
[----:B------:R-:W-:Y:S01]  /*50f90*/  IADD3 R50, P6, PT, R34, R39, RZ ;  /* 0x0000002722327210 */ /* 0x000fe20007fde0ff */
[----:B------:R-:W-:-:S02]  /*50fa0*/  IMAD.IADD R41, R37, 0x1, R41 ;  /* 0x0000000125297824 */ /* 0x000fc400078e0229 */
[----:B------:R-:W-:Y:S01]  /*50fb0*/  IMAD.X R48, R55, 0x1, R51, P0 ;  /* 0x0000000137307824 */ /* 0x000fe200000e0633 */
[----:B------:R-:W-:Y:S01]  /*50fc0*/  ISETP.LT.U32.AND P0, PT, R34, R73, PT ;  /* 0x000000492200720c */ /* 0x000fe20003f01070 */
[----:B------:R-:W-:Y:S01]  /*50fd0*/  IMAD.WIDE.U32 R38, R65, R77, RZ ;  /* 0x0000004d41267225 */ /* 0x000fe200078e00ff */
[----:B------:R-:W-:Y:S02]  /*50fe0*/  IADD3.X R52, PT, PT, R41, R47, RZ, P1, P3 ;  /* 0x0000002f29347210 */ /* 0x000fe40000fe64ff */
[----:B------:R-:W-:Y:S01]  /*50ff0*/  ISETP.GE.U32.AND P3, PT, R69, R36, PT ;  /* 0x000000244500720c */ /* 0x000fe20003f66070 */
[----:B------:R-:W-:Y:S01]  /*51000*/  IMAD.WIDE.U32 R36, R75, R76, RZ ;  /* 0x0000004c4b247225 */ /* 0x000fe200078e00ff */
[----:B------:R-:W-:Y:S02]  /*51010*/  ISETP.GE.U32.AND.EX P2, PT, R41, R43, PT, P2 ;  /* 0x0000002b2900720c */ /* 0x000fe40003f46120 */
[----:B------:R-:W-:Y:S01]  /*51020*/  ISETP.GE.U32.AND P1, PT, R50, R34, PT ;  /* 0x000000223200720c */ /* 0x000fe20003f26070 */
[----:B------:R-:W-:Y:S01]  /*51030*/  IMAD.X R51, RZ, RZ, R48, P6 ;  /* 0x000000ffff337224 */ /* 0x000fe200030e0630 */
[----:B------:R-:W-:Y:S01]  /*51040*/  ISETP.GE.U32.AND.EX P3, PT, R52, R41, PT, P3 ;  /* 0x000000293400720c */ /* 0x000fe20003f66130 */
[----:B------:R-:W-:Y:S01]  /*51050*/  IMAD.WIDE.U32 R40, R76, R76, RZ ;  /* 0x0000004c4c287225 */ /* 0x000fe200078e00ff */
[----:B------:R-:W-:-:S02]  /*51060*/  SEL R34, RZ, 0x1, P2 ;  /* 0x00000001ff227807 */ /* 0x000fc40001000000 */
[----:B------:R-:W-:Y:S01]  /*51070*/  SEL R49, RZ, 0x1, P3 ;  /* 0x00000001ff317807 */ /* 0x000fe20001800000 */
[----:B------:R-:W-:Y:S01]  /*51080*/  IMAD.WIDE.U32 R36, P2, R76, R75, R36 ;  /* 0x0000004b4c247225 */ /* 0x000fe20007840024 */
[----:B------:R-:W-:Y:S02]  /*51090*/  ISETP.GE.U32.AND.EX P1, PT, R51, R48, PT, P1 ;  /* 0x000000303300720c */ /* 0x000fe40003f26110 */
[----:B------:R-:W-:Y:S01]  /*510a0*/  SHF.L.W.U32.HI R40, R79, 0x1, R69 ;  /* 0x000000014f287819 */ /* 0x000fe20000010e45 */
[----:B------:R-:W-:Y:S01]  /*510b0*/  IMAD.WIDE.U32 R42, R77, R77, RZ ;  /* 0x0000004d4d2a7225 */ /* 0x000fe200078e00ff */
[----:B------:R-:W-:Y:S02]  /*510c0*/  IADD3 RZ, P6, PT, R41, R36, RZ ;  /* 0x0000002429ff7210 */ /* 0x000fe40007fde0ff */
[----:B------:R-:W-:Y:S01]  /*510d0*/  SHF.L.W.U32.HI R41, R69, 0x1, R52 ;  /* 0x0000000145297819 */ /* 0x000fe20000010e34 */
[----:B------:R-:W-:Y:S01]  /*510e0*/  IMAD.WIDE.U32 R38, P3, R77, R65, R38 ;  /* 0x000000414d267225 */ /* 0x000fe20007860026 */
[----:B------:R-:W-:-:S03]  /*510f0*/  ISETP.LT.U32.OR.EX P0, PT, R48, R55, !P1, P0 ;  /* 0x000000373000720c */ /* 0x000fc60004f01500 */
        /* <DEDUP_REMOVED lines=9> */
[----:B------:R-:W-:Y:S01]  /*51190*/  IADD3 R71, P2, PT, R71, R48, RZ ;  /* 0x0000003047477210 */ /* 0x000fe20007f5e0ff */
[----:B------:R-:W-:Y:S02]  /*511a0*/  IMAD R54, R65, R76, RZ ;  /* 0x0000004c41367224 */ /* 0x000fe400078e02ff */
[----:B------:R-:W-:Y:S01]  /*511b0*/  IMAD.MOV.U32 R46, RZ, RZ, R37 ;  /* 0x000000ffff2e7224 */ /* 0x000fe200078e0025 */
[----:B------:R-:W-:Y:S01]  /*511c0*/  ISETP.GE.U32.AND P0, PT, R71, R48, PT ;  /* 0x000000304700720c */ /* 0x000fe20003f06070 */
[----:B------:R-:W-:Y:S01]  /*511d0*/  IMAD.X R55, RZ, RZ, R44, P2 ;  /* 0x000000ffff377224 */ /* 0x000fe200010e062c */
[----:B------:R-:W-:Y:S01]  /*511e0*/  ISETP.LT.U32.AND P2, PT, R48, R40, PT ;  /* 0x000000283000720c */ /* 0x000fe20003f41070 */
[----:B------:R-:W-:-:S03]  /*511f0*/  IMAD.WIDE.U32 R36, R77, R76, R34 ;  /* 0x0000004c4d247225 */ /* 0x000fc600078e0022 */
[----:B------:R-:W-:Y:S01]  /*51200*/  ISETP.GE.U32.AND.EX P0, PT, R55, R44, PT, P0 ;  /* 0x0000002c3700720c */ /* 0x000fe20003f06100 */
[-C--:B------:R-:W-:Y:S02]  /*51210*/  IMAD R49, R77, R75.reuse, R54 ;  /* 0x0000004b4d317224 */ /* 0x080fe400078e0236 */
[----:B------:R-:W-:Y:S01]  /*51220*/  IMAD.WIDE.U32.X R42, R65, R75, R42, P5 ;  /* 0x0000004b412a7225 */ /* 0x000fe200028e042a */
[----:B------:R-:W-:Y:S02]  /*51230*/  ISETP.LT.U32.OR.EX P0, PT, R44, R41, !P0, P2 ;  /* 0x000000292c00720c */ /* 0x000fe40004701520 */
[----:B------:R-:W-:Y:S01]  /*51240*/  ISETP.GE.U32.AND P2, PT, R36, R34, PT ;  /* 0x000000222400720c */ /* 0x000fe20003f46070 */
[----:B------:R-:W-:-:S04]  /*51250*/  IMAD.WIDE.U32.X R46, R75, R75, R46, P6 ;  /* 0x0000004b4b2e7225 */ /* 0x000fc800030e042e */
[----:B------:R-:W-:Y:S01]  /*51260*/  IMAD.IADD R75, R37, 0x1, R49 ;  /* 0x00000001254b7824 */ /* 0x000fe200078e0231 */
[----:B------:R-:W-:Y:S01]  /*51270*/  SHF.L.W.U32.HI R49, R52, 0x1, R36 ;  /* 0x0000000134317819 */ /* 0x000fe20000010e24 */
[----:B------:R-:W-:Y:S02]  /*51280*/  IMAD.X R45, RZ, RZ, RZ, P3 ;  /* 0x000000ffff2d7224 */ /* 0x000fe400018e06ff */
[----:B------:R-:W-:Y:S01]  /*51290*/  IMAD.MOV.U32 R44, RZ, RZ, R39 ;  /* 0x000000ffff2c7224 */ /* 0x000fe200078e0027 */
[----:B------:R-:W-:Y:S01]  /*512a0*/  SHF.L.W.U32.HI R69, R36, 0x1, R75 ;  /* 0x0000000124457819 */ /* 0x000fe20000010e4b */
[----:B------:R-:W-:Y:S01]  /*512b0*/  IMAD.WIDE.U32 R40, R71, 0x3d1, RZ ;  /* 0x000003d147287825 */ /* 0x000fe200078e00ff */
[----:B------:R-:W-:-:S03]  /*512c0*/  IADD3 R34, P3, PT, R49, R46, RZ ;  /* 0x0000002e31227210 */ /* 0x000fc60007f7e0ff */
[----:B------:R-:W-:Y:S01]  /*512d0*/  IMAD.WIDE.U32.X R36, R65, R65, R44, P1 ;  /* 0x0000004141247225 */ /* 0x000fe200008e042c */
[----:B------:R-:W-:Y:S02]  /*512e0*/  ISETP.GE.U32.AND.EX P1, PT, R75, R35, PT, P2 ;  /* 0x000000234b00720c */ /* 0x000fe40003f26120 */
[----:B------:R-:W-:Y:S01]  /*512f0*/  SEL R35, RZ, 0x1, !P0 ;  /* 0x00000001ff237807 */ /* 0x000fe20004000000 */
[----:B------:R-:W-:Y:S01]  /*51300*/  IMAD.X R46, R69, 0x1, R47, P3 ;  /* 0x00000001452e7824 */ /* 0x000fe200018e062f */
[----:B------:R-:W-:Y:S01]  /*51310*/  SEL R39, RZ, 0x1, P1 ;  /* 0x00000001ff277807 */ /* 0x000fe20000800000 */
[----:B------:R-:W-:Y:S01]  /*51320*/  IMAD.WIDE.U32 R44, R55, 0x3d1, RZ ;  /* 0x000003d1372c7825 */ /* 0x000fe200078e00ff */
[----:B------:R-:W-:Y:S02]  /*51330*/  IADD3 R54, P3, PT, R34, R35, RZ ;  /* 0x0000002322367210 */ /* 0x000fe40007f7e0ff */
[----:B------:R-:W-:Y:S02]  /*51340*/  IADD3 R35, P2, PT, R39, R42, RZ ;  /* 0x0000002a27237210 */ /* 0x000fe40007f5e0ff */
[----:B------:R-:W-:Y:S01]  /*51350*/  ISETP.GE.U32.AND P1, PT, R54, R34, PT ;  /* 0x000000223600720c */ /* 0x000fe20003f26070 */
[----:B------:R-:W-:Y:S01]  /*51360*/  IMAD.X R73, RZ, RZ, R46, P3 ;  /* 0x000000ffff497224 */ /* 0x000fe200018e062e */
[----:B------:R-:W-:Y:S01]  /*51370*/  ISETP.LT.U32.AND P0, PT, R34, R49, PT ;  /* 0x000000312200720c */ /* 0x000fe20003f01070 */
[----:B------:R-:W-:Y:S01]  /*51380*/  IMAD.WIDE.U32 R44, P4, RZ, R71, R44 ;  /* 0x00000047ff2c7225 */ /* 0x000fe2000788002c */
[----:B------:R-:W-:-:S02]  /*51390*/  SHF.L.W.U32.HI R34, R75, 0x1, R35 ;  /* 0x000000014b227819 */ /* 0x000fc40000010e23 */
[----:B------:R-:W-:Y:S01]  /*513a0*/  ISETP.GE.U32.AND.EX P1, PT, R73, R46, PT, P1 ;  /* 0x0000002e4900720c */ /* 0x000fe20003f26110 */
[----:B------:R-:W-:Y:S01]  /*513b0*/  IMAD.X R68, RZ, RZ, R43, P2 ;  /* 0x000000ffff447224 */ /* 0x000fe200010e062b */
[----:B------:R-:W-:Y:S01]  /*513c0*/  IADD3 R49, P3, PT, RZ, R40, RZ ;  /* 0x00000028ff317210 */ /* 0x000fe20007f7e0ff */
[----:B------:R-:W-:Y:S01]  /*513d0*/  IMAD.X R43, RZ, RZ, RZ, P4 ;  /* 0x000000ffff2b7224 */ /* 0x000fe200020e06ff */
[----:B------:R-:W-:Y:S01]  /*513e0*/  IADD3 R39, P4, PT, R41, R44, RZ ;  /* 0x0000002c29277210 */ /* 0x000fe20007f9e0ff */
[----:B------:R-:W-:Y:S01]  /*513f0*/  IMAD.MOV.U32 R42, RZ, RZ, R45 ;  /* 0x000000ffff2a7224 */ /* 0x000fe200078e002d */
[----:B------:R-:W-:Y:S01]  /*51400*/  SHF.L.W.U32.HI R35, R35, 0x1, R68 ;  /* 0x0000000123237819 */ /* 0x000fe20000010e44 */
[----:B------:R-:W-:Y:S01]  /*51410*/  IMAD.WIDE.U32 R44, R54, 0x3d1, RZ ;  /* 0x000003d1362c7825 */ /* 0x000fe200078e00ff */
[----:B------:R-:W-:Y:S02]  /*51420*/  ISETP.LT.U32.OR.EX P0, PT, R46, R69, !P1, P0 ;  /* 0x000000452e00720c */ /* 0x000fe40004f01500 */
[----:B------:R-:W-:Y:S01]  /*51430*/  ISETP.GE.U32.AND P2, PT, R49, R40, PT ;  /* 0x000000283100720c */ /* 0x000fe20003f46070 */
[----:B------:R-:W-:-:S04]  /*51440*/  IMAD.WIDE.U32 R46, R73, 0x3d1, RZ ;  /* 0x000003d1492e7825 */ /* 0x000fc800078e00ff */
[----:B------:R-:W-:-:S04]  /*51450*/  IMAD.WIDE.U32 R40, R77, R77, R34 ;  /* 0x0000004d4d287225 */ /* 0x000fc800078e0022 */
[----:B------:R-:W-:Y:S01]  /*51460*/  IMAD.X R48, R39, 0x1, R71, P3 ;  /* 0x0000000127307824 */ /* 0x000fe200018e0647 */
[----:B------:R-:W-:Y:S01]  /*51470*/  SEL R71, RZ, 0x1, !P0 ;  /* 0x00000001ff477807 */ /* 0x000fe20004000000 */
[----:B------:R-:W-:-:S03]  /*51480*/  IMAD.WIDE.U32.X R42, RZ, R55, R42, P4 ;  /* 0x00000037ff2a7225 */ /* 0x000fc600020e042a */
[----:B------:R-:W-:Y:S01]  /*51490*/  IADD3 R71, P4, PT, R71, R40, RZ ;  /* 0x0000002847477210 */ /* 0x000fe20007f9e0ff */
[----:B------:R-:W-:Y:S01]  /*514a0*/  IMAD.WIDE.U32 R46, P6, RZ, R54, R46 ;  /* 0x00000036ff2e7225 */ /* 0x000fe200078c002e */
[----:B------:R-:W-:Y:S02]  /*514b0*/  ISETP.GE.U32.AND.EX P1, PT, R48, R39, PT, P2 ;  /* 0x000000273000720c */ /* 0x000fe40003f26120 */
[----:B------:R-:W-:Y:S01]  /*514c0*/  IADD3 R65, P3, PT, R42, R44, RZ ;  /* 0x0000002c2a417210 */ /* 0x000fe20007f7e0ff */
[----:B------:R-:W-:Y:S01]  /*514d0*/  IMAD.IADD R69, R38, 0x1, R41 ;  /* 0x0000000126457824 */ /* 0x000fe200078e0229 */
[----:B------:R-:W-:Y:S01]  /*514e0*/  IADD3 R42, P5, PT, R45, R46, RZ ;  /* 0x0000002e2d2a7210 */ /* 0x000fe20007fbe0ff */
[----:B------:R-:W-:Y:S01]  /*514f0*/  IMAD.X R39, RZ, RZ, RZ, P6 ;  /* 0x000000ffff277224 */ /* 0x000fe200030e06ff */
[----:B------:R-:W-:Y:S01]  /*51500*/  ISETP.LT.U32.AND P2, PT, R40, R34, PT ;  /* 0x000000222800720c */ /* 0x000fe20003f41070 */
[----:B------:R-:W-:Y:S01]  /*51510*/  IMAD.X R52, RZ, RZ, R69, P4 ;  /* 0x000000ffff347224 */ /* 0x000fe200020e0645 */
[----:B------:R-:W-:Y:S01]  /*51520*/  ISETP.GE.U32.AND P0, PT, R71, R40, PT ;  /* 0x000000284700720c */ /* 0x000fe20003f06070 */
[----:B------:R-:W-:Y:S01]  /*51530*/  IMAD.MOV.U32 R38, RZ, RZ, R47 ;  /* 0x000000ffff267224 */ /* 0x000fe200078e002f */
[----:B------:R-:W-:-:S02]  /*51540*/  SEL R41, RZ, 0x1, P1 ;  /* 0x00000001ff297807 */ /* 0x000fc40000800000 */
[C---:B------:R-:W-:Y:S01]  /*51550*/  IADD3 R34, P4, PT, R65.reuse, R55, RZ ;  /* 0x0000003741227210 */ /* 0x040fe20007f9e0ff */
[----:B------:R-:W-:Y:S01]  /*51560*/  IMAD.X R55, R42, 0x1, R43, P3 ;  /* 0x000000012a377824 */ /* 0x000fe200018e062b */
[----:B------:R-:W-:Y:S01]  /*51570*/  ISETP.GE.U32.AND.EX P1, PT, R52, R69, PT, P0 ;  /* 0x000000453400720c */ /* 0x000fe20003f26100 */
[----:B------:R-:W-:Y:S01]  /*51580*/  IMAD.WIDE.U32.X R38, RZ, R73, R38, P5 ;  /* 0x00000049ff267225 */ /* 0x000fe200028e0426 */
[----:B------:R-:W-:Y:S02]  /*51590*/  ISETP.GE.U32.AND P0, PT, R65, R44, PT ;  /* 0x0000002c4100720c */ /* 0x000fe40003f06070 */
[C---:B------:R-:W-:Y:S01]  /*515a0*/  IADD3 R43, P6, PT, R34.reuse, R41, RZ ;  /* 0x00000029222b7210 */ /* 0x040fe20007fde0ff */
[----:B------:R-:W-:Y:S01]  /*515b0*/  IMAD.WIDE.U32 R40, R71, 0x3d1, RZ ;  /* 0x000003d147287825 */ /* 0x000fe200078e00ff */
[----:B------:R-:W-:Y:S02]  /*515c0*/  ISETP.LT.U32.OR.EX P2, PT, R69, R35, !P1, P2 ;  /* 0x000000234500720c */ /* 0x000fe40004f41520 */
[----:B------:R-:W-:-:S02]  /*515d0*/  ISETP.LT.U32.AND P1, PT, R34, R65, PT ;  /* 0x000000412200720c */ /* 0x000fc40003f21070 */
[----:B------:R-:W-:Y:S01]  /*515e0*/  ISETP.GE.U32.AND P3, PT, R43, R34, PT ;  /* 0x000000222b00720c */ /* 0x000fe20003f66070 */
[----:B------:R-:W-:Y:S01]  /*515f0*/  IMAD.WIDE.U32 R34, R52, 0x3d1, RZ ;  /* 0x000003d134227825 */ /* 0x000fe200078e00ff */
[C---:B------:R-:W-:Y:S02]  /*51600*/  ISETP.GE.U32.AND.EX P0, PT, R55.reuse, R42, PT, P0 ;  /* 0x0000002a3700720c */ /* 0x040fe40003f06100 */
[----:B------:R-:W-:Y:S01]  /*51610*/  SHF.R.U32.HI R44, RZ, 0x1f, R68 ;  /* 0x0000001fff2c7819 */ /* 0x000fe20000011644 */
[----:B------:R-:W-:Y:S01]  /*51620*/  IMAD.X R42, R55, 0x1, R54, P4 ;  /* 0x00000001372a7824 */ /* 0x000fe200020e0636 */
[----:B------:R-:W-:Y:S01]  /*51630*/  SEL R47, RZ, 0x1, P0 ;  /* 0x00000001ff2f7807 */ /* 0x000fe20000000000 */
[----:B------:R-:W-:Y:S01]  /*51640*/  IMAD.WIDE.U32 R34, P4, RZ, R71, R34 ;  /* 0x00000047ff227225 */ /* 0x000fe20007880022 */
[----:B------:R-:W-:Y:S02]  /*51650*/  SEL R65, RZ, 0x1, !P2 ;  /* 0x00000001ff417807 */ /* 0x000fe40005000000 */
[----:B------:R-:W-:Y:S01]  /*51660*/  IADD3 R38, P0, P5, R40, R38, R47 ;  /* 0x0000002628267210 */ /* 0x000fe20007d1e02f */
[----:B------:R-:W-:Y:S01]  /*51670*/  IMAD.X R45, RZ, RZ, R42, P6 ;  /* 0x000000ffff2d7224 */ /* 0x000fe200030e062a */
[----:B------:R-:W-:-:S04]  /*51680*/  IADD3 R47, P2, PT, R41, R34, RZ ;  /* 0x00000022292f7210 */ /* 0x000fc80007f5e0ff */
[----:B------:R-:W-:-:S04]  /*51690*/  ISETP.GE.U32.AND.EX P3, PT, R45, R42, PT, P3 ;  /* 0x0000002a2d00720c */ /* 0x000fc80003f66130 */
[----:B------:R-:W-:Y:S02]  /*516a0*/  ISETP.LT.U32.OR.EX P1, PT, R42, R55, !P3, P1 ;  /* 0x000000372a00720c */ /* 0x000fe40005f21510 */
[----:B------:R-:W-:Y:S02]  /*516b0*/  IADD3 R65, P3, P6, R65, R44, R36 ;  /* 0x0000002c41417210 */ /* 0x000fe40007e7e024 */
[----:B------:R-:W-:Y:S01]  /*516c0*/  IADD3.X R44, PT, PT, R47, R39, RZ, P0, P5 ;  /* 0x000000272f2c7210 */ /* 0x000fe200007ea4ff */
[----:B------:R-:W-:Y:S01]  /*516d0*/  IMAD.X R39, RZ, RZ, RZ, P4 ;  /* 0x000000ffff277224 */ /* 0x000fe200020e06ff */
[C---:B------:R-:W-:Y:S02]  /*516e0*/  IADD3 R41, P5, PT, R38.reuse, R73, RZ ;  /* 0x0000004926297210 */ /* 0x040fe40007fbe0ff */
[----:B------:R-:W-:Y:S02]  /*516f0*/  ISETP.GE.U32.AND P4, PT, R38, R40, PT ;  /* 0x000000282600720c */ /* 0x000fe40003f86070 */
[----:B------:R-:W-:-:S02]  /*51700*/  SEL R42, RZ, 0x1, !P1 ;  /* 0x00000001ff2a7807 */ /* 0x000fc40004800000 */
[----:B------:R-:W-:Y:S01]  /*51710*/  IADD3.X R69, PT, PT, RZ, RZ, R37, P3, P6 ;  /* 0x000000ffff457210 */ /* 0x000fe20001fec425 */
[----:B------:R-:W-:Y:S01]  /*51720*/  IMAD.WIDE.U32 R36, R65, 0x3d1, RZ ;  /* 0x000003d141247825 */ /* 0x000fe200078e00ff */
[C---:B------:R-:W-:Y:S02]  /*51730*/  IADD3 R42, P3, PT, R41.reuse, R42, RZ ;  /* 0x0000002a292a7210 */ /* 0x040fe40007f7e0ff */
[C---:B------:R-:W-:Y:S01]  /*51740*/  ISETP.GE.U32.AND.EX P4, PT, R44.reuse, R47, PT, P4 ;  /* 0x0000002f2c00720c */ /* 0x040fe20003f86140 */
[----:B------:R-:W-:Y:S01]  /*51750*/  IMAD.X R47, R44, 0x1, R71, P5 ;  /* 0x000000012c2f7824 */ /* 0x000fe200028e0647 */
[----:B------:R-:W-:Y:S01]  /*51760*/  ISETP.LT.U32.AND P0, PT, R41, R38, PT ;  /* 0x000000262900720c */ /* 0x000fe20003f01070 */
[----:B------:R-:W-:Y:S01]  /*51770*/  IMAD.MOV.U32 R38, RZ, RZ, R35 ;  /* 0x000000ffff267224 */ /* 0x000fe200078e0023 */
[----:B------:R-:W-:Y:S01]  /*51780*/  ISETP.GE.U32.AND P1, PT, R42, R41, PT ;  /* 0x000000292a00720c */ /* 0x000fe20003f26070 */
[----:B------:R-:W-:Y:S01]  /*51790*/  IMAD.WIDE.U32 R34, R69, 0x3d1, RZ ;  /* 0x000003d145227825 */ /* 0x000fe200078e00ff */
[----:B------:R-:W-:-:S03]  /*517a0*/  SEL R41, RZ, 0x1, P4 ;  /* 0x00000001ff297807 */ /* 0x000fc60002000000 */
[----:B------:R-:W-:Y:S02]  /*517b0*/  IMAD.X R46, RZ, RZ, R47, P3 ;  /* 0x000000ffff2e7224 */ /* 0x000fe400018e062f */
[----:B------:R-:W-:-:S03]  /*517c0*/  IMAD.WIDE.U32.X R38, RZ, R52, R38, P2 ;  /* 0x00000034ff267225 */ /* 0x000fc600010e0426 */
        /* <DEDUP_REMOVED lines=80> */
.L_x_865:
[----:B------:R-:W-:Y:S02]  /*51cd0*/  IMAD.MOV.U32 R34, RZ, RZ, R49 ;  /* 0x000000ffff227224 */ /* 0x000fe400078e0031 */
[----:B------:R-:W-:Y:S02]  /*51ce0*/  IMAD.MOV.U32 R35, RZ, RZ, R48 ;  /* 0x000000ffff237224 */ /* 0x000fe400078e0030 */
[----:B------:R-:W-:Y:S02]  /*51cf0*/  VIADD R64, R64, 0x1 ;  /* 0x0000000140407836 */ /* 0x000fe40000000000 */
[----:B------:R-:W-:-:S03]  /*51d00*/  IMAD.WIDE.U32 R34, R80, R80, R34 ;  /* 0x0000005050227225 */ /* 0x000fc600078e0022 */
[----:B------:R-:W-:Y:S01]  /*51d10*/  ISETP.NE.AND P3, PT, R64, 0x17, PT ;  /* 0x000000174000780c */ /* 0x000fe20003f65270 */
        /* <DEDUP_REMOVED lines=50> */
.L_x_866:
        /* <DEDUP_REMOVED lines=51> */
.L_x_868:
        /* <DEDUP_REMOVED lines=21> */
[----:B------:R-:W-:Y:S02]  /*524c0*/  SEL R0, RZ, 0x1, !P2 ;  /* 0x00000001ff007807 */ /* 0x000fe40005000000 */
[----:B------:R-:W-:Y:S01]  /*524d0*/  SEL R42, RZ, 0xffffffff, !P2 ;  /* 0xffffffffff2a7807 */ /* 0x000fe20005000000 */
[----:B------:R-:W-:Y:S01]  /*524e0*/  IMAD.X R40, RZ, RZ, R78, P4 ;  /* 0x000000ffff287224 */ /* 0x000fe200020e064e */
[----:B------:R-:W-:-:S02]  /*524f0*/  ISETP.GE.U32.AND P4, PT, R45, R0, PT ;  /* 0x000000002d00720c */ /* 0x000fc40003f86070 */
[----:B------:R-:W-:Y:S02]  /*52500*/  SEL R0, RZ, 0xffffffff, P0 ;  /* 0xffffffffff007807 */ /* 0x000fe40000000000 */
        /* <DEDUP_REMOVED lines=9> */
[----:B------:R-:W-:-:S03]  /*525a0*/  ISETP.NE.U32.AND P0, PT, R39, R44, PT ;  /* 0x0000002c2700720c */ /* 0x000fc60003f05070 */
[----:B------:R-:W-:Y:S01]  /*525b0*/  IMAD.X R78, R42, 0x1, R40, P4 ;  /* 0x000000012a4e7824 */ /* 0x000fe200020e0628 */
[----:B------:R-:W-:-:S13]  /*525c0*/  ISETP.NE.AND.EX P0, PT, R37, RZ, PT, P0 ;  /* 0x000000ff2500720c */ /* 0x000fda0003f05300 */
        /* <DEDUP_REMOVED lines=11> */
.L_x_869:
        /* <DEDUP_REMOVED lines=28> */
.L_x_867:
        /* <DEDUP_REMOVED lines=19> */
[----:B------:R-:W-:-:S04]  /*52970*/  IMAD.WIDE.U32 R40, R80, R83, RZ ;  /* 0x0000005350287225 */ /* 0x000fc800078e00ff */
[----:B------:R-:W-:-:S04]  /*52980*/  IMAD.WIDE.U32 R32, P3, R85, R80, R32 ;  /* 0x0000005055207225 */ /* 0x000fc80007860020 */
[----:B------:R-:W-:Y:S01]  /*52990*/  IMAD.WIDE.U32 R44, R74, R86, RZ ;  /* 0x000000564a2c7225 */ /* 0x000fe200078e00ff */
[----:B------:R-:W-:-:S03]  /*529a0*/  IADD3 RZ, P6, PT, R41, R32, RZ ;  /* 0x0000002029ff7210 */ /* 0x000fc60007fde0ff */
[----:B------:R-:W-:-:S04]  /*529b0*/  IMAD.WIDE.U32 R48, R74, R83, RZ ;  /* 0x000000534a307225 */ /* 0x000fc800078e00ff */
[----:B------:R-:W-:Y:S02]  /*529c0*/  IMAD.X R43, R55, 0x1, R39, P0 ;  /* 0x00000001372b7824 */ /* 0x000fe400000e0627 */
[----:B------:R-:W-:-:S04]  /*529d0*/  IMAD.WIDE.U32 R38, R80, R82, RZ ;  /* 0x0000005250267225 */ /* 0x000fc800078e00ff */
[----:B------:R-:W-:-:S04]  /*529e0*/  IMAD.WIDE.U32 R46, P4, R84, R80, R46 ;  /* 0x00000050542e7225 */ /* 0x000fc8000788002e */
[----:B------:R-:W-:-:S04]  /*529f0*/  IMAD.WIDE.U32 R40, R0, R86, RZ ;  /* 0x0000005600287225 */ /* 0x000fc800078e00ff */
        /* <DEDUP_REMOVED lines=8> */
[----:B------:R-:W-:-:S03]  /*52a80*/  IMAD.WIDE.U32 R52, R0, R83, RZ ;  /* 0x0000005300347225 */ /* 0x000fc600078e00ff */
[----:B------:R-:W-:Y:S01]  /*52a90*/  ISETP.GE.U32.AND.EX P0, PT, R43, R55, PT, P0 ;  /* 0x000000372b00720c */ /* 0x000fe20003f06100 */
[----:B------:R-:W-:Y:S02]  /*52aa0*/  IMAD.MOV.U32 R48, RZ, RZ, R33 ;  /* 0x000000ffff307224 */ /* 0x000fe400078e0021 */
[----:B------:R-:W-:Y:S02]  /*52ab0*/  IMAD R32, R89, R80, RZ ;  /* 0x0000005059207224 */ /* 0x000fe400078e02ff */
[----:B------:R-:W-:Y:S01]  /*52ac0*/  IMAD.X R35, RZ, RZ, RZ, P4 ;  /* 0x000000ffff237224 */ /* 0x000fe200020e06ff */
[----:B------:R-:W-:Y:S01]  /*52ad0*/  IADD3 RZ, P4, PT, R53, R44, RZ ;  /* 0x0000002c35ff7210 */ /* 0x000fe20007f9e0ff */
[----:B------:R-:W-:Y:S02]  /*52ae0*/  IMAD.MOV.U32 R38, RZ, RZ, R37 ;  /* 0x000000ffff267224 */ /* 0x000fe400078e0025 */
[----:B------:R-:W-:Y:S02]  /*52af0*/  IMAD.MOV.U32 R40, RZ, RZ, R51 ;  /* 0x000000ffff287224 */ /* 0x000fe400078e0033 */
[----:B------:R-:W-:-:S02]  /*52b00*/  IMAD R37, R91, R0, RZ ;  /* 0x000000005b257224 */ /* 0x000fc400078e02ff */
[----:B------:R-:W-:Y:S01]  /*52b10*/  IMAD.MOV.U32 R34, RZ, RZ, R47 ;  /* 0x000000ffff227224 */ /* 0x000fe200078e002f */
[----:B------:R-:W-:Y:S01]  /*52b20*/  SEL R47, RZ, 0x1, P0 ;  /* 0x00000001ff2f7807 */ /* 0x000fe20000000000 */
[----:B------:R-:W-:-:S04]  /*52b30*/  IMAD.WIDE.U32 R50, R87, R80, RZ ;  /* 0x0000005057327225 */ /* 0x000fc800078e00ff */
[-C--:B------:R-:W-:Y:S02]  /*52b40*/  IMAD R53, R87, R79.reuse, R32 ;  /* 0x0000004f57357224 */ /* 0x080fe400078e0220 */
[----:B------:R-:W-:-:S04]  /*52b50*/  IMAD.WIDE.U32.X R48, R85, R79, R48, P6 ;  /* 0x0000004f55307225 */ /* 0x000fc800030e0430 */
[C---:B------:R-:W-:Y:S02]  /*52b60*/  IMAD R69, R86.reuse, R74, R37 ;  /* 0x0000004a56457224 */ /* 0x040fe400078e0225 */
        /* <DEDUP_REMOVED lines=8> */
[----:B------:R-:W-:Y:S01]  /*52bf0*/  IMAD R44, R84, R80, RZ ;  /* 0x00000050542c7224 */ /* 0x000fe200078e02ff */
[----:B------:R-:W-:Y:S01]  /*52c00*/  ISETP.GE.U32.AND P6, PT, R46, R50, PT ;  /* 0x000000322e00720c */ /* 0x000fe20003fc6070 */
[----:B------:R-:W-:Y:S01]  /*52c10*/  IMAD R45, R85, R0, RZ ;  /* 0x00000000552d7224 */ /* 0x000fe200078e02ff */
[----:B------:R-:W-:Y:S01]  /*52c20*/  ISETP.GE.U32.AND.EX P5, PT, R69, R43, PT, P0 ;  /* 0x0000002b4500720c */ /* 0x000fe20003fa6100 */
[----:B------:R-:W-:Y:S01]  /*52c30*/  IMAD.WIDE.U32 R42, R82, R80, RZ ;  /* 0x00000050522a7225 */ /* 0x000fe200078e00ff */
[----:B------:R-:W-:-:S03]  /*52c40*/  ISETP.GE.U32.AND.EX P0, PT, R47, R51, PT, P6 ;  /* 0x000000332f00720c */ /* 0x000fc60003f06160 */
[-C--:B------:R-:W-:Y:S01]  /*52c50*/  IMAD R51, R82, R79.reuse, R44 ;  /* 0x0000004f52337224 */ /* 0x080fe200078e022c */
[----:B------:R-:W-:Y:S01]  /*52c60*/  SEL R53, RZ, 0x1, P0 ;  /* 0x00000001ff357807 */ /* 0x000fe20000000000 */
[----:B------:R-:W-:-:S04]  /*52c70*/  IMAD.WIDE.U32.X R38, R89, R79, R38, P2 ;  /* 0x0000004f59267225 */ /* 0x000fc800010e0426 */
[C---:B------:R-:W-:Y:S01]  /*52c80*/  IMAD R55, R83.reuse, R74, R45 ;  /* 0x0000004a53377224 */ /* 0x040fe200078e022d */
[----:B------:R-:W-:Y:S01]  /*52c90*/  SEL R45, RZ, 0x1, P5 ;  /* 0x00000001ff2d7807 */ /* 0x000fe20002800000 */
[----:B------:R-:W-:-:S04]  /*52ca0*/  IMAD.WIDE.U32 R48, R83, R0, R46 ;  /* 0x0000000053307225 */ /* 0x000fc800078e002e */
[----:B------:R-:W-:Y:S01]  /*52cb0*/  IMAD.WIDE.U32.X R40, R91, R74, R40, P1 ;  /* 0x0000004a5b287225 */ /* 0x000fe200008e0428 */
[----:B------:R-:W-:Y:S02]  /*52cc0*/  IADD3 R38, P1, P2, R42, R38, R53 ;  /* 0x000000262a267210 */ /* 0x000fe40007a3e035 */
[C---:B------:R-:W-:Y:S01]  /*52cd0*/  ISETP.GE.U32.AND P0, PT, R48.reuse, R46, PT ;  /* 0x0000002e3000720c */ /* 0x040fe20003f06070 */
[----:B------:R-:W-:Y:S01]  /*52ce0*/  IMAD.IADD R51, R43, 0x1, R51 ;  /* 0x000000012b337824 */ /* 0x000fe200078e0233 */
[----:B------:R-:W-:Y:S01]  /*52cf0*/  IADD3 R44, P5, P6, R48, R40, R45 ;  /* 0x00000028302c7210 */ /* 0x000fe20007ebe02d */
[----:B------:R-:W-:Y:S02]  /*52d00*/  IMAD.IADD R43, R49, 0x1, R55 ;  /* 0x00000001312b7824 */ /* 0x000fe400078e0237 */
[----:B------:R-:W-:Y:S01]  /*52d10*/  IMAD.WIDE.U32.X R36, R85, R74, R36, P4 ;  /* 0x0000004a55247225 */ /* 0x000fe200020e0424 */
[----:B------:R-:W-:Y:S02]  /*52d20*/  IADD3.X R39, PT, PT, R51, R39, RZ, P1, P2 ;  /* 0x0000002733277210 */ /* 0x000fe40000fe44ff */
[----:B------:R-:W-:Y:S01]  /*52d30*/  ISETP.GE.U32.AND P1, PT, R44, R48, PT ;  /* 0x000000302c00720c */ /* 0x000fe20003f26070 */
[----:B------:R-:W-:Y:S01]  /*52d40*/  IMAD R50, R89, R0, RZ ;  /* 0x0000000059327224 */ /* 0x000fe200078e02ff */
[----:B------:R-:W-:Y:S01]  /*52d50*/  IADD3.X R45, PT, PT, R43, R41, RZ, P5, P6 ;  /* 0x000000292b2d7210 */ /* 0x000fe20002fec4ff */
[----:B------:R-:W-:Y:S01]  /*52d60*/  IMAD.WIDE.U32 R40, R74, R87, RZ ;  /* 0x000000574a287225 */ /* 0x000fe200078e00ff */
[----:B------:R-:W-:-:S02]  /*52d70*/  ISETP.GE.U32.AND P2, PT, R38, R42, PT ;  /* 0x0000002a2600720c */ /* 0x000fc40003f46070 */
[----:B------:R-:W-:Y:S01]  /*52d80*/  ISETP.GE.U32.AND.EX P0, PT, R43, R47, PT, P0 ;  /* 0x0000002f2b00720c */ /* 0x000fe20003f06100 */
[----:B------:R-:W-:Y:S01]  /*52d90*/  IMAD R53, R87, R74, R50 ;  /* 0x0000004a57357224 */ /* 0x000fe200078e0232 */
[----:B------:R-:W-:Y:S01]  /*52da0*/  ISETP.GE.U32.AND.EX P1, PT, R45, R43, PT, P1 ;  /* 0x0000002b2d00720c */ /* 0x000fe20003f26110 */
[----:B------:R-:W-:Y:S01]  /*52db0*/  IMAD.WIDE.U32 R42, R0, R87, RZ ;  /* 0x00000057002a7225 */ /* 0x000fe200078e00ff */
[----:B------:R-:W-:Y:S02]  /*52dc0*/  ISETP.GE.U32.AND.EX P5, PT, R39, R51, PT, P2 ;  /* 0x000000332700720c */ /* 0x000fe40003fa6120 */
[----:B------:R-:W-:Y:S01]  /*52dd0*/  SEL R48, RZ, 0x1, P0 ;  /* 0x00000001ff307807 */ /* 0x000fe20000000000 */
[----:B------:R-:W-:Y:S01]  /*52de0*/  IMAD.WIDE.U32 R46, P2, R89, R0, R40 ;  /* 0x00000000592e7225 */ /* 0x000fe20007840028 */
[----:B------:R-:W-:Y:S02]  /*52df0*/  SEL R51, RZ, 0x1, P1 ;  /* 0x00000001ff337807 */ /* 0x000fe40000800000 */
[----:B------:R-:W-:Y:S01]  /*52e00*/  SEL R49, RZ, 0x1, P5 ;  /* 0x00000001ff317807 */ /* 0x000fe20002800000 */
[----:B------:R-:W-:Y:S01]  /*52e10*/  IMAD.WIDE.U32.X R40, R84, R79, R34, P3 ;  /* 0x0000004f54287225 */ /* 0x000fe200018e0422 */
[----:B------:R-:W-:-:S02]  /*52e20*/  IADD3 R51, P4, P5, R51, R36, R48 ;  /* 0x0000002433337210 */ /* 0x000fc40007d9e030 */
[----:B------:R-:W-:Y:S01]  /*52e30*/  IADD3 RZ, P1, PT, R43, R46, RZ ;  /* 0x0000002e2bff7210 */ /* 0x000fe20007f3e0ff */
[----:B------:R-:W-:Y:S01]  /*52e40*/  IMAD.WIDE.U32 R34, R87, R0, R38 ;  /* 0x0000000057227225 */ /* 0x000fe200078e0026 */
[----:B------:R-:W-:Y:S02]  /*52e50*/  IADD3 R42, P0, PT, R49, R40, RZ ;  /* 0x00000028312a7210 */ /* 0x000fe40007f1e0ff */
[----:B------:R-:W-:Y:S01]  /*52e60*/  IADD3.X R40, PT, PT, RZ, R37, RZ, P4, P5 ;  /* 0x00000025ff287210 */ /* 0x000fe200027ea4ff */
[----:B------:R-:W-:Y:S01]  /*52e70*/  IMAD.IADD R53, R35, 0x1, R53 ;  /* 0x0000000123357824 */ /* 0x000fe200078e0235 */
[----:B------:R-:W-:Y:S01]  /*52e80*/  ISETP.GE.U32.AND P3, PT, R34, R38, PT ;  /* 0x000000262200720c */ /* 0x000fe20003f66070 */
[----:B------:R-:W-:Y:S01]  /*52e90*/  IMAD.WIDE.U32 R48, R74, R82, RZ ;  /* 0x000000524a307225 */ /* 0x000fe200078e00ff */
[-C--:B------:R-:W-:Y:S02]  /*52ea0*/  IADD3 R38, P4, PT, R51, R34.reuse, RZ ;  /* 0x0000002233267210 */ /* 0x080fe40007f9e0ff */
[C---:B------:R-:W-:Y:S01]  /*52eb0*/  ISETP.GE.U32.AND.EX P3, PT, R53.reuse, R39, PT, P3 ;  /* 0x000000273500720c */ /* 0x040fe20003f66130 */
[----:B------:R-:W-:Y:S01]  /*52ec0*/  IMAD.X R43, RZ, RZ, R41, P0 ;  /* 0x000000ffff2b7224 */ /* 0x000fe200000e0629 */
[----:B------:R-:W-:Y:S01]  /*52ed0*/  ISETP.GE.U32.AND P6, PT, R38, R34, PT ;  /* 0x000000222600720c */ /* 0x000fe20003fc6070 */
[----:B------:R-:W-:Y:S01]  /*52ee0*/  IMAD.X R39, R53, 0x1, R40, P4 ;  /* 0x0000000135277824 */ /* 0x000fe200020e0628 */
[----:B------:R-:W-:Y:S01]  /*52ef0*/  SEL R46, RZ, 0x1, P3 ;  /* 0x00000001ff2e7807 */ /* 0x000fe20001800000 */
        /* <DEDUP_REMOVED lines=8> */
[----:B------:R-:W-:-:S04]  /*52f80*/  IMAD.WIDE.U32 R50, P5, R91, R76, R50 ;  /* 0x0000004c5b327225 */ /* 0x000fc800078a0032 */
[----:B------:R-:W-:Y:S01]  /*52f90*/  IMAD.WIDE.U32 R36, R76, R83, RZ ;  /* 0x000000534c247225 */ /* 0x000fe200078e00ff */
[----:B------:R-:W-:-:S03]  /*52fa0*/  IADD3 RZ, P3, PT, R35, R50, RZ ;  /* 0x0000003223ff7210 */ /* 0x000fc60007f7e0ff */
[----:B------:R-:W-:-:S04]  /*52fb0*/  IMAD.WIDE.U32 R40, P6, R85, R76, R40 ;  /* 0x0000004c55287225 */ /* 0x000fc800078c0028 */
[----:B------:R-:W-:Y:S02]  /*52fc0*/  IMAD R36, R91, R76, RZ ;  /* 0x0000004c5b247224 */ /* 0x000fe400078e02ff */
[----:B------:R-:W-:Y:S01]  /*52fd0*/  IMAD.X R53, RZ, RZ, RZ, P2 ;  /* 0x000000ffff357224 */ /* 0x000fe200010e06ff */
[----:B------:R-:W-:Y:S01]  /*52fe0*/  IADD3 RZ, P2, PT, R37, R40, RZ ;  /* 0x0000002825ff7210 */ /* 0x000fe20007f5e0ff */
[----:B------:R-:W-:-:S04]  /*52ff0*/  IMAD.WIDE.U32 R34, R86, R76, R44 ;  /* 0x0000004c56227225 */ /* 0x000fc800078e002c */
[----:B------:R-:W-:Y:S02]  /*53000*/  IMAD.MOV.U32 R52, RZ, RZ, R47 ;  /* 0x000000ffff347224 */ /* 0x000fe400078e002f */
[----:B------:R-:W-:Y:S02]  /*53010*/  IMAD R37, R86, R75, R36 ;  /* 0x0000004b56257224 */ /* 0x000fe400078e0224 */
[----:B------:R-:W-:Y:S01]  /*53020*/  IMAD.WIDE.U32.X R52, R89, R74, R52, P1 ;  /* 0x0000004a59347225 */ /* 0x000fe200008e0434 */
[----:B------:R-:W-:-:S03]  /*53030*/  ISETP.GE.U32.AND P1, PT, R34, R44, PT ;  /* 0x0000002c2200720c */ /* 0x000fc60003f26070 */
[----:B------:R-:W-:Y:S02]  /*53040*/  IMAD.IADD R68, R35, 0x1, R37 ;  /* 0x0000000123447824 */ /* 0x000fe400078e0225 */
[----:B------:R-:W-:Y:S02]  /*53050*/  IMAD.X R57, RZ, RZ, RZ, P0 ;  /* 0x000000ffff397224 */ /* 0x000fe400000e06ff */
[----:B------:R-:W-:Y:S01]  /*53060*/  IMAD.X R47, RZ, RZ, RZ, P5 ;  /* 0x000000ffff2f7224 */ /* 0x000fe200028e06ff */
[----:B------:R-:W-:Y:S01]  /*53070*/  ISETP.GE.U32.AND.EX P1, PT, R68, R45, PT, P1 ;  /* 0x0000002d4400720c */ /* 0x000fe20003f26110 */
[----:B------:R-:W-:Y:S01]  /*53080*/  IMAD.WIDE.U32 R36, R82, R0, R42 ;  /* 0x0000000052247225 */ /* 0x000fe200078e002a */
[----:B------:R-:W-:Y:S02]  /*53090*/  IADD3 R59, P0, P5, R59, R52, R46 ;  /* 0x000000343b3b7210 */ /* 0x000fe40007d1e02e */
[----:B------:R-:W-:Y:S01]  /*530a0*/  SEL R55, RZ, 0x1, P1 ;  /* 0x00000001ff377807 */ /* 0x000fe20000800000 */
[----:B------:R-:W-:Y:S01]  /*530b0*/  IMAD R45, R84, R0, RZ ;  /* 0x00000000542d7224 */ /* 0x000fe200078e02ff */
[----:B------:R-:W-:Y:S01]  /*530c0*/  IADD3.X R40, PT, PT, RZ, R53, RZ, P0, P5 ;  /* 0x00000035ff287210 */ /* 0x000fe200007ea4ff */
[----:B------:R-:W-:Y:S01]  /*530d0*/  IMAD.MOV.U32 R46, RZ, RZ, R51 ;  /* 0x000000ffff2e7224 */ /* 0x000fe200078e0033 */
[----:B------:R-:W-:Y:S01]  /*530e0*/  ISETP.GE.U32.AND P0, PT, R36, R42, PT ;  /* 0x0000002a2400720c */ /* 0x000fe20003f06070 */
[----:B------:R-:W-:-:S02]  /*530f0*/  IMAD R0, R85, R76, RZ ;  /* 0x0000004c55007224 */ /* 0x000fc400078e02ff */
[----:B------:R-:W-:Y:S02]  /*53100*/  IMAD R61, R82, R74, R45 ;  /* 0x0000004a523d7224 */ /* 0x000fe400078e022d */
[C---:B------:R-:W-:Y:S02]  /*53110*/  IMAD R71, R83.reuse, R75, R0 ;  /* 0x0000004b53477224 */ /* 0x040fe400078e0200 */
[----:B------:R-:W-:-:S04]  /*53120*/  IMAD.WIDE.U32 R44, R83, R76, R38 ;  /* 0x0000004c532c7225 */ /* 0x000fc800078e0026 */
[----:B------:R-:W-:-:S04]  /*53130*/  IMAD.WIDE.U32.X R50, R91, R75, R46, P3 ;  /* 0x0000004b5b327225 */ /* 0x000fc800018e042e */
[----:B------:R-:W-:Y:S01]  /*53140*/  IMAD.WIDE.U32 R52, R75, R87, RZ ;  /* 0x000000574b347225 */ /* 0x000fe200078e00ff */
[----:B------:R-:W-:-:S03]  /*53150*/  IADD3 R42, P1, P3, R44, R50, R55 ;  /* 0x000000322c2a7210 */ /* 0x000fc60007b3e037 */
[----:B------:R-:W-:Y:S02]  /*53160*/  IMAD.IADD R37, R37, 0x1, R61 ;  /* 0x0000000125257824 */ /* 0x000fe400078e023d */
[----:B------:R-:W-:Y:S02]  /*53170*/  IMAD.IADD R71, R45, 0x1, R71 ;  /* 0x000000012d477824 */ /* 0x000fe400078e0247 */
[----:B------:R-:W-:Y:S01]  /*53180*/  IMAD.WIDE.U32 R64, R75, R82, RZ ;  /* 0x000000524b407225 */ /* 0x000fe200078e00ff */
[----:B------:R-:W-:Y:S02]  /*53190*/  ISETP.GE.U32.AND.EX P0, PT, R37, R43, PT, P0 ;  /* 0x0000002b2500720c */ /* 0x000fe40003f06100 */
[----:B------:R-:W-:Y:S01]  /*531a0*/  IADD3.X R43, PT, PT, R71, R51, RZ, P1, P3 ;  /* 0x00000033472b7210 */ /* 0x000fe20000fe64ff */
[----:B------:R-:W-:Y:S02]  /*531b0*/  IMAD.MOV.U32 R56, RZ, RZ, R49 ;  /* 0x000000ffff387224 */ /* 0x000fe400078e0031 */
[----:B------:R-:W-:-:S04]  /*531c0*/  IMAD.WIDE.U32 R48, R76, R87, RZ ;  /* 0x000000574c307225 */ /* 0x000fc800078e00ff */
[----:B------:R-:W-:-:S04]  /*531d0*/  IMAD.WIDE.U32 R46, P5, R89, R76, R52 ;  /* 0x0000004c592e7225 */ /* 0x000fc800078a0034 */
[----:B------:R-:W-:-:S04]  /*531e0*/  IMAD.WIDE.U32 R50, R76, R82, RZ ;  /* 0x000000524c327225 */ /* 0x000fc800078e00ff */
[----:B------:R-:W-:-:S04]  /*531f0*/  IMAD.WIDE.U32 R64, P1, R84, R76, R64 ;  /* 0x0000004c54407225 */ /* 0x000fc80007820040 */
[----:B------:R-:W-:Y:S01]  /*53200*/  IMAD.WIDE.U32.X R56, R84, R74, R56, P4 ;  /* 0x0000004a54387225 */ /* 0x000fe200020e0438 */
[----:B------:R-:W-:-:S03]  /*53210*/  IADD3 RZ, P4, PT, R49, R46, RZ ;  /* 0x0000002e31ff7210 */ /* 0x000fc60007f9e0ff */
[----:B------:R-:W-:Y:S01]  /*53220*/  IMAD.X R67, RZ, RZ, RZ, P6 ;  /* 0x000000ffff437224 */ /* 0x000fe200030e06ff */
[----:B------:R-:W-:Y:S01]  /*53230*/  IADD3 R58, P6, PT, R59, R36, RZ ;  /* 0x000000243b3a7210 */ /* 0x000fe20007fde0ff */
[----:B------:R-:W-:Y:S02]  /*53240*/  IMAD.MOV.U32 R66, RZ, RZ, R41 ;  /* 0x000000ffff427224 */ /* 0x000fe400078e0029 */
[----:B------:R-:W-:Y:S01]  /*53250*/  IMAD.X R53, RZ, RZ, RZ, P5 ;  /* 0x000000ffff357224 */ /* 0x000fe200028e06ff */
[----:B------:R-:W-:Y:S01]  /*53260*/  IADD3 RZ, P5, PT, R51, R64, RZ ;  /* 0x0000004033ff7210 */ /* 0x000fe20007fbe0ff */
[----:B------:R-:W-:Y:S02]  /*53270*/  IMAD.MOV.U32 R52, RZ, RZ, R47 ;  /* 0x000000ffff347224 */ /* 0x000fe400078e002f */
[----:B------:R-:W-:Y:S02]  /*53280*/  IMAD.X R51, RZ, RZ, RZ, P1 ;  /* 0x000000ffff337224 */ /* 0x000fe400008e06ff */
[----:B------:R-:W-:-:S02]  /*53290*/  IMAD.MOV.U32 R50, RZ, RZ, R65 ;  /* 0x000000ffff327224 */ /* 0x000fc400078e0041 */
        /* <DEDUP_REMOVED lines=8> */
[----:B------:R-:W-:-:S03]  /*53320*/  IMAD.WIDE.U32 R54, R78, R86, RZ ;  /* 0x000000564e367225 */ /* 0x000fc600078e00ff */
[----:B------:R-:W-:Y:S01]  /*53330*/  SEL R65, RZ, 0x1, P2 ;  /* 0x00000001ff417807 */ /* 0x000fe20001000000 */
[----:B------:R-:W-:Y:S01]  /*53340*/  IMAD.WIDE.U32 R46, R78, R87, RZ ;  /* 0x000000574e2e7225 */ /* 0x000fe200078e00ff */
[----:B------:R-:W-:-:S03]  /*53350*/  ISETP.GE.U32.AND P2, PT, R42, R44, PT ;  /* 0x0000002c2a00720c */ /* 0x000fc60003f46070 */
[----:B------:R-:W-:Y:S01]  /*53360*/  IMAD.WIDE.U32 R48, R78, R83, RZ ;  /* 0x000000534e307225 */ /* 0x000fe200078e00ff */
[----:B------:R-:W-:-:S03]  /*53370*/  ISETP.GE.U32.AND.EX P2, PT, R43, R71, PT, P2 ;  /* 0x000000472b00720c */ /* 0x000fc60003f46120 */
[----:B------:R-:W-:Y:S02]  /*53380*/  IMAD R0, R89, R76, RZ ;  /* 0x0000004c59007224 */ /* 0x000fe400078e02ff */
[----:B------:R-:W-:-:S04]  /*53390*/  IMAD.WIDE.U32 R36, R78, R82, RZ ;  /* 0x000000524e247225 */ /* 0x000fc800078e00ff */
[----:B------:R-:W-:Y:S01]  /*533a0*/  IMAD.WIDE.U32 R60, R77, R86, RZ ;  /* 0x000000564d3c7225 */ /* 0x000fe200078e00ff */
[----:B------:R-:W-:-:S03]  /*533b0*/  SEL R60, RZ, 0x1, P0 ;  /* 0x00000001ff3c7807 */ /* 0x000fc60000000000 */
[----:B------:R-:W-:-:S04]  /*533c0*/  IMAD.WIDE.U32 R54, P3, R91, R77, R54 ;  /* 0x0000004d5b367225 */ /* 0x000fc80007860036 */
[----:B------:R-:W-:Y:S01]  /*533d0*/  IMAD R73, R87, R75, R0 ;  /* 0x0000004b57497224 */ /* 0x000fe200078e0200 */
[----:B------:R-:W-:Y:S01]  /*533e0*/  SEL R0, RZ, 0x1, P5 ;  /* 0x00000001ff007807 */ /* 0x000fe20002800000 */
[----:B------:R-:W-:Y:S01]  /*533f0*/  IMAD.WIDE.U32 R40, R77, R87, RZ ;  /* 0x000000574d287225 */ /* 0x000fe200078e00ff */
[----:B------:R-:W-:-:S03]  /*53400*/  IADD3 RZ, P6, PT, R61, R54, RZ ;  /* 0x000000363dff7210 */ /* 0x000fc60007fde0ff */
[----:B------:R-:W-:-:S04]  /*53410*/  IMAD.WIDE.U32 R46, P4, R89, R77, R46 ;  /* 0x0000004d592e7225 */ /* 0x000fc8000788002e */
[----:B------:R-:W-:-:S04]  /*53420*/  IMAD.WIDE.U32 R62, R77, R83, RZ ;  /* 0x000000534d3e7225 */ /* 0x000fc800078e00ff */
[----:B------:R-:W-:-:S04]  /*53430*/  IMAD.WIDE.U32 R48, P0, R85, R77, R48 ;  /* 0x0000004d55307225 */ /* 0x000fc80007800030 */
[----:B------:R-:W-:Y:S01]  /*53440*/  IMAD.WIDE.U32 R44, R77, R82, RZ ;  /* 0x000000524d2c7225 */ /* 0x000fe200078e00ff */
[----:B------:R-:W-:Y:S02]  /*53450*/  IADD3 RZ, P1, PT, R63, R48, RZ ;  /* 0x000000303fff7210 */ /* 0x000fe40007f3e0ff */
[----:B------:R-:W-:Y:S01]  /*53460*/  SEL R63, RZ, 0x1, P2 ;  /* 0x00000001ff3f7807 */ /* 0x000fe20001000000 */
[----:B------:R-:W-:-:S04]  /*53470*/  IMAD.WIDE.U32 R36, P5, R84, R77, R36 ;  /* 0x0000004d54247225 */ /* 0x000fc800078a0024 */
[----:B------:R-:W-:Y:S01]  /*53480*/  IMAD.X R39, RZ, RZ, RZ, P3 ;  /* 0x000000ffff277224 */ /* 0x000fe200018e06ff */
[----:B------:R-:W-:Y:S01]  /*53490*/  IADD3 RZ, P3, PT, R41, R46, RZ ;  /* 0x0000002e29ff7210 */ /* 0x000fe20007f7e0ff */
[----:B------:R-:W-:Y:S01]  /*534a0*/  IMAD.X R41, RZ, RZ, RZ, P0 ;  /* 0x000000ffff297224 */ /* 0x000fe200000e06ff */
[----:B------:R-:W-:Y:S01]  /*534b0*/  IADD3 RZ, P0, PT, R45, R36, RZ ;  /* 0x000000242dff7210 */ /* 0x000fe20007f1e0ff */
[----:B------:R-:W-:Y:S01]  /*534c0*/  IMAD.X R45, RZ, RZ, RZ, P4 ;  /* 0x000000ffff2d7224 */ /* 0x000fe200020e06ff */
[----:B------:R-:W-:Y:S01]  /*534d0*/  IADD3 R48, P2, P4, R65, R56, R60 ;  /* 0x0000003841307210 */ /* 0x000fe20007c5e03c */
[----:B------:R-:W-:Y:S02]  /*534e0*/  IMAD.MOV.U32 R40, RZ, RZ, R49 ;  /* 0x000000ffff287224 */ /* 0x000fe400078e0031 */
[----:B------:R-:W-:Y:S01]  /*534f0*/  IMAD.MOV.U32 R38, RZ, RZ, R55 ;  /* 0x000000ffff267224 */ /* 0x000fe200078e0037 */
[----:B------:R-:W-:Y:S01]  /*53500*/  IADD3.X R49, PT, PT, RZ, R57, RZ, P2, P4 ;  /* 0x00000039ff317210 */ /* 0x000fe200017e84ff */
[----:B------:R-:W-:Y:S01]  /*53510*/  IMAD.WIDE.U32 R56, R87, R76, R58 ;  /* 0x0000004c57387225 */ /* 0x000fe200078e003a */
[----:B------:R-:W-:-:S03]  /*53520*/  IADD3 R55, P2, P4, R63, R66, R0 ;  /* 0x000000423f377210 */ /* 0x000fc60007c5e000 */
[----:B------:R-:W-:Y:S01]  /*53530*/  IMAD R63, R91, R77, RZ ;  /* 0x0000004d5b3f7224 */ /* 0x000fe200078e02ff */
[----:B------:R-:W-:Y:S01]  /*53540*/  IADD3.X R66, PT, PT, RZ, R67, RZ, P2, P4 ;  /* 0x00000043ff427210 */ /* 0x000fe200017e84ff */
[----:B------:R-:W-:Y:S01]  /*53550*/  IMAD.MOV.U32 R44, RZ, RZ, R47 ;  /* 0x000000ffff2c7224 */ /* 0x000fe200078e002f */
[----:B------:R-:W-:Y:S01]  /*53560*/  IADD3 R54, P4, PT, R55, R56, RZ ;  /* 0x0000003837367210 */ /* 0x000fe20007f9e0ff */
[----:B------:R-:W-:-:S04]  /*53570*/  IMAD.WIDE.U32 R46, R86, R77, R42 ;  /* 0x0000004d562e7225 */ /* 0x000fc800078e002a */
[----:B------:R-:W-:Y:S01]  /*53580*/  IMAD R65, R86, R78, R63 ;  /* 0x0000004e56417224 */ /* 0x000fe200078e023f */
[----:B------:R-:W-:Y:S01]  /*53590*/  ISETP.GE.U32.AND P2, PT, R46, R42, PT ;  /* 0x0000002a2e00720c */ /* 0x000fe20003f46070 */
[----:B------:R-:W-:Y:S02]  /*535a0*/  IMAD.IADD R63, R57, 0x1, R73 ;  /* 0x00000001393f7824 */ /* 0x000fe400078e0249 */
[----:B------:R-:W-:Y:S02]  /*535b0*/  IMAD.IADD R42, R47, 0x1, R65 ;  /* 0x000000012f2a7824 */ /* 0x000fe400078e0241 */
[----:B------:R-:W-:Y:S01]  /*535c0*/  IMAD.X R57, RZ, RZ, RZ, P5 ;  /* 0x000000ffff397224 */ /* 0x000fe200028e06ff */
[----:B------:R-:W-:Y:S01]  /*535d0*/  ISETP.GE.U32.AND P5, PT, R56, R58, PT ;  /* 0x0000003a3800720c */ /* 0x000fe20003fa6070 */
[----:B------:R-:W-:Y:S01]  /*535e0*/  IMAD.X R55, R63, 0x1, R66, P4 ;  /* 0x000000013f377824 */ /* 0x000fe200020e0642 */
[----:B------:R-:W-:Y:S01]  /*535f0*/  ISETP.GE.U32.AND P4, PT, R54, R56, PT ;  /* 0x000000383600720c */ /* 0x000fe20003f86070 */
[----:B------:R-:W-:Y:S01]  /*53600*/  IMAD.WIDE.U32.X R40, R85, R78, R40, P1 ;  /* 0x0000004e55287225 */ /* 0x000fe200008e0428 */
[----:B------:R-:W-:-:S02]  /*53610*/  ISETP.GE.U32.AND.EX P2, PT, R42, R43, PT, P2 ;  /* 0x0000002b2a00720c */ /* 0x000fc40003f46120 */
[----:B------:R-:W-:Y:S01]  /*53620*/  ISETP.GE.U32.AND.EX P5, PT, R63, R59, PT, P5 ;  /* 0x0000003b3f00720c */ /* 0x000fe20003fa6150 */
[----:B------:R-:W-:Y:S01]  /*53630*/  IMAD R85, R85, R77, RZ ;  /* 0x0000004d55557224 */ /* 0x000fe200078e02ff */
[----:B------:R-:W-:Y:S01]  /*53640*/  ISETP.GE.U32.AND.EX P4, PT, R55, R63, PT, P4 ;  /* 0x0000003f3700720c */ /* 0x000fe20003f86140 */
[----:B------:R-:W-:Y:S01]  /*53650*/  IMAD.MOV.U32 R56, RZ, RZ, R37 ;  /* 0x000000ffff387224 */ /* 0x000fe200078e0025 */
[----:B------:R-:W-:Y:S01]  /*53660*/  SEL R63, RZ, 0x1, P2 ;  /* 0x00000001ff3f7807 */ /* 0x000fe20001000000 */
[C---:B------:R-:W-:Y:S01]  /*53670*/  IMAD R85, R83.reuse, R78, R85 ;  /* 0x0000004e53557224 */ /* 0x040fe200078e0255 */
[----:B------:R-:W-:Y:S01]  /*53680*/  SEL R0, RZ, 0x1, P5 ;  /* 0x00000001ff007807 */ /* 0x000fe20002800000 */
[----:B------:R-:W-:Y:S01]  /*53690*/  IMAD.WIDE.U32 R36, R83, R77, R54 ;  /* 0x0000004d53247225 */ /* 0x000fe200078e0036 */
[----:B------:R-:W-:-:S03]  /*536a0*/  SEL R43, RZ, 0x1, P4 ;  /* 0x00000001ff2b7807 */ /* 0x000fc60002000000 */
[----:B------:R-:W-:Y:S01]  /*536b0*/  IMAD.WIDE.U32.X R38, R91, R78, R38, P6 ;  /* 0x0000004e5b267225 */ /* 0x000fe200030e0426 */
[----:B------:R-:W-:-:S03]  /*536c0*/  ISETP.GE.U32.AND P2, PT, R36, R54, PT ;  /* 0x000000362400720c */ /* 0x000fc60003f46070 */
[----:B------:R-:W-:Y:S01]  /*536d0*/  IMAD R61, R84, R76, RZ ;  /* 0x0000004c543d7224 */ /* 0x000fe200078e02ff */
[----:B------:R-:W-:Y:S01]  /*536e0*/  IADD3 R63, P5, P6, R36, R38, R63 ;  /* 0x00000026243f7210 */ /* 0x000fe20007ebe03f */
[----:B------:R-:W-:Y:S02]  /*536f0*/  IMAD.IADD R37, R37, 0x1, R85 ;  /* 0x0000000125257824 */ /* 0x000fe400078e0255 */
[----:B------:R-:W-:Y:S01]  /*53700*/  IMAD.WIDE.U32.X R44, R89, R78, R44, P3 ;  /* 0x0000004e592c7225 */ /* 0x000fe200018e042c */
[----:B------:R-:W-:Y:S02]  /*53710*/  IADD3 R43, P3, P4, R43, R52, R0 ;  /* 0x000000342b2b7210 */ /* 0x000fe40007c7e000 */
[----:B------:R-:W-:Y:S01]  /*53720*/  ISETP.GE.U32.AND P1, PT, R63, R36, PT ;  /* 0x000000243f00720c */ /* 0x000fe20003f26070 */
[C---:B------:R-:W-:Y:S01]  /*53730*/  IMAD.WIDE.U32 R58, R82.reuse, R76, R48 ;  /* 0x0000004c523a7225 */ /* 0x040fe200078e0030 */
[----:B------:R-:W-:Y:S02]  /*53740*/  IADD3.X R60, PT, PT, R37, R39, RZ, P5, P6 ;  /* 0x00000027253c7210 */ /* 0x000fe40002fec4ff */
[----:B------:R-:W-:Y:S01]  /*53750*/  IADD3.X R52, PT, PT, RZ, R53, RZ, P3, P4 ;  /* 0x00000035ff347210 */ /* 0x000fe20001fe84ff */
[----:B------:R-:W-:Y:S01]  /*53760*/  IMAD R61, R82, R75, R61 ;  /* 0x0000004b523d7224 */ /* 0x000fe200078e023d */
[----:B------:R-:W-:Y:S01]  /*53770*/  IADD3 R36, P4, PT, R43, R58, RZ ;  /* 0x0000003a2b247210 */ /* 0x000fe20007f9e0ff */
[----:B------:R-:W-:Y:S01]  /*53780*/  IMAD.WIDE.U32.X R56, R84, R78, R56, P0 ;  /* 0x0000004e54387225 */ /* 0x000fe200000e0438 */
[----:B------:R-:W-:-:S02]  /*53790*/  ISETP.GE.U32.AND.EX P2, PT, R37, R55, PT, P2 ;  /* 0x000000372500720c */ /* 0x000fc40003f46120 */
[----:B------:R-:W-:Y:S01]  /*537a0*/  ISETP.GE.U32.AND.EX P1, PT, R60, R37, PT, P1 ;  /* 0x000000253c00720c */ /* 0x000fe20003f26110 */
[----:B------:R-:W-:Y:S01]  /*537b0*/  IMAD.IADD R61, R59, 0x1, R61 ;  /* 0x000000013b3d7824 */ /* 0x000fe200078e023d */
[----:B------:R-:W-:Y:S01]  /*537c0*/  ISETP.GE.U32.AND P0, PT, R58, R48, PT ;  /* 0x000000303a00720c */ /* 0x000fe20003f06070 */
[----:B------:R-:W-:Y:S01]  /*537d0*/  IMAD R89, R89, R77, RZ ;  /* 0x0000004d59597224 */ /* 0x000fe200078e02ff */
[----:B------:R-:W-:Y:S01]  /*537e0*/  ISETP.GE.U32.AND P3, PT, R36, R58, PT ;  /* 0x0000003a2400720c */ /* 0x000fe20003f66070 */
[C---:B------:R-:W-:Y:S01]  /*537f0*/  IMAD.X R37, R61.reuse, 0x1, R52, P4 ;  /* 0x000000013d257824 */ /* 0x040fe200020e0634 */
[----:B------:R-:W-:Y:S01]  /*53800*/  SEL R0, RZ, 0x1, P2 ;  /* 0x00000001ff007807 */ /* 0x000fe20001000000 */
[----:B------:R-:W-:Y:S01]  /*53810*/  IMAD.WIDE.U32 R52, R60, 0x3d1, RZ ;  /* 0x000003d13c347825 */ /* 0x000fe200078e00ff */
[----:B------:R-:W-:Y:S02]  /*53820*/  SEL R55, RZ, 0x1, P1 ;  /* 0x00000001ff377807 */ /* 0x000fe40000800000 */
[----:B------:R-:W-:Y:S01]  /*53830*/  ISETP.GE.U32.AND.EX P0, PT, R61, R49, PT, P0 ;  /* 0x000000313d00720c */ /* 0x000fe20003f06100 */
[----:B------:R-:W-:Y:S01]  /*53840*/  IMAD.WIDE.U32 R48, R87, R77, R36 ;  /* 0x0000004d57307225 */ /* 0x000fe200078e0024 */
[----:B------:R-:W-:-:S02]  /*53850*/  ISETP.GE.U32.AND.EX P1, PT, R37, R61, PT, P3 ;  /* 0x0000003d2500720c */ /* 0x000fc40003f26130 */
[----:B------:R-:W-:Y:S01]  /*53860*/  IADD3 R55, P2, P4, R55, R40, R0 ;  /* 0x0000002837377210 */ /* 0x000fe20007c5e000 */
[----:B------:R-:W-:Y:S01]  /*53870*/  IMAD R89, R87, R78, R89 ;  /* 0x0000004e57597224 */ /* 0x000fe200078e0259 */
[----:B------:R-:W-:Y:S01]  /*53880*/  SEL R59, RZ, 0x1, P1 ;  /* 0x00000001ff3b7807 */ /* 0x000fe20000800000 */
[----:B------:R-:W-:Y:S01]  /*53890*/  IMAD.WIDE.U32 R38, R63, 0x3d1, RZ ;  /* 0x000003d13f267825 */ /* 0x000fe200078e00ff */
[----:B------:R-:W-:Y:S02]  /*538a0*/  IADD3.X R54, PT, PT, RZ, R41, RZ, P2, P4 ;  /* 0x00000029ff367210 */ /* 0x000fe400017e84ff */
[----:B------:R-:W-:Y:S01]  /*538b0*/  IADD3 R55, P1, PT, R55, R48, RZ ;  /* 0x0000003037377210 */ /* 0x000fe20007f3e0ff */
[----:B------:R-:W-:Y:S01]  /*538c0*/  IMAD.WIDE.U32 R40, P2, RZ, R63, R52 ;  /* 0x0000003fff287225 */ /* 0x000fe20007840034 */
[-C--:B------:R-:W-:Y:S02]  /*538d0*/  IADD3 R0, P3, PT, RZ, R38.reuse, RZ ;  /* 0x00000026ff007210 */ /* 0x080fe40007f7e0ff */
[----:B------:R-:W-:Y:S01]  /*538e0*/  SEL R58, RZ, 0x1, P0 ;  /* 0x00000001ff3a7807 */ /* 0x000fe20000000000 */
[----:B------:R-:W-:Y:S01]  /*538f0*/  IMAD.IADD R53, R49, 0x1, R89 ;  /* 0x0000000131357824 */ /* 0x000fe200078e0259 */
[----:B------:R-:W-:Y:S01]  /*53900*/  ISETP.GE.U32.AND P0, PT, R0, R38, PT ;  /* 0x000000260000720c */ /* 0x000fe20003f06070 */
        /* <DEDUP_REMOVED lines=8> */
[----:B------:R-:W-:Y:S01]  /*53990*/  IMAD R91, R91, R80, RZ ;  /* 0x000000505b5b7224 */ /* 0x000fe200078e02ff */
[----:B------:R-:W-:Y:S01]  /*539a0*/  IADD3 R43, P4, PT, R39, R40, RZ ;  /* 0x00000028272b7210 */ /* 0x000fe20007f9e0ff */
[----:B------:R-:W-:Y:S01]  /*539b0*/  IMAD R65, R82, R78, R65 ;  /* 0x0000004e52417224 */ /* 0x000fe200078e0241 */
[----:B------:R-:W-:Y:S01]  /*539c0*/  IADD3 R38, P5, P6, R59, R50, R58 ;  /* 0x000000323b267210 */ /* 0x000fe20007ebe03a */
[----:B------:R-:W-:Y:S01]  /*539d0*/  IMAD.WIDE.U32 R80, R86, R80, RZ ;  /* 0x0000005056507225 */ /* 0x000fe200078e00ff */
[----:B------:R-:W-:-:S02]  /*539e0*/  SEL R37, RZ, 0x1, P2 ;  /* 0x00000001ff257807 */ /* 0x000fc40001000000 */
[----:B------:R-:W-:Y:S01]  /*539f0*/  SEL R53, RZ, 0x1, P1 ;  /* 0x00000001ff357807 */ /* 0x000fe20000800000 */
[----:B------:R-:W-:Y:S01]  /*53a00*/  IMAD.X R36, R43, 0x1, R63, P3 ;  /* 0x000000012b247824 */ /* 0x000fe200018e063f */
[----:B------:R-:W-:Y:S01]  /*53a10*/  IADD3.X R39, PT, PT, RZ, R51, RZ, P5, P6 ;  /* 0x00000033ff277210 */ /* 0x000fe20002fec4ff */
[----:B------:R-:W-:Y:S01]  /*53a20*/  IMAD.WIDE.U32.X R40, RZ, R60, R48, P4 ;  /* 0x0000003cff287225 */ /* 0x000fe200020e0430 */
[----:B------:R-:W-:Y:S02]  /*53a30*/  IADD3 R53, P3, P4, R53, R44, R37 ;  /* 0x0000002c35357210 */ /* 0x000fe40007c7e025 */
[----:B------:R-:W-:Y:S01]  /*53a40*/  ISETP.GE.U32.AND.EX P0, PT, R36, R43, PT, P0 ;  /* 0x0000002b2400720c */ /* 0x000fe20003f06100 */
[----:B------:R-:W-:Y:S01]  /*53a50*/  IMAD.WIDE.U32 R50, R54, 0x3d1, RZ ;  /* 0x000003d136327825 */ /* 0x000fe200078e00ff */
[----:B------:R-:W-:Y:S02]  /*53a60*/  IADD3.X R61, PT, PT, RZ, R45, RZ, P3, P4 ;  /* 0x0000002dff3d7210 */ /* 0x000fe40001fe84ff */
[----:B------:R-:W-:Y:S01]  /*53a70*/  SEL R37, RZ, 0x1, P0 ;  /* 0x00000001ff257807 */ /* 0x000fe20000000000 */
[----:B------:R-:W-:-:S04]  /*53a80*/  IMAD.WIDE.U32 R48, R55, 0x3d1, RZ ;  /* 0x000003d137307825 */ /* 0x000fc800078e00ff */
[----:B------:R-:W-:Y:S01]  /*53a90*/  IMAD.WIDE.U32 R44, P3, RZ, R55, R50 ;  /* 0x00000037ff2c7225 */ /* 0x000fe20007860032 */
[----:B------:R-:W-:-:S03]  /*53aa0*/  IADD3 R43, P2, PT, R40, R48, RZ ;  /* 0x00000030282b7210 */ /* 0x000fc60007f5e0ff */
[----:B------:R-:W-:Y:S01]  /*53ab0*/  IMAD.WIDE.U32 R82, R82, R77, R38 ;  /* 0x0000004d52527225 */ /* 0x000fe200078e0026 */
[----:B------:R-:W-:-:S03]  /*53ac0*/  ISETP.GE.U32.AND P4, PT, R43, R48, PT ;  /* 0x000000302b00720c */ /* 0x000fc60003f86070 */
        /* <DEDUP_REMOVED lines=8> */
[C---:B------:R-:W-:Y:S01]  /*53b50*/  IMAD.X R61, R52.reuse, 0x1, R61, P6 ;  /* 0x00000001343d7824 */ /* 0x040fe200030e063d */
[----:B------:R-:W-:Y:S01]  /*53b60*/  ISETP.GE.U32.AND.EX P1, PT, R52, R39, PT, P1 ;  /* 0x000000273400720c */ /* 0x000fe20003f26110 */
[----:B------:R-:W-:Y:S01]  /*53b70*/  IMAD.WIDE.U32.X R40, RZ, R54, R50, P3 ;  /* 0x00000036ff287225 */ /* 0x000fe200018e0432 */
[----:B------:R-:W-:-:S02]  /*53b80*/  IADD3 R39, P6, PT, R38, R37, RZ ;  /* 0x0000002526277210 */ /* 0x000fc40007fde0ff */
[----:B------:R-:W-:Y:S01]  /*53b90*/  ISETP.GE.U32.AND P3, PT, R53, R82, PT ;  /* 0x000000523500720c */ /* 0x000fe20003f66070 */
[----:B------:R-:W-:Y:S01]  /*53ba0*/  IMAD.X R37, R48, 0x1, R55, P5 ;  /* 0x0000000130257824 */ /* 0x000fe200028e0637 */
[----:B------:R-:W-:Y:S01]  /*53bb0*/  ISETP.LT.U32.AND P0, PT, R38, R43, PT ;  /* 0x0000002b2600720c */ /* 0x000fe20003f01070 */
[----:B------:R-:W-:Y:S01]  /*53bc0*/  IMAD.WIDE.U32 R44, R61, 0x3d1, RZ ;  /* 0x000003d13d2c7825 */ /* 0x000fe200078e00ff */
[----:B------:R-:W-:Y:S02]  /*53bd0*/  ISETP.GE.U32.AND P2, PT, R39, R38, PT ;  /* 0x000000262700720c */ /* 0x000fe40003f46070 */
[----:B------:R-:W-:Y:S01]  /*53be0*/  ISETP.GE.U32.AND.EX P4, PT, R48, R49, PT, P4 ;  /* 0x000000313000720c */ /* 0x000fe20003f86140 */
        /* <DEDUP_REMOVED lines=15> */
[----:B------:R-:W-:Y:S01]  /*53ce0*/  IADD3 R50, P6, PT, R51, R44, RZ ;  /* 0x0000002c33327210 */ /* 0x000fe20007fde0ff */
[----:B------:R-:W-:Y:S01]  /*53cf0*/  IMAD.WIDE.U32 R44, R58, 0x3d1, RZ ;  /* 0x000003d13a2c7825 */ /* 0x000fe200078e00ff */
[----:B------:R-:W-:Y:S02]  /*53d00*/  IADD3.X R59, PT, PT, RZ, R57, RZ, P4, P5 ;  /* 0x00000039ff3b7210 */ /* 0x000fe400027ea4ff */
[----:B------:R-:W-:Y:S02]  /*53d10*/  IADD3 R40, P4, PT, R43, R54, RZ ;  /* 0x000000362b287210 */ /* 0x000fe40007f9e0ff */
[----:B------:R-:W-:Y:S02]  /*53d20*/  SEL R37, RZ, 0x1, !P0 ;  /* 0x00000001ff257807 */ /* 0x000fe40004000000 */
[----:B------:R-:W-:Y:S02]  /*53d30*/  IADD3.X R55, PT, PT, R50, R41, RZ, P2, P3 ;  /* 0x0000002932377210 */ /* 0x000fe400017e64ff */
[----:B------:R-:W-:-:S02]  /*53d40*/  IADD3 R41, P3, PT, R40, R37, RZ ;  /* 0x0000002528297210 */ /* 0x000fc40007f7e0ff */
[----:B------:R-:W-:Y:S01]  /*53d50*/  ISETP.LT.U32.AND P0, PT, R40, R43, PT ;  /* 0x0000002b2800720c */ /* 0x000fe20003f01070 */
[C---:B------:R-:W-:Y:S01]  /*53d60*/  IMAD.X R54, R55.reuse, 0x1, R53, P4 ;  /* 0x0000000137367824 */ /* 0x040fe200020e0635 */
[----:B------:R-:W-:Y:S01]  /*53d70*/  ISETP.GE.U32.AND.EX P1, PT, R55, R50, PT, P1 ;  /* 0x000000323700720c */ /* 0x000fe20003f26110 */
[----:B------:R-:W-:Y:S01]  /*53d80*/  IMAD.WIDE.U32 R52, R59, 0x3d1, RZ ;  /* 0x000003d13b347825 */ /* 0x000fe200078e00ff */
[----:B------:R-:W-:Y:S02]  /*53d90*/  ISETP.GE.U32.AND P2, PT, R41, R40, PT ;  /* 0x000000282900720c */ /* 0x000fe40003f46070 */
[----:B------:R-:W-:Y:S01]  /*53da0*/  SEL R37, RZ, 0x1, P1 ;  /* 0x00000001ff257807 */ /* 0x000fe20000800000 */
        /* <DEDUP_REMOVED lines=81> */
.L_x_871:
        /* <DEDUP_REMOVED lines=53> */
.L_x_872:
        /* <DEDUP_REMOVED lines=50> */
.L_x_874:
        /* <DEDUP_REMOVED lines=48> */
.L_x_875:
        /* <DEDUP_REMOVED lines=27> */
.L_x_873:
[----:B------:R-:W-:Y:S01]  /*54de0*/  UMOV UR4, URZ ;  /* 0x000000ff00047c82 */ /* 0x000fe20008000000 */
[----:B------:R-:W-:-:S05]  /*54df0*/  UMOV UR5, URZ ;  /* 0x000000ff00057c82 */ /* 0x000fca0008000000 */
.L_x_881:
        /* <DEDUP_REMOVED lines=17> */
[----:B------:R-:W-:Y:S01]  /*54f10*/  IMAD.WIDE.U32 R48, R0, R39, RZ ;  /* 0x0000002700307225 */ /* 0x000fe200078e00ff */
[----:B------:R-:W-:-:S03]  /*54f20*/  IADD3 RZ, P1, PT, R45, R46, RZ ;  /* 0x0000002e2dff7210 */ /* 0x000fc60007f3e0ff */
        /* <DEDUP_REMOVED lines=24> */
[----:B------:R-:W-:Y:S02]  /*550b0*/  IMAD.MOV.U32 R54, RZ, RZ, R35 ;  /* 0x000000ffff367224 */ /* 0x000fe400078e0023 */
[----:B------:R-:W-:-:S04]  /*550c0*/  IMAD.WIDE.U32 R56, R0, R0, RZ ;  /* 0x0000000000387225 */ /* 0x000fc800078e00ff */
[----:B------:R-:W-:-:S04]  /*550d0*/  IMAD.WIDE.U32 R52, R36, R39, RZ ;  /* 0x0000002724347225 */ /* 0x000fc800078e00ff */
[----:B------:R-:W-:-:S04]  /*550e0*/  IMAD.WIDE.U32 R48, P1, R36, R43, R48 ;  /* 0x0000002b24307225 */ /* 0x000fc80007820030 */
[-C--:B------:R-:W-:Y:S01]  /*550f0*/  IMAD R61, R36, R41.reuse, R34 ;  /* 0x00000029243d7224 */ /* 0x080fe200078e0222 */
[----:B------:R-:W-:Y:S01]  /*55100*/  IADD3 RZ, P5, PT, R53, R48, RZ ;  /* 0x0000003035ff7210 */ /* 0x000fe20007fbe0ff */
[----:B------:R-:W-:Y:S01]  /*55110*/  IMAD.WIDE.U32.X R54, R43, R41, R54, P3 ;  /* 0x000000292b367225 */ /* 0x000fe200018e0436 */
[----:B------:R-:W-:-:S03]  /*55120*/  ISETP.GE.U32.AND.EX P3, PT, R45, R51, PT, P4 ;  /* 0x000000332d00720c */ /* 0x000fc60003f66140 */
[----:B------:R-:W-:Y:S01]  /*55130*/  IMAD.WIDE.U32 R34, R40, R39, RZ ;  /* 0x0000002728227225 */ /* 0x000fe200078e00ff */
[----:B------:R-:W-:-:S03]  /*55140*/  SEL R67, RZ, 0x1, P3 ;  /* 0x00000001ff437807 */ /* 0x000fc60001800000 */
[----:B------:R-:W-:Y:S01]  /*55150*/  IMAD.X R63, RZ, RZ, RZ, P6 ;  /* 0x000000ffff3f7224 */ /* 0x000fe200030e06ff */
[----:B------:R-:W-:Y:S01]  /*55160*/  IADD3 RZ, P6, PT, R57, R32, RZ ;  /* 0x0000002039ff7210 */ /* 0x000fe20007fde0ff */
[----:B------:R-:W-:-:S04]  /*55170*/  IMAD.WIDE.U32 R50, R36, R0, RZ ;  /* 0x0000000024327225 */ /* 0x000fc800078e00ff */
[----:B------:R-:W-:Y:S02]  /*55180*/  IMAD.MOV.U32 R62, RZ, RZ, R33 ;  /* 0x000000ffff3e7224 */ /* 0x000fe400078e0021 */
[----:B------:R-:W-:-:S04]  /*55190*/  IMAD.WIDE.U32 R52, R38, R39, RZ ;  /* 0x0000002726347225 */ /* 0x000fc800078e00ff */
[----:B------:R-:W-:-:S04]  /*551a0*/  IMAD.WIDE.U32 R34, P4, R38, R43, R34 ;  /* 0x0000002b26227225 */ /* 0x000fc80007880022 */
[----:B------:R-:W-:Y:S01]  /*551b0*/  IMAD.IADD R52, R51, 0x1, R61 ;  /* 0x0000000133347824 */ /* 0x000fe200078e023d */
[----:B------:R-:W-:Y:S01]  /*551c0*/  IADD3 RZ, P3, PT, R53, R34, RZ ;  /* 0x0000002235ff7210 */ /* 0x000fe20007f7e0ff */
[----:B------:R-:W-:Y:S01]  /*551d0*/  IMAD.WIDE.U32.X R62, R41, R41, R62, P6 ;  /* 0x00000029293e7225 */ /* 0x000fe200030e043e */
[----:B------:R-:W-:Y:S02]  /*551e0*/  SHF.L.W.U32.HI R53, R69, 0x1, R60 ;  /* 0x0000000145357819 */ /* 0x000fe40000010e3c */
[C---:B------:R-:W-:Y:S01]  /*551f0*/  SHF.L.U64.HI R42, R50.reuse, 0x1, R52 ;  /* 0x00000001322a7819 */ /* 0x040fe20000010234 */
[----:B------:R-:W-:Y:S01]  /*55200*/  IMAD.SHL.U32 R61, R50, 0x2, RZ ;  /* 0x00000002323d7824 */ /* 0x000fe200078e00ff */
[----:B------:R-:W-:Y:S01]  /*55210*/  SHF.L.W.U32.HI R52, R52, 0x1, R69 ;  /* 0x0000000134347819 */ /* 0x000fe20000010e45 */
[----:B------:R-:W-:-:S03]  /*55220*/  IMAD.WIDE.U32 R58, R37, R36, RZ ;  /* 0x00000024253a7225 */ /* 0x000fc600078e00ff */
[----:B------:R-:W-:Y:S01]  /*55230*/  IADD3 R34, P6, PT, R61, R62, RZ ;  /* 0x0000003e3d227210 */ /* 0x000fe20007fde0ff */
[----:B------:R-:W-:Y:S02]  /*55240*/  IMAD.X R57, RZ, RZ, RZ, P2 ;  /* 0x000000ffff397224 */ /* 0x000fe400010e06ff */
[----:B------:R-:W-:-:S04]  /*55250*/  IMAD.WIDE.U32 R58, P2, R36, R37, R58 ;  /* 0x00000025243a7225 */ /* 0x000fc8000784003a */
[----:B------:R-:W-:Y:S01]  /*55260*/  IMAD.X R41, R42, 0x1, R63, P6 ;  /* 0x000000012a297824 */ /* 0x000fe200030e063f */
[----:B------:R-:W-:Y:S01]  /*55270*/  ISETP.GE.U32.AND P6, PT, R34, R61, PT ;  /* 0x0000003d2200720c */ /* 0x000fe20003fc6070 */
[----:B------:R-:W-:-:S04]  /*55280*/  IMAD.WIDE.U32 R64, R36, R36, RZ ;  /* 0x0000002424407225 */ /* 0x000fc800078e00ff */
[----:B------:R-:W-:Y:S01]  /*55290*/  IMAD.X R63, RZ, RZ, RZ, P2 ;  /* 0x000000ffff3f7224 */ /* 0x000fe200010e06ff */
[----:B------:R-:W-:Y:S01]  /*552a0*/  ISETP.GE.U32.AND.EX P2, PT, R41, R42, PT, P6 ;  /* 0x0000002a2900720c */ /* 0x000fe20003f46160 */
[----:B------:R-:W-:Y:S01]  /*552b0*/  IMAD.X R51, RZ, RZ, RZ, P1 ;  /* 0x000000ffff337224 */ /* 0x000fe200008e06ff */
[----:B------:R-:W-:Y:S01]  /*552c0*/  IADD3 RZ, P1, PT, R65, R58, RZ ;  /* 0x0000003a41ff7210 */ /* 0x000fe20007f3e0ff */
[----:B------:R-:W-:Y:S01]  /*552d0*/  IMAD R42, R40, R36, RZ ;  /* 0x00000024282a7224 */ /* 0x000fe200078e02ff */
[----:B------:R-:W-:Y:S01]  /*552e0*/  IADD3 R46, P6, PT, R67, R54, RZ ;  /* 0x00000036432e7210 */ /* 0x000fe20007fde0ff */
[----:B------:R-:W-:-:S04]  /*552f0*/  IMAD.WIDE.U32 R64, R36, R36, R52 ;  /* 0x0000002424407225 */ /* 0x000fc800078e0034 */
[----:B------:R-:W-:Y:S01]  /*55300*/  IMAD.MOV.U32 R62, RZ, RZ, R59 ;  /* 0x000000ffff3e7224 */ /* 0x000fe200078e003b */
[----:B------:R-:W-:Y:S01]  /*55310*/  SEL R59, RZ, 0x1, P2 ;  /* 0x00000001ff3b7807 */ /* 0x000fe20001000000 */
[----:B------:R-:W-:Y:S02]  /*55320*/  IMAD.MOV.U32 R56, RZ, RZ, R47 ;  /* 0x000000ffff387224 */ /* 0x000fe400078e002f */
[----:B------:R-:W-:Y:S02]  /*55330*/  IMAD.MOV.U32 R50, RZ, RZ, R49 ;  /* 0x000000ffff327224 */ /* 0x000fe400078e0031 */
[----:B------:R-:W-:-:S04]  /*55340*/  IMAD.WIDE.U32 R48, R36, R38, R44 ;  /* 0x0000002624307225 */ /* 0x000fc800078e002c */
[----:B------:R-:W-:Y:S01]  /*55350*/  IMAD R67, R37, R38, R42 ;  /* 0x0000002625437224 */ /* 0x000fe200078e022a */
[----:B------:R-:W-:Y:S01]  /*55360*/  ISETP.GE.U32.AND P2, PT, R48, R44, PT ;  /* 0x0000002c3000720c */ /* 0x000fe20003f46070 */
[----:B------:R-:W-:Y:S01]  /*55370*/  IMAD.X R47, RZ, RZ, R55, P6 ;  /* 0x000000ffff2f7224 */ /* 0x000fe200030e0637 */
[-C--:B------:R-:W-:Y:S01]  /*55380*/  IADD3 R42, P6, PT, R59, R64.reuse, RZ ;  /* 0x000000403b2a7210 */ /* 0x080fe20007fde0ff */
[----:B------:R-:W-:Y:S01]  /*55390*/  IMAD.IADD R65, R58, 0x1, R65 ;  /* 0x000000013a417824 */ /* 0x000fe200078e0241 */
        /* <DEDUP_REMOVED lines=17> */
[----:B------:R-:W-:-:S04]  /*554b0*/  IMAD.WIDE.U32.X R50, R37, R43, R50, P5 ;  /* 0x0000002b25327225 */ /* 0x000fc800028e0432 */
[----:B------:R-:W-:Y:S01]  /*554c0*/  IMAD.X R55, R61, 0x1, R55, P1 ;  /* 0x000000013d377824 */ /* 0x000fe200008e0637 */
[----:B------:R-:W-:Y:S01]  /*554d0*/  IADD3 R63, P1, P5, R48, R56, R63 ;  /* 0x00000038303f7210 */ /* 0x000fe20007d3e03f */
[----:B------:R-:W-:Y:S01]  /*554e0*/  IMAD.IADD R37, R49, 0x1, R45 ;  /* 0x0000000131257824 */ /* 0x000fe200078e022d */
[----:B------:R-:W-:Y:S01]  /*554f0*/  SEL R45, RZ, 0x1, !P0 ;  /* 0x00000001ff2d7807 */ /* 0x000fe20004000000 */
[----:B------:R-:W-:Y:S01]  /*55500*/  IMAD.WIDE.U32 R52, R40, R38, RZ ;  /* 0x0000002628347225 */ /* 0x000fe200078e00ff */
[----:B------:R-:W-:Y:S02]  /*55510*/  ISETP.GE.U32.AND P0, PT, R63, R48, PT ;  /* 0x000000303f00720c */ /* 0x000fe40003f06070 */
[C---:B------:R-:W-:Y:S01]  /*55520*/  IADD3.X R64, PT, PT, R37.reuse, R57, RZ, P1, P5 ;  /* 0x0000003925407210 */ /* 0x040fe20000fea4ff */
[----:B------:R-:W-:Y:S01]  /*55530*/  IMAD.X R57, RZ, RZ, RZ, P4 ;  /* 0x000000ffff397224 */ /* 0x000fe200020e06ff */
[----:B------:R-:W-:Y:S01]  /*55540*/  IADD3 R45, P5, PT, R54, R45, RZ ;  /* 0x0000002d362d7210 */ /* 0x000fe20007fbe0ff */
[----:B------:R-:W-:Y:S01]  /*55550*/  IMAD.MOV.U32 R56, RZ, RZ, R35 ;  /* 0x000000ffff387224 */ /* 0x000fe200078e0023 */
[----:B------:R-:W-:-:S02]  /*55560*/  ISETP.GE.U32.AND.EX P2, PT, R37, R47, PT, P2 ;  /* 0x0000002f2500720c */ /* 0x000fc40003f46120 */
[----:B------:R-:W-:Y:S01]  /*55570*/  ISETP.GE.U32.AND.EX P0, PT, R64, R37, PT, P0 ;  /* 0x000000254000720c */ /* 0x000fe20003f06100 */
[----:B------:R-:W-:Y:S01]  /*55580*/  IMAD.X R48, RZ, RZ, R55, P5 ;  /* 0x000000ffff307224 */ /* 0x000fe200028e0637 */
[----:B------:R-:W-:Y:S01]  /*55590*/  ISETP.GE.U32.AND P1, PT, R45, R54, PT ;  /* 0x000000362d00720c */ /* 0x000fe20003f26070 */
[----:B------:R-:W-:Y:S01]  /*555a0*/  IMAD.WIDE.U32 R36, R38, R38, RZ ;  /* 0x0000002626247225 */ /* 0x000fe200078e00ff */
        /* <DEDUP_REMOVED lines=8> */
[----:B------:R-:W-:Y:S01]  /*55630*/  IMAD.WIDE.U32 R60, R39, R39, RZ ;  /* 0x00000027273c7225 */ /* 0x000fe200078e00ff */
[----:B------:R-:W-:-:S03]  /*55640*/  IADD3 R54, P4, P6, R49, R50, R36 ;  /* 0x0000003231367210 */ /* 0x000fc60007e9e024 */
[----:B------:R-:W-:Y:S01]  /*55650*/  IMAD.WIDE.U32 R36, P1, R39, R43, R52 ;  /* 0x0000002b27247225 */ /* 0x000fe20007820034 */
[----:B------:R-:W-:Y:S02]  /*55660*/  SHF.L.W.U32.HI R52, R67, 0x1, R63 ;  /* 0x0000000143347819 */ /* 0x000fe40000010e3f */
[----:B------:R-:W-:Y:S01]  /*55670*/  SHF.L.W.U32.HI R53, R63, 0x1, R64 ;  /* 0x000000013f357819 */ /* 0x000fe20000010e40 */
[----:B------:R-:W-:Y:S01]  /*55680*/  IMAD R49, R43, R38, RZ ;  /* 0x000000262b317224 */ /* 0x000fe200078e02ff */
[----:B------:R-:W-:Y:S01]  /*55690*/  IADD3.X R55, PT, PT, RZ, R51, RZ, P4, P6 ;  /* 0x00000033ff377210 */ /* 0x000fe200027ec4ff */
[----:B------:R-:W-:Y:S01]  /*556a0*/  IMAD.X R59, RZ, RZ, RZ, P5 ;  /* 0x000000ffff3b7224 */ /* 0x000fe200028e06ff */
[----:B------:R-:W-:Y:S01]  /*556b0*/  IADD3 RZ, P5, PT, R61, R36, RZ ;  /* 0x000000243dff7210 */ /* 0x000fe20007fbe0ff */
[----:B------:R-:W-:Y:S01]  /*556c0*/  IMAD R63, R40, R39, R49 ;  /* 0x00000027283f7224 */ /* 0x000fe200078e0231 */
[----:B------:R-:W-:Y:S01]  /*556d0*/  SEL R49, RZ, 0x1, !P2 ;  /* 0x00000001ff317807 */ /* 0x000fe20005000000 */
        /* <DEDUP_REMOVED lines=17> */
[----:B------:R-:W-:Y:S01]  /*557f0*/  IMAD.WIDE.U32 R52, R49, 0x3d1, RZ ;  /* 0x000003d131347825 */ /* 0x000fe200078e00ff */
[----:B------:R-:W-:Y:S02]  /*55800*/  ISETP.GE.U32.AND.EX P1, PT, R63, R55, PT, P1 ;  /* 0x000000373f00720c */ /* 0x000fe40003f26110 */
[----:B------:R-:W-:Y:S01]  /*55810*/  SHF.L.W.U32.HI R59, R58, 0x1, R63 ;  /* 0x000000013a3b7819 */ /* 0x000fe20000010e3f */
[----:B------:R-:W-:Y:S01]  /*55820*/  IMAD.WIDE.U32.X R46, R43, R43, R46, P5 ;  /* 0x0000002b2b2e7225 */ /* 0x000fe200028e042e */
[----:B------:R-:W-:-:S02]  /*55830*/  IADD3 R38, P2, PT, R35, R56, RZ ;  /* 0x0000003823267210 */ /* 0x000fc40007f5e0ff */
[----:B------:R-:W-:Y:S01]  /*55840*/  SEL R61, RZ, 0x1, !P0 ;  /* 0x00000001ff3d7807 */ /* 0x000fe20004000000 */
[----:B------:R-:W-:Y:S01]  /*55850*/  IMAD.WIDE.U32 R54, R62, 0x3d1, RZ ;  /* 0x000003d13e367825 */ /* 0x000fe200078e00ff */
[----:B------:R-:W-:Y:S02]  /*55860*/  SEL R43, RZ, 0x1, P1 ;  /* 0x00000001ff2b7807 */ /* 0x000fe40000800000 */
[C---:B------:R-:W-:Y:S01]  /*55870*/  IADD3 R61, P3, PT, R38.reuse, R61, RZ ;  /* 0x0000003d263d7210 */ /* 0x040fe20007f7e0ff */
[----:B------:R-:W-:Y:S01]  /*55880*/  IMAD.X R37, R59, 0x1, R57, P2 ;  /* 0x000000013b257824 */ /* 0x000fe200010e0639 */
[----:B------:R-:W-:Y:S01]  /*55890*/  IADD3 R40, P2, PT, R43, R50, RZ ;  /* 0x000000322b287210 */ /* 0x000fe20007f5e0ff */
[----:B------:R-:W-:Y:S01]  /*558a0*/  IMAD.WIDE.U32 R54, P4, RZ, R49, R54 ;  /* 0x00000031ff367225 */ /* 0x000fe20007880036 */
[----:B------:R-:W-:Y:S02]  /*558b0*/  ISETP.GE.U32.AND P1, PT, R61, R38, PT ;  /* 0x000000263d00720c */ /* 0x000fe40003f26070 */
[----:B------:R-:W-:Y:S01]  /*558c0*/  ISETP.LT.U32.AND P0, PT, R38, R35, PT ;  /* 0x000000232600720c */ /* 0x000fe20003f01070 */
[----:B------:R-:W-:Y:S01]  /*558d0*/  IMAD.X R58, RZ, RZ, R37, P3 ;  /* 0x000000ffff3a7224 */ /* 0x000fe200018e0625 */
[----:B------:R-:W-:Y:S01]  /*558e0*/  SHF.L.W.U32.HI R50, R63, 0x1, R40 ;  /* 0x000000013f327819 */ /* 0x000fe20000010e28 */
[----:B------:R-:W-:Y:S01]  /*558f0*/  IMAD.X R65, RZ, RZ, R51, P2 ;  /* 0x000000ffff417224 */ /* 0x000fe200010e0633 */
[----:B------:R-:W-:Y:S01]  /*55900*/  IADD3 R35, P3, PT, RZ, R52, RZ ;  /* 0x00000034ff237210 */ /* 0x000fe20007f7e0ff */
[----:B------:R-:W-:Y:S01]  /*55910*/  IMAD.X R57, RZ, RZ, RZ, P4 ;  /* 0x000000ffff397224 */ /* 0x000fe200020e06ff */
[----:B------:R-:W-:Y:S01]  /*55920*/  ISETP.GE.U32.AND.EX P1, PT, R58, R37, PT, P1 ;  /* 0x000000253a00720c */ /* 0x000fe20003f26110 */
[----:B------:R-:W-:Y:S01]  /*55930*/  IMAD.MOV.U32 R56, RZ, RZ, R55 ;  /* 0x000000ffff387224 */ /* 0x000fe200078e0037 */
[----:B------:R-:W-:-:S02]  /*55940*/  SHF.L.W.U32.HI R51, R40, 0x1, R65 ;  /* 0x0000000128337819 */ /* 0x000fc40000010e41 */
[----:B------:R-:W-:Y:S01]  /*55950*/  IADD3 R40, P4, PT, R53, R54, RZ ;  /* 0x0000003635287210 */ /* 0x000fe20007f9e0ff */
[----:B------:R-:W-:Y:S01]  /*55960*/  IMAD.WIDE.U32 R54, R61, 0x3d1, RZ ;  /* 0x000003d13d367825 */ /* 0x000fe200078e00ff */
[----:B------:R-:W-:Y:S02]  /*55970*/  ISETP.LT.U32.OR.EX P0, PT, R37, R59, !P1, P0 ;  /* 0x0000003b2500720c */ /* 0x000fe40004f01500 */
        /* <DEDUP_REMOVED lines=16> */
[----:B------:R-:W-:Y:S02]  /*55a80*/  SEL R39, RZ, 0x1, P2 ;  /* 0x00000001ff277807 */ /* 0x000fe40001000000 */
[C---:B------:R-:W-:Y:S01]  /*55a90*/  ISETP.GE.U32.AND.EX P1, PT, R60.reuse, R59, PT, P1 ;  /* 0x0000003b3c00720c */ /* 0x040fe20003f26110 */
[----:B------:R-:W-:Y:S01]  /*55aa0*/  IMAD.X R40, R49, 0x1, R53, P3 ;  /* 0x0000000131287824 */ /* 0x000fe200018e0635 */
[----:B------:R-:W-:Y:S02]  /*55ab0*/  IADD3 R36, P4, PT, R43, R62, RZ ;  /* 0x0000003e2b247210 */ /* 0x000fe40007f9e0ff */
[----:B------:R-:W-:Y:S01]  /*55ac0*/  ISETP.LT.U32.OR.EX P0, PT, R59, R51, !P1, P0 ;  /* 0x000000333b00720c */ /* 0x000fe20004f01500 */
[----:B------:R-:W-:Y:S01]  /*55ad0*/  IMAD.WIDE.U32 R50, R60, 0x3d1, RZ ;  /* 0x000003d13c327825 */ /* 0x000fe200078e00ff */
[----:B------:R-:W-:-:S02]  /*55ae0*/  ISETP.GE.U32.AND P2, PT, R43, R54, PT ;  /* 0x000000362b00720c */ /* 0x000fc40003f46070 */
[C---:B------:R-:W-:Y:S01]  /*55af0*/  IADD3 R39, P6, PT, R36.reuse, R39, RZ ;  /* 0x0000002724277210 */ /* 0x040fe20007fde0ff */
[----:B------:R-:W-:Y:S01]  /*55b00*/  IMAD.MOV.U32 R54, RZ, RZ, R57 ;  /* 0x000000ffff367224 */ /* 0x000fe200078e0039 */
[----:B------:R-:W-:Y:S01]  /*55b10*/  ISETP.LT.U32.AND P1, PT, R36, R43, PT ;  /* 0x0000002b2400720c */ /* 0x000fe20003f21070 */
[C---:B------:R-:W-:Y:S01]  /*55b20*/  IMAD.X R43, R40.reuse, 0x1, R61, P4 ;  /* 0x00000001282b7824 */ /* 0x040fe200020e063d */
[----:B------:R-:W-:Y:S01]  /*55b30*/  ISETP.GE.U32.AND.EX P2, PT, R40, R49, PT, P2 ;  /* 0x000000312800720c */ /* 0x000fe20003f46120 */
[----:B------:R-:W-:Y:S01]  /*55b40*/  IMAD.WIDE.U32.X R52, RZ, R58, R54, P5 ;  /* 0x0000003aff347225 */ /* 0x000fe200028e0436 */
[----:B------:R-:W-:Y:S02]  /*55b50*/  ISETP.GE.U32.AND P3, PT, R39, R36, PT ;  /* 0x000000242700720c */ /* 0x000fe40003f66070 */
[----:B------:R-:W-:Y:S01]  /*55b60*/  SEL R49, RZ, 0x1, P2 ;  /* 0x00000001ff317807 */ /* 0x000fe20001000000 */
[----:B------:R-:W-:Y:S01]  /*55b70*/  IMAD.X R38, RZ, RZ, R43, P6 ;  /* 0x000000ffff267224 */ /* 0x000fe200030e062b */
[----:B------:R-:W-:Y:S01]  /*55b80*/  SEL R59, RZ, 0x1, !P0 ;  /* 0x00000001ff3b7807 */ /* 0x000fe20004000000 */
[----:B------:R-:W-:Y:S01]  /*55b90*/  IMAD.WIDE.U32 R54, R63, 0x3d1, RZ ;  /* 0x000003d13f367825 */ /* 0x000fe200078e00ff */
[----:B------:R-:W-:-:S02]  /*55ba0*/  SHF.R.U32.HI R36, RZ, 0x1f, R65 ;  /* 0x0000001fff247819 */ /* 0x000fc40000011641 */
        /* <DEDUP_REMOVED lines=8> */
[----:B------:R-:W-:Y:S02]  /*55c30*/  IADD3 R36, P2, PT, R49, R58, RZ ;  /* 0x0000003a31247210 */ /* 0x000fe40007f5e0ff */
[----:B------:R-:W-:Y:S01]  /*55c40*/  SEL R43, RZ, 0x1, !P0 ;  /* 0x00000001ff2b7807 */ /* 0x000fe20004000000 */
[----:B------:R-:W-:Y:S01]  /*55c50*/  IMAD.WIDE.U32 R50, R59, 0x3d1, RZ ;  /* 0x000003d13b327825 */ /* 0x000fe200078e00ff */
[----:B------:R-:W-:-:S02]  /*55c60*/  IADD3.X R40, PT, PT, R55, R53, RZ, P5, P3 ;  /* 0x0000003537287210 */ /* 0x000fc40002fe64ff */
[----:B------:R-:W-:Y:S01]  /*55c70*/  IADD3.X R61, PT, PT, RZ, RZ, R47, P4, P1 ;  /* 0x000000ffff3d7210 */ /* 0x000fe200027e242f */
[----:B------:R-:W-:Y:S01]  /*55c80*/  IMAD.WIDE.U32.X R46, RZ, R60, R56, P6 ;  /* 0x0000003cff2e7225 */ /* 0x000fe200030e0438 */
[----:B------:R-:W-:Y:S02]  /*55c90*/  ISETP.GE.U32.AND P0, PT, R49, R54, PT ;  /* 0x000000363100720c */ /* 0x000fe40003f06070 */
[----:B------:R-:W-:Y:S01]  /*55ca0*/  ISETP.LT.U32.AND P3, PT, R36, R49, PT ;  /* 0x000000312400720c */ /* 0x000fe20003f61070 */
[----:B------:R-:W-:Y:S01]  /*55cb0*/  IMAD.X R49, R40, 0x1, R63, P2 ;  /* 0x0000000128317824 */ /* 0x000fe200010e063f */
[----:B------:R-:W-:Y:S01]  /*55cc0*/  IADD3 R43, P4, PT, R36, R43, RZ ;  /* 0x0000002b242b7210 */ /* 0x000fe20007f9e0ff */
[----:B------:R-:W-:Y:S01]  /*55cd0*/  IMAD.WIDE.U32 R52, R61, 0x3d1, RZ ;  /* 0x000003d13d347825 */ /* 0x000fe200078e00ff */
[----:B------:R-:W-:Y:S02]  /*55ce0*/  ISETP.GE.U32.AND.EX P0, PT, R40, R55, PT, P0 ;  /* 0x000000372800720c */ /* 0x000fe40003f06100 */
[----:B------:R-:W-:Y:S01]  /*55cf0*/  ISETP.GE.U32.AND P1, PT, R43, R36, PT ;  /* 0x000000242b00720c */ /* 0x000fe20003f26070 */
        /* <DEDUP_REMOVED lines=82> */
.L_x_876:
[----:B------:R-:W-:Y:S01]  /*56220*/  IMAD.MOV.U32 R36, RZ, RZ, R35 ;  /* 0x000000ffff247224 */ /* 0x000fe200078e0023 */
[----:B------:R-:W-:Y:S01]  /*56230*/  IADD3 R34, P1, PT, R39, R34, RZ ;  /* 0x0000002227227210 */ /* 0x000fe20007f3e0ff */
[----:B------:R-:W-:Y:S02]  /*56240*/  UIADD3 UR4, UPT, UPT, UR4, 0x1, URZ ;  /* 0x0000000104047890 */ /* 0x000fe4000fffe0ff */
        /* <DEDUP_REMOVED lines=51> */
.L_x_877:
        /* <DEDUP_REMOVED lines=50> */
.L_x_879:
        /* <DEDUP_REMOVED lines=33> */
[----:B------:R-:W-:Y:S01]  /*56ab0*/  ISETP.NE.AND.EX P0, PT, R33, RZ, PT, P0 ;  /* 0x000000ff2100720c */ /* 0x000fe20003f05300 */
[----:B------:R-:W-:Y:S01]  /*56ac0*/  IMAD.MOV.U32 R39, RZ, RZ, R45 ;  /* 0x000000ffff277224 */ /* 0x000fe200078e002d */
        /* <DEDUP_REMOVED lines=14> */
.L_x_880:
        /* <DEDUP_REMOVED lines=27> */
.L_x_878:
[----:B------:R-:W-:Y:S05]  /*56d60*/  BRA.U UP0, `(.L_x_881) ;  /* 0xffffffe100247547 */ /* 0x000fea000b83ffff */
        /* <DEDUP_REMOVED lines=48> */
[----:B------:R-:W-:Y:S01]  /*57070*/  IMAD.WIDE.U32.X R44, R37, R17, R50, P2 ;  /* 0x00000011252c7225 */ /* 0x000fe200010e0432 */
[----:B------:R-:W-:-:S03]  /*57080*/  ISETP.GE.U32.AND P0, PT, R58, R48, PT ;  /* 0x000000303a00720c */ /* 0x000fc60003f06070 */
[----:B------:R-:W-:Y:S01]  /*57090*/  IMAD R63, R37, R16, R34 ;  /* 0x00000010253f7224 */ /* 0x000fe200078e0222 */
[----:B------:R-:W-:Y:S01]  /*570a0*/  ISETP.GE.U32.AND.EX P0, PT, R59, R61, PT, P0 ;  /* 0x0000003d3b00720c */ /* 0x000fe20003f06100 */
[----:B------:R-:W-:-:S04]  /*570b0*/  IMAD.WIDE.U32 R54, P3, R36, R21, R46 ;  /* 0x0000001524367225 */ /* 0x000fc8000786002e */
[----:B------:R-:W-:-:S04]  /*570c0*/  IMAD.WIDE.U32 R50, R36, R16, R58 ;  /* 0x0000001024327225 */ /* 0x000fc800078e003a */
        /* <DEDUP_REMOVED lines=12> */
[-C--:B------:R-:W-:Y:S01]  /*57190*/  IMAD R69, R41, R22.reuse, R54 ;  /* 0x0000001629457224 */ /* 0x080fe200078e0236 */
[----:B------:R-:W-:Y:S01]  /*571a0*/  ISETP.GE.U32.AND.EX P1, PT, R35, R59, PT, P1 ;  /* 0x0000003b2300720c */ /* 0x000fe20003f26110 */
[----:B------:R-:W-:Y:S01]  /*571b0*/  IMAD.WIDE.U32 R50, R41, R22, RZ ;  /* 0x0000001629327225 */ /* 0x000fe200078e00ff */
[----:B------:R-:W-:-:S02]  /*571c0*/  ISETP.GE.U32.AND.EX P2, PT, R45, R35, PT, P2 ;  /* 0x000000232d00720c */ /* 0x000fc40003f46120 */
[----:B------:R-:W-:Y:S01]  /*571d0*/  SEL R59, RZ, 0x1, P0 ;  /* 0x00000001ff3b7807 */ /* 0x000fe20000000000 */
[----:B------:R-:W-:-:S04]  /*571e0*/  IMAD.WIDE.U32 R34, R22, R0, RZ ;  /* 0x0000000016227225 */ /* 0x000fc800078e00ff */
[----:B------:R-:W-:Y:S01]  /*571f0*/  IMAD.WIDE.U32 R54, R0, R22, RZ ;  /* 0x0000001600367225 */ /* 0x000fe200078e00ff */
[----:B------:R-:W-:-:S03]  /*57200*/  SEL R54, RZ, 0x1, P1 ;  /* 0x00000001ff367807 */ /* 0x000fc60000800000 */
[----:B------:R-:W-:Y:S01]  /*57210*/  IMAD.IADD R69, R35, 0x1, R69 ;  /* 0x0000000123457824 */ /* 0x000fe200078e0245 */
[----:B------:R-:W-:Y:S01]  /*57220*/  SEL R35, RZ, 0x1, P2 ;  /* 0x00000001ff237807 */ /* 0x000fe20001000000 */
[----:B------:R-:W-:-:S04]  /*57230*/  IMAD.WIDE.U32.X R48, R37, R21, R48, P6 ;  /* 0x0000001525307225 */ /* 0x000fc800030e0430 */
[----:B------:R-:W-:Y:S01]  /*57240*/  IMAD.WIDE.U32 R52, R37, R19, RZ ;  /* 0x0000001325347225 */ /* 0x000fe200078e00ff */
[----:B------:R-:W-:-:S03]  /*57250*/  IADD3 R35, P0, P2, R35, R48, R54 ;  /* 0x0000003023237210 */ /* 0x000fc60007a1e036 */
[----:B------:R-:W-:Y:S01]  /*57260*/  IMAD.WIDE.U32 R66, R40, R16, RZ ;  /* 0x0000001028427225 */ /* 0x000fe200078e00ff */
[----:B------:R-:W-:-:S03]  /*57270*/  IADD3.X R68, PT, PT, RZ, R49, RZ, P0, P2 ;  /* 0x00000031ff447210 */ /* 0x000fc600007e44ff */
        /* <DEDUP_REMOVED lines=23> */
[----:B------:R-:W-:Y:S01]  /*573f0*/  IMAD R34, R20, R36, RZ ;  /* 0x0000002414227224 */ /* 0x000fe200078e02ff */
[----:B------:R-:W-:Y:S01]  /*57400*/  IADD3 RZ, P3, PT, R49, R56, RZ ;  /* 0x0000003831ff7210 */ /* 0x000fe20007f7e0ff */
[----:B------:R-:W-:Y:S01]  /*57410*/  IMAD.MOV.U32 R48, RZ, RZ, R57 ;  /* 0x000000ffff307224 */ /* 0x000fe200078e0039 */
[----:B------:R-:W-:Y:S01]  /*57420*/  SEL R57, RZ, 0x1, P2 ;  /* 0x00000001ff397807 */ /* 0x000fe20001000000 */
[----:B------:R-:W-:-:S04]  /*57430*/  IMAD.WIDE.U32.X R50, R41, R23, R54, P1 ;  /* 0x0000001729327225 */ /* 0x000fc800008e0436 */
[----:B------:R-:W-:Y:S01]  /*57440*/  IMAD.WIDE.U32 R62, R36, R19, R46 ;  /* 0x00000013243e7225 */ /* 0x000fe200078e002e */
[----:B------:R-:W-:-:S03]  /*57450*/  IADD3 R56, P2, PT, R57, R50, RZ ;  /* 0x0000003239387210 */ /* 0x000fc60007f5e0ff */
[----:B------:R-:W-:Y:S01]  /*57460*/  IMAD R55, R37, R19, R34 ;  /* 0x0000001325377224 */ /* 0x000fe200078e0222 */
[----:B------:R-:W-:Y:S01]  /*57470*/  IADD3 R54, P1, PT, R35, R62, RZ ;  /* 0x0000003e23367210 */ /* 0x000fe20007f3e0ff */
[----:B------:R-:W-:-:S04]  /*57480*/  IMAD.WIDE.U32 R58, R38, R18, RZ ;  /* 0x00000012263a7225 */ /* 0x000fc800078e00ff */
[----:B------:R-:W-:Y:S02]  /*57490*/  IMAD.MOV.U32 R58, RZ, RZ, R65 ;  /* 0x000000ffff3a7224 */ /* 0x000fe400078e0041 */
[----:B------:R-:W-:Y:S02]  /*574a0*/  IMAD R65, R17, R38, RZ ;  /* 0x0000002611417224 */ /* 0x000fe400078e02ff */
[----:B------:R-:W-:Y:S02]  /*574b0*/  IMAD.IADD R63, R63, 0x1, R55 ;  /* 0x000000013f3f7824 */ /* 0x000fe400078e0237 */
[----:B------:R-:W-:Y:S01]  /*574c0*/  IMAD.X R49, RZ, RZ, RZ, P6 ;  /* 0x000000ffff317224 */ /* 0x000fe200030e06ff */
[----:B------:R-:W-:Y:S01]  /*574d0*/  IADD3 RZ, P6, PT, R59, R64, RZ ;  /* 0x000000403bff7210 */ /* 0x000fe20007fde0ff */
[----:B------:R-:W-:Y:S01]  /*574e0*/  IMAD.X R57, RZ, RZ, R51, P2 ;  /* 0x000000ffff397224 */ /* 0x000fe200010e0633 */
[----:B------:R-:W-:Y:S01]  /*574f0*/  ISETP.GE.U32.AND P2, PT, R54, R62, PT ;  /* 0x0000003e3600720c */ /* 0x000fe20003f46070 */
[----:B------:R-:W-:Y:S01]  /*57500*/  IMAD.X R59, RZ, RZ, RZ, P0 ;  /* 0x000000ffff3b7224 */ /* 0x000fe200000e06ff */
[----:B------:R-:W-:Y:S01]  /*57510*/  ISETP.GE.U32.AND P0, PT, R62, R46, PT ;  /* 0x0000002e3e00720c */ /* 0x000fe20003f06070 */
[----:B------:R-:W-:-:S03]  /*57520*/  IMAD.WIDE.U32 R34, R38, R18, R44 ;  /* 0x0000001226227225 */ /* 0x000fc600078e002c */
[C---:B------:R-:W-:Y:S01]  /*57530*/  ISETP.GE.U32.AND.EX P0, PT, R63.reuse, R47, PT, P0 ;  /* 0x0000002f3f00720c */ /* 0x040fe20003f06100 */
[----:B------:R-:W-:Y:S01]  /*57540*/  IMAD.X R55, R63, 0x1, R68, P1 ;  /* 0x000000013f377824 */ /* 0x000fe200008e0644 */
[----:B------:R-:W-:Y:S01]  /*57550*/  ISETP.GE.U32.AND P1, PT, R34, R44, PT ;  /* 0x0000002c2200720c */ /* 0x000fe20003f26070 */
[----:B------:R-:W-:Y:S01]  /*57560*/  IMAD R51, R40, R18, R65 ;  /* 0x0000001228337224 */ /* 0x000fe200078e0241 */
[----:B------:R-:W-:Y:S01]  /*57570*/  SEL R44, RZ, 0x1, P0 ;  /* 0x00000001ff2c7807 */ /* 0x000fe20000000000 */
[----:B------:R-:W-:Y:S01]  /*57580*/  IMAD.WIDE.U32.X R46, R37, R20, R60, P5 ;  /* 0x00000014252e7225 */ /* 0x000fe200028e043c */
[----:B------:R-:W-:-:S03]  /*57590*/  ISETP.GE.U32.AND.EX P2, PT, R55, R63, PT, P2 ;  /* 0x0000003f3700720c */ /* 0x000fc60003f46120 */
[----:B------:R-:W-:Y:S01]  /*575a0*/  IMAD.IADD R51, R35, 0x1, R51 ;  /* 0x0000000123337824 */ /* 0x000fe200078e0233 */
[----:B------:R-:W-:Y:S01]  /*575b0*/  SEL R65, RZ, 0x1, P2 ;  /* 0x00000001ff417807 */ /* 0x000fe20001000000 */
[----:B------:R-:W-:Y:S02]  /*575c0*/  IMAD.MOV.U32 R52, RZ, RZ, R67 ;  /* 0x000000ffff347224 */ /* 0x000fe400078e0043 */
[----:B------:R-:W-:Y:S01]  /*575d0*/  IMAD.WIDE.U32 R62, R38, R16, R54 ;  /* 0x00000010263e7225 */ /* 0x000fe200078e0036 */
[----:B------:R-:W-:Y:S02]  /*575e0*/  ISETP.GE.U32.AND.EX P1, PT, R51, R45, PT, P1 ;  /* 0x0000002d3300720c */ /* 0x000fe40003f26110 */
[----:B------:R-:W-:Y:S01]  /*575f0*/  IADD3 R65, P0, P5, R65, R46, R44 ;  /* 0x0000002e41417210 */ /* 0x000fe20007d1e02c */
[----:B------:R-:W-:Y:S02]  /*57600*/  IMAD R45, R21, R38, RZ ;  /* 0x00000026152d7224 */ /* 0x000fe400078e02ff */
[----:B------:R-:W-:-:S02]  /*57610*/  IMAD R44, R23, R36, RZ ;  /* 0x00000024172c7224 */ /* 0x000fc400078e02ff */
[C---:B------:R-:W-:Y:S01]  /*57620*/  IMAD R67, R40.reuse, R16, R45 ;  /* 0x0000001028437224 */ /* 0x040fe200078e022d */
[----:B------:R-:W-:Y:S01]  /*57630*/  SEL R45, RZ, 0x1, P1 ;  /* 0x00000001ff2d7807 */ /* 0x000fe20000800000 */
[----:B------:R-:W-:-:S04]  /*57640*/  IMAD.WIDE.U32.X R58, R40, R17, R58, P6 ;  /* 0x00000011283a7225 */ /* 0x000fc800030e043a */
[----:B------:R-:W-:Y:S01]  /*57650*/  IMAD.WIDE.U32 R60, R36, R22, R56 ;  /* 0x00000016243c7225 */ /* 0x000fe200078e0038 */
[----:B------:R-:W-:Y:S02]  /*57660*/  IADD3.X R36, PT, PT, RZ, R47, RZ, P0, P5 ;  /* 0x0000002fff247210 */ /* 0x000fe400007ea4ff */
[C---:B------:R-:W-:Y:S01]  /*57670*/  ISETP.GE.U32.AND P5, PT, R62.reuse, R54, PT ;  /* 0x000000363e00720c */ /* 0x040fe20003fa6070 */
[----:B------:R-:W-:Y:S01]  /*57680*/  IMAD R47, R37, R22, R44 ;  /* 0x00000016252f7224 */ /* 0x000fe200078e022c */
[----:B------:R-:W-:Y:S01]  /*57690*/  IADD3 R44, P0, P1, R62, R58, R45 ;  /* 0x0000003a3e2c7210 */ /* 0x000fe2000791e02d */
[----:B------:R-:W-:Y:S01]  /*576a0*/  IMAD.IADD R63, R63, 0x1, R67 ;  /* 0x000000013f3f7824 */ /* 0x000fe200078e0243 */
[----:B------:R-:W-:Y:S01]  /*576b0*/  IADD3 R46, P6, PT, R65, R60, RZ ;  /* 0x0000003c412e7210 */ /* 0x000fe20007fde0ff */
[----:B------:R-:W-:Y:S01]  /*576c0*/  IMAD.IADD R61, R61, 0x1, R47 ;  /* 0x000000013d3d7824 */ /* 0x000fe200078e022f */
[----:B------:R-:W-:Y:S01]  /*576d0*/  ISETP.GE.U32.AND P2, PT, R60, R56, PT ;  /* 0x000000383c00720c */ /* 0x000fe20003f46070 */
[----:B------:R-:W-:Y:S01]  /*576e0*/  IMAD.WIDE.U32.X R52, R40, R21, R52, P4 ;  /* 0x0000001528347225 */ /* 0x000fe200020e0434 */
[----:B------:R-:W-:-:S02]  /*576f0*/  IADD3.X R45, PT, PT, R63, R59, RZ, P0, P1 ;  /* 0x0000003b3f2d7210 */ /* 0x000fc400007e24ff */
[----:B------:R-:W-:Y:S01]  /*57700*/  ISETP.GE.U32.AND P0, PT, R44, R62, PT ;  /* 0x0000003e2c00720c */ /* 0x000fe20003f06070 */
[----:B------:R-:W-:Y:S01]  /*57710*/  IMAD.X R47, R61, 0x1, R36, P6 ;  /* 0x000000013d2f7824 */ /* 0x000fe200030e0624 */
[----:B------:R-:W-:Y:S01]  /*57720*/  ISETP.GE.U32.AND.EX P5, PT, R63, R55, PT, P5 ;  /* 0x000000373f00720c */ /* 0x000fe20003fa6150 */
[----:B------:R-:W-:Y:S01]  /*57730*/  IMAD.WIDE.U32.X R48, R37, R23, R48, P3 ;  /* 0x0000001725307225 */ /* 0x000fe200018e0430 */
[----:B------:R-:W-:Y:S02]  /*57740*/  ISETP.GE.U32.AND.EX P0, PT, R45, R63, PT, P0 ;  /* 0x0000003f2d00720c */ /* 0x000fe40003f06100 */
[----:B------:R-:W-:Y:S01]  /*57750*/  ISETP.GE.U32.AND P1, PT, R46, R60, PT ;  /* 0x0000003c2e00720c */ /* 0x000fe20003f26070 */
[----:B------:R-:W-:Y:S01]  /*57760*/  IMAD.WIDE.U32 R58, R38, R22, RZ ;  /* 0x00000016263a7225 */ /* 0x000fe200078e00ff */
[----:B------:R-:W-:Y:S02]  /*57770*/  SEL R36, RZ, 0x1, P5 ;  /* 0x00000001ff247807 */ /* 0x000fe40002800000 */
[----:B------:R-:W-:Y:S01]  /*57780*/  SEL R77, RZ, 0x1, P0 ;  /* 0x00000001ff4d7807 */ /* 0x000fe20000000000 */
[----:B------:R-:W-:Y:S01]  /*57790*/  IMAD.WIDE.U32 R62, R39, R18, RZ ;  /* 0x00000012273e7225 */ /* 0x000fe200078e00ff */
[----:B------:R-:W-:-:S02]  /*577a0*/  ISETP.GE.U32.AND.EX P2, PT, R61, R57, PT, P2 ;  /* 0x000000393d00720c */ /* 0x000fc40003f46120 */
[----:B------:R-:W-:Y:S01]  /*577b0*/  ISETP.GE.U32.AND.EX P1, PT, R47, R61, PT, P1 ;  /* 0x0000003d2f00720c */ /* 0x000fe20003f26110 */
[C---:B------:R-:W-:Y:S01]  /*577c0*/  IMAD.WIDE.U32 R56, R40.reuse, R22, RZ ;  /* 0x0000001628387225 */ /* 0x040fe200078e00ff */
[----:B------:R-:W-:Y:S02]  /*577d0*/  IADD3 R77, P6, P4, R77, R52, R36 ;  /* 0x000000344d4d7210 */ /* 0x000fe40007cde024 */
[----:B------:R-:W-:Y:S01]  /*577e0*/  SEL R50, RZ, 0x1, P2 ;  /* 0x00000001ff327807 */ /* 0x000fe20001000000 */
[----:B------:R-:W-:Y:S01]  /*577f0*/  IMAD.WIDE.U32 R36, R40, R19, RZ ;  /* 0x0000001328247225 */ /* 0x000fe200078e00ff */
[----:B------:R-:W-:-:S03]  /*57800*/  SEL R55, RZ, 0x1, P1 ;  /* 0x00000001ff377807 */ /* 0x000fc60000800000 */
[C---:B------:R-:W-:Y:S01]  /*57810*/  IMAD.WIDE.U32 R56, P2, R38.reuse, R23, R56 ;  /* 0x0000001726387225 */ /* 0x040fe20007840038 */
[----:B------:R-:W-:Y:S02]  /*57820*/  IADD3 R48, P0, P1, R55, R48, R50 ;  /* 0x0000003037307210 */ /* 0x000fe4000791e032 */
[----:B------:R-:W-:Y:S01]  /*57830*/  IADD3.X R50, PT, PT, RZ, R53, RZ, P6, P4 ;  /* 0x00000035ff327210 */ /* 0x000fe200037e84ff */
[C---:B------:R-:W-:Y:S01]  /*57840*/  IMAD.WIDE.U32 R54, R38.reuse, R19, RZ ;  /* 0x0000001326367225 */ /* 0x040fe200078e00ff */
[----:B------:R-:W-:Y:S02]  /*57850*/  IADD3.X R49, PT, PT, RZ, R49, RZ, P0, P1 ;  /* 0x00000031ff317210 */ /* 0x000fe400007e24ff */
[----:B------:R-:W-:Y:S01]  /*57860*/  IADD3 RZ, P0, PT, R59, R56, RZ ;  /* 0x000000383bff7210 */ /* 0x000fe20007f1e0ff */
        /* <DEDUP_REMOVED lines=9> */
[----:B------:R-:W-:Y:S02]  /*57900*/  IMAD.X R65, RZ, RZ, RZ, P5 ;  /* 0x000000ffff417224 */ /* 0x000fe400028e06ff */
[----:B------:R-:W-:-:S04]  /*57910*/  IMAD.WIDE.U32 R70, P5, R39, R20, R58 ;  /* 0x0000001427467225 */ /* 0x000fc800078a003a */
[----:B------:R-:W-:Y:S02]  /*57920*/  IMAD.MOV.U32 R64, RZ, RZ, R37 ;  /* 0x000000ffff407224 */ /* 0x000fe400078e0025 */
[-C--:B------:R-:W-:Y:S02]  /*57930*/  IMAD R36, R20, R38.reuse, RZ ;  /* 0x0000002614247224 */ /* 0x080fe400078e02ff */
[----:B------:R-:W-:Y:S02]  /*57940*/  IMAD R37, R23, R38, RZ ;  /* 0x0000002617257224 */ /* 0x000fe400078e02ff */
[----:B------:R-:W-:-:S04]  /*57950*/  IMAD.WIDE.U32 R68, R39, R19, RZ ;  /* 0x0000001327447225 */ /* 0x000fc800078e00ff */
[----:B------:R-:W-:Y:S01]  /*57960*/  IMAD.X R59, RZ, RZ, RZ, P3 ;  /* 0x000000ffff3b7224 */ /* 0x000fe200018e06ff */
[----:B------:R-:W-:Y:S01]  /*57970*/  IADD3 RZ, P3, PT, R53, R66, RZ ;  /* 0x0000004235ff7210 */ /* 0x000fe20007f7e0ff */
[----:B------:R-:W-:Y:S02]  /*57980*/  IMAD.MOV.U32 R54, RZ, RZ, R67 ;  /* 0x000000ffff367224 */ /* 0x000fe400078e0043 */
[----:B------:R-:W-:-:S04]  /*57990*/  IMAD.WIDE.U32 R74, R43, R22, RZ ;  /* 0x000000162b4a7225 */ /* 0x000fc800078e00ff */
        /* <DEDUP_REMOVED lines=33> */
[----:B------:R-:W-:Y:S01]  /*57bb0*/  IMAD.WIDE.U32 R72, R39, R22, RZ ;  /* 0x0000001627487225 */ /* 0x000fe200078e00ff */
[----:B------:R-:W-:Y:S02]  /*57bc0*/  IADD3 R45, P0, P1, R66, R58, R45 ;  /* 0x0000003a422d7210 */ /* 0x000fe4000791e02d */
[----:B------:R-:W-:Y:S01]  /*57bd0*/  IADD3 R69, P2, P6, R69, R64, R40 ;  /* 0x0000004045457210 */ /* 0x000fe20007e5e028 */
[----:B------:R-:W-:Y:S02]  /*57be0*/  IMAD.IADD R67, R67, 0x1, R47 ;  /* 0x0000000143437824 */ /* 0x000fe400078e022f */
[----:B------:R-:W-:Y:S01]  /*57bf0*/  IMAD.X R53, RZ, RZ, RZ, P5 ;  /* 0x000000ffff357224 */ /* 0x000fe200028e06ff */
[----:B------:R-:W-:Y:S01]  /*57c00*/  IADD3 RZ, P5, PT, R73, R74, RZ ;  /* 0x0000004a49ff7210 */ /* 0x000fe20007fbe0ff */
[----:B------:R-:W-:Y:S01]  /*57c10*/  IMAD R40, R23, R39, RZ ;  /* 0x0000002717287224 */ /* 0x000fe200078e02ff */
[----:B------:R-:W-:Y:S01]  /*57c20*/  IADD3.X R64, PT, PT, R67, R59, RZ, P0, P1 ;  /* 0x0000003b43407210 */ /* 0x000fe200007e24ff */
[----:B------:R-:W-:Y:S01]  /*57c30*/  IMAD.WIDE.U32 R46, R38, R22, R48 ;  /* 0x00000016262e7225 */ /* 0x000fe200078e0030 */
[----:B------:R-:W-:-:S02]  /*57c40*/  ISETP.GE.U32.AND P0, PT, R45, R66, PT ;  /* 0x000000422d00720c */ /* 0x000fc40003f06070 */
[----:B------:R-:W-:Y:S01]  /*57c50*/  ISETP.GE.U32.AND P1, PT, R66, R60, PT ;  /* 0x0000003c4200720c */ /* 0x000fe20003f26070 */
[----:B------:R-:W-:Y:S01]  /*57c60*/  IMAD.MOV.U32 R56, RZ, RZ, R75 ;  /* 0x000000ffff387224 */ /* 0x000fe200078e004b */
[----:B------:R-:W-:Y:S01]  /*57c70*/  ISETP.GE.U32.AND.EX P0, PT, R64, R67, PT, P0 ;  /* 0x000000434000720c */ /* 0x000fe20003f06100 */
[----:B------:R-:W-:Y:S01]  /*57c80*/  IMAD R38, R20, R39, RZ ;  /* 0x0000002714267224 */ /* 0x000fe200078e02ff */
[----:B------:R-:W-:Y:S01]  /*57c90*/  ISETP.GE.U32.AND.EX P1, PT, R67, R61, PT, P1 ;  /* 0x0000003d4300720c */ /* 0x000fe20003f26110 */
[C---:B------:R-:W-:Y:S01]  /*57ca0*/  IMAD R75, R43.reuse, R22, R40 ;  /* 0x000000162b4b7224 */ /* 0x040fe200078e0228 */
[----:B------:R-:W-:Y:S01]  /*57cb0*/  IADD3.X R40, PT, PT, RZ, R65, RZ, P2, P6 ;  /* 0x00000041ff287210 */ /* 0x000fe200017ec4ff */
[----:B------:R-:W-:Y:S01]  /*57cc0*/  IMAD.WIDE.U32.X R58, R43, R21, R54, P3 ;  /* 0x000000152b3a7225 */ /* 0x000fe200018e0436 */
[----:B------:R-:W-:Y:S02]  /*57cd0*/  IADD3 R54, P2, PT, R69, R46, RZ ;  /* 0x0000002e45367210 */ /* 0x000fe40007f5e0ff */
[----:B------:R-:W-:Y:S01]  /*57ce0*/  SEL R65, RZ, 0x1, P0 ;  /* 0x00000001ff417807 */ /* 0x000fe20000000000 */
[C---:B------:R-:W-:Y:S01]  /*57cf0*/  IMAD R73, R43.reuse, R19, R38 ;  /* 0x000000132b497224 */ /* 0x040fe200078e0226 */
[----:B------:R-:W-:Y:S01]  /*57d00*/  SEL R38, RZ, 0x1, P1 ;  /* 0x00000001ff267807 */ /* 0x000fe20000800000 */
[----:B------:R-:W-:Y:S01]  /*57d10*/  IMAD.WIDE.U32.X R52, R43, R20, R52, P4 ;  /* 0x000000142b347225 */ /* 0x000fe200020e0434 */
[----:B------:R-:W-:-:S02]  /*57d20*/  ISETP.GE.U32.AND P0, PT, R46, R48, PT ;  /* 0x000000302e00720c */ /* 0x000fc40003f06070 */
[----:B------:R-:W-:Y:S01]  /*57d30*/  ISETP.GE.U32.AND P1, PT, R54, R46, PT ;  /* 0x0000002e3600720c */ /* 0x000fe20003f26070 */
[----:B------:R-:W-:-:S04]  /*57d40*/  IMAD.WIDE.U32.X R56, R43, R23, R56, P5 ;  /* 0x000000172b387225 */ /* 0x000fc800028e0438 */
[----:B------:R-:W-:Y:S02]  /*57d50*/  IMAD.IADD R43, R47, 0x1, R71 ;  /* 0x000000012f2b7824 */ /* 0x000fe400078e0247 */
[----:B------:R-:W-:-:S03]  /*57d60*/  IMAD.WIDE.U32 R60, R64, 0x3d1, RZ ;  /* 0x000003d1403c7825 */ /* 0x000fc600078e00ff */
[C---:B------:R-:W-:Y:S01]  /*57d70*/  ISETP.GE.U32.AND.EX P0, PT, R43.reuse, R49, PT, P0 ;  /* 0x000000312b00720c */ /* 0x040fe20003f06100 */
[----:B------:R-:W-:Y:S01]  /*57d80*/  IMAD.X R55, R43, 0x1, R40, P2 ;  /* 0x000000012b377824 */ /* 0x000fe200010e0628 */
[----:B------:R-:W-:Y:S01]  /*57d90*/  IADD3 R65, P2, P3, R65, R58, R38 ;  /* 0x0000003a41417210 */ /* 0x000fe20007b5e026 */
[----:B------:R-:W-:Y:S01]  /*57da0*/  IMAD.WIDE.U32 R46, R45, 0x3d1, RZ ;  /* 0x000003d12d2e7825 */ /* 0x000fe200078e00ff */
[----:B------:R-:W-:Y:S02]  /*57db0*/  SEL R38, RZ, 0x1, P0 ;  /* 0x00000001ff267807 */ /* 0x000fe40000000000 */
[----:B------:R-:W-:Y:S01]  /*57dc0*/  ISETP.GE.U32.AND.EX P1, PT, R55, R43, PT, P1 ;  /* 0x0000002b3700720c */ /* 0x000fe20003f26110 */
[----:B------:R-:W-:Y:S01]  /*57dd0*/  IMAD.WIDE.U32 R48, R39, R19, R54 ;  /* 0x0000001327307225 */ /* 0x000fe200078e0036 */
[----:B------:R-:W-:Y:S02]  /*57de0*/  IADD3.X R58, PT, PT, RZ, R59, RZ, P2, P3 ;  /* 0x0000003bff3a7210 */ /* 0x000fe400017e64ff */
[----:B------:R-:W-:Y:S01]  /*57df0*/  SEL R59, RZ, 0x1, P1 ;  /* 0x00000001ff3b7807 */ /* 0x000fe20000800000 */
[----:B------:R-:W-:Y:S01]  /*57e00*/  IMAD.WIDE.U32 R60, P2, RZ, R45, R60 ;  /* 0x0000002dff3c7225 */ /* 0x000fe2000784003c */
[----:B------:R-:W-:-:S02]  /*57e10*/  IADD3 R65, P1, PT, R65, R48, RZ ;  /* 0x0000003041417210 */ /* 0x000fc40007f3e0ff */
[----:B------:R-:W-:Y:S01]  /*57e20*/  IADD3 R40, P3, PT, RZ, R46, RZ ;  /* 0x0000002eff287210 */ /* 0x000fe20007f7e0ff */
[----:B------:R-:W-:Y:S01]  /*57e30*/  IMAD.IADD R43, R49, 0x1, R73 ;  /* 0x00000001312b7824 */ /* 0x000fe200078e0249 */
[----:B------:R-:W-:Y:S01]  /*57e40*/  IADD3 R50, P4, PT, R47, R60, RZ ;  /* 0x0000003c2f327210 */ /* 0x000fe20007f9e0ff */
[----:B------:R-:W-:Y:S01]  /*57e50*/  IMAD.X R49, RZ, RZ, RZ, P2 ;  /* 0x000000ffff317224 */ /* 0x000fe200010e06ff */
[----:B------:R-:W-:Y:S01]  /*57e60*/  ISETP.GE.U32.AND P0, PT, R40, R46, PT ;  /* 0x0000002e2800720c */ /* 0x000fe20003f06070 */
[----:B------:R-:W-:Y:S01]  /*57e70*/  IMAD.X R60, R43, 0x1, R58, P1 ;  /* 0x000000012b3c7824 */ /* 0x000fe200008e063a */
[----:B------:R-:W-:Y:S02]  /*57e80*/  ISETP.GE.U32.AND P2, PT, R48, R54, PT ;  /* 0x000000363000720c */ /* 0x000fe40003f46070 */
[----:B------:R-:W-:Y:S01]  /*57e90*/  ISETP.GE.U32.AND P1, PT, R65, R48, PT ;  /* 0x000000304100720c */ /* 0x000fe20003f26070 */
[----:B------:R-:W-:Y:S01]  /*57ea0*/  IMAD.MOV.U32 R48, RZ, RZ, R61 ;  /* 0x000000ffff307224 */ /* 0x000fe200078e003d */
[----:B------:R-:W-:Y:S01]  /*57eb0*/  IADD3 R46, P5, P6, R59, R62, R38 ;  /* 0x0000003e3b2e7210 */ /* 0x000fe20007ebe026 */
[----:B------:R-:W-:Y:S01]  /*57ec0*/  IMAD.WIDE.U32 R58, R65, 0x3d1, RZ ;  /* 0x000003d1413a7825 */ /* 0x000fe200078e00ff */
[----:B------:R-:W-:-:S02]  /*57ed0*/  ISETP.GE.U32.AND.EX P2, PT, R43, R55, PT, P2 ;  /* 0x000000372b00720c */ /* 0x000fc40003f46120 */
[----:B------:R-:W-:Y:S01]  /*57ee0*/  ISETP.GE.U32.AND.EX P1, PT, R60, R43, PT, P1 ;  /* 0x0000002b3c00720c */ /* 0x000fe20003f26110 */
[----:B------:R-:W-:Y:S01]  /*57ef0*/  IMAD.X R43, R50, 0x1, R45, P3 ;  /* 0x00000001322b7824 */ /* 0x000fe200018e062d */
        /* <DEDUP_REMOVED lines=8> */
[----:B------:R-:W-:-:S02]  /*57f80*/  IADD3 R61, P2, PT, R54, R58, RZ ;  /* 0x0000003a363d7210 */ /* 0x000fc40007f5e0ff */
[----:B------:R-:W-:Y:S01]  /*57f90*/  IADD3.X R50, PT, PT, RZ, R53, RZ, P3, P4 ;  /* 0x00000035ff327210 */ /* 0x000fe20001fe84ff */
[----:B------:R-:W-:Y:S01]  /*57fa0*/  IMAD.IADD R49, R49, 0x1, R75 ;  /* 0x0000000131317824 */ /* 0x000fe200078e024b */
[----:B------:R-:W-:Y:S01]  /*57fb0*/  IADD3 R67, P6, PT, R67, R48, RZ ;  /* 0x0000003043437210 */ /* 0x000fe20007fde0ff */
[----:B------:R-:W-:Y:S01]  /*57fc0*/  IMAD.WIDE.U32 R38, P3, RZ, R65, R38 ;  /* 0x00000041ff267225 */ /* 0x000fe20007860026 */
[----:B------:R-:W-:Y:S02]  /*57fd0*/  ISETP.GE.U32.AND P1, PT, R48, R46, PT ;  /* 0x0000002e3000720c */ /* 0x000fe40003f26070 */
[----:B------:R-:W-:Y:S01]  /*57fe0*/  IADD3 R46, P5, PT, R61, R64, RZ ;  /* 0x000000403d2e7210 */ /* 0x000fe20007fbe0ff */
[----:B------:R-:W-:Y:S01]  /*57ff0*/  IMAD.X R53, RZ, RZ, RZ, P3 ;  /* 0x000000ffff357224 */ /* 0x000fe200018e06ff */
[----:B------:R-:W-:Y:S01]  /*58000*/  IADD3 R54, P3, PT, R59, R38, RZ ;  /* 0x000000263b367210 */ /* 0x000fe20007f7e0ff */
[----:B------:R-:W-:Y:S01]  /*58010*/  IMAD.X R50, R49, 0x1, R50, P6 ;  /* 0x0000000131327824 */ /* 0x000fe200030e0632 */
[----:B------:R-:W-:Y:S01]  /*58020*/  SEL R45, RZ, 0x1, P0 ;  /* 0x00000001ff2d7807 */ /* 0x000fe20000000000 */
[----:B------:R-:W-:Y:S01]  /*58030*/  IMAD.MOV.U32 R52, RZ, RZ, R39 ;  /* 0x000000ffff347224 */ /* 0x000fe200078e0027 */
[----:B------:R-:W-:Y:S01]  /*58040*/  ISETP.LT.U32.AND P0, PT, R46, R61, PT ;  /* 0x0000003d2e00720c */ /* 0x000fe20003f01070 */
[----:B------:R-:W-:Y:S01]  /*58050*/  IMAD.X R55, R54, 0x1, R55, P2 ;  /* 0x0000000136377824 */ /* 0x000fe200010e0637 */
[----:B------:R-:W-:Y:S01]  /*58060*/  IADD3 R45, P6, PT, R46, R45, RZ ;  /* 0x0000002d2e2d7210 */ /* 0x000fe20007fde0ff */
[----:B------:R-:W-:Y:S01]  /*58070*/  IMAD.WIDE.U32.X R38, RZ, R60, R52, P3 ;  /* 0x0000003cff267225 */ /* 0x000fe200018e0434 */
[----:B------:R-:W-:-:S02]  /*58080*/  ISETP.GE.U32.AND P4, PT, R61, R58, PT ;  /* 0x0000003a3d00720c */ /* 0x000fc40003f86070 */
[----:B------:R-:W-:Y:S01]  /*58090*/  ISETP.GE.U32.AND P2, PT, R45, R46, PT ;  /* 0x0000002e2d00720c */ /* 0x000fe20003f46070 */
[----:B------:R-:W-:Y:S01]  /*580a0*/  IMAD.X R46, R55, 0x1, R65, P5 ;  /* 0x00000001372e7824 */ /* 0x000fe200028e0641 */
[----:B------:R-:W-:Y:S01]  /*580b0*/  ISETP.GE.U32.AND P3, PT, R67, R48, PT ;  /* 0x000000304300720c */ /* 0x000fe20003f66070 */
[C---:B------:R-:W-:Y:S01]  /*580c0*/  IMAD.WIDE.U32 R52, R50.reuse, 0x3d1, RZ ;  /* 0x000003d132347825 */ /* 0x040fe200078e00ff */
[----:B------:R-:W-:Y:S02]  /*580d0*/  ISETP.GE.U32.AND.EX P1, PT, R49, R47, PT, P1 ;  /* 0x0000002f3100720c */ /* 0x000fe40003f26110 */
        /* <DEDUP_REMOVED lines=9> */
[----:B------:R-:W-:Y:S01]  /*58170*/  IMAD R62, R17, R0, RZ ;  /* 0x00000000113e7224 */ /* 0x000fe200078e02ff */
        /* <DEDUP_REMOVED lines=100> */
.L_x_882:
[----:B------:R-:W-:Y:S01]  /*587c0*/  IMAD.MOV.U32 R38, RZ, RZ, R40 ;  /* 0x000000ffff267224 */ /* 0x000fe200078e0028 */
[----:B------:R-:W-:Y:S01]  /*587d0*/  IADD3 R32, P1, PT, R45, R32, RZ ;  /* 0x000000202d207210 */ /* 0x000fe20007f3e0ff */
[----:B------:R-:W-:Y:S01]  /*587e0*/  IMAD.MOV.U32 R39, RZ, RZ, R43 ;  /* 0x000000ffff277224 */ /* 0x000fe200078e002b */
[----:B------:R-:W-:Y:S01]  /*587f0*/  UMOV UR4, URZ ;  /* 0x000000ff00047c82 */ /* 0x000fe20008000000 */
        /* <DEDUP_REMOVED lines=51> */
.L_x_883:
        /* <DEDUP_REMOVED lines=31> */
[----:B------:R-:W-:Y:S01]  /*58d20*/  IADD3 R53, P3, PT, R0, R53, RZ ;  /* 0x0000003500357210 */ /* 0x000fe20007f7e0ff */
[----:B------:R-:W-:Y:S02]  /*58d30*/  IMAD.MOV.U32 R40, RZ, RZ, R42 ;  /* 0x000000ffff287224 */ /* 0x000fe400078e002a */
[----:B------:R-:W-:Y:S01]  /*58d40*/  IMAD.X R32, R32, 0x1, R43, P2 ;  /* 0x0000000120207824 */ /* 0x000fe200010e062b */
[----:B------:R-:W-:Y:S01]  /*58d50*/  ISETP.NE.U32.AND P0, PT, R53, RZ, PT ;  /* 0x000000ff3500720c */ /* 0x000fe20003f05070 */
[----:B------:R-:W-:Y:S01]  /*58d60*/  IMAD.X R49, R0, 0x1, R49, P3 ;  /* 0x0000000100317824 */ /* 0x000fe200018e0631 */
[----:B------:R-:W-:-:S02]  /*58d70*/  IADD3 R35, P3, PT, R36, R33, RZ ;  /* 0x0000002124237210 */ /* 0x000fc40007f7e0ff */
        /* <DEDUP_REMOVED lines=16> */
.L_x_885:
        /* <DEDUP_REMOVED lines=48> */
.L_x_886:
        /* <DEDUP_REMOVED lines=27> */
.L_x_884:
        /* <DEDUP_REMOVED lines=75> */
[----:B------:R-:W-:Y:S01]  /*597e0*/  IMAD.X R63, RZ, RZ, RZ, P2 ;  /* 0x000000ffff3f7224 */ /* 0x000fe200010e06ff */
[----:B------:R-:W-:Y:S01]  /*597f0*/  ISETP.GE.U32.AND.EX P2, PT, R44, R65, PT, P6 ;  /* 0x000000412c00720c */ /* 0x000fe20003f46160 */
[----:B------:R-:W-:Y:S01]  /*59800*/  IMAD.MOV.U32 R48, RZ, RZ, R47 ;  /* 0x000000ffff307224 */ /* 0x000fe200078e002f */
[----:B------:R-:W-:Y:S01]  /*59810*/  IADD3 R46, P6, PT, R67, R52, RZ ;  /* 0x00000034432e7210 */ /* 0x000fe20007fde0ff */
[----:B------:R-:W-:-:S04]  /*59820*/  IMAD.WIDE.U32 R64, R41, R41, R50 ;  /* 0x0000002929407225 */ /* 0x000fc800078e0032 */
[----:B------:R-:W-:Y:S02]  /*59830*/  IMAD R47, R37, R41, RZ ;  /* 0x00000029252f7224 */ /* 0x000fe400078e02ff */
[----:B------:R-:W-:Y:S02]  /*59840*/  IMAD.MOV.U32 R54, RZ, RZ, R45 ;  /* 0x000000ffff367224 */ /* 0x000fe400078e002d */
[----:B------:R-:W-:-:S04]  /*59850*/  IMAD.WIDE.U32 R60, R41, R34, R42 ;  /* 0x00000022293c7225 */ /* 0x000fc800078e002a */
[----:B------:R-:W-:Y:S01]  /*59860*/  IMAD.IADD R45, R56, 0x1, R65 ;  /* 0x00000001382d7824 */ /* 0x000fe200078e0241 */
[----:B------:R-:W-:Y:S01]  /*59870*/  SHF.L.W.U32.HI R59, R58, 0x1, R60 ;  /* 0x000000013a3b7819 */ /* 0x000fe20000010e3c */
[----:B------:R-:W-:Y:S01]  /*59880*/  IMAD.MOV.U32 R62, RZ, RZ, R57 ;  /* 0x000000ffff3e7224 */ /* 0x000fe200078e0039 */
[----:B------:R-:W-:Y:S01]  /*59890*/  SEL R57, RZ, 0x1, P2 ;  /* 0x00000001ff397807 */ /* 0x000fe20001000000 */
[----:B------:R-:W-:Y:S01]  /*598a0*/  IMAD R65, R40, R34, R47 ;  /* 0x0000002228417224 */ /* 0x000fe200078e022f */
[----:B------:R-:W-:Y:S01]  /*598b0*/  ISETP.GE.U32.AND P2, PT, R60, R42, PT ;  /* 0x0000002a3c00720c */ /* 0x000fe20003f46070 */
[----:B------:R-:W-:Y:S01]  /*598c0*/  IMAD.X R47, RZ, RZ, R53, P6 ;  /* 0x000000ffff2f7224 */ /* 0x000fe200030e0635 */
[----:B------:R-:W-:Y:S01]  /*598d0*/  IADD3 R42, P6, PT, R57, R64, RZ ;  /* 0x00000040392a7210 */ /* 0x000fe20007fde0ff */
[----:B------:R-:W-:Y:S02]  /*598e0*/  IMAD.IADD R65, R61, 0x1, R65 ;  /* 0x000000013d417824 */ /* 0x000fe400078e0241 */
[----:B------:R-:W-:Y:S01]  /*598f0*/  IMAD.WIDE.U32.X R54, R40, R37, R54, P0 ;  /* 0x0000002528367225 */ /* 0x000fe200000e0436 */
[----:B------:R-:W-:-:S02]  /*59900*/  ISETP.LT.U32.AND P0, PT, R64, R50, PT ;  /* 0x000000324000720c */ /* 0x000fc40003f01070 */
[----:B------:R-:W-:Y:S01]  /*59910*/  ISETP.GE.U32.AND.EX P2, PT, R65, R43, PT, P2 ;  /* 0x0000002b4100720c */ /* 0x000fe20003f46120 */
[----:B------:R-:W-:Y:S01]  /*59920*/  IMAD.WIDE.U32.X R56, R40, R40, R62, P1 ;  /* 0x0000002828387225 */ /* 0x000fe200008e043e */
[----:B------:R-:W-:Y:S02]  /*59930*/  ISETP.GE.U32.AND P1, PT, R42, R64, PT ;  /* 0x000000402a00720c */ /* 0x000fe40003f26070 */
[----:B------:R-:W-:Y:S01]  /*59940*/  SHF.L.W.U32.HI R61, R60, 0x1, R65 ;  /* 0x000000013c3d7819 */ /* 0x000fe20000010e41 */
[----:B------:R-:W-:Y:S01]  /*59950*/  IMAD.X R43, RZ, RZ, R45, P6 ;  /* 0x000000ffff2b7224 */ /* 0x000fe200030e062d */
[----:B------:R-:W-:Y:S01]  /*59960*/  SEL R63, RZ, 0x1, P2 ;  /* 0x00000001ff3f7807 */ /* 0x000fe20001000000 */
[----:B------:R-:W-:Y:S02]  /*59970*/  IMAD R50, R36, R41, RZ ;  /* 0x0000002924327224 */ /* 0x000fe400078e02ff */
[----:B------:R-:W-:Y:S01]  /*59980*/  IMAD.WIDE.U32 R52, R41, R35, R46 ;  /* 0x0000002329347225 */ /* 0x000fe200078e002e */
[----:B------:R-:W-:-:S03]  /*59990*/  ISETP.GE.U32.AND.EX P6, PT, R43, R45, PT, P1 ;  /* 0x0000002d2b00720c */ /* 0x000fc60003fc6110 */
[C---:B------:R-:W-:Y:S01]  /*599a0*/  IMAD R41, R40.reuse, R35, R50 ;  /* 0x0000002328297224 */ /* 0x040fe200078e0232 */
[----:B------:R-:W-:Y:S01]  /*599b0*/  IADD3 R50, P1, PT, R59, R56, RZ ;  /* 0x000000383b327210 */ /* 0x000fe20007f3e0ff */
[----:B------:R-:W-:Y:S01]  /*599c0*/  IMAD.WIDE.U32.X R48, R40, R36, R48, P5 ;  /* 0x0000002428307225 */ /* 0x000fe200028e0430 */
[----:B------:R-:W-:Y:S02]  /*599d0*/  ISETP.LT.U32.OR.EX P0, PT, R45, R51, !P6, P0 ;  /* 0x000000332d00720c */ /* 0x000fe40007701500 */
[C---:B------:R-:W-:Y:S01]  /*599e0*/  ISETP.GE.U32.AND P2, PT, R52.reuse, R46, PT ;  /* 0x0000002e3400720c */ /* 0x040fe20003f46070 */
[----:B------:R-:W-:Y:S01]  /*599f0*/  IMAD.X R56, R61, 0x1, R57, P1 ;  /* 0x000000013d387824 */ /* 0x000fe200008e0639 */
[----:B------:R-:W-:Y:S01]  /*59a00*/  IADD3 R63, P1, P5, R52, R54, R63 ;  /* 0x00000036343f7210 */ /* 0x000fe20007d3e03f */
[----:B------:R-:W-:Y:S01]  /*59a10*/  IMAD.IADD R41, R53, 0x1, R41 ;  /* 0x0000000135297824 */ /* 0x000fe200078e0229 */
[----:B------:R-:W-:Y:S01]  /*59a20*/  SEL R45, RZ, 0x1, !P0 ;  /* 0x00000001ff2d7807 */ /* 0x000fe20004000000 */
[----:B------:R-:W-:Y:S01]  /*59a30*/  IMAD.X R57, RZ, RZ, RZ, P4 ;  /* 0x000000ffff397224 */ /* 0x000fe200020e06ff */
[----:B------:R-:W-:Y:S01]  /*59a40*/  ISETP.GE.U32.AND P0, PT, R63, R52, PT ;  /* 0x000000343f00720c */ /* 0x000fe20003f06070 */
[----:B------:R-:W-:Y:S01]  /*59a50*/  IMAD.WIDE.U32 R52, R37, R34, RZ ;  /* 0x0000002225347225 */ /* 0x000fe200078e00ff */
[----:B------:R-:W-:-:S02]  /*59a60*/  IADD3.X R62, PT, PT, R41, R55, RZ, P1, P5 ;  /* 0x00000037293e7210 */ /* 0x000fc40000fea4ff */
[----:B------:R-:W-:Y:S02]  /*59a70*/  IADD3 R45, P5, PT, R50, R45, RZ ;  /* 0x0000002d322d7210 */ /* 0x000fe40007fbe0ff */
[----:B------:R-:W-:Y:S02]  /*59a80*/  ISETP.GE.U32.AND.EX P2, PT, R41, R47, PT, P2 ;  /* 0x0000002f2900720c */ /* 0x000fe40003f46120 */
[----:B------:R-:W-:Y:S01]  /*59a90*/  ISETP.GE.U32.AND P1, PT, R45, R50, PT ;  /* 0x000000322d00720c */ /* 0x000fe20003f26070 */
[----:B------:R-:W-:Y:S01]  /*59aa0*/  IMAD.X R46, RZ, RZ, R56, P5 ;  /* 0x000000ffff2e7224 */ /* 0x000fe200028e0638 */
[----:B------:R-:W-:Y:S01]  /*59ab0*/  SEL R54, RZ, 0x1, P2 ;  /* 0x00000001ff367807 */ /* 0x000fe20001000000 */
[----:B------:R-:W-:Y:S01]  /*59ac0*/  IMAD.WIDE.U32 R52, P5, R34, R37, R52 ;  /* 0x0000002522347225 */ /* 0x000fe200078a0034 */
[----:B------:R-:W-:Y:S02]  /*59ad0*/  ISETP.GE.U32.AND.EX P0, PT, R62, R41, PT, P0 ;  /* 0x000000293e00720c */ /* 0x000fe40003f06100 */
[----:B------:R-:W-:Y:S01]  /*59ae0*/  ISETP.LT.U32.AND P2, PT, R50, R59, PT ;  /* 0x0000003b3200720c */ /* 0x000fe20003f41070 */
[----:B------:R-:W-:Y:S01]  /*59af0*/  IMAD.WIDE.U32 R40, R34, R34, RZ ;  /* 0x0000002222287225 */ /* 0x000fe200078e00ff */
[----:B------:R-:W-:-:S02]  /*59b00*/  ISETP.GE.U32.AND.EX P1, PT, R46, R56, PT, P1 ;  /* 0x000000382e00720c */ /* 0x000fc40003f26110 */
[----:B------:R-:W-:Y:S01]  /*59b10*/  SEL R55, RZ, 0x1, P0 ;  /* 0x00000001ff377807 */ /* 0x000fe20000000000 */
[----:B------:R-:W-:Y:S01]  /*59b20*/  IMAD.WIDE.U32 R50, R36, R35, RZ ;  /* 0x0000002324327225 */ /* 0x000fe200078e00ff */
[----:B------:R-:W-:Y:S02]  /*59b30*/  IADD3 RZ, P0, PT, R41, R52, RZ ;  /* 0x0000003429ff7210 */ /* 0x000fe40007f1e0ff */
[----:B------:R-:W-:Y:S01]  /*59b40*/  ISETP.LT.U32.OR.EX P2, PT, R56, R61, !P1, P2 ;  /* 0x0000003d3800720c */ /* 0x000fe20004f41520 */
[----:B------:R-:W-:Y:S01]  /*59b50*/  IMAD.WIDE.U32 R60, R35, R35, RZ ;  /* 0x00000023233c7225 */ /* 0x000fe200078e00ff */
[----:B------:R-:W-:Y:S02]  /*59b60*/  IADD3 R54, P4, P6, R55, R48, R54 ;  /* 0x0000003037367210 */ /* 0x000fe40007e9e036 */
[----:B------:R-:W-:Y:S01]  /*59b70*/  SEL R47, RZ, 0x1, !P2 ;  /* 0x00000001ff2f7807 */ /* 0x000fe20005000000 */
[----:B------:R-:W-:Y:S01]  /*59b80*/  IMAD.WIDE.U32 R40, P1, R35, R36, R50 ;  /* 0x0000002423287225 */ /* 0x000fe20007820032 */
[----:B------:R-:W-:-:S02]  /*59b90*/  SHF.L.W.U32.HI R50, R65, 0x1, R63 ;  /* 0x0000000141327819 */ /* 0x000fc40000010e3f */
[----:B------:R-:W-:Y:S01]  /*59ba0*/  SHF.L.W.U32.HI R51, R63, 0x1, R62 ;  /* 0x000000013f337819 */ /* 0x000fe20000010e3e */
[----:B------:R-:W-:Y:S01]  /*59bb0*/  IMAD.X R59, RZ, RZ, RZ, P5 ;  /* 0x000000ffff3b7224 */ /* 0x000fe200028e06ff */
[----:B------:R-:W-:Y:S01]  /*59bc0*/  IADD3 RZ, P5, PT, R61, R40, RZ ;  /* 0x000000283dff7210 */ /* 0x000fe20007fbe0ff */
[-C--:B------:R-:W-:Y:S01]  /*59bd0*/  IMAD R48, R36, R34.reuse, RZ ;  /* 0x0000002224307224 */ /* 0x080fe200078e02ff */
[----:B------:R-:W-:Y:S01]  /*59be0*/  IADD3.X R55, PT, PT, RZ, R49, RZ, P4, P6 ;  /* 0x00000031ff377210 */ /* 0x000fe200027ec4ff */
[----:B------:R-:W-:-:S04]  /*59bf0*/  IMAD.WIDE.U32 R60, R34, R34, R50 ;  /* 0x00000022223c7225 */ /* 0x000fc800078e0032 */
        /* <DEDUP_REMOVED lines=28> */
[----:B------:R-:W-:Y:S02]  /*59dc0*/  ISETP.LT.U32.AND P0, PT, R34, R39, PT ;  /* 0x000000272200720c */ /* 0x000fe40003f01070 */
[----:B------:R-:W-:Y:S01]  /*59dd0*/  IADD3 R39, P2, PT, R51, R48, RZ ;  /* 0x0000003033277210 */ /* 0x000fe20007f5e0ff */
[----:B------:R-:W-:Y:S01]  /*59de0*/  IMAD.X R62, RZ, RZ, R56, P3 ;  /* 0x000000ffff3e7224 */ /* 0x000fe200018e0638 */
[----:B------:R-:W-:Y:S01]  /*59df0*/  ISETP.GE.U32.AND P1, PT, R61, R34, PT ;  /* 0x000000223d00720c */ /* 0x000fe20003f26070 */
[----:B------:R-:W-:Y:S01]  /*59e00*/  IMAD.WIDE.U32 R50, R47, 0x3d1, RZ ;  /* 0x000003d12f327825 */ /* 0x000fe200078e00ff */
[----:B------:R-:W-:-:S02]  /*59e10*/  SHF.L.W.U32.HI R48, R54, 0x1, R39 ;  /* 0x0000000136307819 */ /* 0x000fc40000010e27 */
[----:B------:R-:W-:Y:S01]  /*59e20*/  ISETP.GE.U32.AND.EX P1, PT, R62, R56, PT, P1 ;  /* 0x000000383e00720c */ /* 0x000fe20003f26110 */
[----:B------:R-:W-:Y:S01]  /*59e30*/  IMAD.X R66, RZ, RZ, R49, P2 ;  /* 0x000000ffff427224 */ /* 0x000fe200010e0631 */
[----:B------:R-:W-:Y:S01]  /*59e40*/  IADD3 R34, P3, PT, RZ, R50, RZ ;  /* 0x00000032ff227210 */ /* 0x000fe20007f7e0ff */
[----:B------:R-:W-:Y:S01]  /*59e50*/  IMAD.X R55, RZ, RZ, RZ, P4 ;  /* 0x000000ffff377224 */ /* 0x000fe200020e06ff */
[----:B------:R-:W-:Y:S01]  /*59e60*/  IADD3 R58, P4, PT, R51, R52, RZ ;  /* 0x00000034333a7210 */ /* 0x000fe20007f9e0ff */
[----:B------:R-:W-:Y:S01]  /*59e70*/  IMAD.MOV.U32 R54, RZ, RZ, R53 ;  /* 0x000000ffff367224 */ /* 0x000fe200078e0035 */
[----:B------:R-:W-:Y:S02]  /*59e80*/  SHF.L.W.U32.HI R49, R39, 0x1, R66 ;  /* 0x0000000127317819 */ /* 0x000fe40000010e42 */
[----:B------:R-:W-:Y:S01]  /*59e90*/  ISETP.LT.U32.OR.EX P0, PT, R56, R41, !P1, P0 ;  /* 0x000000293800720c */ /* 0x000fe20004f01500 */
[----:B------:R-:W-:Y:S01]  /*59ea0*/  IMAD.WIDE.U32 R56, R62, 0x3d1, RZ ;  /* 0x000003d13e387825 */ /* 0x000fe200078e00ff */
[----:B------:R-:W-:-:S02]  /*59eb0*/  ISETP.GE.U32.AND P2, PT, R34, R50, PT ;  /* 0x000000322200720c */ /* 0x000fc40003f46070 */
[----:B------:R-:W-:Y:S01]  /*59ec0*/  SEL R63, RZ, 0x1, !P0 ;  /* 0x00000001ff3f7807 */ /* 0x000fe20004000000 */
[----:B------:R-:W-:-:S04]  /*59ed0*/  IMAD.WIDE.U32 R50, R35, R35, R48 ;  /* 0x0000002323327225 */ /* 0x000fc800078e0030 */
[----:B------:R-:W-:Y:S01]  /*59ee0*/  IMAD.WIDE.U32.X R52, RZ, R64, R54, P4 ;  /* 0x00000040ff347225 */ /* 0x000fe200020e0436 */
[----:B------:R-:W-:Y:S02]  /*59ef0*/  IADD3 R63, P4, PT, R63, R50, RZ ;  /* 0x000000323f3f7210 */ /* 0x000fe40007f9e0ff */
[----:B------:R-:W-:Y:S01]  /*59f00*/  ISETP.LT.U32.AND P0, PT, R50, R48, PT ;  /* 0x000000303200720c */ /* 0x000fe20003f01070 */
[----:B------:R-:W-:Y:S01]  /*59f10*/  IMAD.WIDE.U32 R54, R61, 0x3d1, RZ ;  /* 0x000003d13d367825 */ /* 0x000fe200078e00ff */
[----:B------:R-:W-:-:S03]  /*59f20*/  ISETP.GE.U32.AND P1, PT, R63, R50, PT ;  /* 0x000000323f00720c */ /* 0x000fc60003f26070 */
[----:B------:R-:W-:Y:S01]  /*59f30*/  IMAD.X R35, R58, 0x1, R47, P3 ;  /* 0x000000013a237824 */ /* 0x000fe200018e062f */
[----:B------:R-:W-:Y:S01]  /*59f40*/  IADD3 R47, P3, PT, R52, R54, RZ ;  /* 0x00000036342f7210 */ /* 0x000fe20007f7e0ff */
[----:B------:R-:W-:-:S03]  /*59f50*/  IMAD.WIDE.U32 R56, P6, RZ, R61, R56 ;  /* 0x0000003dff387225 */ /* 0x000fc600078c0038 */
[----:B------:R-:W-:Y:S01]  /*59f60*/  ISETP.GE.U32.AND.EX P2, PT, R35, R58, PT, P2 ;  /* 0x0000003a2300720c */ /* 0x000fe20003f46120 */
        /* <DEDUP_REMOVED lines=9> */
[----:B------:R-:W-:Y:S01]  /*5a000*/  ISETP.GE.U32.AND.EX P1, PT, R60, R51, PT, P1 ;  /* 0x000000333c00720c */ /* 0x000fe20003f26110 */
[----:B------:R-:W-:Y:S01]  /*5a010*/  IMAD.X R54, R59, 0x1, R61, P4 ;  /* 0x000000013b367824 */ /* 0x000fe200020e063d */
[----:B------:R-:W-:-:S02]  /*5a020*/  IADD3 R39, P6, PT, R48, R39, RZ ;  /* 0x0000002730277210 */ /* 0x000fc40007fde0ff */
[----:B------:R-:W-:Y:S01]  /*5a030*/  ISETP.LT.U32.OR.EX P0, PT, R51, R49, !P1, P0 ;  /* 0x000000313300720c */ /* 0x000fe20004f01500 */
[----:B------:R-:W-:Y:S01]  /*5a040*/  IMAD.WIDE.U32 R50, R63, 0x3d1, RZ ;  /* 0x000003d13f327825 */ /* 0x000fe200078e00ff */
[----:B------:R-:W-:Y:S02]  /*5a050*/  ISETP.LT.U32.AND P1, PT, R48, R47, PT ;  /* 0x0000002f3000720c */ /* 0x000fe40003f21070 */
[----:B------:R-:W-:Y:S01]  /*5a060*/  ISETP.GE.U32.AND.EX P2, PT, R59, R52, PT, P2 ;  /* 0x000000343b00720c */ /* 0x000fe20003f46120 */
[----:B------:R-:W-:Y:S01]  /*5a070*/  IMAD.WIDE.U32 R52, R60, 0x3d1, RZ ;  /* 0x000003d13c347825 */ /* 0x000fe200078e00ff */
[----:B------:R-:W-:Y:S02]  /*5a080*/  ISETP.GE.U32.AND P3, PT, R39, R48, PT ;  /* 0x000000302700720c */ /* 0x000fe40003f66070 */
[----:B------:R-:W-:Y:S01]  /*5a090*/  SEL R55, RZ, 0x1, P2 ;  /* 0x00000001ff377807 */ /* 0x000fe20001000000 */
[----:B------:R-:W-:Y:S01]  /*5a0a0*/  IMAD.X R47, RZ, RZ, R54, P6 ;  /* 0x000000ffff2f7224 */ /* 0x000fe200030e0636 */
[----:B------:R-:W-:Y:S01]  /*5a0b0*/  SHF.R.U32.HI R56, RZ, 0x1f, R66 ;  /* 0x0000001fff387819 */ /* 0x000fe20000011642 */
[----:B------:R-:W-:-:S03]  /*5a0c0*/  IMAD.WIDE.U32.X R48, RZ, R62, R40, P5 ;  /* 0x0000003eff307225 */ /* 0x000fc600028e0428 */
[----:B------:R-:W-:Y:S01]  /*5a0d0*/  ISETP.GE.U32.AND.EX P3, PT, R47, R54, PT, P3 ;  /* 0x000000362f00720c */ /* 0x000fe20003f66130 */
        /* <DEDUP_REMOVED lines=8> */
[----:B------:R-:W-:-:S02]  /*5a160*/  SEL R51, RZ, 0x1, !P0 ;  /* 0x00000001ff337807 */ /* 0x000fc40004000000 */
[----:B------:R-:W-:Y:S01]  /*5a170*/  ISETP.GE.U32.AND P0, PT, R55, R50, PT ;  /* 0x000000323700720c */ /* 0x000fe20003f06070 */
[----:B------:R-:W-:Y:S01]  /*5a180*/  IMAD.WIDE.U32 R40, R59, 0x3d1, RZ ;  /* 0x000003d13b287825 */ /* 0x000fe200078e00ff */
[----:B------:R-:W-:Y:S02]  /*5a190*/  IADD3 R36, P2, PT, R55, R62, RZ ;  /* 0x0000003e37247210 */ /* 0x000fe40007f5e0ff */
[----:B------:R-:W-:Y:S02]  /*5a1a0*/  IADD3.X R50, PT, PT, R57, R49, RZ, P5, P3 ;  /* 0x0000003139327210 */ /* 0x000fe40002fe64ff */
[----:B------:R-:W-:Y:S02]  /*5a1b0*/  IADD3.X R61, PT, PT, RZ, RZ, R37, P4, P1 ;  /* 0x000000ffff3d7210 */ /* 0x000fe400027e2425 */
[----:B------:R-:W-:Y:S01]  /*5a1c0*/  ISETP.LT.U32.AND P3, PT, R36, R55, PT ;  /* 0x000000372400720c */ /* 0x000fe20003f61070 */
[----:B------:R-:W-:Y:S01]  /*5a1d0*/  IMAD.X R55, R50, 0x1, R63, P2 ;  /* 0x0000000132377824 */ /* 0x000fe200010e063f */
[----:B------:R-:W-:Y:S01]  /*5a1e0*/  IADD3 R51, P4, PT, R36, R51, RZ ;  /* 0x0000003324337210 */ /* 0x000fe20007f9e0ff */
        /* <DEDUP_REMOVED lines=85> */
.L_x_887:
        /* <DEDUP_REMOVED lines=52> */
.L_x_888:
        /* <DEDUP_REMOVED lines=52> */
.L_x_890:
        /* <DEDUP_REMOVED lines=48> */
.L_x_891:
        /* <DEDUP_REMOVED lines=27> */
.L_x_889:
        /* <DEDUP_REMOVED lines=321> */
.L_x_892:
        /* <DEDUP_REMOVED lines=52> */
.L_x_893:
        /* <DEDUP_REMOVED lines=52> */
.L_x_895:
        /* <DEDUP_REMOVED lines=48> */
.L_x_896:
        /* <DEDUP_REMOVED lines=27> */
.L_x_894:
        /* <DEDUP_REMOVED lines=131> */
[----:B------:R-:W-:-:S03]  /*5d9e0*/  IADD3 R54, P4, P6, R55, R48, R54 ;  /* 0x0000003037367210 */ /* 0x000fc60007e9e036 */
[----:B------:R-:W-:Y:S01]  /*5d9f0*/  IMAD.WIDE.U32 R40, P1, R35, R36, R50 ;  /* 0x0000002423287225 */ /* 0x000fe20007820032 */
[----:B------:R-:W-:Y:S02]  /*5da00*/  SHF.L.W.U32.HI R50, R65, 0x1, R63 ;  /* 0x0000000141327819 */ /* 0x000fe40000010e3f */
[----:B------:R-:W-:Y:S01]  /*5da10*/  SHF.L.W.U32.HI R51, R63, 0x1, R64 ;  /* 0x000000013f337819 */ /* 0x000fe20000010e40 */
[----:B------:R-:W-:Y:S01]  /*5da20*/  IMAD.X R59, RZ, RZ, RZ, P5 ;  /* 0x000000ffff3b7224 */ /* 0x000fe200028e06ff */
[----:B------:R-:W-:Y:S01]  /*5da30*/  IADD3 RZ, P5, PT, R61, R40, RZ ;  /* 0x000000283dff7210 */ /* 0x000fe20007fbe0ff */
[----:B------:R-:W-:Y:S01]  /*5da40*/  IMAD.MOV.U32 R56, RZ, RZ, R39 ;  /* 0x000000ffff387224 */ /* 0x000fe200078e0027 */
[----:B------:R-:W-:Y:S01]  /*5da50*/  SEL R39, RZ, 0x1, !P2 ;  /* 0x00000001ff277807 */ /* 0x000fe20005000000 */
[----:B------:R-:W-:Y:S01]  /*5da60*/  IMAD.WIDE.U32 R60, R34, R34, R50 ;  /* 0x00000022223c7225 */ /* 0x000fe200078e0032 */
[----:B------:R-:W-:-:S03]  /*5da70*/  IADD3.X R55, PT, PT, RZ, R49, RZ, P4, P6 ;  /* 0x00000031ff377210 */ /* 0x000fc600027ec4ff */
[----:B------:R-:W-:Y:S02]  /*5da80*/  IMAD R48, R36, R34, RZ ;  /* 0x0000002224307224 */ /* 0x000fe400078e02ff */
[----:B------:R-:W-:Y:S01]  /*5da90*/  IMAD.IADD R47, R52, 0x1, R61 ;  /* 0x00000001342f7824 */ /* 0x000fe200078e023d */
[----:B------:R-:W-:Y:S01]  /*5daa0*/  IADD3 R61, P2, PT, R39, R60, RZ ;  /* 0x0000003c273d7210 */ /* 0x000fe20007f5e0ff */
[----:B------:R-:W-:Y:S02]  /*5dab0*/  IMAD.MOV.U32 R58, RZ, RZ, R53 ;  /* 0x000000ffff3a7224 */ /* 0x000fe400078e0035 */
        /* <DEDUP_REMOVED lines=38> */
[----:B------:R-:W-:-:S02]  /*5dd20*/  ISETP.LT.U32.OR.EX P0, PT, R57, R41, !P1, P0 ;  /* 0x000000293900720c */ /* 0x000fc40004f01500 */
[----:B------:R-:W-:Y:S01]  /*5dd30*/  ISETP.GE.U32.AND P2, PT, R39, R50, PT ;  /* 0x000000322700720c */ /* 0x000fe20003f46070 */
        /* <DEDUP_REMOVED lines=8> */
[----:B------:R-:W-:Y:S01]  /*5ddc0*/  IADD3 R57, P3, PT, R50, R52, RZ ;  /* 0x0000003432397210 */ /* 0x000fe20007f7e0ff */
[----:B------:R-:W-:Y:S01]  /*5ddd0*/  IMAD.IADD R63, R40, 0x1, R35 ;  /* 0x00000001283f7824 */ /* 0x000fe200078e0223 */
[----:B------:R-:W-:Y:S01]  /*5dde0*/  ISETP.GE.U32.AND P1, PT, R61, R34, PT ;  /* 0x000000223d00720c */ /* 0x000fe20003f26070 */
[----:B------:R-:W-:Y:S01]  /*5ddf0*/  IMAD.WIDE.U32 R54, P6, RZ, R58, R54 ;  /* 0x0000003aff367225 */ /* 0x000fe200078c0036 */
[----:B------:R-:W-:-:S02]  /*5de00*/  SEL R47, RZ, 0x1, P2 ;  /* 0x00000001ff2f7807 */ /* 0x000fc40001000000 */
[C---:B------:R-:W-:Y:S01]  /*5de10*/  ISETP.GE.U32.AND P2, PT, R57.reuse, R52, PT ;  /* 0x000000343900720c */ /* 0x040fe20003f46070 */
[----:B------:R-:W-:Y:S01]  /*5de20*/  IMAD.X R56, RZ, RZ, R63, P4 ;  /* 0x000000ffff387224 */ /* 0x000fe200020e063f */
[----:B------:R-:W-:Y:S01]  /*5de30*/  IADD3 R40, P4, PT, R57, R62, RZ ;  /* 0x0000003e39287210 */ /* 0x000fe20007f9e0ff */
[----:B------:R-:W-:Y:S01]  /*5de40*/  IMAD.X R35, RZ, RZ, RZ, P6 ;  /* 0x000000ffff237224 */ /* 0x000fe200030e06ff */
[----:B------:R-:W-:Y:S01]  /*5de50*/  IADD3 R50, P5, PT, R53, R54, RZ ;  /* 0x0000003635327210 */ /* 0x000fe20007fbe0ff */
[----:B------:R-:W-:Y:S01]  /*5de60*/  IMAD.MOV.U32 R34, RZ, RZ, R55 ;  /* 0x000000ffff227224 */ /* 0x000fe200078e0037 */
[C---:B------:R-:W-:Y:S01]  /*5de70*/  ISETP.GE.U32.AND.EX P1, PT, R56.reuse, R63, PT, P1 ;  /* 0x0000003f3800720c */ /* 0x040fe20003f26110 */
[----:B------:R-:W-:Y:S01]  /*5de80*/  IMAD.WIDE.U32 R54, R56, 0x3d1, RZ ;  /* 0x000003d138367825 */ /* 0x000fe200078e00ff */
[----:B------:R-:W-:Y:S02]  /*5de90*/  IADD3 R47, P6, PT, R40, R47, RZ ;  /* 0x0000002f282f7210 */ /* 0x000fe40007fde0ff */
[----:B------:R-:W-:Y:S01]  /*5dea0*/  ISETP.LT.U32.OR.EX P0, PT, R63, R49, !P1, P0 ;  /* 0x000000313f00720c */ /* 0x000fe20004f01500 */
[----:B------:R-:W-:Y:S01]  /*5deb0*/  IMAD.X R59, R50, 0x1, R51, P3 ;  /* 0x00000001323b7824 */ /* 0x000fe200018e0633 */
[----:B------:R-:W-:Y:S01]  /*5dec0*/  ISETP.LT.U32.AND P1, PT, R40, R57, PT ;  /* 0x000000392800720c */ /* 0x000fe20003f21070 */
[----:B------:R-:W-:Y:S01]  /*5ded0*/  IMAD.WIDE.U32 R52, R61, 0x3d1, RZ ;  /* 0x000003d13d347825 */ /* 0x000fe200078e00ff */
[----:B------:R-:W-:-:S02]  /*5dee0*/  ISETP.GE.U32.AND P3, PT, R47, R40, PT ;  /* 0x000000282f00720c */ /* 0x000fc40003f66070 */
[C---:B------:R-:W-:Y:S01]  /*5def0*/  ISETP.GE.U32.AND.EX P2, PT, R59.reuse, R50, PT, P2 ;  /* 0x000000323b00720c */ /* 0x040fe20003f46120 */
[----:B------:R-:W-:Y:S01]  /*5df00*/  IMAD.X R40, R59, 0x1, R58, P4 ;  /* 0x000000013b287824 */ /* 0x000fe200020e063a */
[----:B------:R-:W-:Y:S01]  /*5df10*/  SHF.R.U32.HI R48, RZ, 0x1f, R64 ;  /* 0x0000001fff307819 */ /* 0x000fe20000011640 */
[----:B------:R-:W-:Y:S01]  /*5df20*/  IMAD.WIDE.U32.X R50, RZ, R60, R34, P5 ;  /* 0x0000003cff327225 */ /* 0x000fe200028e0422 */
[----:B------:R-:W-:-:S03]  /*5df30*/  SEL R57, RZ, 0x1, P2 ;  /* 0x00000001ff397807 */ /* 0x000fc60001000000 */
[----:B------:R-:W-:Y:S02]  /*5df40*/  IMAD.X R49, RZ, RZ, R40, P6 ;  /* 0x000000ffff317224 */ /* 0x000fe400030e0628 */
[----:B------:R-:W-:Y:S01]  /*5df50*/  IMAD.WIDE.U32 R34, P2, RZ, R61, R54 ;  /* 0x0000003dff227225 */ /* 0x000fe20007840036 */
[----:B------:R-:W-:Y:S02]  /*5df60*/  SEL R55, RZ, 0x1, !P0 ;  /* 0x00000001ff377807 */ /* 0x000fe40004000000 */
[----:B------:R-:W-:Y:S01]  /*5df70*/  ISETP.GE.U32.AND.EX P3, PT, R49, R40, PT, P3 ;  /* 0x000000283100720c */ /* 0x000fe20003f66130 */
[----:B------:R-:W-:-:S03]  /*5df80*/  IMAD.MOV.U32 R54, RZ, RZ, R35 ;  /* 0x000000ffff367224 */ /* 0x000fc600078e0023 */
[----:B------:R-:W-:Y:S02]  /*5df90*/  ISETP.LT.U32.OR.EX P0, PT, R40, R59, !P3, P1 ;  /* 0x0000003b2800720c */ /* 0x000fe40005f01510 */
[----:B------:R-:W-:Y:S02]  /*5dfa0*/  IADD3 R57, P5, P3, R52, R50, R57 ;  /* 0x0000003234397210 */ /* 0x000fe40007bbe039 */
[----:B------:R-:W-:Y:S02]  /*5dfb0*/  IADD3 R59, P6, PT, R53, R34, RZ ;  /* 0x00000022353b7210 */ /* 0x000fe40007fde0ff */
[----:B------:R-:W-:Y:S01]  /*5dfc0*/  IADD3 R48, P4, P1, R55, R48, R36 ;  /* 0x0000003037307210 */ /* 0x000fe2000799e024 */
[----:B------:R-:W-:Y:S01]  /*5dfd0*/  IMAD.X R55, RZ, RZ, RZ, P2 ;  /* 0x000000ffff377224 */ /* 0x000fe200010e06ff */
[----:B------:R-:W-:Y:S02]  /*5dfe0*/  IADD3 R34, P2, PT, R57, R60, RZ ;  /* 0x0000003c39227210 */ /* 0x000fe40007f5e0ff */
[----:B------:R-:W-:-:S02]  /*5dff0*/  SEL R53, RZ, 0x1, !P0 ;  /* 0x00000001ff357807 */ /* 0x000fc40004000000 */
[----:B------:R-:W-:Y:S02]  /*5e000*/  IADD3.X R40, PT, PT, R59, R51, RZ, P5, P3 ;  /* 0x000000333b287210 */ /* 0x000fe40002fe64ff */
[----:B------:R-:W-:Y:S01]  /*5e010*/  IADD3.X R63, PT, PT, RZ, RZ, R37, P4, P1 ;  /* 0x000000ffff3f7210 */ /* 0x000fe200027e2425 */
[----:B------:R-:W-:Y:S01]  /*5e020*/  IMAD.WIDE.U32 R36, R48, 0x3d1, RZ ;  /* 0x000003d130247825 */ /* 0x000fe200078e00ff */
[----:B------:R-:W-:Y:S02]  /*5e030*/  ISETP.GE.U32.AND P0, PT, R57, R52, PT ;  /* 0x000000343900720c */ /* 0x000fe40003f06070 */
        /* <DEDUP_REMOVED lines=88> */
.L_x_897:
[----:B------:R-:W-:Y:S01]  /*5e5c0*/  IMAD.MOV.U32 R40, RZ, RZ, R39 ;  /* 0x000000ffff287224 */ /* 0x000fe200078e0027 */
[----:B------:R-:W-:Y:S01]  /*5e5d0*/  IADD3 R38, P1, PT, R47, R38, RZ ;  /* 0x000000262f267210 */ /* 0x000fe20007f3e0ff */
[----:B------:R-:W-:Y:S02]  /*5e5e0*/  UMOV UR4, URZ ;  /* 0x000000ff00047c82 */ /* 0x000fe40008000000 */
        /* <DEDUP_REMOVED lines=50> */
.L_x_898:
        /* <DEDUP_REMOVED lines=30> */
[----:B------:R-:W-:Y:S01]  /*5eaf0*/  IADD3 R52, P2, PT, R60, R37, RZ ;  /* 0x000000253c347210 */ /* 0x000fe20007f5e0ff */
[----:B------:R-:W-:Y:S01]  /*5eb00*/  IMAD.MOV.U32 R37, RZ, RZ, R40 ;  /* 0x000000ffff257224 */ /* 0x000fe200078e0028 */
[----:B------:R-:W-:-:S02]  /*5eb10*/  IADD3 R55, P3, PT, R0, R55, RZ ;  /* 0x0000003700377210 */ /* 0x000fc40007f7e0ff */
        /* <DEDUP_REMOVED lines=19> */
.L_x_900:
        /* <DEDUP_REMOVED lines=48> */
.L_x_901:
        /* <DEDUP_REMOVED lines=27> */
.L_x_899:
[----:B------:R-:W-:-:S04]  /*5f100*/  IMAD.WIDE.U32 R32, R49, R30, RZ ;  /* 0x0000001e31207225 */ /* 0x000fc800078e00ff */
[----:B------:R-:W-:-:S04]  /*5f110*/  IMAD.WIDE.U32 R54, R49, R26, RZ ;  /* 0x0000001a31367225 */ /* 0x000fc800078e00ff */
[----:B------:R-:W-:-:S04]  /*5f120*/  IMAD.WIDE.U32 R34, P0, R31, R50, R32 ;  /* 0x000000321f227225 */ /* 0x000fc80007800020 */
[----:B------:R-:W-:-:S04]  /*5f130*/  IMAD.WIDE.U32 R32, R50, R30, RZ ;  /* 0x0000001e32207225 */ /* 0x000fc800078e00ff */
[----:B------:R-:W-:Y:S01]  /*5f140*/  IMAD.X R39, RZ, RZ, RZ, P0 ;  /* 0x000000ffff277224 */ /* 0x000fe200000e06ff */
[----:B------:R-:W-:Y:S01]  /*5f150*/  IADD3 RZ, P0, PT, R33, R34, RZ ;  /* 0x0000002221ff7210 */ /* 0x000fe20007f1e0ff */
[----:B------:R-:W-:Y:S02]  /*5f160*/  IMAD.MOV.U32 R38, RZ, RZ, R35 ;  /* 0x000000ffff267224 */ /* 0x000fe400078e0023 */
[----:B------:R-:W-:-:S04]  /*5f170*/  IMAD.WIDE.U32 R42, R49, R24, RZ ;  /* 0x00000018312a7225 */ /* 0x000fc800078e00ff */
[----:B------:R-:W-:Y:S02]  /*5f180*/  IMAD R0, R25, R50, RZ ;  /* 0x0000003219007224 */ /* 0x000fe400078e02ff */
[----:B------:R-:W-:-:S04]  /*5f190*/  IMAD.WIDE.U32 R46, R50, R26, RZ ;  /* 0x0000001a322e7225 */ /* 0x000fc800078e00ff */
[----:B------:R-:W-:-:S04]  /*5f1a0*/  IMAD.WIDE.U32 R56, P1, R27, R50, R54 ;  /* 0x000000321b387225 */ /* 0x000fc80007820036 */
[----:B------:R-:W-:Y:S01]  /*5f1b0*/  IMAD.WIDE.U32 R34, R24, R50, RZ ;  /* 0x0000003218227225 */ /* 0x000fe200078e00ff */
[----:B------:R-:W-:-:S03]  /*5f1c0*/  IADD3 RZ, P2, PT, R47, R56, RZ ;  /* 0x000000382fff7210 */ /* 0x000fc60007f5e0ff */
[----:B------:R-:W-:-:S04]  /*5f1d0*/  IMAD.WIDE.U32.X R32, R31, R49, R38, P0 ;  /* 0x000000311f207225 */ /* 0x000fc800000e0426 */
[----:B------:R-:W-:Y:S01]  /*5f1e0*/  IMAD.WIDE.U32 R40, R50, R24, RZ ;  /* 0x0000001832287225 */ /* 0x000fe200078e00ff */
[----:B------:R-:W-:-:S03]  /*5f1f0*/  IADD3 R38, P0, PT, R32, R34, RZ ;  /* 0x0000002220267210 */ /* 0x000fc60007f1e0ff */
[----:B------:R-:W-:Y:S02]  /*5f200*/  IMAD R61, R24, R49, R0 ;  /* 0x00000031183d7224 */ /* 0x000fe400078e0200 */
[----:B------:R-:W-:-:S04]  /*5f210*/  IMAD.WIDE.U32 R44, P3, R25, R50, R42 ;  /* 0x00000032192c7225 */ /* 0x000fc8000786002a */
[----:B------:R-:W-:Y:S01]  /*5f220*/  IMAD.WIDE.U32 R46, R37, R30, RZ ;  /* 0x0000001e252e7225 */ /* 0x000fe200078e00ff */
[----:B------:R-:W-:-:S03]  /*5f230*/  IADD3 RZ, P6, PT, R41, R44, RZ ;  /* 0x0000002c29ff7210 */ /* 0x000fc60007fde0ff */
[----:B------:R-:W-:Y:S02]  /*5f240*/  IMAD.IADD R61, R35, 0x1, R61 ;  /* 0x00000001233d7824 */ /* 0x000fe400078e023d */
[----:B------:R-:W-:-:S04]  /*5f250*/  IMAD.WIDE.U32 R40, R49, R29, RZ ;  /* 0x0000001d31287225 */ /* 0x000fc800078e00ff */
[----:B------:R-:W-:Y:S02]  /*5f260*/  IMAD.X R39, R61, 0x1, R33, P0 ;  /* 0x000000013d277824 */ /* 0x000fe400000e0621 */
[----:B------:R-:W-:-:S04]  /*5f270*/  IMAD.WIDE.U32 R42, R36, R30, RZ ;  /* 0x0000001e242a7225 */ /* 0x000fc800078e00ff */
[----:B------:R-:W-:-:S04]  /*5f280*/  IMAD.WIDE.U32 R62, P0, R31, R36, R46 ;  /* 0x000000241f3e7225 */ /* 0x000fc8000780002e */
[----:B------:R-:W-:-:S04]  /*5f290*/  IMAD.WIDE.U32 R54, R37, R24, RZ ;  /* 0x0000001825367225 */ /* 0x000fc800078e00ff */
[----:B------:R-:W-:-:S04]  /*5f2a0*/  IMAD.WIDE.U32 R58, P4, R28, R50, R40 ;  /* 0x000000321c3a7225 */ /* 0x000fc80007880028 */
[----:B------:R-:W-:Y:S01]  /*5f2b0*/  IMAD.X R41, RZ, RZ, RZ, P1 ;  /* 0x000000ffff297224 */ /* 0x000fe200008e06ff */
[----:B------:R-:W-:Y:S01]  /*5f2c0*/  IADD3 RZ, P1, PT, R43, R62, RZ ;  /* 0x0000003e2bff7210 */ /* 0x000fe20007f3e0ff */
[----:B------:R-:W-:Y:S01]  /*5f2d0*/  IMAD.X R43, RZ, RZ, RZ, P0 ;  /* 0x000000ffff2b7224 */ /* 0x000fe200000e06ff */
[----:B------:R-:W-:Y:S01]  /*5f2e0*/  ISETP.GE.U32.AND P0, PT, R38, R34, PT ;  /* 0x000000222600720c */ /* 0x000fe20003f06070 */
[----:B------:R-:W-:-:S03]  /*5f2f0*/  IMAD.WIDE.U32 R46, P5, R25, R36, R54 ;  /* 0x00000024192e7225 */ /* 0x000fc600078a0036 */
[----:B------:R-:W-:Y:S01]  /*5f300*/  ISETP.GE.U32.AND.EX P0, PT, R39, R61, PT, P0 ;  /* 0x0000003d2700720c */ /* 0x000fe20003f06100 */
[----:B------:R-:W-:Y:S02]  /*5f310*/  IMAD.X R55, RZ, RZ, RZ, P3 ;  /* 0x000000ffff377224 */ /* 0x000fe400018e06ff */
[----:B------:R-:W-:Y:S02]  /*5f320*/  IMAD.MOV.U32 R54, RZ, RZ, R45 ;  /* 0x000000ffff367224 */ /* 0x000fe400078e002d */
[----:B------:R-:W-:Y:S02]  /*5f330*/  IMAD R0, R27, R50, RZ ;  /* 0x000000321b007224 */ /* 0x000fe400078e02ff */
[----:B------:R-:W-:-:S04]  /*5f340*/  IMAD.WIDE.U32 R32, R50, R29, RZ ;  /* 0x0000001d32207225 */ /* 0x000fc800078e00ff */
[----:B------:R-:W-:Y:S01]  /*5f350*/  IMAD.WIDE.U32 R64, R36, R24, RZ ;  /* 0x0000001824407225 */ /* 0x000fe200078e00ff */
[----:B------:R-:W-:-:S03]  /*5f360*/  IADD3 RZ, P3, PT, R33, R58, RZ ;  /* 0x0000003a21ff7210 */ /* 0x000fc60007f7e0ff */
[----:B------:R-:W-:Y:S02]  /*5f370*/  IMAD.MOV.U32 R40, RZ, RZ, R57 ;  /* 0x000000ffff287224 */ /* 0x000fe400078e0039 */
[----:B------:R-:W-:Y:S01]  /*5f380*/  IMAD.MOV.U32 R34, RZ, RZ, R59 ;  /* 0x000000ffff227224 */ /* 0x000fe200078e003b */
[----:B------:R-:W-:Y:S01]  /*5f390*/  SEL R59, RZ, 0x1, P0 ;  /* 0x00000001ff3b7807 */ /* 0x000fe20000000000 */
[----:B------:R-:W-:Y:S02]  /*5f3a0*/  IMAD R44, R31, R36, RZ ;  /* 0x000000241f2c7224 */ /* 0x000fe400078e02ff */
[----:B------:R-:W-:-:S04]  /*5f3b0*/  IMAD.WIDE.U32 R56, R26, R50, RZ ;  /* 0x000000321a387225 */ /* 0x000fc800078e00ff */
[-C--:B------:R-:W-:Y:S02]  /*5f3c0*/  IMAD R61, R26, R49.reuse, R0 ;  /* 0x000000311a3d7224 */ /* 0x080fe400078e0200 */
[----:B------:R-:W-:-:S04]  /*5f3d0*/  IMAD.WIDE.U32.X R54, R25, R49, R54, P6 ;  /* 0x0000003119367225 */ /* 0x000fc800030e0436 */
[----:B------:R-:W-:Y:S01]  /*5f3e0*/  IMAD.X R35, RZ, RZ, RZ, P4 ;  /* 0x000000ffff237224 */ /* 0x000fe200020e06ff */
[----:B------:R-:W-:Y:S01]  /*5f3f0*/  IADD3 RZ, P4, PT, R65, R46, RZ ;  /* 0x0000002e41ff7210 */ /* 0x000fe20007f9e0ff */
[----:B------:R-:W-:Y:S02]  /*5f400*/  IMAD.MOV.U32 R42, RZ, RZ, R63 ;  /* 0x000000ffff2a7224 */ /* 0x000fe400078e003f */
        /* <DEDUP_REMOVED lines=14> */
[----:B------:R-:W-:-:S02]  /*5f4f0*/  ISETP.GE.U32.AND.EX P0, PT, R47, R57, PT, P6 ;  /* 0x000000392f00720c */ /* 0x000fc40003f06160 */
        /* <DEDUP_REMOVED lines=15> */
[----:B------:R-:W-:Y:S01]  /*5f5f0*/  IMAD.WIDE.U32 R38, R37, R26, RZ ;  /* 0x0000001a25267225 */ /* 0x000fe200078e00ff */
[----:B------:R-:W-:-:S02]  /*5f600*/  ISETP.GE.U32.AND P1, PT, R42, R54, PT ;  /* 0x000000362a00720c */ /* 0x000fc40003f26070 */
[----:B------:R-:W-:Y:S01]  /*5f610*/  IADD3.X R43, PT, PT, R55, R43, RZ, P5, P6 ;  /* 0x0000002b372b7210 */ /* 0x000fe20002fec4ff */
[----:B------:R-:W-:Y:S01]  /*5f620*/  IMAD R56, R27, R36, RZ ;  /* 0x000000241b387224 */ /* 0x000fe200078e02ff */
[----:B------:R-:W-:Y:S01]  /*5f630*/  ISETP.GE.U32.AND.EX P0, PT, R55, R47, PT, P0 ;  /* 0x0000002f3700720c */ /* 0x000fe20003f06100 */
[----:B------:R-:W-:Y:S01]  /*5f640*/  IMAD.WIDE.U32.X R46, R25, R37, R44, P4 ;  /* 0x00000025192e7225 */ /* 0x000fe200020e042c */
[----:B------:R-:W-:Y:S02]  /*5f650*/  ISETP.GE.U32.AND.EX P1, PT, R43, R55, PT, P1 ;  /* 0x000000372b00720c */ /* 0x000fe40003f26110 */
[----:B------:R-:W-:Y:S01]  /*5f660*/  ISETP.GE.U32.AND.EX P5, PT, R41, R59, PT, P2 ;  /* 0x0000003b2900720c */ /* 0x000fe20003fa6120 */
[----:B------:R-:W-:Y:S01]  /*5f670*/  IMAD.WIDE.U32 R54, R36, R26, RZ ;  /* 0x0000001a24367225 */ /* 0x000fe200078e00ff */
[----:B------:R-:W-:Y:S02]  /*5f680*/  SEL R48, RZ, 0x1, P0 ;  /* 0x00000001ff307807 */ /* 0x000fe40000000000 */
[----:B------:R-:W-:Y:S01]  /*5f690*/  SEL R45, RZ, 0x1, P1 ;  /* 0x00000001ff2d7807 */ /* 0x000fe20000800000 */
[----:B------:R-:W-:Y:S01]  /*5f6a0*/  IMAD.WIDE.U32 R38, P2, R27, R36, R38 ;  /* 0x000000241b267225 */ /* 0x000fe20007840026 */
[----:B------:R-:W-:-:S03]  /*5f6b0*/  SEL R57, RZ, 0x1, P5 ;  /* 0x00000001ff397807 */ /* 0x000fc60002800000 */
[C---:B------:R-:W-:Y:S01]  /*5f6c0*/  IMAD.WIDE.U32 R58, R26.reuse, R36, R40 ;  /* 0x000000241a3a7225 */ /* 0x040fe200078e0028 */
[----:B------:R-:W-:Y:S02]  /*5f6d0*/  IADD3 RZ, P1, PT, R55, R38, RZ ;  /* 0x0000002637ff7210 */ /* 0x000fe40007f3e0ff */
[----:B------:R-:W-:Y:S01]  /*5f6e0*/  IADD3 R55, P4, P5, R45, R46, R48 ;  /* 0x0000002e2d377210 */ /* 0x000fe20007d9e030 */
[----:B------:R-:W-:Y:S01]  /*5f6f0*/  IMAD R61, R26, R37, R56 ;  /* 0x000000251a3d7224 */ /* 0x000fe200078e0238 */
[----:B------:R-:W-:Y:S01]  /*5f700*/  IADD3 R44, P0, PT, R57, R34, RZ ;  /* 0x00000022392c7210 */ /* 0x000fe20007f1e0ff */
[----:B------:R-:W-:Y:S01]  /*5f710*/  IMAD.WIDE.U32 R56, R37, R29, RZ ;  /* 0x0000001d25387225 */ /* 0x000fe200078e00ff */
[----:B------:R-:W-:Y:S02]  /*5f720*/  IADD3.X R38, PT, PT, RZ, R47, RZ, P4, P5 ;  /* 0x0000002fff267210 */ /* 0x000fe400027ea4ff */
[----:B------:R-:W-:Y:S01]  /*5f730*/  IADD3 R46, P4, PT, R55, R58, RZ ;  /* 0x0000003a372e7210 */ /* 0x000fe20007f9e0ff */
[----:B------:R-:W-:Y:S01]  /*5f740*/  IMAD.IADD R61, R59, 0x1, R61 ;  /* 0x000000013b3d7824 */ /* 0x000fe200078e023d */
[----:B------:R-:W-:Y:S01]  /*5f750*/  ISETP.GE.U32.AND P3, PT, R58, R40, PT ;  /* 0x000000283a00720c */ /* 0x000fe20003f66070 */
[----:B------:R-:W-:Y:S01]  /*5f760*/  IMAD.X R45, RZ, RZ, R35, P0 ;  /* 0x000000ffff2d7224 */ /* 0x000fe200000e0623 */
[----:B------:R-:W-:Y:S01]  /*5f770*/  ISETP.GE.U32.AND P6, PT, R46, R58, PT ;  /* 0x0000003a2e00720c */ /* 0x000fe20003fc6070 */
[----:B------:R-:W-:Y:S01]  /*5f780*/  IMAD.WIDE.U32 R54, R60, R30, RZ ;  /* 0x0000001e3c367225 */ /* 0x000fe200078e00ff */
[----:B------:R-:W-:-:S03]  /*5f790*/  ISETP.GE.U32.AND.EX P3, PT, R61, R41, PT, P3 ;  /* 0x000000293d00720c */ /* 0x000fc60003f66130 */
        /* <DEDUP_REMOVED lines=11> */
[-C--:B------:R-:W-:Y:S02]  /*5f850*/  IMAD R61, R31, R52.reuse, RZ ;  /* 0x000000341f3d7224 */ /* 0x080fe400078e02ff */
[----:B------:R-:W-:-:S04]  /*5f860*/  IMAD.WIDE.U32 R40, P6, R25, R52, R34 ;  /* 0x0000003419287225 */ /* 0x000fc800078c0022 */
[----:B------:R-:W-:Y:S02]  /*5f870*/  IMAD.X R65, RZ, RZ, RZ, P2 ;  /* 0x000000ffff417224 */ /* 0x000fe400010e06ff */
[----:B------:R-:W-:-:S04]  /*5f880*/  IMAD.WIDE.U32 R34, R30, R52, R42 ;  /* 0x000000341e227225 */ /* 0x000fc800078e002a */
[----:B------:R-:W-:Y:S02]  /*5f890*/  IMAD.MOV.U32 R64, RZ, RZ, R39 ;  /* 0x000000ffff407224 */ /* 0x000fe400078e0027 */
[----:B------:R-:W-:Y:S02]  /*5f8a0*/  IMAD R61, R30, R60, R61 ;  /* 0x0000003c1e3d7224 */ /* 0x000fe400078e023d */
[----:B------:R-:W-:-:S04]  /*5f8b0*/  IMAD.WIDE.U32 R54, R52, R24, RZ ;  /* 0x0000001834367225 */ /* 0x000fc800078e00ff */
[----:B------:R-:W-:Y:S01]  /*5f8c0*/  IMAD.WIDE.U32.X R64, R27, R37, R64, P1 ;  /* 0x000000251b407225 */ /* 0x000fe200008e0440 */
[----:B------:R-:W-:Y:S02]  /*5f8d0*/  ISETP.GE.U32.AND P1, PT, R34, R42, PT ;  /* 0x0000002a2200720c */ /* 0x000fe40003f26070 */
[----:B------:R-:W-:Y:S01]  /*5f8e0*/  IADD3 RZ, P2, PT, R55, R40, RZ ;  /* 0x0000002837ff7210 */ /* 0x000fe20007f5e0ff */
[----:B------:R-:W-:Y:S02]  /*5f8f0*/  IMAD.IADD R48, R35, 0x1, R61 ;  /* 0x0000000123307824 */ /* 0x000fe400078e023d */
[----:B------:R-:W-:Y:S02]  /*5f900*/  IMAD.X R55, RZ, RZ, RZ, P0 ;  /* 0x000000ffff377224 */ /* 0x000fe400000e06ff */
[----:B------:R-:W-:Y:S01]  /*5f910*/  IMAD.X R63, RZ, RZ, RZ, P5 ;  /* 0x000000ffff3f7224 */ /* 0x000fe200028e06ff */
[----:B------:R-:W-:Y:S01]  /*5f920*/  IADD3 R71, P0, P5, R71, R64, R38 ;  /* 0x0000004047477210 */ /* 0x000fe20007d1e026 */
[----:B------:R-:W-:Y:S01]  /*5f930*/  IMAD.WIDE.U32 R38, R29, R36, R44 ;  /* 0x000000241d267225 */ /* 0x000fe200078e002c */
[----:B------:R-:W-:-:S02]  /*5f940*/  ISETP.GE.U32.AND.EX P1, PT, R48, R43, PT, P1 ;  /* 0x0000002b3000720c */ /* 0x000fc40003f26110 */
[----:B------:R-:W-:Y:S01]  /*5f950*/  IADD3.X R40, PT, PT, RZ, R65, RZ, P0, P5 ;  /* 0x00000041ff287210 */ /* 0x000fe200007ea4ff */
[----:B------:R-:W-:Y:S01]  /*5f960*/  IMAD R43, R25, R52, RZ ;  /* 0x00000034192b7224 */ /* 0x000fe200078e02ff */
[----:B------:R-:W-:Y:S01]  /*5f970*/  SEL R61, RZ, 0x1, P1 ;  /* 0x00000001ff3d7807 */ /* 0x000fe20000800000 */
[----:B------:R-:W-:Y:S01]  /*5f980*/  IMAD.MOV.U32 R62, RZ, RZ, R59 ;  /* 0x000000ffff3e7224 */ /* 0x000fe200078e003b */
[----:B------:R-:W-:Y:S01]  /*5f990*/  ISETP.GE.U32.AND P0, PT, R38, R44, PT ;  /* 0x0000002c2600720c */ /* 0x000fe20003f06070 */
[----:B------:R-:W-:Y:S02]  /*5f9a0*/  IMAD R36, R28, R36, RZ ;  /* 0x000000241c247224 */ /* 0x000fe400078e02ff */
[C---:B------:R-:W-:Y:S02]  /*5f9b0*/  IMAD R77, R24.reuse, R60, R43 ;  /* 0x0000003c184d7224 */ /* 0x040fe400078e022b */
[----:B------:R-:W-:Y:S02]  /*5f9c0*/  IMAD R79, R29, R37, R36 ;  /* 0x000000251d4f7224 */ /* 0x000fe400078e0224 */
        /* <DEDUP_REMOVED lines=14> */
[----:B------:R-:W-:Y:S01]  /*5fab0*/  IMAD.X R75, RZ, RZ, RZ, P6 ;  /* 0x000000ffff4b7224 */ /* 0x000fe200030e06ff */
[----:B------:R-:W-:Y:S01]  /*5fac0*/  IADD3 R44, P6, PT, R71, R38, RZ ;  /* 0x00000026472c7210 */ /* 0x000fe20007fde0ff */
[----:B------:R-:W-:Y:S01]  /*5fad0*/  IMAD.WIDE.U32.X R36, R28, R37, R54, P4 ;  /* 0x000000251c247225 */ /* 0x000fe200020e0436 */
[----:B------:R-:W-:-:S03]  /*5fae0*/  IADD3 RZ, P4, PT, R57, R62, RZ ;  /* 0x0000003e39ff7210 */ /* 0x000fc60007f9e0ff */
[----:B------:R-:W-:Y:S02]  /*5faf0*/  IMAD.MOV.U32 R74, RZ, RZ, R41 ;  /* 0x000000ffff4a7224 */ /* 0x000fe400078e0029 */
[----:B------:R-:W-:Y:S01]  /*5fb00*/  IMAD.X R73, RZ, RZ, RZ, P5 ;  /* 0x000000ffff497224 */ /* 0x000fe200028e06ff */
[----:B------:R-:W-:Y:S01]  /*5fb10*/  IADD3 RZ, P5, PT, R45, R68, RZ ;  /* 0x000000442dff7210 */ /* 0x000fe20007fbe0ff */
[----:B------:R-:W-:Y:S02]  /*5fb20*/  IMAD.MOV.U32 R72, RZ, RZ, R63 ;  /* 0x000000ffff487224 */ /* 0x000fe400078e003f */
[----:B------:R-:W-:Y:S02]  /*5fb30*/  IMAD R39, R27, R52, RZ ;  /* 0x000000341b277224 */ /* 0x000fe400078e02ff */
[----:B------:R-:W-:-:S04]  /*5fb40*/  IMAD.WIDE.U32 R54, R53, R24, RZ ;  /* 0x0000001835367225 */ /* 0x000fc800078e00ff */
[----:B------:R-:W-:Y:S02]  /*5fb50*/  IMAD.X R71, RZ, RZ, RZ, P1 ;  /* 0x000000ffff477224 */ /* 0x000fe400008e06ff */
[----:B------:R-:W-:Y:S02]  /*5fb60*/  IMAD.X R45, R79, 0x1, R40, P6 ;  /* 0x000000014f2d7824 */ /* 0x000fe400030e0628 */
[----:B------:R-:W-:Y:S02]  /*5fb70*/  IMAD.MOV.U32 R70, RZ, RZ, R69 ;  /* 0x000000ffff467224 */ /* 0x000fe400078e0045 */
[----:B------:R-:W-:Y:S01]  /*5fb80*/  IMAD.WIDE.U32.X R62, R25, R60, R74, P2 ;  /* 0x0000003c193e7225 */ /* 0x000fe200010e044a */
[----:B------:R-:W-:-:S03]  /*5fb90*/  ISETP.GE.U32.AND P2, PT, R58, R46, PT ;  /* 0x0000002e3a00720c */ /* 0x000fc60003f46070 */
[----:B------:R-:W-:-:S04]  /*5fba0*/  IMAD.WIDE.U32 R56, R53, R30, RZ ;  /* 0x0000001e35387225 */ /* 0x000fc800078e00ff */
[----:B------:R-:W-:Y:S01]  /*5fbb0*/  IMAD.WIDE.U32.X R40, R27, R60, R72, P4 ;  /* 0x0000003c1b287225 */ /* 0x000fe200020e0448 */
[----:B------:R-:W-:-:S03]  /*5fbc0*/  ISETP.GE.U32.AND P4, PT, R44, R38, PT ;  /* 0x000000262c00720c */ /* 0x000fc60003f86070 */
[----:B------:R-:W-:Y:S02]  /*5fbd0*/  IMAD R69, R28, R52, RZ ;  /* 0x000000341c457224 */ /* 0x000fe400078e02ff */
[----:B------:R-:W-:Y:S02]  /*5fbe0*/  IMAD R75, R26, R60, R39 ;  /* 0x0000003c1a4b7224 */ /* 0x000fe400078e0227 */
[----:B------:R-:W-:Y:S01]  /*5fbf0*/  IMAD.WIDE.U32 R66, R51, R24, RZ ;  /* 0x0000001833427225 */ /* 0x000fe200078e00ff */
[----:B------:R-:W-:-:S03]  /*5fc00*/  SEL R66, RZ, 0x1, P0 ;  /* 0x00000001ff427807 */ /* 0x000fc60000000000 */
[----:B------:R-:W-:Y:S01]  /*5fc10*/  IMAD.WIDE.U32.X R38, R28, R60, R70, P5 ;  /* 0x0000003c1c267225 */ /* 0x000fe200028e0446 */
[----:B------:R-:W-:Y:S02]  /*5fc20*/  ISETP.GE.U32.AND.EX P5, PT, R77, R47, PT, P2 ;  /* 0x0000002f4d00720c */ /* 0x000fe40003fa6120 */
[----:B------:R-:W-:Y:S01]  /*5fc30*/  ISETP.GE.U32.AND.EX P2, PT, R45, R79, PT, P4 ;  /* 0x0000004f2d00720c */ /* 0x000fe20003f46140 */
[----:B------:R-:W-:-:S03]  /*5fc40*/  IMAD.WIDE.U32 R54, P0, R25, R51, R54 ;  /* 0x0000003319367225 */ /* 0x000fc60007800036 */
[----:B------:R-:W-:Y:S01]  /*5fc50*/  SEL R73, RZ, 0x1, P2 ;  /* 0x00000001ff497807 */ /* 0x000fe20001000000 */
[----:B------:R-:W-:Y:S01]  /*5fc60*/  IMAD R69, R29, R60, R69 ;  /* 0x0000003c1d457224 */ /* 0x000fe200078e0245 */
[----:B------:R-:W-:Y:S01]  /*5fc70*/  IADD3 RZ, P1, PT, R67, R54, RZ ;  /* 0x0000003643ff7210 */ /* 0x000fe20007f3e0ff */
[----:B------:R-:W-:Y:S01]  /*5fc80*/  IMAD.WIDE.U32 R64, R51, R30, RZ ;  /* 0x0000001e33407225 */ /* 0x000fe200078e00ff */
[----:B------:R-:W-:Y:S02]  /*5fc90*/  ISETP.GE.U32.AND P2, PT, R42, R58, PT ;  /* 0x0000003a2a00720c */ /* 0x000fe40003f46070 */
[----:B------:R-:W-:Y:S01]  /*5fca0*/  SEL R54, RZ, 0x1, P5 ;  /* 0x00000001ff367807 */ /* 0x000fe20002800000 */
[----:B------:R-:W-:Y:S01]  /*5fcb0*/  IMAD.WIDE.U32 R56, P3, R31, R51, R56 ;  /* 0x000000331f387225 */ /* 0x000fe20007860038 */
[----:B------:R-:W-:-:S03]  /*5fcc0*/  ISETP.GE.U32.AND.EX P2, PT, R43, R77, PT, P2 ;  /* 0x0000004d2b00720c */ /* 0x000fc60003f46120 */
[----:B------:R-:W-:Y:S01]  /*5fcd0*/  IMAD.WIDE.U32 R70, R53, R26, RZ ;  /* 0x0000001a35467225 */ /* 0x000fe200078e00ff */
[----:B------:R-:W-:-:S03]  /*5fce0*/  IADD3 RZ, P6, PT, R65, R56, RZ ;  /* 0x0000003841ff7210 */ /* 0x000fc60007fde0ff */
[----:B------:R-:W-:-:S04]  /*5fcf0*/  IMAD.WIDE.U32 R60, R53, R29, RZ ;  /* 0x0000001d353c7225 */ /* 0x000fc800078e00ff */
        /* <DEDUP_REMOVED lines=12> */
[----:B------:R-:W-:Y:S02]  /*5fdc0*/  IMAD.MOV.U32 R66, RZ, RZ, R55 ;  /* 0x000000ffff427224 */ /* 0x000fe400078e0037 */
[----:B------:R-:W-:Y:S01]  /*5fdd0*/  IMAD R58, R31, R51, RZ ;  /* 0x000000331f3a7224 */ /* 0x000fe200078e02ff */
[----:B------:R-:W-:Y:S01]  /*5fde0*/  IADD3.X R57, PT, PT, RZ, R37, RZ, P2, P4 ;  /* 0x00000025ff397210 */ /* 0x000fe200017e84ff */
[----:B------:R-:W-:Y:S01]  /*5fdf0*/  IMAD.WIDE.U32 R36, R30, R51, R42 ;  /* 0x000000331e247225 */ /* 0x000fe200078e002a */
[----:B------:R-:W-:-:S03]  /*5fe00*/  IADD3 R59, P2, P4, R59, R62, R54 ;  /* 0x0000003e3b3b7210 */ /* 0x000fc60007c5e036 */
[----:B------:R-:W-:Y:S01]  /*5fe10*/  IMAD.WIDE.U32 R54, R26, R52, R44 ;  /* 0x000000341a367225 */ /* 0x000fe200078e002c */
[----:B------:R-:W-:Y:S02]  /*5fe20*/  IADD3.X R62, PT, PT, RZ, R63, RZ, P2, P4 ;  /* 0x0000003fff3e7210 */ /* 0x000fe400017e84ff */
[----:B------:R-:W-:Y:S01]  /*5fe30*/  ISETP.GE.U32.AND P2, PT, R36, R42, PT ;  /* 0x0000002a2400720c */ /* 0x000fe20003f46070 */
[----:B------:R-:W-:Y:S01]  /*5fe40*/  IMAD R73, R30, R53, R58 ;  /* 0x000000351e497224 */ /* 0x000fe200078e023a */
[----:B------:R-:W-:Y:S01]  /*5fe50*/  IADD3 R58, P4, PT, R59, R54, RZ ;  /* 0x000000363b3a7210 */ /* 0x000fe20007f9e0ff */
[----:B------:R-:W-:Y:S02]  /*5fe60*/  IMAD.MOV.U32 R64, RZ, RZ, R71 ;  /* 0x000000ffff407224 */ /* 0x000fe400078e0047 */
[----:B------:R-:W-:Y:S02]  /*5fe70*/  IMAD.IADD R71, R55, 0x1, R75 ;  /* 0x0000000137477824 */ /* 0x000fe400078e024b */
[----:B------:R-:W-:Y:S01]  /*5fe80*/  IMAD.X R63, RZ, RZ, RZ, P5 ;  /* 0x000000ffff3f7224 */ /* 0x000fe200028e06ff */
[----:B------:R-:W-:Y:S01]  /*5fe90*/  ISETP.GE.U32.AND P5, PT, R54, R44, PT ;  /* 0x0000002c3600720c */ /* 0x000fe20003fa6070 */
[----:B------:R-:W-:-:S02]  /*5fea0*/  IMAD.IADD R55, R37, 0x1, R73 ;  /* 0x0000000125377824 */ /* 0x000fc400078e0249 */
[C---:B------:R-:W-:Y:S01]  /*5feb0*/  IMAD.X R59, R71.reuse, 0x1, R62, P4 ;  /* 0x00000001473b7824 */ /* 0x040fe200020e063e */
[----:B------:R-:W-:Y:S01]  /*5fec0*/  ISETP.GE.U32.AND.EX P5, PT, R71, R45, PT, P5 ;  /* 0x0000002d4700720c */ /* 0x000fe20003fa6150 */
[----:B------:R-:W-:Y:S01]  /*5fed0*/  IMAD.WIDE.U32.X R44, R25, R53, R66, P1 ;  /* 0x00000035192c7225 */ /* 0x000fe200008e0442 */
[----:B------:R-:W-:Y:S02]  /*5fee0*/  ISETP.GE.U32.AND P4, PT, R58, R54, PT ;  /* 0x000000363a00720c */ /* 0x000fe40003f86070 */
[----:B------:R-:W-:Y:S01]  /*5fef0*/  ISETP.GE.U32.AND.EX P2, PT, R55, R43, PT, P2 ;  /* 0x0000002b3700720c */ /* 0x000fe20003f46120 */
[----:B------:R-:W-:Y:S01]  /*5ff00*/  IMAD R25, R25, R51, RZ ;  /* 0x0000003319197224 */ /* 0x000fe200078e02ff */
[----:B------:R-:W-:Y:S01]  /*5ff10*/  ISETP.GE.U32.AND.EX P4, PT, R59, R71, PT, P4 ;  /* 0x000000473b00720c */ /* 0x000fe20003f86140 */
[----:B------:R-:W-:-:S03]  /*5ff20*/  IMAD.WIDE.U32.X R42, R27, R53, R64, P3 ;  /* 0x000000351b2a7225 */ /* 0x000fc600018e0440 */
[----:B------:R-:W-:Y:S01]  /*5ff30*/  SEL R67, RZ, 0x1, P4 ;  /* 0x00000001ff437807 */ /* 0x000fe20002000000 */
[----:B------:R-:W-:Y:S02]  /*5ff40*/  IMAD R27, R27, R51, RZ ;  /* 0x000000331b1b7224 */ /* 0x000fe400078e02ff */
[C---:B------:R-:W-:Y:S02]  /*5ff50*/  IMAD R71, R24.reuse, R53, R25 ;  /* 0x0000003518477224 */ /* 0x040fe400078e0219 */
[----:B------:R-:W-:-:S04]  /*5ff60*/  IMAD.WIDE.U32 R64, R24, R51, R58 ;  /* 0x0000003318407225 */ /* 0x000fc800078e003a */
[----:B------:R-:W-:Y:S02]  /*5ff70*/  IMAD R24, R28, R51, RZ ;  /* 0x000000331c187224 */ /* 0x000fe400078e02ff */
[----:B------:R-:W-:Y:S02]  /*5ff80*/  IMAD.MOV.U32 R62, RZ, RZ, R61 ;  /* 0x000000ffff3e7224 */ /* 0x000fe400078e003d */
[-C--:B------:R-:W-:Y:S01]  /*5ff90*/  IMAD R73, R26, R53.reuse, R27 ;  /* 0x000000351a497224 */ /* 0x080fe200078e021b */
[----:B------:R-:W-:Y:S01]  /*5ffa0*/  SEL R27, RZ, 0x1, P2 ;  /* 0x00000001ff1b7807 */ /* 0x000fe20001000000 */
[----:B------:R-:W-:Y:S01]  /*5ffb0*/  IMAD.WIDE.U32.X R46, R31, R53, R46, P6 ;  /* 0x000000351f2e7225 */ /* 0x000fe200030e042e */
[----:B------:R-:W-:-:S03]  /*5ffc0*/  ISETP.GE.U32.AND P2, PT, R64, R58, PT ;  /* 0x0000003a4000720c */ /* 0x000fc60003f46070 */
[----:B------:R-:W-:Y:S01]  /*5ffd0*/  IMAD.WIDE.U32 R60, R29, R52, R56 ;  /* 0x000000341d3c7225 */ /* 0x000fe200078e0038 */
[----:B------:R-:W-:-:S03]  /*5ffe0*/  SEL R52, RZ, 0x1, P5 ;  /* 0x00000001ff347807 */ /* 0x000fc60002800000 */
[-C--:B------:R-:W-:Y:S02]  /*5fff0*/  IMAD R75, R29, R53.reuse, R24 ;  /* 0x000000351d4b7224 */ /* 0x080fe400078e0218 */
[----:B------:R-:W-:Y:S01]  /*60000*/  IMAD.WIDE.U32.X R24, R28, R53, R62, P0 ;  /* 0x000000351c187225 */ /* 0x000fe200000e043e */
[----:B------:R-:W-:Y:S02]  /*60010*/  IADD3 R63, P5, P6, R64, R46, R27 ;  /* 0x0000002e403f7210 */ /* 0x000fe40007ebe01b */
[----:B------:R-:W-:Y:S01]  /*60020*/  IADD3 R53, P3, P4, R67, R40, R52 ;  /* 0x0000002843357210 */ /* 0x000fe20007c7e034 */
[----:B------:R-:W-:Y:S01]  /*60030*/  IMAD.IADD R27, R65, 0x1, R71 ;  /* 0x00000001411b7824 */ /* 0x000fe200078e0247 */
[----:B------:R-:W-:Y:S01]  /*60040*/  ISETP.GE.U32.AND P1, PT, R63, R64, PT ;  /* 0x000000403f00720c */ /* 0x000fe20003f26070 */
[----:B------:R-:W-:Y:S01]  /*60050*/  IMAD.IADD R69, R61, 0x1, R69 ;  /* 0x000000013d457824 */ /* 0x000fe200078e0245 */
[----:B------:R-:W-:Y:S01]  /*60060*/  IADD3.X R28, PT, PT, RZ, R41, RZ, P3, P4 ;  /* 0x00000029ff1c7210 */ /* 0x000fe20001fe84ff */
[----:B------:R-:W-:Y:S01]  /*60070*/  IMAD R31, R31, R50, RZ ;  /* 0x000000321f1f7224 */ /* 0x000fe200078e02ff */
[----:B------:R-:W-:-:S02]  /*60080*/  IADD3.X R58, PT, PT, R27, R47, RZ, P5, P6 ;  /* 0x0000002f1b3a7210 */ /* 0x000fc40002fec4ff */
[----:B------:R-:W-:Y:S01]  /*60090*/  IADD3 R40, P4, PT, R53, R60, RZ ;  /* 0x0000003c35287210 */ /* 0x000fe20007f9e0ff */
[----:B------:R-:W-:Y:S01]  /*600a0*/  IMAD.WIDE.U32 R52, R63, 0x3d1, RZ ;  /* 0x000003d13f347825 */ /* 0x000fe200078e00ff */
[----:B------:R-:W-:Y:S02]  /*600b0*/  ISETP.GE.U32.AND.EX P2, PT, R27, R59, PT, P2 ;  /* 0x0000003b1b00720c */ /* 0x000fe40003f46120 */
[----:B------:R-:W-:Y:S01]  /*600c0*/  ISETP.GE.U32.AND.EX P1, PT, R58, R27, PT, P1 ;  /* 0x0000001b3a00720c */ /* 0x000fe20003f26110 */
[----:B------:R-:W-:Y:S01]  /*600d0*/  IMAD.X R41, R69, 0x1, R28, P4 ;  /* 0x0000000145297824 */ /* 0x000fe200020e061c */
[----:B------:R-:W-:Y:S01]  /*600e0*/  ISETP.GE.U32.AND P0, PT, R60, R56, PT ;  /* 0x000000383c00720c */ /* 0x000fe20003f06070 */
[----:B------:R-:W-:Y:S01]  /*600f0*/  IMAD R49, R30, R49, R31 ;  /* 0x000000311e317224 */ /* 0x000fe200078e021f */
[----:B------:R-:W-:Y:S01]  /*60100*/  ISETP.GE.U32.AND P3, PT, R40, R60, PT ;  /* 0x0000003c2800720c */ /* 0x000fe20003f66070 */
[----:B------:R-:W-:Y:S01]  /*60110*/  IMAD.WIDE.U32 R46, R26, R51, R40 ;  /* 0x000000331a2e7225 */ /* 0x000fe200078e0028 */
[----:B------:R-:W-:-:S02]  /*60120*/  SEL R27, RZ, 0x1, P2 ;  /* 0x00000001ff1b7807 */ /* 0x000fc40001000000 */
[----:B------:R-:W-:Y:S02]  /*60130*/  SEL R59, RZ, 0x1, P1 ;  /* 0x00000001ff3b7807 */ /* 0x000fe40000800000 */
[----:B------:R-:W-:Y:S01]  /*60140*/  ISETP.GE.U32.AND.EX P0, PT, R69, R57, PT, P0 ;  /* 0x000000394500720c */ /* 0x000fe20003f06100 */
[----:B------:R-:W-:Y:S01]  /*60150*/  IMAD.WIDE.U32 R56, R58, 0x3d1, RZ ;  /* 0x000003d13a387825 */ /* 0x000fe200078e00ff */
[----:B------:R-:W-:Y:S02]  /*60160*/  ISETP.GE.U32.AND.EX P1, PT, R41, R69, PT, P3 ;  /* 0x000000452900720c */ /* 0x000fe40003f26130 */
[----:B------:R-:W-:Y:S01]  /*60170*/  IADD3 R59, P2, P4, R59, R44, R27 ;  /* 0x0000002c3b3b7210 */ /* 0x000fe20007c5e01b */
[----:B------:R-:W-:Y:S01]  /*60180*/  IMAD.IADD R27, R47, 0x1, R73 ;  /* 0x000000012f1b7824 */ /* 0x000fe200078e0249 */
[----:B------:R-:W-:Y:S02]  /*60190*/  SEL R61, RZ, 0x1, P1 ;  /* 0x00000001ff3d7807 */ /* 0x000fe40000800000 */
[----:B------:R-:W-:Y:S01]  /*601a0*/  IADD3.X R54, PT, PT, RZ, R45, RZ, P2, P4 ;  /* 0x0000002dff367210 */ /* 0x000fe200017e84ff */
[----:B------:R-:W-:Y:S01]  /*601b0*/  IMAD.WIDE.U32 R56, P2, RZ, R63, R56 ;  /* 0x0000003fff387225 */ /* 0x000fe20007840038 */
[----:B------:R-:W-:-:S02]  /*601c0*/  IADD3 R59, P1, PT, R59, R46, RZ ;  /* 0x0000002e3b3b7210 */ /* 0x000fc40007f3e0ff */
[----:B------:R-:W-:Y:S01]  /*601d0*/  IADD3 R26, P3, PT, RZ, R52, RZ ;  /* 0x00000034ff1a7210 */ /* 0x000fe20007f7e0ff */
[----:B------:R-:W-:Y:S01]  /*601e0*/  IMAD.X R45, RZ, RZ, RZ, P2 ;  /* 0x000000ffff2d7224 */ /* 0x000fe200010e06ff */
[----:B------:R-:W-:Y:S01]  /*601f0*/  ISETP.GE.U32.AND P2, PT, R46, R40, PT ;  /* 0x000000282e00720c */ /* 0x000fe20003f46070 */
[----:B------:R-:W-:Y:S01]  /*60200*/  IMAD.X R54, R27, 0x1, R54, P1 ;  /* 0x000000011b367824 */ /* 0x000fe200008e0636 */
[----:B------:R-:W-:Y:S01]  /*60210*/  ISETP.GE.U32.AND P1, PT, R59, R46, PT ;  /* 0x0000002e3b00720c */ /* 0x000fe20003f26070 */
[----:B------:R-:W-:Y:S01]  /*60220*/  IMAD.MOV.U32 R44, RZ, RZ, R57 ;  /* 0x000000ffff2c7224 */ /* 0x000fe200078e0039 */
[----:B------:R-:W-:Y:S01]  /*60230*/  SEL R28, RZ, 0x1, P0 ;  /* 0x00000001ff1c7807 */ /* 0x000fe20000000000 */
[----:B------:R-:W-:Y:S01]  /*60240*/  IMAD.WIDE.U32 R46, R54, 0x3d1, RZ ;  /* 0x000003d1362e7825 */ /* 0x000fe200078e00ff */
[----:B------:R-:W-:Y:S02]  /*60250*/  ISETP.GE.U32.AND P0, PT, R26, R52, PT ;  /* 0x000000341a00720c */ /* 0x000fe40003f06070 */
[----:B------:R-:W-:-:S02]  /*60260*/  ISETP.GE.U32.AND.EX P2, PT, R27, R41, PT, P2 ;  /* 0x000000291b00720c */ /* 0x000fc40003f46120 */
[----:B------:R-:W-:Y:S02]  /*60270*/  ISETP.GE.U32.AND.EX P1, PT, R54, R27, PT, P1 ;  /* 0x0000001b3600720c */ /* 0x000fe40003f26110 */
[----:B------:R-:W-:Y:S02]  /*60280*/  IADD3 R52, P4, PT, R53, R56, RZ ;  /* 0x0000003835347210 */ /* 0x000fe40007f9e0ff */
[----:B------:R-:W-:Y:S02]  /*60290*/  IADD3 R38, P5, P6, R61, R38, R28 ;  /* 0x000000263d267210 */ /* 0x000fe40007ebe01c */
[----:B------:R-:W-:Y:S01]  /*602a0*/  SEL R53, RZ, 0x1, P2 ;  /* 0x00000001ff357807 */ /* 0x000fe20001000000 */
[----:B------:R-:W-:Y:S01]  /*602b0*/  IMAD.X R27, R52, 0x1, R63, P3 ;  /* 0x00000001341b7824 */ /* 0x000fe200018e063f */
[----:B------:R-:W-:Y:S01]  /*602c0*/  SEL R57, RZ, 0x1, P1 ;  /* 0x00000001ff397807 */ /* 0x000fe20000800000 */
[----:B------:R-:W-:Y:S01]  /*602d0*/  IMAD.WIDE.U32.X R40, RZ, R58, R44, P4 ;  /* 0x0000003aff287225 */ /* 0x000fe200020e042c */
[----:B------:R-:W-:-:S02]  /*602e0*/  IADD3.X R39, PT, PT, RZ, R39, RZ, P5, P6 ;  /* 0x00000027ff277210 */ /* 0x000fc40002fec4ff */
        /* <DEDUP_REMOVED lines=17> */
[C---:B------:R-:W-:Y:S01]  /*60400*/  IMAD.X R52, R53.reuse, 0x1, R52, P6 ;  /* 0x0000000135347824 */ /* 0x040fe200030e0634 */
[----:B------:R-:W-:Y:S01]  /*60410*/  ISETP.GE.U32.AND.EX P1, PT, R53, R39, PT, P1 ;  /* 0x000000273500720c */ /* 0x000fe20003f26110 */
[----:B------:R-:W-:Y:S01]  /*60420*/  IMAD.WIDE.U32.X R40, RZ, R54, R42, P3 ;  /* 0x00000036ff287225 */ /* 0x000fe200018e042a */
[----:B------:R-:W-:-:S02]  /*60430*/  IADD3 R29, P6, PT, R38, R29, RZ ;  /* 0x0000001d261d7210 */ /* 0x000fc40007fde0ff */
[----:B------:R-:W-:Y:S01]  /*60440*/  ISETP.GE.U32.AND P3, PT, R57, R28, PT ;  /* 0x0000001c3900720c */ /* 0x000fe20003f66070 */
[C---:B------:R-:W-:Y:S01]  /*60450*/  IMAD.X R28, R47.reuse, 0x1, R59, P5 ;  /* 0x000000012f1c7824 */ /* 0x040fe200028e063b */
[----:B------:R-:W-:Y:S01]  /*60460*/  ISETP.GE.U32.AND.EX P4, PT, R47, R44, PT, P4 ;  /* 0x0000002c2f00720c */ /* 0x000fe20003f86140 */
[C---:B------:R-:W-:Y:S01]  /*60470*/  IMAD.WIDE.U32 R44, R52.reuse, 0x3d1, RZ ;  /* 0x000003d1342c7825 */ /* 0x040fe200078e00ff */
[----:B------:R-:W-:Y:S02]  /*60480*/  ISETP.GE.U32.AND P2, PT, R29, R38, PT ;  /* 0x000000261d00720c */ /* 0x000fe40003f46070 */
[----:B------:R-:W-:Y:S01]  /*60490*/  ISETP.GE.U32.AND.EX P3, PT, R52, R53, PT, P3 ;  /* 0x000000353400720c */ /* 0x000fe20003f66130 */
[----:B------:R-:W-:Y:S01]  /*604a0*/  IMAD.X R39, RZ, RZ, R28, P6 ;  /* 0x000000ffff277224 */ /* 0x000fe200030e061c */
[----:B------:R-:W-:Y:S01]  /*604b0*/  ISETP.LT.U32.AND P0, PT, R38, R51, PT ;  /* 0x000000332600720c */ /* 0x000fe20003f01070 */
[----:B------:R-:W-:Y:S01]  /*604c0*/  IMAD.WIDE.U32 R42, R57, 0x3d1, RZ ;  /* 0x000003d1392a7825 */ /* 0x000fe200078e00ff */
[----:B------:R-:W-:-:S02]  /*604d0*/  SEL R51, RZ, 0x1, P4 ;  /* 0x00000001ff337807 */ /* 0x000fc40002000000 */
[----:B------:R-:W-:Y:S01]  /*604e0*/  SEL R38, RZ, 0x1, P1 ;  /* 0x00000001ff267807 */ /* 0x000fe20000800000 */
[----:B------:R-:W-:Y:S01]  /*604f0*/  IMAD.WIDE.U32 R44, P1, RZ, R57, R44 ;  /* 0x00000039ff2c7225 */ /* 0x000fe2000782002c */
[----:B------:R-:W-:Y:S02]  /*60500*/  ISETP.GE.U32.AND.EX P4, PT, R39, R28, PT, P2 ;  /* 0x0000001c2700720c */ /* 0x000fe40003f86120 */
[----:B------:R-:W-:Y:S01]  /*60510*/  SEL R61, RZ, 0x1, P3 ;  /* 0x00000001ff3d7807 */ /* 0x000fe20001800000 */
[----:B------:R-:W-:Y:S01]  /*60520*/  IMAD.MOV.U32 R46, RZ, RZ, R45 ;  /* 0x000000ffff2e7224 */ /* 0x000fe200078e002d */
[----:B------:R-:W-:Y:S01]  /*60530*/  ISETP.LT.U32.OR.EX P0, PT, R28, R47, !P4, P0 ;  /* 0x0000002f1c00720c */ /* 0x000fe20006701500 */
[----:B------:R-:W-:Y:S01]  /*60540*/  IMAD.X R47, RZ, RZ, RZ, P1 ;  /* 0x000000ffff2f7224 */ /* 0x000fe200008e06ff */
[----:B------:R-:W-:Y:S02]  /*60550*/  IADD3 R51, P2, P3, R42, R40, R51 ;  /* 0x000000282a337210 */ /* 0x000fe40007b5e033 */
[----:B------:R-:W-:-:S02]  /*60560*/  IADD3 R61, P4, P5, R61, R24, R38 ;  /* 0x000000183d3d7210 */ /* 0x000fc40007d9e026 */
[----:B------:R-:W-:Y:S02]  /*60570*/  IADD3 R40, P6, PT, R43, R44, RZ ;  /* 0x0000002c2b287210 */ /* 0x000fe40007fde0ff */
[----:B------:R-:W-:Y:S02]  /*60580*/  IADD3.X R63, PT, PT, RZ, R25, RZ, P4, P5 ;  /* 0x00000019ff3f7210 */ /* 0x000fe400027ea4ff */
[----:B------:R-:W-:Y:S02]  /*60590*/  IADD3 R24, P4, PT, R51, R54, RZ ;  /* 0x0000003633187210 */ /* 0x000fe40007f9e0ff */
[----:B------:R-:W-:Y:S02]  /*605a0*/  SEL R53, RZ, 0x1, !P0 ;  /* 0x00000001ff357807 */ /* 0x000fe40004000000 */
[----:B------:R-:W-:Y:S02]  /*605b0*/  IADD3.X R59, PT, PT, R40, R41, RZ, P2, P3 ;  /* 0x00000029283b7210 */ /* 0x000fe400017e64ff */
[----:B------:R-:W-:-:S02]  /*605c0*/  IADD3 R53, P3, PT, R24, R53, RZ ;  /* 0x0000003518357210 */ /* 0x000fc40007f7e0ff */
[----:B------:R-:W-:Y:S01]  /*605d0*/  ISETP.GE.U32.AND P1, PT, R51, R42, PT ;  /* 0x0000002a3300720c */ /* 0x000fe20003f26070 */
[----:B------:R-:W-:Y:S01]  /*605e0*/  IMAD.X R28, R59, 0x1, R57, P4 ;  /* 0x000000013b1c7824 */ /* 0x000fe200020e0639 */
        /* <DEDUP_REMOVED lines=24> */
[----:B------:R-:W-:Y:S02]  /*60770*/  IMAD.MOV.U32 R24, RZ, RZ, R43 ;  /* 0x000000ffff187224 */ /* 0x000fe400078e002b */
[----:B------:R-:W-:Y:S01]  /*60780*/  IMAD.WIDE.U32 R50, R30, R50, RZ ;  /* 0x000000321e327225 */ /* 0x000fe200078e00ff */
[----:B------:R-:W-:-:S02]  /*60790*/  ISETP.GE.U32.AND.EX P1, PT, R46, R41, PT, P1 ;  /* 0x000000292e00720c */ /* 0x000fc40003f26110 */
[----:B------:R-:W-:Y:S01]  /*607a0*/  SEL R43, RZ, 0x1, P0 ;  /* 0x00000001ff2b7807 */ /* 0x000fe20000000000 */
[----:B------:R-:W-:Y:S01]  /*607b0*/  IMAD.WIDE.U32.X R24, RZ, R63, R24, P2 ;  /* 0x0000003fff187225 */ /* 0x000fe200010e0418 */
[----:B------:R-:W-:-:S03]  /*607c0*/  ISETP.LT.U32.OR.EX P0, PT, R41, R28, !P1, P3 ;  /* 0x0000001c2900720c */ /* 0x000fc60004f01530 */
        /* <DEDUP_REMOVED lines=58> */
.L_x_902:
        /* <DEDUP_REMOVED lines=53> */
.L_x_903:
        /* <DEDUP_REMOVED lines=29> */
[----:B------:R-:W-:Y:S01]  /*61090*/  IADD3 R28, P2, PT, R25, R30, RZ ;  /* 0x0000001e191c7210 */ /* 0x000fe20007f5e0ff */
[----:B------:R-:W-:Y:S01]  /*610a0*/  IMAD.MOV.U32 R30, RZ, RZ, R33 ;  /* 0x000000ffff1e7224 */ /* 0x000fe200078e0021 */
[----:B------:R-:W-:-:S04]  /*610b0*/  IADD3 R41, P3, PT, R0, R41, RZ ;  /* 0x0000002900297210 */ /* 0x000fc80007f7e0ff */
        /* <DEDUP_REMOVED lines=20> */
.L_x_905:
        /* <DEDUP_REMOVED lines=48> */
.L_x_906:
        /* <DEDUP_REMOVED lines=27> */
.L_x_904:
[----:B------:R-:W-:-:S04]  /*616b0*/  IMAD.WIDE.U32 R24, R51, R31, RZ ;  /* 0x0000001f33187225 */ /* 0x000fc800078e00ff */
[----:B------:R-:W-:-:S04]  /*616c0*/  IMAD.WIDE.U32 R40, R51, R27, RZ ;  /* 0x0000001b33287225 */ /* 0x000fc800078e00ff */
[----:B------:R-:W-:-:S04]  /*616d0*/  IMAD.WIDE.U32 R32, P0, R30, R0, R24 ;  /* 0x000000001e207225 */ /* 0x000fc80007800018 */
[----:B------:R-:W-:-:S04]  /*616e0*/  IMAD.WIDE.U32 R24, R0, R31, RZ ;  /* 0x0000001f00187225 */ /* 0x000fc800078e00ff */
[----:B------:R-:W-:Y:S01]  /*616f0*/  IMAD.X R35, RZ, RZ, RZ, P0 ;  /* 0x000000ffff237224 */ /* 0x000fe200000e06ff */
[----:B------:R-:W-:Y:S01]  /*61700*/  IADD3 RZ, P0, PT, R25, R32, RZ ;  /* 0x0000002019ff7210 */ /* 0x000fe20007f1e0ff */
[----:B------:R-:W-:Y:S02]  /*61710*/  IMAD R24, R26, R0, RZ ;  /* 0x000000001a187224 */ /* 0x000fe400078e02ff */
[----:B------:R-:W-:Y:S02]  /*61720*/  IMAD.MOV.U32 R34, RZ, RZ, R33 ;  /* 0x000000ffff227224 */ /* 0x000fe400078e0021 */
[----:B------:R-:W-:Y:S02]  /*61730*/  IMAD R45, R28, R51, R24 ;  /* 0x000000331c2d7224 */ /* 0x000fe400078e0218 */
[----:B------:R-:W-:-:S04]  /*61740*/  IMAD.WIDE.U32 R38, R51, R28, RZ ;  /* 0x0000001c33267225 */ /* 0x000fc800078e00ff */
[----:B------:R-:W-:-:S04]  /*61750*/  IMAD.WIDE.U32 R32, R28, R0, RZ ;  /* 0x000000001c207225 */ /* 0x000fc800078e00ff */
[----:B------:R-:W-:-:S04]  /*61760*/  IMAD.WIDE.U32.X R24, R30, R51, R34, P0 ;  /* 0x000000331e187225 */ /* 0x000fc800000e0422 */
[----:B------:R-:W-:Y:S01]  /*61770*/  IMAD.WIDE.U32 R42, P4, R29, R0, R40 ;  /* 0x000000001d2a7225 */ /* 0x000fe20007880028 */
[----:B------:R-:W-:-:S03]  /*61780*/  IADD3 R61, P2, PT, R24, R32, RZ ;  /* 0x00000020183d7210 */ /* 0x000fc60007f5e0ff */
        /* <DEDUP_REMOVED lines=26> */
[----:B------:R-:W-:Y:S01]  /*61930*/  IMAD.X R33, RZ, RZ, RZ, P4 ;  /* 0x000000ffff217224 */ /* 0x000fe200020e06ff */
[----:B------:R-:W-:Y:S01]  /*61940*/  ISETP.GE.U32.AND P4, PT, R36, R40, PT ;  /* 0x000000282400720c */ /* 0x000fe20003f86070 */
[----:B------:R-:W-:Y:S02]  /*61950*/  IMAD.MOV.U32 R32, RZ, RZ, R43 ;  /* 0x000000ffff207224 */ /* 0x000fe400078e002b */
[----:B------:R-:W-:-:S04]  /*61960*/  IMAD.WIDE.U32 R46, R0, R0, RZ ;  /* 0x00000000002e7225 */ /* 0x000fc800078e00ff */
[----:B------:R-:W-:-:S04]  /*61970*/  IMAD.WIDE.U32 R44, R31, R27, RZ ;  /* 0x0000001b1f2c7225 */ /* 0x000fc800078e00ff */
[----:B------:R-:W-:-:S04]  /*61980*/  IMAD.WIDE.U32 R38, P1, R31, R29, R38 ;  /* 0x0000001d1f267225 */ /* 0x000fc80007820026 */
[----:B------:R-:W-:Y:S01]  /*61990*/  IMAD R34, R30, R0, RZ ;  /* 0x000000001e227224 */ /* 0x000fe200078e02ff */
[----:B------:R-:W-:Y:S01]  /*619a0*/  IADD3 RZ, P5, PT, R45, R38, RZ ;  /* 0x000000262dff7210 */ /* 0x000fe20007fbe0ff */
[----:B------:R-:W-:Y:S01]  /*619b0*/  IMAD.WIDE.U32.X R42, R29, R51, R32, P3 ;  /* 0x000000331d2a7225 */ /* 0x000fe200018e0420 */
[----:B------:R-:W-:-:S03]  /*619c0*/  ISETP.GE.U32.AND.EX P3, PT, R37, R41, PT, P4 ;  /* 0x000000292500720c */ /* 0x000fc60003f66140 */
[----:B------:R-:W-:Y:S01]  /*619d0*/  IMAD.WIDE.U32 R32, R26, R27, RZ ;  /* 0x0000001b1a207225 */ /* 0x000fe200078e00ff */
[----:B------:R-:W-:-:S03]  /*619e0*/  SEL R59, RZ, 0x1, P3 ;  /* 0x00000001ff3b7807 */ /* 0x000fc60001800000 */
[----:B------:R-:W-:Y:S01]  /*619f0*/  IMAD.X R49, RZ, RZ, RZ, P6 ;  /* 0x000000ffff317224 */ /* 0x000fe200030e06ff */
[----:B------:R-:W-:Y:S01]  /*61a00*/  IADD3 RZ, P6, PT, R47, R24, RZ ;  /* 0x000000182fff7210 */ /* 0x000fe20007fde0ff */
[C---:B------:R-:W-:Y:S02]  /*61a10*/  IMAD R55, R31.reuse, R51, R34 ;  /* 0x000000331f377224 */ /* 0x040fe400078e0222 */
        /* <DEDUP_REMOVED lines=20> */
[----:B------:R-:W-:Y:S02]  /*61b60*/  IMAD.MOV.U32 R46, RZ, RZ, R35 ;  /* 0x000000ffff2e7224 */ /* 0x000fe400078e0023 */
[----:B------:R-:W-:Y:S01]  /*61b70*/  IMAD.X R51, RZ, RZ, RZ, P2 ;  /* 0x000000ffff337224 */ /* 0x000fe200010e06ff */
[----:B------:R-:W-:Y:S01]  /*61b80*/  ISETP.GE.U32.AND.EX P2, PT, R34, R57, PT, P6 ;  /* 0x000000392200720c */ /* 0x000fe20003f46160 */
[-C--:B------:R-:W-:Y:S01]  /*61b90*/  IMAD R35, R26, R31.reuse, RZ ;  /* 0x0000001f1a237224 */ /* 0x080fe200078e02ff */
[----:B------:R-:W-:Y:S01]  /*61ba0*/  IADD3 R38, P6, PT, R59, R42, RZ ;  /* 0x0000002a3b267210 */ /* 0x000fe20007fde0ff */
[----:B------:R-:W-:-:S04]  /*61bb0*/  IMAD.WIDE.U32 R54, R31, R31, R44 ;  /* 0x0000001f1f367225 */ /* 0x000fc800078e002c */
[-C--:B------:R-:W-:Y:S01]  /*61bc0*/  IMAD R57, R30, R28.reuse, R35 ;  /* 0x0000001c1e397224 */ /* 0x080fe200078e0223 */
[----:B------:R-:W-:Y:S01]  /*61bd0*/  SEL R35, RZ, 0x1, P2 ;  /* 0x00000001ff237807 */ /* 0x000fe20001000000 */
[----:B------:R-:W-:-:S04]  /*61be0*/  IMAD.WIDE.U32 R48, R31, R28, R36 ;  /* 0x0000001c1f307225 */ /* 0x000fc800078e0024 */
[----:B------:R-:W-:Y:S01]  /*61bf0*/  IMAD.MOV.U32 R40, RZ, RZ, R39 ;  /* 0x000000ffff287224 */ /* 0x000fe200078e0027 */
[----:B------:R-:W-:Y:S01]  /*61c00*/  ISETP.GE.U32.AND P2, PT, R48, R36, PT ;  /* 0x000000243000720c */ /* 0x000fe20003f46070 */
[----:B------:R-:W-:Y:S01]  /*61c10*/  IMAD.X R39, RZ, RZ, R43, P6 ;  /* 0x000000ffff277224 */ /* 0x000fe200030e062b */
[----:B------:R-:W-:Y:S01]  /*61c20*/  IADD3 R35, P6, PT, R35, R54, RZ ;  /* 0x0000003623237210 */ /* 0x000fe20007fde0ff */
[----:B------:R-:W-:Y:S02]  /*61c30*/  IMAD.MOV.U32 R50, RZ, RZ, R53 ;  /* 0x000000ffff327224 */ /* 0x000fe400078e0035 */
[----:B------:R-:W-:Y:S02]  /*61c40*/  IMAD.IADD R55, R52, 0x1, R55 ;  /* 0x0000000134377824 */ /* 0x000fe400078e0237 */
        /* <DEDUP_REMOVED lines=12> */
[----:B------:R-:W-:Y:S01]  /*61d10*/  SEL R31, RZ, 0x1, P2 ;  /* 0x00000001ff1f7807 */ /* 0x000fe20001000000 */
        /* <DEDUP_REMOVED lines=23> */
[----:B------:R-:W-:Y:S01]  /*61e90*/  IMAD.X R43, RZ, RZ, RZ, P4 ;  /* 0x000000ffff2b7224 */ /* 0x000fe200020e06ff */
[----:B------:R-:W-:Y:S01]  /*61ea0*/  SEL R45, RZ, 0x1, P0 ;  /* 0x00000001ff2d7807 */ /* 0x000fe20000000000 */
[----:B------:R-:W-:Y:S01]  /*61eb0*/  IMAD R37, R29, R28, RZ ;  /* 0x0000001c1d257224 */ /* 0x000fe200078e02ff */
[----:B------:R-:W-:Y:S01]  /*61ec0*/  IADD3 RZ, P0, PT, R39, R46, RZ ;  /* 0x0000002e27ff7210 */ /* 0x000fe20007f1e0ff */
[----:B------:R-:W-:Y:S01]  /*61ed0*/  IMAD.MOV.U32 R42, RZ, RZ, R33 ;  /* 0x000000ffff2a7224 */ /* 0x000fe200078e0021 */
[----:B------:R-:W-:Y:S01]  /*61ee0*/  ISETP.LT.U32.OR.EX P2, PT, R50, R53, !P1, P2 ;  /* 0x000000353200720c */ /* 0x000fe20004f41520 */
[----:B------:R-:W-:Y:S01]  /*61ef0*/  IMAD.WIDE.U32 R50, R27, R27, RZ ;  /* 0x0000001b1b327225 */ /* 0x000fe200078e00ff */
[----:B------:R-:W-:Y:S02]  /*61f00*/  IADD3 R44, P4, P6, R45, R40, R38 ;  /* 0x000000282d2c7210 */ /* 0x000fe40007e9e026 */
[----:B------:R-:W-:Y:S01]  /*61f10*/  SHF.L.W.U32.HI R52, R57, 0x1, R55 ;  /* 0x0000000139347819 */ /* 0x000fe20000010e37 */
[----:B------:R-:W-:Y:S01]  /*61f20*/  IMAD.WIDE.U32 R38, P1, R27, R29, R48 ;  /* 0x0000001d1b267225 */ /* 0x000fe20007820030 */
[----:B------:R-:W-:-:S02]  /*61f30*/  SHF.L.W.U32.HI R53, R55, 0x1, R56 ;  /* 0x0000000137357819 */ /* 0x000fc40000010e38 */
[----:B------:R-:W-:Y:S01]  /*61f40*/  SEL R33, RZ, 0x1, !P2 ;  /* 0x00000001ff217807 */ /* 0x000fe20005000000 */
[----:B------:R-:W-:Y:S01]  /*61f50*/  IMAD.X R49, RZ, RZ, RZ, P5 ;  /* 0x000000ffff317224 */ /* 0x000fe200028e06ff */
[----:B------:R-:W-:Y:S01]  /*61f60*/  IADD3 RZ, P5, PT, R51, R38, RZ ;  /* 0x0000002633ff7210 */ /* 0x000fe20007fbe0ff */
[----:B------:R-:W-:Y:S01]  /*61f70*/  IMAD.WIDE.U32 R50, R28, R28, R52 ;  /* 0x0000001c1c327225 */ /* 0x000fe200078e0034 */
[----:B------:R-:W-:-:S03]  /*61f80*/  IADD3.X R45, PT, PT, RZ, R41, RZ, P4, P6 ;  /* 0x00000029ff2d7210 */ /* 0x000fc600027ec4ff */
[----:B------:R-:W-:Y:S02]  /*61f90*/  IMAD R57, R26, R27, R37 ;  /* 0x0000001b1a397224 */ /* 0x000fe400078e0225 */
[----:B------:R-:W-:Y:S01]  /*61fa0*/  IMAD.IADD R37, R46, 0x1, R51 ;  /* 0x000000012e257824 */ /* 0x000fe200078e0233 */
[----:B------:R-:W-:Y:S01]  /*61fb0*/  IADD3 R51, P2, PT, R33, R50, RZ ;  /* 0x0000003221337210 */ /* 0x000fe20007f5e0ff */
[----:B------:R-:W-:Y:S02]  /*61fc0*/  IMAD.MOV.U32 R48, RZ, RZ, R47 ;  /* 0x000000ffff307224 */ /* 0x000fe400078e002f */
        /* <DEDUP_REMOVED lines=14> */
[----:B------:R-:W-:Y:S01]  /*620b0*/  IMAD.WIDE.U32 R44, R54, 0x3d1, RZ ;  /* 0x000003d1362c7825 */ /* 0x000fe200078e00ff */
        /* <DEDUP_REMOVED lines=10> */
[----:B------:R-:W-:Y:S01]  /*62160*/  IMAD.WIDE.U32.X R28, R29, R29, R46, P5 ;  /* 0x0000001d1d1c7225 */ /* 0x000fe200028e042e */
[----:B------:R-:W-:-:S02]  /*62170*/  ISETP.GE.U32.AND P1, PT, R53, R26, PT ;  /* 0x0000001a3500720c */ /* 0x000fc40003f26070 */
[----:B------:R-:W-:Y:S01]  /*62180*/  SHF.L.W.U32.HI R40, R57, 0x1, R33 ;  /* 0x0000000139287819 */ /* 0x000fe20000010e21 */
[----:B------:R-:W-:Y:S01]  /*62190*/  IMAD.X R55, RZ, RZ, R48, P3 ;  /* 0x000000ffff377224 */ /* 0x000fe200018e0630 */
[----:B------:R-:W-:Y:S01]  /*621a0*/  IADD3 R26, P3, PT, RZ, R42, RZ ;  /* 0x0000002aff1a7210 */ /* 0x000fe20007f7e0ff */
[----:B------:R-:W-:Y:S02]  /*621b0*/  IMAD.X R56, RZ, RZ, R41, P2 ;  /* 0x000000ffff387224 */ /* 0x000fe400010e0629 */
[----:B------:R-:W-:Y:S01]  /*621c0*/  IMAD.X R47, RZ, RZ, RZ, P4 ;  /* 0x000000ffff2f7224 */ /* 0x000fe200020e06ff */
[----:B------:R-:W-:Y:S01]  /*621d0*/  ISETP.GE.U32.AND.EX P1, PT, R55, R48, PT, P1 ;  /* 0x000000303700720c */ /* 0x000fe20003f26110 */
[----:B------:R-:W-:Y:S01]  /*621e0*/  IMAD.MOV.U32 R46, RZ, RZ, R45 ;  /* 0x000000ffff2e7224 */ /* 0x000fe200078e002d */
[----:B------:R-:W-:Y:S02]  /*621f0*/  SHF.L.W.U32.HI R41, R33, 0x1, R56 ;  /* 0x0000000121297819 */ /* 0x000fe40000010e38 */
[----:B------:R-:W-:-:S02]  /*62200*/  IADD3 R50, P4, PT, R43, R44, RZ ;  /* 0x0000002c2b327210 */ /* 0x000fc40007f9e0ff */
        /* <DEDUP_REMOVED lines=12> */
[----:B------:R-:W-:Y:S01]  /*622d0*/  IMAD.IADD R43, R38, 0x1, R43 ;  /* 0x00000001262b7824 */ /* 0x000fe200078e022b */
[----:B------:R-:W-:Y:S01]  /*622e0*/  IADD3 R33, P3, PT, R44, R46, RZ ;  /* 0x0000002e2c217210 */ /* 0x000fe20007f7e0ff */
        /* <DEDUP_REMOVED lines=11> */
[----:B------:R-:W-:Y:S01]  /*623a0*/  ISETP.LT.U32.OR.EX P0, PT, R43, R41, !P1, P0 ;  /* 0x000000292b00720c */ /* 0x000fe20004f01500 */
[----:B------:R-:W-:Y:S01]  /*623b0*/  IMAD.WIDE.U32.X R38, RZ, R55, R38, P5 ;  /* 0x00000037ff267225 */ /* 0x000fe200028e0426 */
[----:B------:R-:W-:-:S02]  /*623c0*/  ISETP.LT.U32.AND P1, PT, R40, R33, PT ;  /* 0x000000212800720c */ /* 0x000fc40003f21070 */
[----:B------:R-:W-:Y:S01]  /*623d0*/  ISETP.GE.U32.AND P3, PT, R37, R40, PT ;  /* 0x000000282500720c */ /* 0x000fe20003f66070 */
[C---:B------:R-:W-:Y:S01]  /*623e0*/  IMAD.X R40, R47.reuse, 0x1, R53, P4 ;  /* 0x000000012f287824 */ /* 0x040fe200020e0635 */
[----:B------:R-:W-:Y:S01]  /*623f0*/  ISETP.GE.U32.AND.EX P2, PT, R47, R44, PT, P2 ;  /* 0x0000002c2f00720c */ /* 0x000fe20003f46120 */
[----:B------:R-:W-:Y:S01]  /*62400*/  IMAD.WIDE.U32 R44, R52, 0x3d1, RZ ;  /* 0x000003d1342c7825 */ /* 0x000fe200078e00ff */
[----:B------:R-:W-:Y:S02]  /*62410*/  SHF.R.U32.HI R46, RZ, 0x1f, R56 ;  /* 0x0000001fff2e7819 */ /* 0x000fe40000011638 */
[----:B------:R-:W-:Y:S01]  /*62420*/  SEL R33, RZ, 0x1, P2 ;  /* 0x00000001ff217807 */ /* 0x000fe20001000000 */
[----:B------:R-:W-:Y:S01]  /*62430*/  IMAD.X R41, RZ, RZ, R40, P6 ;  /* 0x000000ffff297224 */ /* 0x000fe200030e0628 */
[----:B------:R-:W-:Y:S01]  /*62440*/  SEL R53, RZ, 0x1, !P0 ;  /* 0x00000001ff357807 */ /* 0x000fe20004000000 */
[----:B------:R-:W-:-:S03]  /*62450*/  IMAD.WIDE.U32 R42, R51, 0x3d1, RZ ;  /* 0x000003d1332a7825 */ /* 0x000fc600078e00ff */
        /* <DEDUP_REMOVED lines=102> */
.L_x_907:
        /* <DEDUP_REMOVED lines=52> */
.L_x_908:
        /* <DEDUP_REMOVED lines=35> */
[----:B------:R-:W-:Y:S01]  /*63030*/  IMAD.MOV.U32 R33, RZ, RZ, R30 ;  /* 0x000000ffff217224 */ /* 0x000fe200078e001e */
        /* <DEDUP_REMOVED lines=16> */
.L_x_910:
        /* <DEDUP_REMOVED lines=48> */
.L_x_911:
        /* <DEDUP_REMOVED lines=27> */
.L_x_909:
        /* <DEDUP_REMOVED lines=92> */
[----:B------:R-:W-:-:S02]  /*63bb0*/  ISETP.GE.U32.AND P1, PT, R35, R54, PT ;  /* 0x000000362300720c */ /* 0x000fc40003f26070 */
[----:B------:R-:W-:Y:S01]  /*63bc0*/  ISETP.GE.U32.AND.EX P2, PT, R57, R37, PT, P2 ;  /* 0x000000253900720c */ /* 0x000fe20003f46120 */
[----:B------:R-:W-:Y:S01]  /*63bd0*/  IMAD.X R36, RZ, RZ, R55, P6 ;  /* 0x000000ffff247224 */ /* 0x000fe200030e0637 */
[----:B------:R-:W-:Y:S01]  /*63be0*/  SHF.L.W.U32.HI R37, R56, 0x1, R48 ;  /* 0x0000000138257819 */ /* 0x000fe20000010e30 */
[----:B------:R-:W-:Y:S01]  /*63bf0*/  IMAD.WIDE.U32.X R42, R32, R28, R46, P0 ;  /* 0x0000001c202a7225 */ /* 0x000fe200000e042e */
[----:B------:R-:W-:Y:S02]  /*63c00*/  ISETP.LT.U32.AND P0, PT, R54, R44, PT ;  /* 0x0000002c3600720c */ /* 0x000fe40003f01070 */
[----:B------:R-:W-:Y:S01]  /*63c10*/  SHF.L.W.U32.HI R53, R48, 0x1, R57 ;  /* 0x0000000130357819 */ /* 0x000fe20000010e39 */
[----:B------:R-:W-:Y:S01]  /*63c20*/  IMAD R44, R29, R33, RZ ;  /* 0x000000211d2c7224 */ /* 0x000fe200078e02ff */
[----:B------:R-:W-:Y:S01]  /*63c30*/  ISETP.GE.U32.AND.EX P6, PT, R36, R55, PT, P1 ;  /* 0x000000372400720c */ /* 0x000fe20003fc6110 */
[----:B------:R-:W-:Y:S01]  /*63c40*/  IMAD.WIDE.U32 R46, R33, R27, R40 ;  /* 0x0000001b212e7225 */ /* 0x000fe200078e0028 */
[----:B------:R-:W-:-:S02]  /*63c50*/  IADD3 R48, P1, PT, R37, R50, RZ ;  /* 0x0000003225307210 */ /* 0x000fc40007f3e0ff */
[----:B------:R-:W-:Y:S01]  /*63c60*/  SEL R33, RZ, 0x1, P2 ;  /* 0x00000001ff217807 */ /* 0x000fe20001000000 */
[C---:B------:R-:W-:Y:S01]  /*63c70*/  IMAD R49, R32.reuse, R27, R44 ;  /* 0x0000001b20317224 */ /* 0x040fe200078e022c */
[----:B------:R-:W-:Y:S01]  /*63c80*/  ISETP.LT.U32.OR.EX P0, PT, R55, R45, !P6, P0 ;  /* 0x0000002d3700720c */ /* 0x000fe20007701500 */
[----:B------:R-:W-:Y:S01]  /*63c90*/  IMAD.WIDE.U32.X R38, R32, R29, R38, P5 ;  /* 0x0000001d20267225 */ /* 0x000fe200028e0426 */
[----:B------:R-:W-:-:S03]  /*63ca0*/  ISETP.GE.U32.AND P2, PT, R46, R40, PT ;  /* 0x000000282e00720c */ /* 0x000fc60003f46070 */
[----:B------:R-:W-:Y:S01]  /*63cb0*/  IMAD.X R50, R53, 0x1, R51, P1 ;  /* 0x0000000135327824 */ /* 0x000fe200008e0633 */
[----:B------:R-:W-:Y:S01]  /*63cc0*/  IADD3 R55, P1, P5, R46, R42, R33 ;  /* 0x0000002a2e377210 */ /* 0x000fe20007d3e021 */
[----:B------:R-:W-:Y:S01]  /*63cd0*/  IMAD.IADD R45, R47, 0x1, R49 ;  /* 0x000000012f2d7824 */ /* 0x000fe200078e0231 */
[----:B------:R-:W-:Y:S02]  /*63ce0*/  SEL R33, RZ, 0x1, !P0 ;  /* 0x00000001ff217807 */ /* 0x000fe40004000000 */
[----:B------:R-:W-:Y:S02]  /*63cf0*/  ISETP.GE.U32.AND P0, PT, R55, R46, PT ;  /* 0x0000002e3700720c */ /* 0x000fe40003f06070 */
[C---:B------:R-:W-:Y:S01]  /*63d00*/  IADD3.X R56, PT, PT, R45.reuse, R43, RZ, P1, P5 ;  /* 0x0000002b2d387210 */ /* 0x040fe20000fea4ff */
[-C--:B------:R-:W-:Y:S01]  /*63d10*/  IMAD.WIDE.U32 R42, R28, R26.reuse, RZ ;  /* 0x0000001a1c2a7225 */ /* 0x080fe200078e00ff */
[----:B------:R-:W-:Y:S02]  /*63d20*/  IADD3 R32, P5, PT, R48, R33, RZ ;  /* 0x0000002130207210 */ /* 0x000fe40007fbe0ff */
[----:B------:R-:W-:Y:S01]  /*63d30*/  ISETP.GE.U32.AND.EX P2, PT, R45, R41, PT, P2 ;  /* 0x000000292d00720c */ /* 0x000fe20003f46120 */
[----:B------:R-:W-:Y:S01]  /*63d40*/  IMAD.WIDE.U32 R40, R26, R26, RZ ;  /* 0x0000001a1a287225 */ /* 0x000fe200078e00ff */
[----:B------:R-:W-:-:S02]  /*63d50*/  ISETP.GE.U32.AND P1, PT, R32, R48, PT ;  /* 0x000000302000720c */ /* 0x000fc40003f26070 */
[----:B------:R-:W-:Y:S01]  /*63d60*/  ISETP.GE.U32.AND.EX P0, PT, R56, R45, PT, P0 ;  /* 0x0000002d3800720c */ /* 0x000fe20003f06100 */
[----:B------:R-:W-:Y:S01]  /*63d70*/  IMAD.X R33, RZ, RZ, R50, P5 ;  /* 0x000000ffff217224 */ /* 0x000fe200028e0632 */
[----:B------:R-:W-:Y:S01]  /*63d80*/  SEL R46, RZ, 0x1, P2 ;  /* 0x00000001ff2e7807 */ /* 0x000fe20001000000 */
[----:B------:R-:W-:Y:S01]  /*63d90*/  IMAD.WIDE.U32 R44, P5, R26, R28, R42 ;  /* 0x0000001c1a2c7225 */ /* 0x000fe200078a002a */
[----:B------:R-:W-:Y:S02]  /*63da0*/  ISETP.LT.U32.AND P2, PT, R48, R37, PT ;  /* 0x000000253000720c */ /* 0x000fe40003f41070 */
[----:B------:R-:W-:Y:S01]  /*63db0*/  ISETP.GE.U32.AND.EX P1, PT, R33, R50, PT, P1 ;  /* 0x000000322100720c */ /* 0x000fe20003f26110 */
[----:B------:R-:W-:Y:S01]  /*63dc0*/  IMAD.WIDE.U32 R48, R29, R27, RZ ;  /* 0x0000001b1d307225 */ /* 0x000fe200078e00ff */
[----:B------:R-:W-:Y:S02]  /*63dd0*/  SEL R47, RZ, 0x1, P0 ;  /* 0x00000001ff2f7807 */ /* 0x000fe40000000000 */
[----:B------:R-:W-:Y:S01]  /*63de0*/  IADD3 RZ, P0, PT, R41, R44, RZ ;  /* 0x0000002c29ff7210 */ /* 0x000fe20007f1e0ff */
[----:B------:R-:W-:Y:S01]  /*63df0*/  IMAD.X R43, RZ, RZ, RZ, P4 ;  /* 0x000000ffff2b7224 */ /* 0x000fe200020e06ff */
[----:B------:R-:W-:Y:S01]  /*63e00*/  ISETP.LT.U32.OR.EX P2, PT, R50, R53, !P1, P2 ;  /* 0x000000353200720c */ /* 0x000fe20004f41520 */
[----:B------:R-:W-:Y:S01]  /*63e10*/  IMAD.WIDE.U32 R50, R27, R27, RZ ;  /* 0x0000001b1b327225 */ /* 0x000fe200078e00ff */
[----:B------:R-:W-:-:S02]  /*63e20*/  IADD3 R46, P4, P6, R47, R38, R46 ;  /* 0x000000262f2e7210 */ /* 0x000fc40007e9e02e */
[----:B------:R-:W-:Y:S01]  /*63e30*/  SHF.L.W.U32.HI R52, R57, 0x1, R55 ;  /* 0x0000000139347819 */ /* 0x000fe20000010e37 */
[----:B------:R-:W-:Y:S01]  /*63e40*/  IMAD.WIDE.U32 R40, P1, R27, R29, R48 ;  /* 0x0000001d1b287225 */ /* 0x000fe20007820030 */
[----:B------:R-:W-:Y:S02]  /*63e50*/  SHF.L.W.U32.HI R53, R55, 0x1, R56 ;  /* 0x0000000137357819 */ /* 0x000fe40000010e38 */
[----:B------:R-:W-:Y:S01]  /*63e60*/  IADD3.X R47, PT, PT, RZ, R39, RZ, P4, P6 ;  /* 0x00000027ff2f7210 */ /* 0x000fe200027ec4ff */
[----:B------:R-:W-:Y:S01]  /*63e70*/  IMAD.X R49, RZ, RZ, RZ, P5 ;  /* 0x000000ffff317224 */ /* 0x000fe200028e06ff */
[----:B------:R-:W-:Y:S01]  /*63e80*/  IADD3 RZ, P5, PT, R51, R40, RZ ;  /* 0x0000002833ff7210 */ /* 0x000fe20007fbe0ff */
[----:B------:R-:W-:Y:S01]  /*63e90*/  IMAD.WIDE.U32 R38, R26, R26, R52 ;  /* 0x0000001a1a267225 */ /* 0x000fe200078e0034 */
[----:B------:R-:W-:-:S03]  /*63ea0*/  SEL R51, RZ, 0x1, !P2 ;  /* 0x00000001ff337807 */ /* 0x000fc60005000000 */
[----:B------:R-:W-:Y:S01]  /*63eb0*/  IMAD R37, R29, R26, RZ ;  /* 0x0000001a1d257224 */ /* 0x000fe200078e02ff */
[----:B------:R-:W-:Y:S01]  /*63ec0*/  IADD3 R51, P2, PT, R51, R38, RZ ;  /* 0x0000002633337210 */ /* 0x000fe20007f5e0ff */
[----:B------:R-:W-:Y:S02]  /*63ed0*/  IMAD.MOV.U32 R48, RZ, RZ, R45 ;  /* 0x000000ffff307224 */ /* 0x000fe400078e002d */
[----:B------:R-:W-:Y:S02]  /*63ee0*/  IMAD R57, R28, R27, R37 ;  /* 0x0000001b1c397224 */ /* 0x000fe400078e0225 */
[----:B------:R-:W-:Y:S02]  /*63ef0*/  IMAD.IADD R37, R44, 0x1, R39 ;  /* 0x000000012c257824 */ /* 0x000fe400078e0227 */
        /* <DEDUP_REMOVED lines=14> */
[----:B------:R-:W-:Y:S01]  /*63fe0*/  IMAD.WIDE.U32.X R42, R28, R29, R42, P3 ;  /* 0x0000001d1c2a7225 */ /* 0x000fe200018e042a */
[----:B------:R-:W-:-:S02]  /*63ff0*/  SHF.L.W.U32.HI R37, R44, 0x1, R57 ;  /* 0x000000012c257819 */ /* 0x000fc40000010e39 */
[----:B------:R-:W-:Y:S01]  /*64000*/  IADD3 R26, P2, PT, R31, R48, RZ ;  /* 0x000000301f1a7210 */ /* 0x000fe20007f5e0ff */
[----:B------:R-:W-:Y:S01]  /*64010*/  IMAD.WIDE.U32.X R38, R29, R29, R38, P5 ;  /* 0x0000001d1d267225 */ /* 0x000fe200028e0426 */
[----:B------:R-:W-:Y:S02]  /*64020*/  SEL R53, RZ, 0x1, !P0 ;  /* 0x00000001ff357807 */ /* 0x000fe40004000000 */
[----:B------:R-:W-:Y:S01]  /*64030*/  SEL R41, RZ, 0x1, P1 ;  /* 0x00000001ff297807 */ /* 0x000fe20000800000 */
[----:B------:R-:W-:Y:S01]  /*64040*/  IMAD.WIDE.U32 R28, R54, 0x3d1, RZ ;  /* 0x000003d1361c7825 */ /* 0x000fe200078e00ff */
[C---:B------:R-:W-:Y:S02]  /*64050*/  IADD3 R53, P3, PT, R26.reuse, R53, RZ ;  /* 0x000000351a357210 */ /* 0x040fe40007f7e0ff */
[----:B------:R-:W-:Y:S01]  /*64060*/  ISETP.LT.U32.AND P0, PT, R26, R31, PT ;  /* 0x0000001f1a00720c */ /* 0x000fe20003f01070 */
[----:B------:R-:W-:Y:S01]  /*64070*/  IMAD.X R52, R37, 0x1, R49, P2 ;  /* 0x0000000125347824 */ /* 0x000fe200010e0631 */
[----:B------:R-:W-:Y:S01]  /*64080*/  IADD3 R31, P2, PT, R41, R42, RZ ;  /* 0x0000002a291f7210 */ /* 0x000fe20007f5e0ff */
[----:B------:R-:W-:Y:S01]  /*64090*/  IMAD.WIDE.U32 R44, R51, 0x3d1, RZ ;  /* 0x000003d1332c7825 */ /* 0x000fe200078e00ff */
[----:B------:R-:W-:-:S02]  /*640a0*/  ISETP.GE.U32.AND P1, PT, R53, R26, PT ;  /* 0x0000001a3500720c */ /* 0x000fc40003f26070 */
[----:B------:R-:W-:Y:S01]  /*640b0*/  SHF.L.W.U32.HI R42, R57, 0x1, R31 ;  /* 0x00000001392a7819 */ /* 0x000fe20000010e1f */
[----:B------:R-:W-:Y:S02]  /*640c0*/  IMAD.X R55, RZ, RZ, R52, P3 ;  /* 0x000000ffff377224 */ /* 0x000fe400018e0634 */
[----:B------:R-:W-:Y:S01]  /*640d0*/  IMAD.WIDE.U32 R46, P4, RZ, R51, R28 ;  /* 0x00000033ff2e7225 */ /* 0x000fe2000788001c */
[----:B------:R-:W-:Y:S02]  /*640e0*/  IADD3 R28, P3, PT, RZ, R44, RZ ;  /* 0x0000002cff1c7210 */ /* 0x000fe40007f7e0ff */
[----:B------:R-:W-:Y:S01]  /*640f0*/  ISETP.GE.U32.AND.EX P1, PT, R55, R52, PT, P1 ;  /* 0x000000343700720c */ /* 0x000fe20003f26110 */
[----:B------:R-:W-:Y:S01]  /*64100*/  IMAD.X R56, RZ, RZ, R43, P2 ;  /* 0x000000ffff387224 */ /* 0x000fe200010e062b */
[----:B------:R-:W-:Y:S01]  /*64110*/  ISETP.GE.U32.AND P2, PT, R28, R44, PT ;  /* 0x0000002c1c00720c */ /* 0x000fe20003f46070 */
[----:B------:R-:W-:Y:S01]  /*64120*/  IMAD.X R49, RZ, RZ, RZ, P4 ;  /* 0x000000ffff317224 */ /* 0x000fe200020e06ff */
[----:B------:R-:W-:Y:S01]  /*64130*/  IADD3 R50, P4, PT, R45, R46, RZ ;  /* 0x0000002e2d327210 */ /* 0x000fe20007f9e0ff */
[----:B------:R-:W-:Y:S01]  /*64140*/  IMAD.MOV.U32 R48, RZ, RZ, R47 ;  /* 0x000000ffff307224 */ /* 0x000fe200078e002f */
[----:B------:R-:W-:Y:S01]  /*64150*/  SHF.L.W.U32.HI R43, R31, 0x1, R56 ;  /* 0x000000011f2b7819 */ /* 0x000fe20000010e38 */
[----:B------:R-:W-:Y:S01]  /*64160*/  IMAD.WIDE.U32 R46, R53, 0x3d1, RZ ;  /* 0x000003d1352e7825 */ /* 0x000fe200078e00ff */
[----:B------:R-:W-:-:S03]  /*64170*/  ISETP.LT.U32.OR.EX P0, PT, R52, R37, !P1, P0 ;  /* 0x000000253400720c */ /* 0x000fc60004f01500 */
        /* <DEDUP_REMOVED lines=136> */
.L_x_912:
        /* <DEDUP_REMOVED lines=52> */
.L_x_913:
        /* <DEDUP_REMOVED lines=51> */
.L_x_915:
        /* <DEDUP_REMOVED lines=48> */
.L_x_916:
        /* <DEDUP_REMOVED lines=27> */
.L_x_914:
        /* <DEDUP_REMOVED lines=8> */
[----:B------:R-:W-:-:S04]  /*655a0*/  IMAD.WIDE.U32 R46, R29, R19, RZ ;  /* 0x000000131d2e7225 */ /* 0x000fc800078e00ff */
[----:B------:R-:W-:-:S04]  /*655b0*/  IMAD.WIDE.U32 R40, R0, R16, RZ ;  /* 0x0000001000287225 */ /* 0x000fc800078e00ff */
[----:B------:R-:W-:Y:S02]  /*655c0*/  IMAD R39, R29, R16, R24 ;  /* 0x000000101d277224 */ /* 0x000fe400078e0218 */
[----:B------:R-:W-:-:S04]  /*655d0*/  IMAD.WIDE.U32 R42, P3, R0, R21, R42 ;  /* 0x00000015002a7225 */ /* 0x000fc8000786002a */
[----:B------:R-:W-:Y:S01]  /*655e0*/  IMAD.WIDE.U32 R26, R16, R0, RZ ;  /* 0x00000000101a7225 */ /* 0x000fe200078e00ff */
[----:B------:R-:W-:-:S03]  /*655f0*/  IADD3 RZ, P6, PT, R41, R42, RZ ;  /* 0x0000002a29ff7210 */ /* 0x000fc60007fde0ff */
[----:B------:R-:W-:-:S04]  /*65600*/  IMAD.WIDE.U32.X R24, R29, R17, R34, P0 ;  /* 0x000000111d187225 */ /* 0x000fc800000e0422 */
[----:B------:R-:W-:Y:S01]  /*65610*/  IMAD.WIDE.U32 R44, R0, R19, RZ ;  /* 0x00000013002c7225 */ /* 0x000fe200078e00ff */
[----:B------:R-:W-:-:S03]  /*65620*/  IADD3 R52, P0, PT, R24, R26, RZ ;  /* 0x0000001a18347210 */ /* 0x000fc60007f1e0ff */
        /* <DEDUP_REMOVED lines=8> */
[----:B------:R-:W-:-:S04]  /*656b0*/  IMAD.WIDE.U32 R56, P5, R38, R21, R44 ;  /* 0x0000001526387225 */ /* 0x000fc800078a002c */
[----:B------:R-:W-:Y:S01]  /*656c0*/  IMAD.X R45, RZ, RZ, RZ, P1 ;  /* 0x000000ffff2d7224 */ /* 0x000fe200008e06ff */
[----:B------:R-:W-:Y:S01]  /*656d0*/  IADD3 RZ, P1, PT, R49, R50, RZ ;  /* 0x0000003231ff7210 */ /* 0x000fe20007f3e0ff */
[----:B------:R-:W-:Y:S01]  /*656e0*/  IMAD.X R49, RZ, RZ, RZ, P0 ;  /* 0x000000ffff317224 */ /* 0x000fe200000e06ff */
[----:B------:R-:W-:Y:S01]  /*656f0*/  ISETP.GE.U32.AND P0, PT, R52, R26, PT ;  /* 0x0000001a3400720c */ /* 0x000fe20003f06070 */
[----:B------:R-:W-:-:S03]  /*65700*/  IMAD.WIDE.U32 R34, R29, R22, RZ ;  /* 0x000000161d227225 */ /* 0x000fc600078e00ff */
[----:B------:R-:W-:Y:S01]  /*65710*/  ISETP.GE.U32.AND.EX P0, PT, R53, R27, PT, P0 ;  /* 0x0000001b3500720c */ /* 0x000fe20003f06100 */
[----:B------:R-:W-:Y:S02]  /*65720*/  IMAD.X R41, RZ, RZ, RZ, P3 ;  /* 0x000000ffff297224 */ /* 0x000fe400018e06ff */
[----:B------:R-:W-:Y:S02]  /*65730*/  IMAD.MOV.U32 R40, RZ, RZ, R43 ;  /* 0x000000ffff287224 */ /* 0x000fe400078e002b */
[----:B------:R-:W-:Y:S02]  /*65740*/  IMAD R26, R20, R0, RZ ;  /* 0x00000000141a7224 */ /* 0x000fe400078e02ff */
[----:B------:R-:W-:-:S04]  /*65750*/  IMAD.WIDE.U32 R34, P4, R0, R23, R34 ;  /* 0x0000001700227225 */ /* 0x000fc80007880022 */
[----:B------:R-:W-:Y:S01]  /*65760*/  IMAD.MOV.U32 R48, RZ, RZ, R51 ;  /* 0x000000ffff307224 */ /* 0x000fe200078e0033 */
[----:B------:R-:W-:Y:S01]  /*65770*/  SEL R51, RZ, 0x1, P0 ;  /* 0x00000001ff337807 */ /* 0x000fe20000000000 */
[----:B------:R-:W-:Y:S02]  /*65780*/  IMAD R32, R17, R38, RZ ;  /* 0x0000002611207224 */ /* 0x000fe400078e02ff */
[----:B------:R-:W-:-:S04]  /*65790*/  IMAD.WIDE.U32 R42, R19, R0, RZ ;  /* 0x00000000132a7225 */ /* 0x000fc800078e00ff */
[C---:B------:R-:W-:Y:S02]  /*657a0*/  IMAD R39, R29.reuse, R19, R26 ;  /* 0x000000131d277224 */ /* 0x040fe400078e021a */
[----:B------:R-:W-:-:S04]  /*657b0*/  IMAD.WIDE.U32.X R40, R29, R21, R40, P6 ;  /* 0x000000151d287225 */ /* 0x000fc800030e0428 */
[----:B------:R-:W-:-:S04]  /*657c0*/  IMAD.WIDE.U32 R24, R0, R22, RZ ;  /* 0x0000001600187225 */ /* 0x000fc800078e00ff */
[----:B------:R-:W-:Y:S01]  /*657d0*/  IMAD.MOV.U32 R44, RZ, RZ, R47 ;  /* 0x000000ffff2c7224 */ /* 0x000fe200078e002f */
        /* <DEDUP_REMOVED lines=9> */
[----:B------:R-:W-:Y:S01]  /*65870*/  IMAD R40, R21, R38, RZ ;  /* 0x0000002615287224 */ /* 0x000fe200078e02ff */
[----:B------:R-:W-:Y:S01]  /*65880*/  IADD3.X R51, PT, PT, R39, R41, RZ, P5, P6 ;  /* 0x0000002927337210 */ /* 0x000fe20002fec4ff */
[----:B------:R-:W-:Y:S01]  /*65890*/  IMAD.WIDE.U32 R54, R38, R16, RZ ;  /* 0x0000001026367225 */ /* 0x000fe200078e00ff */
[----:B------:R-:W-:-:S02]  /*658a0*/  ISETP.GE.U32.AND P6, PT, R50, R42, PT ;  /* 0x0000002a3200720c */ /* 0x000fc40003fc6070 */
[----:B------:R-:W-:Y:S01]  /*658b0*/  ISETP.GE.U32.AND.EX P5, PT, R32, R53, PT, P0 ;  /* 0x000000352000720c */ /* 0x000fe20003fa6100 */
[----:B------:R-:W-:Y:S01]  /*658c0*/  IMAD.MOV.U32 R34, RZ, RZ, R57 ;  /* 0x000000ffff227224 */ /* 0x000fe200078e0039 */
[----:B------:R-:W-:Y:S01]  /*658d0*/  ISETP.GE.U32.AND.EX P0, PT, R51, R39, PT, P6 ;  /* 0x000000273300720c */ /* 0x000fe20003f06160 */
[----:B------:R-:W-:Y:S01]  /*658e0*/  IMAD R36, R23, R0, RZ ;  /* 0x0000000017247224 */ /* 0x000fe200078e02ff */
[----:B------:R-:W-:Y:S01]  /*658f0*/  SEL R39, RZ, 0x1, P5 ;  /* 0x00000001ff277807 */ /* 0x000fe20002800000 */
[----:B------:R-:W-:Y:S01]  /*65900*/  IMAD R57, R37, R16, R40 ;  /* 0x0000001025397224 */ /* 0x000fe200078e0228 */
[----:B------:R-:W-:Y:S01]  /*65910*/  SEL R53, RZ, 0x1, P0 ;  /* 0x00000001ff357807 */ /* 0x000fe20000000000 */
[----:B------:R-:W-:Y:S01]  /*65920*/  IMAD.X R25, RZ, RZ, RZ, P4 ;  /* 0x000000ffff197224 */ /* 0x000fe200020e06ff */
[----:B------:R-:W-:Y:S01]  /*65930*/  IADD3 RZ, P4, PT, R55, R56, RZ ;  /* 0x0000003837ff7210 */ /* 0x000fe20007f9e0ff */
[----:B------:R-:W-:-:S04]  /*65940*/  IMAD.WIDE.U32 R42, R22, R0, RZ ;  /* 0x00000000162a7225 */ /* 0x000fc800078e00ff */
[----:B------:R-:W-:-:S04]  /*65950*/  IMAD.WIDE.U32.X R40, R29, R20, R44, P2 ;  /* 0x000000141d287225 */ /* 0x000fc800010e042c */
[----:B------:R-:W-:-:S04]  /*65960*/  IMAD.WIDE.U32 R46, R38, R16, R50 ;  /* 0x00000010262e7225 */ /* 0x000fc800078e0032 */
[----:B------:R-:W-:Y:S01]  /*65970*/  IMAD.WIDE.U32.X R44, R37, R17, R48, P1 ;  /* 0x00000011252c7225 */ /* 0x000fe200008e0430 */
[----:B------:R-:W-:Y:S02]  /*65980*/  IADD3 R52, P1, P2, R42, R40, R53 ;  /* 0x000000282a347210 */ /* 0x000fe40007a3e035 */
[C---:B------:R-:W-:Y:S01]  /*65990*/  ISETP.GE.U32.AND P0, PT, R46.reuse, R50, PT ;  /* 0x000000322e00720c */ /* 0x040fe20003f06070 */
[----:B------:R-:W-:Y:S01]  /*659a0*/  IMAD R55, R29, R22, R36 ;  /* 0x000000161d377224 */ /* 0x000fe200078e0224 */
[----:B------:R-:W-:Y:S01]  /*659b0*/  IADD3 R40, P5, P6, R46, R44, R39 ;  /* 0x0000002c2e287210 */ /* 0x000fe20007ebe027 */
[----:B------:R-:W-:Y:S02]  /*659c0*/  IMAD.IADD R39, R47, 0x1, R57 ;  /* 0x000000012f277824 */ /* 0x000fe400078e0239 */
[----:B------:R-:W-:Y:S02]  /*659d0*/  IMAD.IADD R43, R43, 0x1, R55 ;  /* 0x000000012b2b7824 */ /* 0x000fe400078e0237 */
[----:B------:R-:W-:Y:S01]  /*659e0*/  IMAD R48, R20, R38, RZ ;  /* 0x0000002614307224 */ /* 0x000fe200078e02ff */
[----:B------:R-:W-:Y:S01]  /*659f0*/  ISETP.GE.U32.AND.EX P0, PT, R39, R51, PT, P0 ;  /* 0x000000332700720c */ /* 0x000fe20003f06100 */
[----:B------:R-:W-:Y:S01]  /*65a00*/  IMAD.WIDE.U32.X R34, R37, R21, R34, P4 ;  /* 0x0000001525227225 */ /* 0x000fe200020e0422 */
[----:B------:R-:W-:-:S02]  /*65a10*/  IADD3.X R53, PT, PT, R43, R41, RZ, P1, P2 ;  /* 0x000000292b357210 */ /* 0x000fc40000fe44ff */
[----:B------:R-:W-:Y:S01]  /*65a20*/  ISETP.GE.U32.AND P1, PT, R40, R46, PT ;  /* 0x0000002e2800720c */ /* 0x000fe20003f26070 */
[----:B------:R-:W-:Y:S01]  /*65a30*/  IMAD.WIDE.U32.X R24, R29, R23, R24, P3 ;  /* 0x000000171d187225 */ /* 0x000fe200018e0418 */
[----:B------:R-:W-:Y:S02]  /*65a40*/  IADD3.X R41, PT, PT, R39, R45, RZ, P5, P6 ;  /* 0x0000002d27297210 */ /* 0x000fe40002fec4ff */
[----:B------:R-:W-:Y:S01]  /*65a50*/  ISETP.GE.U32.AND P2, PT, R52, R42, PT ;  /* 0x0000002a3400720c */ /* 0x000fe20003f46070 */
[----:B------:R-:W-:Y:S01]  /*65a60*/  IMAD.WIDE.U32 R44, R37, R19, RZ ;  /* 0x00000013252c7225 */ /* 0x000fe200078e00ff */
[----:B------:R-:W-:Y:S02]  /*65a70*/  ISETP.GE.U32.AND.EX P1, PT, R41, R39, PT, P1 ;  /* 0x000000272900720c */ /* 0x000fe40003f26110 */
[----:B------:R-:W-:Y:S01]  /*65a80*/  ISETP.GE.U32.AND.EX P5, PT, R53, R43, PT, P2 ;  /* 0x0000002b3500720c */ /* 0x000fe20003fa6120 */
[----:B------:R-:W-:Y:S01]  /*65a90*/  IMAD.WIDE.U32 R42, R38, R19, RZ ;  /* 0x00000013262a7225 */ /* 0x000fe200078e00ff */
[----:B------:R-:W-:-:S02]  /*65aa0*/  SEL R36, RZ, 0x1, P0 ;  /* 0x00000001ff247807 */ /* 0x000fc40000000000 */
[----:B------:R-:W-:Y:S01]  /*65ab0*/  SEL R51, RZ, 0x1, P1 ;  /* 0x00000001ff337807 */ /* 0x000fe20000800000 */
[C---:B------:R-:W-:Y:S01]  /*65ac0*/  IMAD.WIDE.U32 R44, P2, R38.reuse, R20, R44 ;  /* 0x00000014262c7225 */ /* 0x040fe2000784002c */
[----:B------:R-:W-:Y:S02]  /*65ad0*/  SEL R49, RZ, 0x1, P5 ;  /* 0x00000001ff317807 */ /* 0x000fe40002800000 */
[----:B------:R-:W-:Y:S01]  /*65ae0*/  IADD3 R51, P4, P5, R51, R34, R36 ;  /* 0x0000002233337210 */ /* 0x000fe20007d9e024 */
[----:B------:R-:W-:Y:S01]  /*65af0*/  IMAD.WIDE.U32 R46, R38, R19, R52 ;  /* 0x00000013262e7225 */ /* 0x000fe200078e0034 */
[----:B------:R-:W-:Y:S02]  /*65b00*/  IADD3 RZ, P1, PT, R43, R44, RZ ;  /* 0x0000002c2bff7210 */ /* 0x000fe40007f3e0ff */
[----:B------:R-:W-:Y:S01]  /*65b10*/  IADD3.X R36, PT, PT, RZ, R35, RZ, P4, P5 ;  /* 0x00000023ff247210 */ /* 0x000fe200027ea4ff */
[----:B------:R-:W-:Y:S01]  /*65b20*/  IMAD R39, R37, R19, R48 ;  /* 0x0000001325277224 */ /* 0x000fe200078e0230 */
[----:B------:R-:W-:Y:S01]  /*65b30*/  IADD3 R48, P0, PT, R49, R24, RZ ;  /* 0x0000001831307210 */ /* 0x000fe20007f1e0ff */
[----:B------:R-:W-:Y:S01]  /*65b40*/  IMAD.WIDE.U32 R42, R37, R22, RZ ;  /* 0x00000016252a7225 */ /* 0x000fe200078e00ff */
[----:B------:R-:W-:-:S02]  /*65b50*/  ISETP.GE.U32.AND P3, PT, R46, R52, PT ;  /* 0x000000342e00720c */ /* 0x000fc40003f66070 */
[-C--:B------:R-:W-:Y:S01]  /*65b60*/  IADD3 R34, P4, PT, R51, R46.reuse, RZ ;  /* 0x0000002e33227210 */ /* 0x080fe20007f9e0ff */
[----:B------:R-:W-:Y:S02]  /*65b70*/  IMAD.IADD R39, R47, 0x1, R39 ;  /* 0x000000012f277824 */ /* 0x000fe400078e0227 */
        /* <DEDUP_REMOVED lines=15> */
[----:B------:R-:W-:Y:S02]  /*65c70*/  IMAD R39, R17, R31, RZ ;  /* 0x0000001f11277224 */ /* 0x000fe400078e02ff */
        /* <DEDUP_REMOVED lines=12> */
[----:B------:R-:W-:Y:S01]  /*65d40*/  ISETP.GE.U32.AND.EX P1, PT, R39, R41, PT, P1 ;  /* 0x000000292700720c */ /* 0x000fe20003f26110 */
[----:B------:R-:W-:Y:S01]  /*65d50*/  IMAD R41, R21, R31, RZ ;  /* 0x0000001f15297224 */ /* 0x000fe200078e02ff */
[----:B------:R-:W-:Y:S01]  /*65d60*/  IADD3 R63, P0, P5, R63, R46, R36 ;  /* 0x0000002e3f3f7210 */ /* 0x000fe20007d1e024 */
[----:B------:R-:W-:-:S02]  /*65d70*/  IMAD.MOV.U32 R56, RZ, RZ, R55 ;  /* 0x000000ffff387224 */ /* 0x000fc400078e0037 */
[----:B------:R-:W-:Y:S01]  /*65d80*/  IMAD.WIDE.U32 R44, R38, R22, R48 ;  /* 0x00000016262c7225 */ /* 0x000fe200078e0030 */
[----:B------:R-:W-:Y:S02]  /*65d90*/  IADD3.X R42, PT, PT, RZ, R47, RZ, P0, P5 ;  /* 0x0000002fff2a7210 */ /* 0x000fe400007ea4ff */
[----:B------:R-:W-:Y:S01]  /*65da0*/  SEL R47, RZ, 0x1, P1 ;  /* 0x00000001ff2f7807 */ /* 0x000fe20000800000 */
[----:B------:R-:W-:Y:S01]  /*65db0*/  IMAD.MOV.U32 R52, RZ, RZ, R51 ;  /* 0x000000ffff347224 */ /* 0x000fe200078e0033 */
[----:B------:R-:W-:Y:S01]  /*65dc0*/  ISETP.GE.U32.AND P0, PT, R44, R48, PT ;  /* 0x000000302c00720c */ /* 0x000fe20003f06070 */
[----:B------:R-:W-:Y:S02]  /*65dd0*/  IMAD R69, R30, R16, R41 ;  /* 0x000000101e457224 */ /* 0x000fe400078e0229 */
[----:B------:R-:W-:Y:S02]  /*65de0*/  IMAD R38, R23, R38, RZ ;  /* 0x0000002617267224 */ /* 0x000fe400078e02ff */
[----:B------:R-:W-:-:S04]  /*65df0*/  IMAD.WIDE.U32 R40, R31, R16, R34 ;  /* 0x000000101f287225 */ /* 0x000fc800078e0022 */
[----:B------:R-:W-:-:S04]  /*65e00*/  IMAD.WIDE.U32.X R50, R30, R17, R56, P3 ;  /* 0x000000111e327225 */ /* 0x000fc800018e0438 */
[----:B------:R-:W-:Y:S01]  /*65e10*/  IMAD R71, R37, R22, R38 ;  /* 0x0000001625477224 */ /* 0x000fe200078e0226 */
[----:B------:R-:W-:Y:S01]  /*65e20*/  IADD3 R36, P1, P3, R40, R50, R47 ;  /* 0x0000003228247210 */ /* 0x000fe20007b3e02f */
[----:B------:R-:W-:Y:S02]  /*65e30*/  IMAD.IADD R69, R41, 0x1, R69 ;  /* 0x0000000129457824 */ /* 0x000fe400078e0245 */
[----:B------:R-:W-:Y:S02]  /*65e40*/  IMAD.IADD R71, R45, 0x1, R71 ;  /* 0x000000012d477824 */ /* 0x000fe400078e0247 */
[----:B------:R-:W-:Y:S01]  /*65e50*/  IMAD.WIDE.U32.X R46, R37, R23, R52, P4 ;  /* 0x00000017252e7225 */ /* 0x000fe200020e0434 */
[----:B------:R-:W-:Y:S02]  /*65e60*/  IADD3.X R37, PT, PT, R69, R51, RZ, P1, P3 ;  /* 0x0000003345257210 */ /* 0x000fe40000fe64ff */
[----:B------:R-:W-:Y:S01]  /*65e70*/  ISETP.GE.U32.AND.EX P0, PT, R71, R49, PT, P0 ;  /* 0x000000314700720c */ /* 0x000fe20003f06100 */
[----:B------:R-:W-:-:S04]  /*65e80*/  IMAD.WIDE.U32 R54, R30, R19, RZ ;  /* 0x000000131e367225 */ /* 0x000fc800078e00ff */
[----:B------:R-:W-:-:S04]  /*65e90*/  IMAD.WIDE.U32 R50, R30, R22, RZ ;  /* 0x000000161e327225 */ /* 0x000fc800078e00ff */
[----:B------:R-:W-:-:S04]  /*65ea0*/  IMAD.WIDE.U32 R52, R33, R18, RZ ;  /* 0x0000001221347225 */ /* 0x000fc800078e00ff */
[----:B------:R-:W-:-:S04]  /*65eb0*/  IMAD.WIDE.U32 R56, R33, R16, RZ ;  /* 0x0000001021387225 */ /* 0x000fc800078e00ff */
[----:B------:R-:W-:-:S04]  /*65ec0*/  IMAD.WIDE.U32 R58, R31, R19, RZ ;  /* 0x000000131f3a7225 */ /* 0x000fc800078e00ff */
[----:B------:R-:W-:-:S04]  /*65ed0*/  IMAD.WIDE.U32 R54, P5, R31, R20, R54 ;  /* 0x000000141f367225 */ /* 0x000fc800078a0036 */
[----:B------:R-:W-:Y:S01]  /*65ee0*/  IMAD.WIDE.U32 R66, R28, R16, RZ ;  /* 0x000000101c427225 */ /* 0x000fe200078e00ff */
[----:B------:R-:W-:Y:S02]  /*65ef0*/  SEL R66, RZ, 0x1, P0 ;  /* 0x00000001ff427807 */ /* 0x000fe40000000000 */
[----:B------:R-:W-:Y:S01]  /*65f00*/  IADD3 RZ, P4, PT, R59, R54, RZ ;  /* 0x000000363bff7210 */ /* 0x000fe20007f9e0ff */
[----:B------:R-:W-:-:S04]  /*65f10*/  IMAD.WIDE.U32 R60, P1, R31, R23, R50 ;  /* 0x000000171f3c7225 */ /* 0x000fc80007820032 */
[----:B------:R-:W-:-:S04]  /*65f20*/  IMAD.WIDE.U32 R50, P3, R28, R17, R52 ;  /* 0x000000111c327225 */ /* 0x000fc80007860034 */
[----:B------:R-:W-:-:S04]  /*65f30*/  IMAD.WIDE.U32 R52, P0, R28, R21, R56 ;  /* 0x000000151c347225 */ /* 0x000fc80007800038 */
[----:B------:R-:W-:-:S04]  /*65f40*/  IMAD.WIDE.U32 R48, R31, R22, RZ ;  /* 0x000000161f307225 */ /* 0x000fc800078e00ff */
[----:B------:R-:W-:Y:S01]  /*65f50*/  IMAD.X R57, RZ, RZ, RZ, P6 ;  /* 0x000000ffff397224 */ /* 0x000fe200030e06ff */
[----:B------:R-:W-:Y:S01]  /*65f60*/  IADD3 R48, P6, PT, R63, R44, RZ ;  /* 0x0000002c3f307210 */ /* 0x000fe20007fde0ff */
[----:B------:R-:W-:Y:S02]  /*65f70*/  IMAD.MOV.U32 R56, RZ, RZ, R43 ;  /* 0x000000ffff387224 */ /* 0x000fe400078e002b */
[----:B------:R-:W-:Y:S01]  /*65f80*/  IMAD.X R59, RZ, RZ, RZ, P5 ;  /* 0x000000ffff3b7224 */ /* 0x000fe200028e06ff */
[----:B------:R-:W-:Y:S01]  /*65f90*/  IADD3 RZ, P5, PT, R49, R60, RZ ;  /* 0x0000003c31ff7210 */ /* 0x000fe20007fbe0ff */
[----:B------:R-:W-:Y:S02]  /*65fa0*/  IMAD.MOV.U32 R58, RZ, RZ, R55 ;  /* 0x000000ffff3a7224 */ /* 0x000fe400078e0037 */
[----:B------:R-:W-:Y:S01]  /*65fb0*/  IMAD.X R63, RZ, RZ, RZ, P1 ;  /* 0x000000ffff3f7224 */ /* 0x000fe200008e06ff */
[----:B------:R-:W-:Y:S01]  /*65fc0*/  IADD3 RZ, P1, PT, R67, R52, RZ ;  /* 0x0000003443ff7210 */ /* 0x000fe20007f3e0ff */
[----:B------:R-:W-:-:S02]  /*65fd0*/  IMAD.X R49, R71, 0x1, R42, P6 ;  /* 0x0000000147317824 */ /* 0x000fc400030e062a */
        /* <DEDUP_REMOVED lines=11> */
[----:B------:R-:W-:Y:S02]  /*66090*/  ISETP.GE.U32.AND P2, PT, R36, R40, PT ;  /* 0x000000282400720c */ /* 0x000fe40003f46070 */
[----:B------:R-:W-:Y:S01]  /*660a0*/  IADD3 RZ, P6, PT, R65, R50, RZ ;  /* 0x0000003241ff7210 */ /* 0x000fe20007fde0ff */
[----:B------:R-:W-:Y:S01]  /*660b0*/  IMAD R34, R20, R31, RZ ;  /* 0x0000001f14227224 */ /* 0x000fe200078e02ff */
[----:B------:R-:W-:Y:S01]  /*660c0*/  ISETP.GE.U32.AND.EX P2, PT, R37, R69, PT, P2 ;  /* 0x000000452500720c */ /* 0x000fe20003f46120 */
[----:B------:R-:W-:Y:S02]  /*660d0*/  IMAD R41, R23, R31, RZ ;  /* 0x0000001f17297224 */ /* 0x000fe400078e02ff */
[----:B------:R-:W-:Y:S02]  /*660e0*/  IMAD R73, R30, R19, R34 ;  /* 0x000000131e497224 */ /* 0x000fe400078e0222 */
[----:B------:R-:W-:-:S04]  /*660f0*/  IMAD.WIDE.U32 R58, R33, R22, RZ ;  /* 0x00000016213a7225 */ /* 0x000fc800078e00ff */
[----:B------:R-:W-:-:S04]  /*66100*/  IMAD.WIDE.U32 R34, R28, R19, RZ ;  /* 0x000000131c227225 */ /* 0x000fc800078e00ff */
[----:B------:R-:W-:-:S04]  /*66110*/  IMAD.WIDE.U32 R64, P4, R28, R20, R54 ;  /* 0x000000141c407225 */ /* 0x000fc80007880036 */
[----:B------:R-:W-:Y:S01]  /*66120*/  IMAD R38, R30, R22, R41 ;  /* 0x000000161e267224 */ /* 0x000fe200078e0229 */
[----:B------:R-:W-:Y:S01]  /*66130*/  SEL R30, RZ, 0x1, P5 ;  /* 0x00000001ff1e7807 */ /* 0x000fe20002800000 */
[----:B------:R-:W-:Y:S01]  /*66140*/  IMAD.X R55, RZ, RZ, RZ, P3 ;  /* 0x000000ffff377224 */ /* 0x000fe200018e06ff */
[----:B------:R-:W-:Y:S01]  /*66150*/  IADD3 RZ, P3, PT, R35, R64, RZ ;  /* 0x0000004023ff7210 */ /* 0x000fe20007f7e0ff */
[----:B------:R-:W-:Y:S01]  /*66160*/  IMAD.WIDE.U32 R40, R28, R22, RZ ;  /* 0x000000161c287225 */ /* 0x000fe200078e00ff */
[----:B------:R-:W-:-:S03]  /*66170*/  SEL R35, RZ, 0x1, P2 ;  /* 0x00000001ff237807 */ /* 0x000fc60001000000 */
[----:B------:R-:W-:-:S04]  /*66180*/  IMAD.WIDE.U32 R58, P5, R28, R23, R58 ;  /* 0x000000171c3a7225 */ /* 0x000fc800078a003a */
[----:B------:R-:W-:Y:S01]  /*66190*/  IMAD.X R61, RZ, RZ, RZ, P4 ;  /* 0x000000ffff3d7224 */ /* 0x000fe200020e06ff */
[----:B------:R-:W-:Y:S01]  /*661a0*/  IADD3 R40, P2, P4, R67, R46, R66 ;  /* 0x0000002e43287210 */ /* 0x000fe20007c5e042 */
[----:B------:R-:W-:Y:S01]  /*661b0*/  IMAD.X R63, RZ, RZ, RZ, P0 ;  /* 0x000000ffff3f7224 */ /* 0x000fe200000e06ff */
[----:B------:R-:W-:Y:S01]  /*661c0*/  IADD3 RZ, P0, PT, R41, R58, RZ ;  /* 0x0000003a29ff7210 */ /* 0x000fe20007f1e0ff */
[----:B------:R-:W-:Y:S01]  /*661d0*/  IMAD.MOV.U32 R54, RZ, RZ, R51 ;  /* 0x000000ffff367224 */ /* 0x000fe200078e0033 */
[----:B------:R-:W-:Y:S01]  /*661e0*/  IADD3.X R41, PT, PT, RZ, R47, RZ, P2, P4 ;  /* 0x0000002fff297210 */ /* 0x000fe200017e84ff */
[----:B------:R-:W-:Y:S01]  /*661f0*/  IMAD.WIDE.U32 R46, R31, R19, R48 ;  /* 0x000000131f2e7225 */ /* 0x000fe200078e0030 */
[----:B------:R-:W-:-:S03]  /*66200*/  IADD3 R51, P2, P4, R35, R56, R30 ;  /* 0x0000003823337210 */ /* 0x000fc60007c5e01e */
[----:B------:R-:W-:Y:S01]  /*66210*/  IMAD.IADD R47, R47, 0x1, R73 ;  /* 0x000000012f2f7824 */ /* 0x000fe200078e0249 */
[----:B------:R-:W-:Y:S01]  /*66220*/  IADD3.X R56, PT, PT, RZ, R57, RZ, P2, P4 ;  /* 0x00000039ff387210 */ /* 0x000fe200017e84ff */
[----:B------:R-:W-:Y:S01]  /*66230*/  IMAD R30, R17, R28, RZ ;  /* 0x0000001c111e7224 */ /* 0x000fe200078e02ff */
[----:B------:R-:W-:Y:S01]  /*66240*/  IADD3 R50, P4, PT, R51, R46, RZ ;  /* 0x0000002e33327210 */ /* 0x000fe20007f9e0ff */
[----:B------:R-:W-:-:S04]  /*66250*/  IMAD.WIDE.U32 R34, R28, R18, R36 ;  /* 0x000000121c227225 */ /* 0x000fc800078e0024 */
[----:B------:R-:W-:Y:S01]  /*66260*/  IMAD.X R57, RZ, RZ, RZ, P5 ;  /* 0x000000ffff397224 */ /* 0x000fe200028e06ff */
[----:B------:R-:W-:Y:S01]  /*66270*/  ISETP.GE.U32.AND P5, PT, R46, R48, PT ;  /* 0x000000302e00720c */ /* 0x000fe20003fa6070 */
[----:B------:R-:W-:Y:S01]  /*66280*/  IMAD.X R51, R47, 0x1, R56, P4 ;  /* 0x000000012f337824 */ /* 0x000fe200020e0638 */
[----:B------:R-:W-:Y:S01]  /*66290*/  ISETP.GE.U32.AND P4, PT, R50, R46, PT ;  /* 0x0000002e3200720c */ /* 0x000fe20003f86070 */
[----:B------:R-:W-:Y:S01]  /*662a0*/  IMAD.MOV.U32 R62, RZ, RZ, R53 ;  /* 0x000000ffff3e7224 */ /* 0x000fe200078e0035 */
[----:B------:R-:W-:Y:S01]  /*662b0*/  ISETP.GE.U32.AND P2, PT, R34, R36, PT ;  /* 0x000000242200720c */ /* 0x000fe20003f46070 */
[----:B------:R-:W-:Y:S01]  /*662c0*/  IMAD R53, R33, R18, R30 ;  /* 0x0000001221357224 */ /* 0x000fe200078e021e */
[----:B------:R-:W-:Y:S01]  /*662d0*/  ISETP.GE.U32.AND.EX P5, PT, R47, R49, PT, P5 ;  /* 0x000000312f00720c */ /* 0x000fe20003fa6150 */
[----:B------:R-:W-:Y:S01]  /*662e0*/  IMAD.MOV.U32 R60, RZ, RZ, R65 ;  /* 0x000000ffff3c7224 */ /* 0x000fe200078e0041 */
[----:B------:R-:W-:Y:S01]  /*662f0*/  ISETP.GE.U32.AND.EX P4, PT, R51, R47, PT, P4 ;  /* 0x0000002f3300720c */ /* 0x000fe20003f86140 */
[----:B------:R-:W-:-:S02]  /*66300*/  IMAD.IADD R36, R35, 0x1, R53 ;  /* 0x0000000123247824 */ /* 0x000fc400078e0235 */
[----:B------:R-:W-:-:S03]  /*66310*/  IMAD.WIDE.U32.X R46, R33, R21, R62, P1 ;  /* 0x00000015212e7225 */ /* 0x000fc600008e043e */
[----:B------:R-:W-:Y:S01]  /*66320*/  ISETP.GE.U32.AND.EX P2, PT, R36, R37, PT, P2 ;  /* 0x000000252400720c */ /* 0x000fe20003f46120 */
[----:B------:R-:W-:Y:S02]  /*66330*/  IMAD R21, R21, R28, RZ ;  /* 0x0000001c15157224 */ /* 0x000fe400078e02ff */
[----:B------:R-:W-:Y:S01]  /*66340*/  IMAD.WIDE.U32 R48, R31, R22, R40 ;  /* 0x000000161f307225 */ /* 0x000fe200078e0028 */
[----:B------:R-:W-:-:S03]  /*66350*/  SEL R37, RZ, 0x1, P2 ;  /* 0x00000001ff257807 */ /* 0x000fc60001000000 */
[----:B------:R-:W-:-:S04]  /*66360*/  IMAD.WIDE.U32.X R30, R33, R20, R60, P3 ;  /* 0x00000014211e7225 */ /* 0x000fc800018e043c */
[----:B------:R-:W-:Y:S02]  /*66370*/  IMAD R61, R33, R16, R21 ;  /* 0x00000010213d7224 */ /* 0x000fe400078e0215 */
[-C--:B------:R-:W-:Y:S02]  /*66380*/  IMAD R20, R20, R28.reuse, RZ ;  /* 0x0000001c14147224 */ /* 0x080fe400078e02ff */
[----:B------:R-:W-:Y:S02]  /*66390*/  IMAD R21, R23, R28, RZ ;  /* 0x0000001c17157224 */ /* 0x000fe400078e02ff */
[----:B------:R-:W-:Y:S01]  /*663a0*/  IMAD.MOV.U32 R56, RZ, RZ, R59 ;  /* 0x000000ffff387224 */ /* 0x000fe200078e003b */
[----:B------:R-:W-:Y:S01]  /*663b0*/  SEL R59, RZ, 0x1, P4 ;  /* 0x00000001ff3b7807 */ /* 0x000fe20002000000 */
[----:B------:R-:W-:Y:S01]  /*663c0*/  IMAD.WIDE.U32 R52, R28, R16, R50 ;  /* 0x000000101c347225 */ /* 0x000fe200078e0032 */
[----:B------:R-:W-:-:S03]  /*663d0*/  SEL R16, RZ, 0x1, P5 ;  /* 0x00000001ff107807 */ /* 0x000fc60002800000 */
[----:B------:R-:W-:Y:S01]  /*663e0*/  IMAD.WIDE.U32.X R54, R33, R17, R54, P6 ;  /* 0x0000001121367225 */ /* 0x000fe200030e0436 */
[----:B------:R-:W-:-:S03]  /*663f0*/  ISETP.GE.U32.AND P2, PT, R52, R50, PT ;  /* 0x000000323400720c */ /* 0x000fc60003f46070 */
[C---:B------:R-:W-:Y:S02]  /*66400*/  IMAD R63, R33.reuse, R19, R20 ;  /* 0x00000013213f7224 */ /* 0x040fe400078e0214 */
[C---:B------:R-:W-:Y:S02]  /*66410*/  IMAD R65, R33.reuse, R22, R21 ;  /* 0x0000001621417224 */ /* 0x040fe400078e0215 */
[----:B------:R-:W-:Y:S01]  /*66420*/  IMAD.WIDE.U32.X R20, R33, R23, R56, P0 ;  /* 0x0000001721147225 */ /* 0x000fe200000e0438 */
[----:B------:R-:W-:Y:S02]  /*66430*/  IADD3 R57, P3, P4, R59, R42, R16 ;  /* 0x0000002a3b397210 */ /* 0x000fe40007c7e010 */
[----:B------:R-:W-:Y:S01]  /*66440*/  IADD3 R23, P5, P6, R52, R54, R37 ;  /* 0x0000003634177210 */ /* 0x000fe20007ebe025 */
[----:B------:R-:W-:Y:S01]  /*66450*/  IMAD.IADD R33, R53, 0x1, R61 ;  /* 0x0000000135217824 */ /* 0x000fe200078e023d */
[----:B------:R-:W-:Y:S01]  /*66460*/  IADD3.X R16, PT, PT, RZ, R43, RZ, P3, P4 ;  /* 0x0000002bff107210 */ /* 0x000fe20001fe84ff */
[----:B------:R-:W-:Y:S01]  /*66470*/  IMAD.IADD R37, R49, 0x1, R38 ;  /* 0x0000000131257824 */ /* 0x000fe200078e0226 */
[----:B------:R-:W-:Y:S01]  /*66480*/  ISETP.GE.U32.AND P1, PT, R23, R52, PT ;  /* 0x000000341700720c */ /* 0x000fe20003f26070 */
[----:B------:R-:W-:Y:S01]  /*66490*/  IMAD R17, R17, R0, RZ ;  /* 0x0000000011117224 */ /* 0x000fe200078e02ff */
[----:B------:R-:W-:-:S02]  /*664a0*/  IADD3.X R54, PT, PT, R33, R55, RZ, P5, P6 ;  /* 0x0000003721367210 */ /* 0x000fc40002fec4ff */
[----:B------:R-:W-:Y:S02]  /*664b0*/  IADD3 R42, P4, PT, R57, R48, RZ ;  /* 0x00000030392a7210 */ /* 0x000fe40007f9e0ff */
[----:B------:R-:W-:Y:S01]  /*664c0*/  ISETP.GE.U32.AND.EX P2, PT, R33, R51, PT, P2 ;  /* 0x000000332100720c */ /* 0x000fe20003f46120 */
[C---:B------:R-:W-:Y:S01]  /*664d0*/  IMAD.WIDE.U32 R50, R54.reuse, 0x3d1, RZ ;  /* 0x000003d136327825 */ /* 0x040fe200078e00ff */
[----:B------:R-:W-:Y:S02]  /*664e0*/  ISETP.GE.U32.AND.EX P1, PT, R54, R33, PT, P1 ;  /* 0x000000213600720c */ /* 0x000fe40003f26110 */
[----:B------:R-:W-:Y:S01]  /*664f0*/  ISETP.GE.U32.AND P0, PT, R48, R40, PT ;  /* 0x000000283000720c */ /* 0x000fe20003f06070 */
[----:B------:R-:W-:Y:S01]  /*66500*/  IMAD.X R43, R37, 0x1, R16, P4 ;  /* 0x00000001252b7824 */ /* 0x000fe200020e0610 */
[----:B------:R-:W-:Y:S01]  /*66510*/  ISETP.GE.U32.AND P3, PT, R42, R48, PT ;  /* 0x000000302a00720c */ /* 0x000fe20003f66070 */
[----:B------:R-:W-:Y:S01]  /*66520*/  IMAD.WIDE.U32 R48, R23, 0x3d1, RZ ;  /* 0x000003d117307825 */ /* 0x000fe200078e00ff */
[----:B------:R-:W-:-:S02]  /*66530*/  SEL R16, RZ, 0x1, P2 ;  /* 0x00000001ff107807 */ /* 0x000fc40001000000 */
[----:B------:R-:W-:Y:S02]  /*66540*/  SEL R53, RZ, 0x1, P1 ;  /* 0x00000001ff357807 */ /* 0x000fe40000800000 */
[----:B------:R-:W-:Y:S01]  /*66550*/  ISETP.GE.U32.AND.EX P0, PT, R37, R41, PT, P0 ;  /* 0x000000292500720c */ /* 0x000fe20003f06100 */
[----:B------:R-:W-:Y:S01]  /*66560*/  IMAD.WIDE.U32 R40, R28, R19, R42 ;  /* 0x000000131c287225 */ /* 0x000fe200078e002a */
        /* <DEDUP_REMOVED lines=16> */
[----:B------:R-:W-:Y:S01]  /*66670*/  ISETP.GE.U32.AND.EX P2, PT, R19, R43, PT, P2 ;  /* 0x0000002b1300720c */ /* 0x000fe20003f46120 */
[----:B------:R-:W-:Y:S01]  /*66680*/  IMAD.WIDE.U32 R42, R53, 0x3d1, RZ ;  /* 0x000003d1352a7825 */ /* 0x000fe200078e00ff */
[----:B------:R-:W-:-:S02]  /*66690*/  ISETP.GE.U32.AND.EX P1, PT, R38, R19, PT, P1 ;  /* 0x000000132600720c */ /* 0x000fc40003f26110 */
[----:B------:R-:W-:Y:S02]  /*666a0*/  IADD3 R48, P4, PT, R49, R50, RZ ;  /* 0x0000003231307210 */ /* 0x000fe40007f9e0ff */
[----:B------:R-:W-:Y:S02]  /*666b0*/  IADD3 R44, P5, P6, R33, R44, R37 ;  /* 0x0000002c212c7210 */ /* 0x000fe40007ebe025 */
[----:B------:R-:W-:Y:S01]  /*666c0*/  SEL R33, RZ, 0x1, P2 ;  /* 0x00000001ff217807 */ /* 0x000fe20001000000 */
[----:B------:R-:W-:Y:S01]  /*666d0*/  IMAD.X R19, R48, 0x1, R23, P3 ;  /* 0x0000000130137824 */ /* 0x000fe200018e0617 */
        /* <DEDUP_REMOVED lines=9> */
[----:B------:R-:W-:Y:S02]  /*66770*/  IADD3 R49, P6, PT, R49, R22, RZ ;  /* 0x0000001631317210 */ /* 0x000fe40007fde0ff */
[----:B------:R-:W-:Y:S01]  /*66780*/  ISETP.GE.U32.AND P4, PT, R33, R42, PT ;  /* 0x0000002a2100720c */ /* 0x000fe20003f86070 */
        /* <DEDUP_REMOVED lines=12> */
[----:B------:R-:W-:Y:S01]  /*66850*/  ISETP.GE.U32.AND.EX P1, PT, R51, R45, PT, P1 ;  /* 0x0000002d3300720c */ /* 0x000fe20003f26110 */
        /* <DEDUP_REMOVED lines=15> */
[----:B------:R-:W-:Y:S01]  /*66950*/  IADD3 R30, P4, P5, R47, R20, R30 ;  /* 0x000000142f1e7210 */ /* 0x000fe20007d9e01e */
[----:B------:R-:W-:Y:S01]  /*66960*/  IMAD.X R47, RZ, RZ, RZ, P1 ;  /* 0x000000ffff2f7224 */ /* 0x000fe200008e06ff */
[----:B------:R-:W-:-:S02]  /*66970*/  IADD3 R33, P2, P3, R42, R40, R33 ;  /* 0x000000282a217210 */ /* 0x000fc40007b5e021 */
[----:B------:R-:W-:Y:S02]  /*66980*/  IADD3 R37, P6, PT, R43, R44, RZ ;  /* 0x0000002c2b257210 */ /* 0x000fe40007fde0ff */
[----:B------:R-:W-:Y:S02]  /*66990*/  IADD3.X R53, PT, PT, RZ, R21, RZ, P4, P5 ;  /* 0x00000015ff357210 */ /* 0x000fe400027ea4ff */
[----:B------:R-:W-:Y:S02]  /*669a0*/  IADD3 R20, P4, PT, R33, R38, RZ ;  /* 0x0000002621147210 */ /* 0x000fe40007f9e0ff */
[----:B------:R-:W-:Y:S02]  /*669b0*/  SEL R51, RZ, 0x1, !P0 ;  /* 0x00000001ff337807 */ /* 0x000fe40004000000 */
[----:B------:R-:W-:Y:S01]  /*669c0*/  IADD3.X R22, PT, PT, R37, R41, RZ, P2, P3 ;  /* 0x0000002925167210 */ /* 0x000fe200017e64ff */
[----:B------:R-:W-:Y:S01]  /*669d0*/  IMAD.WIDE.U32 R40, R30, 0x3d1, RZ ;  /* 0x000003d11e287825 */ /* 0x000fe200078e00ff */
[----:B------:R-:W-:-:S02]  /*669e0*/  ISETP.GE.U32.AND P1, PT, R33, R42, PT ;  /* 0x0000002a2100720c */ /* 0x000fc40003f26070 */
[----:B------:R-:W-:Y:S01]  /*669f0*/  ISETP.LT.U32.AND P0, PT, R20, R33, PT ;  /* 0x000000211400720c */ /* 0x000fe20003f01070 */
[----:B------:R-:W-:Y:S01]  /*66a00*/  IMAD.X R33, R22, 0x1, R49, P4 ;  /* 0x0000000116217824 */ /* 0x000fe200020e0631 */
        /* <DEDUP_REMOVED lines=8> */
[----:B------:R-:W-:Y:S01]  /*66a90*/  IMAD.WIDE.U32 R42, P3, RZ, R30, R42 ;  /* 0x0000001eff2a7225 */ /* 0x000fe2000786002a */
[----:B------:R-:W-:Y:S02]  /*66aa0*/  IADD3 R37, P4, P5, R40, R20, R37 ;  /* 0x0000001428257210 */ /* 0x000fe40007d9e025 */
[----:B------:R-:W-:Y:S01]  /*66ab0*/  ISETP.LT.U32.OR.EX P0, PT, R33, R22, !P1, P0 ;  /* 0x000000162100720c */ /* 0x000fe20004f01500 */
[----:B------:R-:W-:Y:S01]  /*66ac0*/  IMAD.WIDE.U32 R46, R18, R0, RZ ;  /* 0x00000000122e7225 */ /* 0x000fe200078e00ff */
[----:B------:R-:W-:Y:S02]  /*66ad0*/  IADD3 R28, P2, PT, R41, R42, RZ ;  /* 0x0000002a291c7210 */ /* 0x000fe40007f5e0ff */
[----:B------:R-:W-:Y:S02]  /*66ae0*/  IADD3 R20, P1, PT, R37, R48, RZ ;  /* 0x0000003025147210 */ /* 0x000fe40007f3e0ff */
[----:B------:R-:W-:-:S02]  /*66af0*/  SEL R33, RZ, 0x1, !P0 ;  /* 0x00000001ff217807 */ /* 0x000fc40004000000 */
[----:B------:R-:W-:Y:S01]  /*66b00*/  IADD3.X R41, PT, PT, R28, R21, RZ, P4, P5 ;  /* 0x000000151c297210 */ /* 0x000fe200027ea4ff */
[----:B------:R-:W-:Y:S01]  /*66b10*/  IMAD.X R21, RZ, RZ, RZ, P3 ;  /* 0x000000ffff157224 */ /* 0x000fe200018e06ff */
[C---:B------:R-:W-:Y:S02]  /*66b20*/  IADD3 R33, P4, PT, R20.reuse, R33, RZ ;  /* 0x0000002114217210 */ /* 0x040fe40007f9e0ff */
        /* <DEDUP_REMOVED lines=12> */
[----:B------:R-:W-:Y:S01]  /*66bf0*/  IMAD R37, R29, R18, R17 ;  /* 0x000000121d257224 */ /* 0x000fe200078e0211 */
        /* <DEDUP_REMOVED lines=57> */
.L_x_917:
        /* <DEDUP_REMOVED lines=53> */
.L_x_918:
        /* <DEDUP_REMOVED lines=50> */
.L_x_920:
        /* <DEDUP_REMOVED lines=48> */
.L_x_921:
        /* <DEDUP_REMOVED lines=27> */
.L_x_919:
[----:B------:R-:W-:-:S04]  /*67ab0*/  IMAD.WIDE.U32 R16, R25, R28, RZ ;  /* 0x0000001c19107225 */ /* 0x000fc800078e00ff */
[----:B------:R-:W-:-:S04]  /*67ac0*/  IMAD.WIDE.U32 R20, R25, R35, RZ ;  /* 0x0000002319147225 */ /* 0x000fc800078e00ff */
[----:B------:R-:W-:-:S04]  /*67ad0*/  IMAD.WIDE.U32 R18, P0, R37, R0, R16 ;  /* 0x0000000025127225 */ /* 0x000fc80007800010 */
[----:B------:R-:W-:-:S04]  /*67ae0*/  IMAD.WIDE.U32 R16, R0, R28, RZ ;  /* 0x0000001c00107225 */ /* 0x000fc800078e00ff */
[----:B------:R-:W-:-:S04]  /*67af0*/  IMAD.WIDE.U32 R32, P2, R30, R0, R20 ;  /* 0x000000001e207225 */ /* 0x000fc80007840014 */
[----:B------:R-:W-:Y:S01]  /*67b00*/  IMAD.X R21, RZ, RZ, RZ, P0 ;  /* 0x000000ffff157224 */ /* 0x000fe200000e06ff */
[----:B------:R-:W-:Y:S01]  /*67b10*/  IADD3 RZ, P0, PT, R17, R18, RZ ;  /* 0x0000001211ff7210 */ /* 0x000fe20007f1e0ff */
[----:B------:R-:W-:-:S04]  /*67b20*/  IMAD.WIDE.U32 R22, R0, R35, RZ ;  /* 0x0000002300167225 */ /* 0x000fc800078e00ff */
[----:B------:R-:W-:Y:S01]  /*67b30*/  IMAD.MOV.U32 R20, RZ, RZ, R19 ;  /* 0x000000ffff147224 */ /* 0x000fe200078e0013 */
[----:B------:R-:W-:Y:S01]  /*67b40*/  IADD3 RZ, P3, PT, R23, R32, RZ ;  /* 0x0000002017ff7210 */ /* 0x000fe20007f7e0ff */
[-C--:B------:R-:W-:Y:S02]  /*67b50*/  IMAD R24, R30, R0.reuse, RZ ;  /* 0x000000001e187224 */ /* 0x080fe400078e02ff */
[----:B------:R-:W-:-:S04]  /*67b60*/  IMAD.WIDE.U32 R18, R35, R0, RZ ;  /* 0x0000000023127225 */ /* 0x000fc800078e00ff */
[----:B------:R-:W-:-:S04]  /*67b70*/  IMAD.WIDE.U32.X R16, R37, R25, R20, P0 ;  /* 0x0000001925107225 */ /* 0x000fc800000e0414 */
[----:B------:R-:W-:Y:S01]  /*67b80*/  IMAD.WIDE.U32 R22, R25, R26, RZ ;  /* 0x0000001a19167225 */ /* 0x000fe200078e00ff */
[----:B------:R-:W-:-:S03]  /*67b90*/  IADD3 R53, P5, PT, R16, R18, RZ ;  /* 0x0000001210357210 */ /* 0x000fc60007fbe0ff */
[----:B------:R-:W-:Y:S01]  /*67ba0*/  IMAD.WIDE.U32 R38, R37, R35, RZ ;  /* 0x0000002325267225 */ /* 0x000fe200078e00ff */
[----:B------:R-:W-:-:S03]  /*67bb0*/  ISETP.GE.U32.AND P0, PT, R53, R18, PT ;  /* 0x000000123500720c */ /* 0x000fc60003f06070 */
[----:B------:R-:W-:Y:S02]  /*67bc0*/  IMAD R29, R35, R25, R24 ;  /* 0x00000019231d7224 */ /* 0x000fe400078e0218 */
[----:B------:R-:W-:-:S04]  /*67bd0*/  IMAD.WIDE.U32 R20, P1, R27, R0, R22 ;  /* 0x000000001b147225 */ /* 0x000fc80007820016 */
[----:B------:R-:W-:Y:S02]  /*67be0*/  IMAD.IADD R19, R19, 0x1, R29 ;  /* 0x0000000113137824 */ /* 0x000fe400078e021d */
[----:B------:R-:W-:-:S04]  /*67bf0*/  IMAD.WIDE.U32 R42, R28, R35, RZ ;  /* 0x000000231c2a7225 */ /* 0x000fc800078e00ff */
[----:B------:R-:W-:-:S04]  /*67c00*/  IMAD.WIDE.U32 R22, P4, R28, R30, R38 ;  /* 0x0000001e1c167225 */ /* 0x000fc80007880026 */
[----:B------:R-:W-:Y:S02]  /*67c10*/  IMAD.X R24, R19, 0x1, R17, P5 ;  /* 0x0000000113187824 */ /* 0x000fe400028e0611 */
[----:B------:R-:W-:-:S03]  /*67c20*/  IMAD.WIDE.U32 R40, R0, R26, RZ ;  /* 0x0000001a00287225 */ /* 0x000fc600078e00ff */
[----:B------:R-:W-:Y:S01]  /*67c30*/  ISETP.GE.U32.AND.EX P0, PT, R24, R19, PT, P0 ;  /* 0x000000131800720c */ /* 0x000fe20003f06100 */
[----:B------:R-:W-:Y:S01]  /*67c40*/  IMAD.X R39, RZ, RZ, RZ, P2 ;  /* 0x000000ffff277224 */ /* 0x000fe200010e06ff */
[----:B------:R-:W-:Y:S01]  /*67c50*/  IADD3 RZ, P2, PT, R43, R22, RZ ;  /* 0x000000162bff7210 */ /* 0x000fe20007f5e0ff */
[----:B------:R-:W-:Y:S01]  /*67c60*/  IMAD.WIDE.U32 R16, R25, R0, RZ ;  /* 0x0000000019107225 */ /* 0x000fe200078e00ff */
[----:B------:R-:W-:Y:S02]  /*67c70*/  IADD3 RZ, P6, PT, R41, R20, RZ ;  /* 0x0000001429ff7210 */ /* 0x000fe40007fde0ff */
[----:B------:R-:W-:Y:S01]  /*67c80*/  SEL R45, RZ, 0x1, P0 ;  /* 0x00000001ff2d7807 */ /* 0x000fe20000000000 */
[----:B------:R-:W-:Y:S02]  /*67c90*/  IMAD.MOV.U32 R38, RZ, RZ, R33 ;  /* 0x000000ffff267224 */ /* 0x000fe400078e0021 */
[-C--:B------:R-:W-:Y:S02]  /*67ca0*/  IMAD R22, R27, R0.reuse, RZ ;  /* 0x000000001b167224 */ /* 0x080fe400078e02ff */
[----:B------:R-:W-:-:S04]  /*67cb0*/  IMAD.WIDE.U32 R40, R26, R0, RZ ;  /* 0x000000001a287225 */ /* 0x000fc800078e00ff */
[----:B------:R-:W-:-:S04]  /*67cc0*/  IMAD.WIDE.U32 R16, P5, R0, R25, R16 ;  /* 0x0000001900107225 */ /* 0x000fc800078a0010 */
[-C--:B------:R-:W-:Y:S02]  /*67cd0*/  IMAD R31, R26, R25.reuse, R22 ;  /* 0x000000191a1f7224 */ /* 0x080fe400078e0216 */
[----:B------:R-:W-:-:S04]  /*67ce0*/  IMAD.WIDE.U32.X R32, R30, R25, R38, P3 ;  /* 0x000000191e207225 */ /* 0x000fc800018e0426 */
[-C--:B------:R-:W-:Y:S02]  /*67cf0*/  IMAD R20, R37, R0.reuse, RZ ;  /* 0x0000000025147224 */ /* 0x080fe400078e02ff */
[----:B------:R-:W-:-:S04]  /*67d00*/  IMAD.WIDE.U32 R42, R0, R0, RZ ;  /* 0x00000000002a7225 */ /* 0x000fc800078e00ff */
[----:B------:R-:W-:Y:S01]  /*67d10*/  IMAD.IADD R31, R41, 0x1, R31 ;  /* 0x00000001291f7824 */ /* 0x000fe200078e021f */
[----:B------:R-:W-:Y:S01]  /*67d20*/  IADD3 RZ, P0, PT, R43, R16, RZ ;  /* 0x000000102bff7210 */ /* 0x000fe20007f1e0ff */
[----:B------:R-:W-:Y:S01]  /*67d30*/  IMAD.X R49, RZ, RZ, RZ, P5 ;  /* 0x000000ffff317224 */ /* 0x000fe200028e06ff */
[----:B------:R-:W-:Y:S01]  /*67d40*/  IADD3 R44, P3, P5, R40, R32, R45 ;  /* 0x00000020282c7210 */ /* 0x000fe20007d7e02d */
[----:B------:R-:W-:-:S03]  /*67d50*/  IMAD.WIDE.U32 R18, R28, R0, RZ ;  /* 0x000000001c127225 */ /* 0x000fc600078e00ff */
[----:B------:R-:W-:Y:S01]  /*67d60*/  IADD3.X R45, PT, PT, R31, R33, RZ, P3, P5 ;  /* 0x000000211f2d7210 */ /* 0x000fe20001fea4ff */
[----:B------:R-:W-:Y:S02]  /*67d70*/  IMAD R29, R28, R25, R20 ;  /* 0x000000191c1d7224 */ /* 0x000fe400078e0214 */
[----:B------:R-:W-:Y:S02]  /*67d80*/  IMAD.MOV.U32 R48, RZ, RZ, R17 ;  /* 0x000000ffff307224 */ /* 0x000fe400078e0011 */
[----:B------:R-:W-:-:S04]  /*67d90*/  IMAD.WIDE.U32 R38, R37, R26, RZ ;  /* 0x0000001a25267225 */ /* 0x000fc800078e00ff */
[----:B------:R-:W-:-:S04]  /*67da0*/  IMAD.WIDE.U32 R32, R37, R28, RZ ;  /* 0x0000001c25207225 */ /* 0x000fc800078e00ff */
[----:B------:R-:W-:Y:S02]  /*67db0*/  IMAD.IADD R22, R19, 0x1, R29 ;  /* 0x0000000113167824 */ /* 0x000fe400078e021d */
[C---:B------:R-:W-:Y:S02]  /*67dc0*/  IMAD.SHL.U32 R29, R18.reuse, 0x2, RZ ;  /* 0x00000002121d7824 */ /* 0x040fe400078e00ff */
[----:B------:R-:W-:Y:S01]  /*67dd0*/  IMAD.WIDE.U32.X R48, R25, R25, R48, P0 ;  /* 0x0000001919307225 */ /* 0x000fe200000e0430 */
[----:B------:R-:W-:-:S03]  /*67de0*/  SHF.L.U64.HI R20, R18, 0x1, R22 ;  /* 0x0000000112147819 */ /* 0x000fc60000010216 */
[----:B------:R-:W-:-:S04]  /*67df0*/  IMAD.WIDE.U32 R46, P0, R28, R27, R38 ;  /* 0x0000001b1c2e7225 */ /* 0x000fc80007800026 */
[----:B------:R-:W-:-:S04]  /*67e00*/  IMAD.WIDE.U32 R50, P5, R28, R37, R32 ;  /* 0x000000251c327225 */ /* 0x000fc800078a0020 */
[----:B------:R-:W-:-:S04]  /*67e10*/  IMAD.WIDE.U32 R18, R28, R26, RZ ;  /* 0x0000001a1c127225 */ /* 0x000fc800078e00ff */
[----:B------:R-:W-:Y:S01]  /*67e20*/  IMAD.WIDE.U32 R38, R28, R28, RZ ;  /* 0x0000001c1c267225 */ /* 0x000fe200078e00ff */
        /* <DEDUP_REMOVED lines=11> */
[----:B------:R-:W-:Y:S01]  /*67ee0*/  IMAD R34, R30, R28, RZ ;  /* 0x0000001c1e227224 */ /* 0x000fe200078e02ff */
[----:B------:R-:W-:Y:S01]  /*67ef0*/  ISETP.GE.U32.AND P1, PT, R44, R40, PT ;  /* 0x000000282c00720c */ /* 0x000fe20003f26070 */
[----:B------:R-:W-:Y:S01]  /*67f00*/  IMAD.MOV.U32 R42, RZ, RZ, R23 ;  /* 0x000000ffff2a7224 */ /* 0x000fe200078e0017 */
[----:B------:R-:W-:Y:S01]  /*67f10*/  ISETP.GE.U32.AND.EX P0, PT, R19, R20, PT, P0 ;  /* 0x000000141300720c */ /* 0x000fe20003f06100 */
[----:B------:R-:W-:Y:S01]  /*67f20*/  IMAD.WIDE.U32 R40, R28, R28, R48 ;  /* 0x0000001c1c287225 */ /* 0x000fe200078e0030 */
[----:B------:R-:W-:-:S02]  /*67f30*/  ISETP.GE.U32.AND.EX P1, PT, R45, R31, PT, P1 ;  /* 0x0000001f2d00720c */ /* 0x000fc40003f26110 */
[----:B------:R-:W-:Y:S01]  /*67f40*/  SEL R21, RZ, 0x1, P0 ;  /* 0x00000001ff157807 */ /* 0x000fe20000000000 */
[----:B------:R-:W-:Y:S01]  /*67f50*/  IMAD.WIDE.U32.X R22, R27, R25, R32, P6 ;  /* 0x000000191b167225 */ /* 0x000fe200030e0420 */
[----:B------:R-:W-:Y:S02]  /*67f60*/  SEL R29, RZ, 0x1, P1 ;  /* 0x00000001ff1d7807 */ /* 0x000fe40000800000 */
[----:B------:R-:W-:Y:S01]  /*67f70*/  ISETP.LT.U32.AND P0, PT, R40, R48, PT ;  /* 0x000000302800720c */ /* 0x000fe20003f01070 */
[----:B------:R-:W-:Y:S01]  /*67f80*/  IMAD.IADD R48, R50, 0x1, R41 ;  /* 0x0000000132307824 */ /* 0x000fe200078e0229 */
[----:B------:R-:W-:Y:S01]  /*67f90*/  IADD3 R20, P1, PT, R21, R40, RZ ;  /* 0x0000002815147210 */ /* 0x000fe20007f3e0ff */
[----:B------:R-:W-:-:S03]  /*67fa0*/  IMAD.WIDE.U32 R32, R28, R35, R44 ;  /* 0x000000231c207225 */ /* 0x000fc600078e002c */
[----:B------:R-:W-:Y:S01]  /*67fb0*/  ISETP.GE.U32.AND P6, PT, R20, R40, PT ;  /* 0x000000281400720c */ /* 0x000fe20003fc6070 */
[----:B------:R-:W-:Y:S02]  /*67fc0*/  IMAD R53, R37, R35, R34 ;  /* 0x0000002325357224 */ /* 0x000fe400078e0222 */
[----:B------:R-:W-:Y:S01]  /*67fd0*/  IMAD.X R21, RZ, RZ, R48, P1 ;  /* 0x000000ffff157224 */ /* 0x000fe200008e0630 */
[----:B------:R-:W-:Y:S01]  /*67fe0*/  ISETP.GE.U32.AND P1, PT, R32, R44, PT ;  /* 0x0000002c2000720c */ /* 0x000fe20003f26070 */
[----:B------:R-:W-:Y:S02]  /*67ff0*/  IMAD.MOV.U32 R38, RZ, RZ, R47 ;  /* 0x000000ffff267224 */ /* 0x000fe400078e002f */
[----:B------:R-:W-:Y:S01]  /*68000*/  IMAD.IADD R53, R33, 0x1, R53 ;  /* 0x0000000121357824 */ /* 0x000fe200078e0235 */
[----:B------:R-:W-:Y:S01]  /*68010*/  ISETP.GE.U32.AND.EX P6, PT, R21, R48, PT, P6 ;  /* 0x000000301500720c */ /* 0x000fe20003fc6160 */
[----:B------:R-:W-:Y:S01]  /*68020*/  IMAD.X R47, RZ, RZ, RZ, P5 ;  /* 0x000000ffff2f7224 */ /* 0x000fe200028e06ff */
[----:B------:R-:W-:Y:S01]  /*68030*/  IADD3 R40, P5, PT, R29, R22, RZ ;  /* 0x000000161d287210 */ /* 0x000fe20007fbe0ff */
[----:B------:R-:W-:Y:S01]  /*68040*/  IMAD.MOV.U32 R46, RZ, RZ, R51 ;  /* 0x000000ffff2e7224 */ /* 0x000fe200078e0033 */
[----:B------:R-:W-:Y:S01]  /*68050*/  ISETP.GE.U32.AND.EX P1, PT, R53, R45, PT, P1 ;  /* 0x0000002d3500720c */ /* 0x000fe20003f26110 */
[----:B------:R-:W-:Y:S01]  /*68060*/  IMAD R22, R27, R28, RZ ;  /* 0x0000001c1b167224 */ /* 0x000fe200078e02ff */
[----:B------:R-:W-:Y:S01]  /*68070*/  SHF.L.W.U32.HI R29, R24, 0x1, R32 ;  /* 0x00000001181d7819 */ /* 0x000fe20000010e20 */
[----:B------:R-:W-:Y:S01]  /*68080*/  IMAD.WIDE.U32.X R44, R37, R37, R46, P4 ;  /* 0x00000025252c7225 */ /* 0x000fe200020e042e */
[----:B------:R-:W-:-:S02]  /*68090*/  ISETP.LT.U32.OR.EX P0, PT, R48, R49, !P6, P0 ;  /* 0x000000313000720c */ /* 0x000fc40007701500 */
[----:B------:R-:W-:Y:S01]  /*680a0*/  SHF.L.W.U32.HI R31, R32, 0x1, R53 ;  /* 0x00000001201f7819 */ /* 0x000fe20000010e35 */
[----:B------:R-:W-:Y:S01]  /*680b0*/  IMAD.X R41, RZ, RZ, R23, P5 ;  /* 0x000000ffff297224 */ /* 0x000fe200028e0617 */
[----:B------:R-:W-:Y:S01]  /*680c0*/  SEL R47, RZ, 0x1, P1 ;  /* 0x00000001ff2f7807 */ /* 0x000fe20000800000 */
[C---:B------:R-:W-:Y:S02]  /*680d0*/  IMAD R49, R37.reuse, R26, R22 ;  /* 0x0000001a25317224 */ /* 0x040fe400078e0216 */
[----:B------:R-:W-:Y:S01]  /*680e0*/  IMAD.WIDE.U32.X R22, R37, R30, R42, P2 ;  /* 0x0000001e25167225 */ /* 0x000fe200010e042a */
[----:B------:R-:W-:Y:S02]  /*680f0*/  IADD3 R24, P2, PT, R29, R44, RZ ;  /* 0x0000002c1d187210 */ /* 0x000fe40007f5e0ff */
[----:B------:R-:W-:Y:S01]  /*68100*/  SEL R43, RZ, 0x1, !P0 ;  /* 0x00000001ff2b7807 */ /* 0x000fe20004000000 */
[----:B------:R-:W-:Y:S01]  /*68110*/  IMAD.WIDE.U32 R32, R28, R26, R40 ;  /* 0x0000001a1c207225 */ /* 0x000fe200078e0028 */
[----:B------:R-:W-:-:S03]  /*68120*/  ISETP.LT.U32.AND P0, PT, R24, R29, PT ;  /* 0x0000001d1800720c */ /* 0x000fc60003f01070 */
[----:B------:R-:W-:Y:S01]  /*68130*/  IMAD.IADD R33, R33, 0x1, R49 ;  /* 0x0000000121217824 */ /* 0x000fe200078e0231 */
[C---:B------:R-:W-:Y:S01]  /*68140*/  IADD3 R29, P1, P6, R32.reuse, R22, R47 ;  /* 0x00000016201d7210 */ /* 0x040fe20007e3e02f */
[----:B------:R-:W-:Y:S01]  /*68150*/  IMAD.X R34, R31, 0x1, R45, P2 ;  /* 0x000000011f227824 */ /* 0x000fe200010e062d */
[----:B------:R-:W-:Y:S01]  /*68160*/  ISETP.GE.U32.AND P2, PT, R32, R40, PT ;  /* 0x000000282000720c */ /* 0x000fe20003f46070 */
[----:B------:R-:W-:Y:S01]  /*68170*/  IMAD.WIDE.U32 R44, R30, R35, RZ ;  /* 0x000000231e2c7225 */ /* 0x000fe200078e00ff */
[----:B------:R-:W-:Y:S02]  /*68180*/  ISETP.GE.U32.AND P4, PT, R29, R32, PT ;  /* 0x000000201d00720c */ /* 0x000fe40003f86070 */
[----:B------:R-:W-:Y:S01]  /*68190*/  IADD3.X R36, PT, PT, R33, R23, RZ, P1, P6 ;  /* 0x0000001721247210 */ /* 0x000fe20000fec4ff */
[----:B------:R-:W-:Y:S01]  /*681a0*/  IMAD.WIDE.U32.X R38, R37, R27, R38, P3 ;  /* 0x0000001b25267225 */ /* 0x000fe200018e0426 */
[----:B------:R-:W-:Y:S02]  /*681b0*/  IADD3 R22, P5, PT, R24, R43, RZ ;  /* 0x0000002b18167210 */ /* 0x000fe40007fbe0ff */
[----:B------:R-:W-:Y:S01]  /*681c0*/  ISETP.GE.U32.AND.EX P2, PT, R33, R41, PT, P2 ;  /* 0x000000292100720c */ /* 0x000fe20003f46120 */
[----:B------:R-:W-:Y:S01]  /*681d0*/  IMAD.WIDE.U32 R42, R35, R35, RZ ;  /* 0x00000023232a7225 */ /* 0x000fe200078e00ff */
[----:B------:R-:W-:-:S02]  /*681e0*/  ISETP.GE.U32.AND.EX P4, PT, R36, R33, PT, P4 ;  /* 0x000000212400720c */ /* 0x000fc40003f86140 */
[----:B------:R-:W-:Y:S01]  /*681f0*/  ISETP.GE.U32.AND P1, PT, R22, R24, PT ;  /* 0x000000181600720c */ /* 0x000fe20003f26070 */
[-C--:B------:R-:W-:Y:S01]  /*68200*/  IMAD.WIDE.U32 R32, R35, R26.reuse, RZ ;  /* 0x0000001a23207225 */ /* 0x080fe200078e00ff */
[----:B------:R-:W-:Y:S02]  /*68210*/  SEL R46, RZ, 0x1, P2 ;  /* 0x00000001ff2e7807 */ /* 0x000fe40001000000 */
[----:B------:R-:W-:Y:S01]  /*68220*/  SEL R47, RZ, 0x1, P4 ;  /* 0x00000001ff2f7807 */ /* 0x000fe20002000000 */
[----:B------:R-:W-:Y:S01]  /*68230*/  IMAD.X R32, RZ, RZ, R34, P5 ;  /* 0x000000ffff207224 */ /* 0x000fe200028e0622 */
[----:B------:R-:W-:Y:S01]  /*68240*/  SHF.L.W.U32.HI R52, R53, 0x1, R29 ;  /* 0x0000000135347819 */ /* 0x000fe20000010e1d */
[----:B------:R-:W-:Y:S01]  /*68250*/  IMAD.WIDE.U32 R40, R30, R26, RZ ;  /* 0x0000001a1e287225 */ /* 0x000fe200078e00ff */
[----:B------:R-:W-:Y:S02]  /*68260*/  SHF.L.W.U32.HI R53, R29, 0x1, R36 ;  /* 0x000000011d357819 */ /* 0x000fe40000010e24 */
[----:B------:R-:W-:Y:S01]  /*68270*/  ISETP.GE.U32.AND.EX P3, PT, R32, R34, PT, P1 ;  /* 0x000000222000720c */ /* 0x000fe20003f66110 */
[----:B------:R-:W-:-:S03]  /*68280*/  IMAD.WIDE.U32 R48, P1, R35, R30, R44 ;  /* 0x0000001e23307225 */ /* 0x000fc6000782002c */
[----:B------:R-:W-:Y:S01]  /*68290*/  ISETP.LT.U32.OR.EX P0, PT, R34, R31, !P3, P0 ;  /* 0x0000001f2200720c */ /* 0x000fe20005f01500 */
[----:B------:R-:W-:Y:S01]  /*682a0*/  IMAD.WIDE.U32 R44, R27, R26, RZ ;  /* 0x0000001a1b2c7225 */ /* 0x000fe200078e00ff */
        /* <DEDUP_REMOVED lines=19> */
[----:B------:R-:W-:Y:S01]  /*683e0*/  IMAD.IADD R57, R45, 0x1, R57 ;  /* 0x000000012d397824 */ /* 0x000fe200078e0239 */
[----:B------:R-:W-:Y:S01]  /*683f0*/  SHF.L.W.U32.HI R29, R36, 0x1, R44 ;  /* 0x00000001241d7819 */ /* 0x000fe20000010e2c */
[----:B------:R-:W-:Y:S01]  /*68400*/  IMAD.X R51, RZ, RZ, RZ, P1 ;  /* 0x000000ffff337224 */ /* 0x000fe200008e06ff */
[----:B------:R-:W-:Y:S01]  /*68410*/  ISETP.GE.U32.AND P1, PT, R44, R46, PT ;  /* 0x0000002e2c00720c */ /* 0x000fe20003f26070 */
[----:B------:R-:W-:Y:S01]  /*68420*/  IMAD.MOV.U32 R50, RZ, RZ, R49 ;  /* 0x000000ffff327224 */ /* 0x000fe200078e0031 */
[----:B------:R-:W-:Y:S01]  /*68430*/  ISETP.GE.U32.AND.EX P0, PT, R34, R23, PT, P0 ;  /* 0x000000172200720c */ /* 0x000fe20003f06100 */
[----:B------:R-:W-:Y:S01]  /*68440*/  IMAD.MOV.U32 R42, RZ, RZ, R41 ;  /* 0x000000ffff2a7224 */ /* 0x000fe200078e0029 */
[----:B------:R-:W-:Y:S01]  /*68450*/  SHF.L.W.U32.HI R31, R44, 0x1, R57 ;  /* 0x000000012c1f7819 */ /* 0x000fe20000010e39 */
[----:B------:R-:W-:Y:S01]  /*68460*/  IMAD.WIDE.U32.X R44, R30, R30, R50, P5 ;  /* 0x0000001e1e2c7225 */ /* 0x000fe200028e0432 */
[----:B------:R-:W-:-:S02]  /*68470*/  ISETP.LT.U32.OR.EX P0, PT, R23, R53, !P0, P6 ;  /* 0x000000351700720c */ /* 0x000fc40004701560 */
[----:B------:R-:W-:Y:S01]  /*68480*/  ISETP.GE.U32.AND.EX P1, PT, R57, R47, PT, P1 ;  /* 0x0000002f3900720c */ /* 0x000fe20003f26110 */
[----:B------:R-:W-:Y:S01]  /*68490*/  IMAD.WIDE.U32.X R40, R30, R27, R42, P2 ;  /* 0x0000001b1e287225 */ /* 0x000fe200010e042a */
[----:B------:R-:W-:Y:S02]  /*684a0*/  IADD3 R24, P5, PT, R29, R44, RZ ;  /* 0x0000002c1d187210 */ /* 0x000fe40007fbe0ff */
[----:B------:R-:W-:Y:S01]  /*684b0*/  SEL R33, RZ, 0x1, P1 ;  /* 0x00000001ff217807 */ /* 0x000fe20000800000 */
[----:B------:R-:W-:Y:S01]  /*684c0*/  IMAD.WIDE.U32 R42, R34, 0x3d1, RZ ;  /* 0x000003d1222a7825 */ /* 0x000fe200078e00ff */
[----:B------:R-:W-:Y:S02]  /*684d0*/  SEL R55, RZ, 0x1, !P0 ;  /* 0x00000001ff377807 */ /* 0x000fe40004000000 */
[----:B------:R-:W-:Y:S01]  /*684e0*/  IADD3 R40, P1, PT, R33, R40, RZ ;  /* 0x0000002821287210 */ /* 0x000fe20007f3e0ff */
[----:B------:R-:W-:Y:S01]  /*684f0*/  IMAD.X R33, R31, 0x1, R45, P5 ;  /* 0x000000011f217824 */ /* 0x000fe200028e062d */
[----:B------:R-:W-:Y:S01]  /*68500*/  IADD3 R55, P0, PT, R24, R55, RZ ;  /* 0x0000003718377210 */ /* 0x000fe20007f1e0ff */
[----:B------:R-:W-:Y:S01]  /*68510*/  IMAD.WIDE.U32 R46, R59, 0x3d1, RZ ;  /* 0x000003d13b2e7825 */ /* 0x000fe200078e00ff */
[----:B------:R-:W-:-:S03]  /*68520*/  SHF.L.W.U32.HI R44, R57, 0x1, R40 ;  /* 0x00000001392c7819 */ /* 0x000fc60000010e28 */
[----:B------:R-:W-:Y:S01]  /*68530*/  IMAD.X R36, RZ, RZ, R33, P0 ;  /* 0x000000ffff247224 */ /* 0x000fe200000e0621 */
[----:B------:R-:W-:Y:S01]  /*68540*/  ISETP.GE.U32.AND P0, PT, R55, R24, PT ;  /* 0x000000183700720c */ /* 0x000fe20003f06070 */
[----:B------:R-:W-:Y:S01]  /*68550*/  IMAD.X R61, RZ, RZ, R41, P1 ;  /* 0x000000ffff3d7224 */ /* 0x000fe200008e0629 */
[----:B------:R-:W-:Y:S01]  /*68560*/  IADD3 R23, P2, PT, RZ, R46, RZ ;  /* 0x0000002eff177210 */ /* 0x000fe20007f5e0ff */
[----:B------:R-:W-:Y:S01]  /*68570*/  IMAD.X R41, RZ, RZ, RZ, P4 ;  /* 0x000000ffff297224 */ /* 0x000fe200020e06ff */
[----:B------:R-:W-:Y:S01]  /*68580*/  ISETP.LT.U32.AND P4, PT, R24, R29, PT ;  /* 0x0000001d1800720c */ /* 0x000fe20003f81070 */
[----:B------:R-:W-:Y:S01]  /*68590*/  IMAD.WIDE.U32 R42, P6, RZ, R59, R42 ;  /* 0x0000003bff2a7225 */ /* 0x000fe200078c002a */
[----:B------:R-:W-:Y:S02]  /*685a0*/  ISETP.GE.U32.AND.EX P0, PT, R36, R33, PT, P0 ;  /* 0x000000212400720c */ /* 0x000fe40003f06100 */
[----:B------:R-:W-:Y:S01]  /*685b0*/  SHF.L.W.U32.HI R45, R40, 0x1, R61 ;  /* 0x00000001282d7819 */ /* 0x000fe20000010e3d */
[----:B------:R-:W-:Y:S01]  /*685c0*/  IMAD.WIDE.U32 R50, R36, 0x3d1, RZ ;  /* 0x000003d124327825 */ /* 0x000fe200078e00ff */
[----:B------:R-:W-:-:S02]  /*685d0*/  ISETP.LT.U32.OR.EX P0, PT, R33, R31, !P0, P4 ;  /* 0x0000001f2100720c */ /* 0x000fc40004701540 */
[----:B------:R-:W-:Y:S01]  /*685e0*/  ISETP.GE.U32.AND P1, PT, R23, R46, PT ;  /* 0x0000002e1700720c */ /* 0x000fe20003f26070 */
[----:B------:R-:W-:Y:S01]  /*685f0*/  IMAD.MOV.U32 R46, RZ, RZ, R43 ;  /* 0x000000ffff2e7224 */ /* 0x000fe200078e002b */
[----:B------:R-:W-:Y:S01]  /*68600*/  IADD3 R53, P5, PT, R47, R42, RZ ;  /* 0x0000002a2f357210 */ /* 0x000fe20007fbe0ff */
[----:B------:R-:W-:Y:S01]  /*68610*/  IMAD.WIDE.U32 R42, R26, R26, R44 ;  /* 0x0000001a1a2a7225 */ /* 0x000fe200078e002c */
[----:B------:R-:W-:-:S03]  /*68620*/  SEL R57, RZ, 0x1, !P0 ;  /* 0x00000001ff397807 */ /* 0x000fc60004000000 */
[----:B------:R-:W-:Y:S01]  /*68630*/  IMAD.X R47, RZ, RZ, RZ, P6 ;  /* 0x000000ffff2f7224 */ /* 0x000fe200030e06ff */
[----:B------:R-:W-:Y:S01]  /*68640*/  IADD3 R57, P0, PT, R57, R42, RZ ;  /* 0x0000002a39397210 */ /* 0x000fe20007f1e0ff */
[----:B------:R-:W-:-:S04]  /*68650*/  IMAD.WIDE.U32 R48, R55, 0x3d1, RZ ;  /* 0x000003d137307825 */ /* 0x000fc800078e00ff */
[----:B------:R-:W-:-:S04]  /*68660*/  IMAD.WIDE.U32.X R46, RZ, R34, R46, P5 ;  /* 0x00000022ff2e7225 */ /* 0x000fc800028e042e */
        /* <DEDUP_REMOVED lines=8> */
[----:B------:R-:W-:Y:S01]  /*686f0*/  IMAD.X R46, R33, 0x1, R47, P5 ;  /* 0x00000001212e7824 */ /* 0x000fe200028e062f */
[----:B------:R-:W-:Y:S01]  /*68700*/  ISETP.GE.U32.AND.EX P1, PT, R24, R53, PT, P1 ;  /* 0x000000351800720c */ /* 0x000fe20003f26110 */
[----:B------:R-:W-:Y:S01]  /*68710*/  IMAD.MOV.U32 R40, RZ, RZ, R39 ;  /* 0x000000ffff287224 */ /* 0x000fe200078e0027 */
[----:B------:R-:W-:Y:S01]  /*68720*/  ISETP.GE.U32.AND.EX P2, PT, R52, R43, PT, P2 ;  /* 0x0000002b3400720c */ /* 0x000fe20003f46120 */
[----:B------:R-:W-:Y:S01]  /*68730*/  IMAD.X R39, RZ, RZ, RZ, P6 ;  /* 0x000000ffff277224 */ /* 0x000fe200030e06ff */
[----:B------:R-:W-:Y:S01]  /*68740*/  SEL R29, RZ, 0x1, P1 ;  /* 0x00000001ff1d7807 */ /* 0x000fe20000800000 */
[----:B------:R-:W-:Y:S01]  /*68750*/  IMAD.WIDE.U32.X R40, R27, R27, R40, P3 ;  /* 0x0000001b1b287225 */ /* 0x000fe200018e0428 */
[----:B------:R-:W-:-:S02]  /*68760*/  IADD3 R34, P5, PT, R31, R34, RZ ;  /* 0x000000221f227210 */ /* 0x000fc40007fbe0ff */
[----:B------:R-:W-:Y:S01]  /*68770*/  ISETP.LT.U32.OR.EX P0, PT, R43, R45, !P2, P0 ;  /* 0x0000002d2b00720c */ /* 0x000fe20005701500 */
[----:B------:R-:W-:Y:S01]  /*68780*/  IMAD.WIDE.U32 R44, R52, 0x3d1, RZ ;  /* 0x000003d1342c7825 */ /* 0x000fe200078e00ff */
[----:B------:R-:W-:Y:S02]  /*68790*/  ISETP.GE.U32.AND P1, PT, R31, R48, PT ;  /* 0x000000301f00720c */ /* 0x000fe40003f26070 */
[C---:B------:R-:W-:Y:S01]  /*687a0*/  IADD3 R29, P6, PT, R34.reuse, R29, RZ ;  /* 0x0000001d221d7210 */ /* 0x040fe20007fde0ff */
[----:B------:R-:W-:Y:S01]  /*687b0*/  IMAD.MOV.U32 R38, RZ, RZ, R51 ;  /* 0x000000ffff267224 */ /* 0x000fe200078e0033 */
[----:B------:R-:W-:Y:S01]  /*687c0*/  ISETP.LT.U32.AND P2, PT, R34, R31, PT ;  /* 0x0000001f2200720c */ /* 0x000fe20003f41070 */
[C---:B------:R-:W-:Y:S01]  /*687d0*/  IMAD.X R31, R46.reuse, 0x1, R55, P5 ;  /* 0x000000012e1f7824 */ /* 0x040fe200028e0637 */
[----:B------:R-:W-:Y:S01]  /*687e0*/  ISETP.GE.U32.AND P3, PT, R29, R34, PT ;  /* 0x000000221d00720c */ /* 0x000fe20003f66070 */
[----:B------:R-:W-:Y:S01]  /*687f0*/  IMAD.WIDE.U32.X R38, RZ, R36, R38, P4 ;  /* 0x00000024ff267225 */ /* 0x000fe200020e0426 */
[----:B------:R-:W-:-:S02]  /*68800*/  ISETP.GE.U32.AND.EX P1, PT, R46, R33, PT, P1 ;  /* 0x000000212e00720c */ /* 0x000fc40003f26110 */
[----:B------:R-:W-:Y:S01]  /*68810*/  SEL R47, RZ, 0x1, !P0 ;  /* 0x00000001ff2f7807 */ /* 0x000fe20004000000 */
[----:B------:R-:W-:Y:S01]  /*68820*/  IMAD.X R34, RZ, RZ, R31, P6 ;  /* 0x000000ffff227224 */ /* 0x000fe200030e061f */
[----:B------:R-:W-:Y:S01]  /*68830*/  SEL R33, RZ, 0x1, P1 ;  /* 0x00000001ff217807 */ /* 0x000fe20000800000 */
[----:B------:R-:W-:Y:S01]  /*68840*/  IMAD.WIDE.U32 R42, R57, 0x3d1, RZ ;  /* 0x000003d1392a7825 */ /* 0x000fe200078e00ff */
[----:B------:R-:W-:Y:S02]  /*68850*/  SHF.R.U32.HI R50, RZ, 0x1f, R61 ;  /* 0x0000001fff327819 */ /* 0x000fe4000001163d */
[----:B------:R-:W-:Y:S01]  /*68860*/  ISETP.GE.U32.AND.EX P3, PT, R34, R31, PT, P3 ;  /* 0x0000001f2200720c */ /* 0x000fe20003f66130 */
[----:B------:R-:W-:-:S03]  /*68870*/  IMAD.WIDE.U32 R44, P1, RZ, R57, R44 ;  /* 0x00000039ff2c7225 */ /* 0x000fc6000782002c */
[----:B------:R-:W-:Y:S01]  /*68880*/  ISETP.LT.U32.OR.EX P0, PT, R31, R46, !P3, P2 ;  /* 0x0000002e1f00720c */ /* 0x000fe20005f01520 */
[----:B------:R-:W-:Y:S01]  /*68890*/  IMAD.MOV.U32 R46, RZ, RZ, R45 ;  /* 0x000000ffff2e7224 */ /* 0x000fe200078e002d */
        /* <DEDUP_REMOVED lines=98> */
.L_x_922:
        /* <DEDUP_REMOVED lines=54> */
.L_x_923:
        /* <DEDUP_REMOVED lines=51> */
.L_x_925:
        /* <DEDUP_REMOVED lines=48> */
.L_x_926:
        /* <DEDUP_REMOVED lines=27> */
.L_x_924:
        /* <DEDUP_REMOVED lines=36> */
[----:B------:R-:W-:Y:S01]  /*69c40*/  IMAD.X R43, RZ, RZ, RZ, P2 ;  /* 0x000000ffff2b7224 */ /* 0x000fe200010e06ff */
[----:B------:R-:W-:Y:S01]  /*69c50*/  ISETP.GE.U32.AND P2, PT, R18, R40, PT ;  /* 0x000000281200720c */ /* 0x000fe20003f46070 */
[----:B------:R-:W-:Y:S01]  /*69c60*/  IMAD.MOV.U32 R42, RZ, RZ, R47 ;  /* 0x000000ffff2a7224 */ /* 0x000fe200078e002f */
[----:B------:R-:W-:Y:S01]  /*69c70*/  IADD3 RZ, P3, PT, R49, R44, RZ ;  /* 0x0000002c31ff7210 */ /* 0x000fe20007f7e0ff */
[----:B------:R-:W-:Y:S01]  /*69c80*/  IMAD.WIDE.U32 R48, R31, R0, RZ ;  /* 0x000000001f307225 */ /* 0x000fe200078e00ff */
[----:B------:R-:W-:-:S03]  /*69c90*/  ISETP.GE.U32.AND.EX P2, PT, R19, R41, PT, P2 ;  /* 0x000000291300720c */ /* 0x000fc60003f46120 */
[----:B------:R-:W-:Y:S01]  /*69ca0*/  IMAD R34, R25, R24, RZ ;  /* 0x0000001819227224 */ /* 0x000fe200078e02ff */
[----:B------:R-:W-:Y:S01]  /*69cb0*/  SEL R53, RZ, 0x1, P2 ;  /* 0x00000001ff357807 */ /* 0x000fe20001000000 */
[----:B------:R-:W-:Y:S02]  /*69cc0*/  IMAD R32, R27, R20, RZ ;  /* 0x000000141b207224 */ /* 0x000fe400078e02ff */
[----:B------:R-:W-:-:S04]  /*69cd0*/  IMAD.WIDE.U32 R16, R0, R24, R38 ;  /* 0x0000001800107225 */ /* 0x000fc800078e0026 */
[----:B------:R-:W-:Y:S01]  /*69ce0*/  IMAD.WIDE.U32 R40, R26, R20, RZ ;  /* 0x000000141a287225 */ /* 0x000fe200078e00ff */
[----:B------:R-:W-:-:S03]  /*69cf0*/  ISETP.GE.U32.AND P0, PT, R16, R38, PT ;  /* 0x000000261000720c */ /* 0x000fc60003f06070 */
[----:B------:R-:W-:-:S04]  /*69d00*/  IMAD.WIDE.U32.X R42, R30, R21, R42, P4 ;  /* 0x000000151e2a7225 */ /* 0x000fc800020e042a */
[----:B------:R-:W-:Y:S01]  /*69d10*/  IMAD R55, R0, R31, R34 ;  /* 0x0000001f00377224 */ /* 0x000fe200078e0222 */
[----:B------:R-:W-:Y:S01]  /*69d20*/  IADD3 R38, P2, P4, R40, R42, R53 ;  /* 0x0000002a28267210 */ /* 0x000fe20007c5e035 */
[----:B------:R-:W-:Y:S02]  /*69d30*/  IMAD R69, R26, R21, R32 ;  /* 0x000000151a457224 */ /* 0x000fe400078e0220 */
[----:B------:R-:W-:-:S04]  /*69d40*/  IMAD.WIDE.U32 R46, R24, R0, RZ ;  /* 0x00000000182e7225 */ /* 0x000fc800078e00ff */
[----:B------:R-:W-:-:S04]  /*69d50*/  IMAD.WIDE.U32 R48, P5, R25, R24, R48 ;  /* 0x0000001819307225 */ /* 0x000fc800078a0030 */
[----:B------:R-:W-:Y:S02]  /*69d60*/  IMAD.IADD R32, R17, 0x1, R55 ;  /* 0x0000000111207824 */ /* 0x000fe400078e0237 */
[----:B------:R-:W-:Y:S02]  /*69d70*/  IMAD.IADD R69, R41, 0x1, R69 ;  /* 0x0000000129457824 */ /* 0x000fe400078e0245 */
[----:B------:R-:W-:Y:S01]  /*69d80*/  IMAD.WIDE.U32 R52, R31, R28, RZ ;  /* 0x0000001c1f347225 */ /* 0x000fe200078e00ff */
[----:B------:R-:W-:Y:S02]  /*69d90*/  ISETP.GE.U32.AND.EX P0, PT, R32, R39, PT, P0 ;  /* 0x000000272000720c */ /* 0x000fe40003f06100 */
[----:B------:R-:W-:Y:S01]  /*69da0*/  IADD3.X R39, PT, PT, R69, R43, RZ, P2, P4 ;  /* 0x0000002b45277210 */ /* 0x000fe200017e84ff */
[----:B------:R-:W-:Y:S01]  /*69db0*/  IMAD.X R51, RZ, RZ, RZ, P5 ;  /* 0x000000ffff337224 */ /* 0x000fe200028e06ff */
[----:B------:R-:W-:Y:S01]  /*69dc0*/  IADD3 RZ, P5, PT, R47, R48, RZ ;  /* 0x000000302fff7210 */ /* 0x000fe20007fbe0ff */
[----:B------:R-:W-:Y:S01]  /*69dd0*/  IMAD.MOV.U32 R50, RZ, RZ, R49 ;  /* 0x000000ffff327224 */ /* 0x000fe200078e0031 */
[----:B------:R-:W-:Y:S01]  /*69de0*/  SEL R41, RZ, 0x1, P0 ;  /* 0x00000001ff297807 */ /* 0x000fe20000000000 */
[----:B------:R-:W-:-:S02]  /*69df0*/  IMAD R34, R37, R24, RZ ;  /* 0x0000001825227224 */ /* 0x000fc400078e02ff */
[----:B------:R-:W-:-:S04]  /*69e00*/  IMAD.WIDE.U32 R54, R31, R35, RZ ;  /* 0x000000231f367225 */ /* 0x000fc800078e00ff */
[----:B------:R-:W-:-:S04]  /*69e10*/  IMAD.WIDE.U32 R62, R31, R26, RZ ;  /* 0x0000001a1f3e7225 */ /* 0x000fc800078e00ff */
[----:B------:R-:W-:-:S04]  /*69e20*/  IMAD.WIDE.U32 R48, R24, R28, RZ ;  /* 0x0000001c18307225 */ /* 0x000fc800078e00ff */
[----:B------:R-:W-:-:S04]  /*69e30*/  IMAD.WIDE.U32 R52, P2, R37, R24, R52 ;  /* 0x0000001825347225 */ /* 0x000fc80007840034 */
[C---:B------:R-:W-:Y:S02]  /*69e40*/  IMAD R65, R28.reuse, R31, R34 ;  /* 0x0000001f1c417224 */ /* 0x040fe400078e0222 */
[----:B------:R-:W-:-:S04]  /*69e50*/  IMAD.WIDE.U32 R46, R28, R24, R18 ;  /* 0x000000181c2e7225 */ /* 0x000fc800078e0012 */
[----:B------:R-:W-:-:S04]  /*69e60*/  IMAD.WIDE.U32.X R42, R25, R31, R50, P5 ;  /* 0x0000001f192a7225 */ /* 0x000fc800028e0432 */
[----:B------:R-:W-:Y:S01]  /*69e70*/  IMAD.WIDE.U32 R58, P6, R30, R24, R54 ;  /* 0x000000181e3a7225 */ /* 0x000fe200078c0036 */
[----:B------:R-:W-:-:S03]  /*69e80*/  IADD3 R42, P4, P5, R46, R42, R41 ;  /* 0x0000002a2e2a7210 */ /* 0x000fc60007d9e029 */
[----:B------:R-:W-:-:S04]  /*69e90*/  IMAD.WIDE.U32 R62, P0, R27, R24, R62 ;  /* 0x000000181b3e7225 */ /* 0x000fc8000780003e */
[----:B------:R-:W-:Y:S01]  /*69ea0*/  IMAD.X R55, RZ, RZ, RZ, P1 ;  /* 0x000000ffff377224 */ /* 0x000fe200008e06ff */
[----:B------:R-:W-:Y:S01]  /*69eb0*/  IADD3 RZ, P1, PT, R49, R52, RZ ;  /* 0x0000003431ff7210 */ /* 0x000fe20007f3e0ff */
[----:B------:R-:W-:Y:S02]  /*69ec0*/  IMAD.IADD R47, R47, 0x1, R65 ;  /* 0x000000012f2f7824 */ /* 0x000fe400078e0241 */
[----:B------:R-:W-:-:S03]  /*69ed0*/  IMAD.WIDE.U32 R60, R24, R26, RZ ;  /* 0x0000001a183c7225 */ /* 0x000fc600078e00ff */
[----:B------:R-:W-:Y:S01]  /*69ee0*/  IADD3.X R43, PT, PT, R47, R43, RZ, P4, P5 ;  /* 0x0000002b2f2b7210 */ /* 0x000fe200027ea4ff */
[----:B------:R-:W-:Y:S01]  /*69ef0*/  IMAD.WIDE.U32 R48, R29, R0, RZ ;  /* 0x000000001d307225 */ /* 0x000fe200078e00ff */
[----:B------:R-:W-:-:S03]  /*69f00*/  IADD3 RZ, P4, PT, R61, R62, RZ ;  /* 0x0000003e3dff7210 */ /* 0x000fc60007f9e0ff */
[----:B------:R-:W-:-:S04]  /*69f10*/  IMAD.WIDE.U32 R56, R24, R35, RZ ;  /* 0x0000002318387225 */ /* 0x000fc800078e00ff */
        /* <DEDUP_REMOVED lines=24> */
[-C--:B------:R-:W-:Y:S01]  /*6a0a0*/  IMAD R34, R30, R24.reuse, RZ ;  /* 0x000000181e227224 */ /* 0x080fe200078e02ff */
        /* <DEDUP_REMOVED lines=13> */
[C---:B------:R-:W-:Y:S01]  /*6a180*/  ISETP.GE.U32.AND.EX P0, PT, R55.reuse, R39, PT, P0 ;  /* 0x000000273700720c */ /* 0x040fe20003f06100 */
        /* <DEDUP_REMOVED lines=13> */
[C---:B------:R-:W-:Y:S02]  /*6a260*/  IMAD R61, R28.reuse, R29, R36 ;  /* 0x0000001d1c3d7224 */ /* 0x040fe400078e0224 */
        /* <DEDUP_REMOVED lines=24> */
[----:B------:R-:W-:Y:S01]  /*6a3f0*/  IMAD.WIDE.U32.X R40, R27, R31, R40, P4 ;  /* 0x0000001f1b287225 */ /* 0x000fe200020e0428 */
[----:B------:R-:W-:-:S02]  /*6a400*/  SEL R55, RZ, 0x1, P1 ;  /* 0x00000001ff377807 */ /* 0x000fc40000800000 */
[----:B------:R-:W-:Y:S01]  /*6a410*/  ISETP.GE.U32.AND.EX P1, PT, R53, R47, PT, P0 ;  /* 0x0000002f3500720c */ /* 0x000fe20003f26100 */
[----:B------:R-:W-:Y:S01]  /*6a420*/  IMAD.WIDE.U32 R48, R29, R35, RZ ;  /* 0x000000231d307225 */ /* 0x000fe200078e00ff */
[----:B------:R-:W-:Y:S02]  /*6a430*/  ISETP.GE.U32.AND.EX P2, PT, R51, R53, PT, P2 ;  /* 0x000000353300720c */ /* 0x000fe40003f46120 */
[----:B------:R-:W-:Y:S01]  /*6a440*/  IADD3 R55, P5, P6, R55, R44, R34 ;  /* 0x0000002c37377210 */ /* 0x000fe20007ebe022 */
[-C--:B------:R-:W-:Y:S01]  /*6a450*/  IMAD R34, R30, R23.reuse, RZ ;  /* 0x000000171e227224 */ /* 0x080fe200078e02ff */
[----:B------:R-:W-:Y:S01]  /*6a460*/  SEL R44, RZ, 0x1, P1 ;  /* 0x00000001ff2c7807 */ /* 0x000fe20000800000 */
[----:B------:R-:W-:Y:S01]  /*6a470*/  IMAD.WIDE.U32 R52, R35, R23, R50 ;  /* 0x0000001723347225 */ /* 0x000fe200078e0032 */
[----:B------:R-:W-:-:S03]  /*6a480*/  SEL R57, RZ, 0x1, P2 ;  /* 0x00000001ff397807 */ /* 0x000fc60001000000 */
[----:B------:R-:W-:Y:S01]  /*6a490*/  IMAD R59, R35, R29, R34 ;  /* 0x0000001d233b7224 */ /* 0x000fe200078e0222 */
[----:B------:R-:W-:Y:S01]  /*6a4a0*/  IADD3 R44, P2, P4, R57, R40, R44 ;  /* 0x00000028392c7210 */ /* 0x000fe20007c5e02c */
[----:B------:R-:W-:Y:S01]  /*6a4b0*/  IMAD.WIDE.U32 R46, R23, R35, RZ ;  /* 0x00000023172e7225 */ /* 0x000fe200078e00ff */
[----:B------:R-:W-:Y:S02]  /*6a4c0*/  IADD3.X R34, PT, PT, RZ, R45, RZ, P5, P6 ;  /* 0x0000002dff227210 */ /* 0x000fe40002fec4ff */
[----:B------:R-:W-:Y:S01]  /*6a4d0*/  IADD3.X R45, PT, PT, RZ, R41, RZ, P2, P4 ;  /* 0x00000029ff2d7210 */ /* 0x000fe200017e84ff */
[----:B------:R-:W-:Y:S01]  /*6a4e0*/  IMAD.WIDE.U32 R48, P0, R30, R23, R48 ;  /* 0x000000171e307225 */ /* 0x000fe20007800030 */
[----:B------:R-:W-:Y:S02]  /*6a4f0*/  ISETP.GE.U32.AND P1, PT, R52, R50, PT ;  /* 0x000000323400720c */ /* 0x000fe40003f26070 */
[----:B------:R-:W-:Y:S01]  /*6a500*/  IADD3 R46, P4, PT, R55, R52, RZ ;  /* 0x00000034372e7210 */ /* 0x000fe20007f9e0ff */
[----:B------:R-:W-:Y:S01]  /*6a510*/  IMAD.IADD R53, R53, 0x1, R59 ;  /* 0x0000000135357824 */ /* 0x000fe200078e023b */
[----:B------:R-:W-:Y:S01]  /*6a520*/  IADD3 RZ, P3, PT, R47, R48, RZ ;  /* 0x000000302fff7210 */ /* 0x000fe20007f7e0ff */
[----:B------:R-:W-:Y:S01]  /*6a530*/  IMAD.WIDE.U32 R40, R29, R26, RZ ;  /* 0x0000001a1d287225 */ /* 0x000fe200078e00ff */
[----:B------:R-:W-:-:S02]  /*6a540*/  ISETP.GE.U32.AND P5, PT, R46, R52, PT ;  /* 0x000000342e00720c */ /* 0x000fc40003fa6070 */
[----:B------:R-:W-:Y:S01]  /*6a550*/  ISETP.GE.U32.AND.EX P1, PT, R53, R51, PT, P1 ;  /* 0x000000333500720c */ /* 0x000fe20003f26110 */
[----:B------:R-:W-:-:S04]  /*6a560*/  IMAD.WIDE.U32 R50, R23, R26, RZ ;  /* 0x0000001a17327225 */ /* 0x000fc800078e00ff */
        /* <DEDUP_REMOVED lines=10> */
[----:B------:R-:W-:Y:S02]  /*6a610*/  IMAD.X R59, RZ, RZ, RZ, P0 ;  /* 0x000000ffff3b7224 */ /* 0x000fe400000e06ff */
[----:B------:R-:W-:-:S04]  /*6a620*/  IMAD.WIDE.U32 R64, R22, R35, RZ ;  /* 0x0000002316407225 */ /* 0x000fc800078e00ff */
[----:B------:R-:W-:-:S04]  /*6a630*/  IMAD.WIDE.U32 R60, P5, R25, R22, R50 ;  /* 0x00000016193c7225 */ /* 0x000fc800078a0032 */
[----:B------:R-:W-:-:S04]  /*6a640*/  IMAD.WIDE.U32 R66, P0, R30, R22, R52 ;  /* 0x000000161e427225 */ /* 0x000fc80007800034 */
[----:B------:R-:W-:-:S04]  /*6a650*/  IMAD.WIDE.U32 R54, R22, R28, RZ ;  /* 0x0000001c16367225 */ /* 0x000fc800078e00ff */
[----:B------:R-:W-:-:S04]  /*6a660*/  IMAD.WIDE.U32 R56, P2, R37, R22, R56 ;  /* 0x0000001625387225 */ /* 0x000fc80007840038 */
[----:B------:R-:W-:Y:S01]  /*6a670*/  IMAD.X R51, RZ, RZ, RZ, P6 ;  /* 0x000000ffff337224 */ /* 0x000fe200030e06ff */
[----:B------:R-:W-:Y:S01]  /*6a680*/  IADD3 RZ, P4, PT, R55, R56, RZ ;  /* 0x0000003837ff7210 */ /* 0x000fe20007f9e0ff */
[-C--:B------:R-:W-:Y:S02]  /*6a690*/  IMAD R36, R25, R22.reuse, RZ ;  /* 0x0000001619247224 */ /* 0x080fe400078e02ff */
[----:B------:R-:W-:-:S04]  /*6a6a0*/  IMAD.WIDE.U32 R70, P6, R27, R22, R62 ;  /* 0x000000161b467225 */ /* 0x000fc800078c003e */
[----:B------:R-:W-:Y:S02]  /*6a6b0*/  IMAD.MOV.U32 R50, RZ, RZ, R41 ;  /* 0x000000ffff327224 */ /* 0x000fe400078e0029 */
[----:B------:R-:W-:Y:S01]  /*6a6c0*/  IMAD.X R63, RZ, RZ, RZ, P5 ;  /* 0x000000ffff3f7224 */ /* 0x000fe200028e06ff */
[----:B------:R-:W-:Y:S01]  /*6a6d0*/  IADD3 RZ, P5, PT, R65, R66, RZ ;  /* 0x0000004241ff7210 */ /* 0x000fe20007fbe0ff */
[----:B------:R-:W-:-:S04]  /*6a6e0*/  IMAD.WIDE.U32 R40, R0, R22, R42 ;  /* 0x0000001600287225 */ /* 0x000fc800078e002a */
[----:B------:R-:W-:Y:S02]  /*6a6f0*/  IMAD R65, R0, R33, R36 ;  /* 0x0000002100417224 */ /* 0x000fe400078e0224 */
[----:B------:R-:W-:Y:S02]  /*6a700*/  IMAD.MOV.U32 R58, RZ, RZ, R49 ;  /* 0x000000ffff3a7224 */ /* 0x000fe400078e0031 */
        /* <DEDUP_REMOVED lines=9> */
[----:B------:R-:W-:Y:S01]  /*6a7a0*/  IMAD.MOV.U32 R52, RZ, RZ, R57 ;  /* 0x000000ffff347224 */ /* 0x000fe200078e0039 */
[----:B------:R-:W-:Y:S01]  /*6a7b0*/  SEL R43, RZ, 0x1, P6 ;  /* 0x00000001ff2b7807 */ /* 0x000fe20003000000 */
[----:B------:R-:W-:-:S02]  /*6a7c0*/  IMAD.MOV.U32 R48, RZ, RZ, R71 ;  /* 0x000000ffff307224 */ /* 0x000fc400078e0047 */
[----:B------:R-:W-:-:S04]  /*6a7d0*/  IMAD.WIDE.U32.X R58, R30, R29, R58, P3 ;  /* 0x0000001d1e3a7225 */ /* 0x000fc800018e043a */
[C---:B------:R-:W-:Y:S02]  /*6a7e0*/  IMAD R71, R28.reuse, R33, R38 ;  /* 0x000000211c477224 */ /* 0x040fe400078e0226 */
[----:B------:R-:W-:-:S04]  /*6a7f0*/  IMAD.WIDE.U32 R64, R28, R22, R46 ;  /* 0x000000161c407225 */ /* 0x000fc800078e002e */
[----:B------:R-:W-:-:S04]  /*6a800*/  IMAD.WIDE.U32.X R62, R25, R33, R62, P2 ;  /* 0x00000021193e7225 */ /* 0x000fc800010e043e */
[----:B------:R-:W-:-:S04]  /*6a810*/  IMAD.WIDE.U32 R68, R22, R26, RZ ;  /* 0x0000001a16447225 */ /* 0x000fc800078e00ff */
[----:B------:R-:W-:Y:S02]  /*6a820*/  IMAD R36, R27, R23, RZ ;  /* 0x000000171b247224 */ /* 0x000fe400078e02ff */
[----:B------:R-:W-:-:S04]  /*6a830*/  IMAD.WIDE.U32.X R56, R37, R33, R52, P4 ;  /* 0x0000002125387225 */ /* 0x000fc800020e0434 */
[----:B------:R-:W-:Y:S01]  /*6a840*/  IMAD.MOV.U32 R54, RZ, RZ, R67 ;  /* 0x000000ffff367224 */ /* 0x000fe200078e0043 */
[----:B------:R-:W-:Y:S01]  /*6a850*/  IADD3 R67, P2, P3, R73, R58, R34 ;  /* 0x0000003a49437210 */ /* 0x000fe20007b5e022 */
[----:B------:R-:W-:Y:S01]  /*6a860*/  IMAD.IADD R37, R65, 0x1, R71 ;  /* 0x0000000141257824 */ /* 0x000fe200078e0247 */
[----:B------:R-:W-:Y:S01]  /*6a870*/  IADD3 R65, P4, P6, R64, R62, R43 ;  /* 0x0000003e40417210 */ /* 0x000fe20007e9e02b */
[----:B------:R-:W-:Y:S01]  /*6a880*/  IMAD.X R55, RZ, RZ, RZ, P0 ;  /* 0x000000ffff377224 */ /* 0x000fe200000e06ff */
[----:B------:R-:W-:Y:S01]  /*6a890*/  IADD3 RZ, P0, PT, R69, R70, RZ ;  /* 0x0000004645ff7210 */ /* 0x000fe20007f1e0ff */
[C---:B------:R-:W-:Y:S01]  /*6a8a0*/  IMAD.WIDE.U32 R60, R26.reuse, R23, R44 ;  /* 0x000000171a3c7225 */ /* 0x040fe200078e002c */
[----:B------:R-:W-:Y:S02]  /*6a8b0*/  IADD3.X R58, PT, PT, RZ, R59, RZ, P2, P3 ;  /* 0x0000003bff3a7210 */ /* 0x000fe400017e64ff */
[----:B------:R-:W-:Y:S01]  /*6a8c0*/  IADD3.X R62, PT, PT, R37, R63, RZ, P4, P6 ;  /* 0x0000003f253e7210 */ /* 0x000fe200027ec4ff */
[----:B------:R-:W-:Y:S01]  /*6a8d0*/  IMAD R69, R26, R29, R36 ;  /* 0x0000001d1a457224 */ /* 0x000fe200078e0224 */
[----:B------:R-:W-:Y:S01]  /*6a8e0*/  IADD3 R52, P2, PT, R67, R60, RZ ;  /* 0x0000003c43347210 */ /* 0x000fe20007f5e0ff */
[----:B------:R-:W-:Y:S01]  /*6a8f0*/  IMAD.WIDE.U32.X R48, R27, R33, R48, P0 ;  /* 0x000000211b307225 */ /* 0x000fe200000e0430 */
[----:B------:R-:W-:-:S02]  /*6a900*/  ISETP.GE.U32.AND P3, PT, R64, R46, PT ;  /* 0x0000002e4000720c */ /* 0x000fc40003f66070 */
[----:B------:R-:W-:Y:S01]  /*6a910*/  ISETP.GE.U32.AND P4, PT, R65, R64, PT ;  /* 0x000000404100720c */ /* 0x000fe20003f86070 */
[----:B------:R-:W-:Y:S01]  /*6a920*/  IMAD.IADD R43, R61, 0x1, R69 ;  /* 0x000000013d2b7824 */ /* 0x000fe200078e0245 */
[----:B------:R-:W-:Y:S01]  /*6a930*/  ISETP.GE.U32.AND.EX P3, PT, R37, R47, PT, P3 ;  /* 0x0000002f2500720c */ /* 0x000fe20003f66130 */
[----:B------:R-:W-:Y:S01]  /*6a940*/  IMAD.WIDE.U32 R46, R65, 0x3d1, RZ ;  /* 0x000003d1412e7825 */ /* 0x000fe200078e00ff */
[----:B------:R-:W-:Y:S02]  /*6a950*/  ISETP.GE.U32.AND.EX P6, PT, R62, R37, PT, P4 ;  /* 0x000000253e00720c */ /* 0x000fe40003fc6140 */
[----:B------:R-:W-:Y:S01]  /*6a960*/  ISETP.GE.U32.AND P4, PT, R52, R60, PT ;  /* 0x0000003c3400720c */ /* 0x000fe20003f86070 */
[----:B------:R-:W-:Y:S01]  /*6a970*/  IMAD.X R53, R43, 0x1, R58, P2 ;  /* 0x000000012b357824 */ /* 0x000fe200010e063a */
[----:B------:R-:W-:Y:S01]  /*6a980*/  ISETP.GE.U32.AND P2, PT, R60, R44, PT ;  /* 0x0000002c3c00720c */ /* 0x000fe20003f46070 */
[----:B------:R-:W-:Y:S01]  /*6a990*/  IMAD.WIDE.U32.X R36, R30, R33, R54, P5 ;  /* 0x000000211e247225 */ /* 0x000fe200028e0436 */
[----:B------:R-:W-:-:S02]  /*6a9a0*/  SEL R28, RZ, 0x1, P3 ;  /* 0x00000001ff1c7807 */ /* 0x000fc40001800000 */
[----:B------:R-:W-:Y:S01]  /*6a9b0*/  SEL R59, RZ, 0x1, P6 ;  /* 0x00000001ff3b7807 */ /* 0x000fe20003000000 */
[-C--:B------:R-:W-:Y:S01]  /*6a9c0*/  IMAD R30, R30, R22.reuse, RZ ;  /* 0x000000161e1e7224 */ /* 0x080fe200078e02ff */
[----:B------:R-:W-:Y:S01]  /*6a9d0*/  ISETP.GE.U32.AND.EX P2, PT, R43, R45, PT, P2 ;  /* 0x0000002d2b00720c */ /* 0x000fe20003f46120 */
[----:B------:R-:W-:Y:S01]  /*6a9e0*/  IMAD.WIDE.U32 R44, R35, R22, R52 ;  /* 0x00000016232c7225 */ /* 0x000fe200078e0034 */
[----:B------:R-:W-:Y:S02]  /*6a9f0*/  ISETP.GE.U32.AND.EX P4, PT, R53, R43, PT, P4 ;  /* 0x0000002b3500720c */ /* 0x000fe40003f86140 */
[----:B------:R-:W-:Y:S01]  /*6aa00*/  IADD3 R59, P3, P5, R59, R56, R28 ;  /* 0x000000383b3b7210 */ /* 0x000fe20007d7e01c */
[----:B------:R-:W-:Y:S01]  /*6aa10*/  IMAD R43, R35, R33, R30 ;  /* 0x00000021232b7224 */ /* 0x000fe200078e021e */
[----:B------:R-:W-:Y:S01]  /*6aa20*/  SEL R34, RZ, 0x1, P2 ;  /* 0x00000001ff227807 */ /* 0x000fe20001000000 */
[----:B------:R-:W-:Y:S01]  /*6aa30*/  IMAD.WIDE.U32 R54, R62, 0x3d1, RZ ;  /* 0x000003d13e367825 */ /* 0x000fe200078e00ff */
[----:B------:R-:W-:-:S02]  /*6aa40*/  IADD3.X R38, PT, PT, RZ, R57, RZ, P3, P5 ;  /* 0x00000039ff267210 */ /* 0x000fc40001fea4ff */
[-C--:B------:R-:W-:Y:S01]  /*6aa50*/  IADD3 R59, P2, PT, R59, R44.reuse, RZ ;  /* 0x0000002c3b3b7210 */ /* 0x080fe20007f5e0ff */
[----:B------:R-:W-:Y:S01]  /*6aa60*/  IMAD.IADD R43, R45, 0x1, R43 ;  /* 0x000000012d2b7824 */ /* 0x000fe200078e022b */
[----:B------:R-:W-:Y:S01]  /*6aa70*/  SEL R35, RZ, 0x1, P4 ;  /* 0x00000001ff237807 */ /* 0x000fe20002000000 */
[----:B------:R-:W-:Y:S01]  /*6aa80*/  IMAD.WIDE.U32 R54, P5, RZ, R65, R54 ;  /* 0x00000041ff367225 */ /* 0x000fe200078a0036 */
[----:B------:R-:W-:Y:S02]  /*6aa90*/  ISETP.GE.U32.AND P0, PT, R59, R44, PT ;  /* 0x0000002c3b00720c */ /* 0x000fe40003f06070 */
[----:B------:R-:W-:Y:S01]  /*6aaa0*/  IADD3 R28, P3, PT, RZ, R46, RZ ;  /* 0x0000002eff1c7210 */ /* 0x000fe20007f7e0ff */
[----:B------:R-:W-:Y:S01]  /*6aab0*/  IMAD.X R38, R43, 0x1, R38, P2 ;  /* 0x000000012b267824 */ /* 0x000fe200010e0626 */
[----:B------:R-:W-:Y:S01]  /*6aac0*/  ISETP.GE.U32.AND P2, PT, R44, R52, PT ;  /* 0x000000342c00720c */ /* 0x000fe20003f46070 */
[----:B------:R-:W-:Y:S01]  /*6aad0*/  IMAD.WIDE.U32.X R50, R27, R29, R50, P1 ;  /* 0x0000001d1b327225 */ /* 0x000fe200008e0432 */
[----:B------:R-:W-:-:S02]  /*6aae0*/  IADD3 R30, P4, PT, R47, R54, RZ ;  /* 0x000000362f1e7210 */ /* 0x000fc40007f9e0ff */
[----:B------:R-:W-:Y:S01]  /*6aaf0*/  ISETP.GE.U32.AND.EX P2, PT, R43, R53, PT, P2 ;  /* 0x000000352b00720c */ /* 0x000fe20003f46120 */
[----:B------:R-:W-:Y:S01]  /*6ab00*/  IMAD.X R57, RZ, RZ, RZ, P5 ;  /* 0x000000ffff397224 */ /* 0x000fe200028e06ff */
[----:B------:R-:W-:Y:S01]  /*6ab10*/  ISETP.GE.U32.AND.EX P0, PT, R38, R43, PT, P0 ;  /* 0x0000002b2600720c */ /* 0x000fe20003f06100 */
[----:B------:R-:W-:Y:S01]  /*6ab20*/  IMAD.MOV.U32 R56, RZ, RZ, R55 ;  /* 0x000000ffff387224 */ /* 0x000fe200078e0037 */
[----:B------:R-:W-:Y:S01]  /*6ab30*/  ISETP.GE.U32.AND P1, PT, R28, R46, PT ;  /* 0x0000002e1c00720c */ /* 0x000fe20003f26070 */
[----:B------:R-:W-:Y:S01]  /*6ab40*/  IMAD R27, R27, R22, RZ ;  /* 0x000000161b1b7224 */ /* 0x000fe200078e02ff */
[----:B------:R-:W-:Y:S01]  /*6ab50*/  IADD3 R34, P5, P6, R35, R50, R34 ;  /* 0x0000003223227210 */ /* 0x000fe20007ebe022 */
[----:B------:R-:W-:Y:S01]  /*6ab60*/  IMAD.WIDE.U32.X R46, RZ, R62, R56, P4 ;  /* 0x0000003eff2e7225 */ /* 0x000fe200020e0438 */
[----:B------:R-:W-:Y:S02]  /*6ab70*/  SEL R43, RZ, 0x1, P2 ;  /* 0x00000001ff2b7807 */ /* 0x000fe40001000000 */
[----:B------:R-:W-:Y:S01]  /*6ab80*/  SEL R57, RZ, 0x1, P0 ;  /* 0x00000001ff397807 */ /* 0x000fe20000000000 */
[----:B------:R-:W-:Y:S01]  /*6ab90*/  IMAD R55, R26, R33, R27 ;  /* 0x000000211a377224 */ /* 0x000fe200078e021b */
[----:B------:R-:W-:Y:S01]  /*6aba0*/  IADD3.X R35, PT, PT, RZ, R51, RZ, P5, P6 ;  /* 0x00000033ff237210 */ /* 0x000fe20002fec4ff */
[----:B------:R-:W-:Y:S01]  /*6abb0*/  IMAD.X R27, R30, 0x1, R65, P3 ;  /* 0x000000011e1b7824 */ /* 0x000fe200018e0641 */
[----:B------:R-:W-:Y:S01]  /*6abc0*/  IADD3 R57, P3, P4, R57, R36, R43 ;  /* 0x0000002439397210 */ /* 0x000fe20007c7e02b */
[----:B------:R-:W-:-:S03]  /*6abd0*/  IMAD.WIDE.U32 R52, R38, 0x3d1, RZ ;  /* 0x000003d126347825 */ /* 0x000fc600078e00ff */
[----:B------:R-:W-:Y:S01]  /*6abe0*/  IADD3.X R63, PT, PT, RZ, R37, RZ, P3, P4 ;  /* 0x00000025ff3f7210 */ /* 0x000fe20001fe84ff */
[----:B------:R-:W-:Y:S01]  /*6abf0*/  IMAD.WIDE.U32 R50, R59, 0x3d1, RZ ;  /* 0x000003d13b327825 */ /* 0x000fe200078e00ff */
[----:B------:R-:W-:-:S03]  /*6ac00*/  ISETP.GE.U32.AND.EX P0, PT, R27, R30, PT, P1 ;  /* 0x0000001e1b00720c */ /* 0x000fc60003f06110 */
[----:B------:R-:W-:Y:S01]  /*6ac10*/  IMAD.WIDE.U32 R44, R26, R22, R34 ;  /* 0x000000161a2c7225 */ /* 0x000fe200078e0022 */
[----:B------:R-:W-:Y:S02]  /*6ac20*/  IADD3 R43, P2, PT, R46, R50, RZ ;  /* 0x000000322e2b7210 */ /* 0x000fe40007f5e0ff */
[----:B------:R-:W-:Y:S01]  /*6ac30*/  SEL R37, RZ, 0x1, P0 ;  /* 0x00000001ff257807 */ /* 0x000fe20000000000 */
        /* <DEDUP_REMOVED lines=10> */
[----:B------:R-:W-:Y:S01]  /*6ace0*/  ISETP.GE.U32.AND P4, PT, R43, R50, PT ;  /* 0x000000322b00720c */ /* 0x000fe20003f86070 */
[----:B------:R-:W-:Y:S01]  /*6acf0*/  IMAD.X R51, R46, 0x1, R47, P2 ;  /* 0x000000012e337824 */ /* 0x000fe200010e062f */
[----:B------:R-:W-:Y:S01]  /*6ad00*/  ISETP.LT.U32.AND P0, PT, R26, R43, PT ;  /* 0x0000002b1a00720c */ /* 0x000fe20003f01070 */
[----:B------:R-:W-:Y:S01]  /*6ad10*/  IMAD R52, R25, R20, RZ ;  /* 0x0000001419347224 */ /* 0x000fe200078e02ff */
[----:B------:R-:W-:Y:S01]  /*6ad20*/  ISETP.GE.U32.AND P2, PT, R37, R26, PT ;  /* 0x0000001a2500720c */ /* 0x000fe20003f46070 */
[----:B------:R-:W-:Y:S01]  /*6ad30*/  IMAD.X R26, R51, 0x1, R59, P5 ;  /* 0x00000001331a7824 */ /* 0x000fe200028e063b */
[----:B------:R-:W-:Y:S01]  /*6ad40*/  ISETP.GE.U32.AND.EX P1, PT, R30, R35, PT, P1 ;  /* 0x000000231e00720c */ /* 0x000fe20003f26110 */
[----:B------:R-:W-:Y:S01]  /*6ad50*/  IMAD.WIDE.U32.X R34, RZ, R38, R54, P3 ;  /* 0x00000026ff227225 */ /* 0x000fe200018e0436 */
[----:B------:R-:W-:-:S02]  /*6ad60*/  ISETP.GE.U32.AND P3, PT, R57, R44, PT ;  /* 0x0000002c3900720c */ /* 0x000fc40003f66070 */
[----:B------:R-:W-:Y:S01]  /*6ad70*/  ISETP.GE.U32.AND.EX P4, PT, R51, R46, PT, P4 ;  /* 0x0000002e3300720c */ /* 0x000fe20003f86140 */
        /* <DEDUP_REMOVED lines=16> */
[----:B------:R-:W-:Y:S02]  /*6ae80*/  IADD3 R26, P4, PT, R53, R38, RZ ;  /* 0x00000026351a7210 */ /* 0x000fe40007f9e0ff */
[----:B------:R-:W-:Y:S01]  /*6ae90*/  SEL R55, RZ, 0x1, !P0 ;  /* 0x00000001ff377807 */ /* 0x000fe20004000000 */
[----:B------:R-:W-:Y:S01]  /*6aea0*/  IMAD.WIDE.U32 R46, R61, 0x3d1, RZ ;  /* 0x000003d13d2e7825 */ /* 0x000fe200078e00ff */
[----:B------:R-:W-:-:S02]  /*6aeb0*/  IADD3.X R59, PT, PT, R34, R35, RZ, P2, P3 ;  /* 0x00000023223b7210 */ /* 0x000fc400017e64ff */
[----:B------:R-:W-:Y:S02]  /*6aec0*/  IADD3 R55, P3, PT, R26, R55, RZ ;  /* 0x000000371a377210 */ /* 0x000fe40007f7e0ff */
        /* <DEDUP_REMOVED lines=88> */
.L_x_927:
        /* <DEDUP_REMOVED lines=54> */
.L_x_928:
        /* <DEDUP_REMOVED lines=35> */
[----:B------:R-:W-:Y:S01]  /*6b9e0*/  IADD3 R16, P3, PT, R26, R17, RZ ;  /* 0x000000111a107210 */ /* 0x000fe20007f7e0ff */
[----:B------:R-:W-:-:S02]  /*6b9f0*/  IMAD.MOV.U32 R0, RZ, RZ, R30 ;  /* 0x000000ffff007224 */ /* 0x000fc400078e001e */
[----:B------:R-:W-:Y:S01]  /*6ba00*/  IMAD.MOV.U32 R17, RZ, RZ, R32 ;  /* 0x000000ffff117224 */ /* 0x000fe200078e0020 */
        /* <DEDUP_REMOVED lines=14> */
.L_x_930:
        /* <DEDUP_REMOVED lines=52> */
.L_x_931:
        /* <DEDUP_REMOVED lines=22> */
[--C-:B------:R-:W-:Y:S02]  /*6bf90*/  IADD3 R16, P2, P3, R16, 0x1, R17.reuse ;  /* 0x0000000110107810 */ /* 0x100fe40007b5e011 */
[----:B------:R-:W-:Y:S01]  /*6bfa0*/  IADD3 R18, P4, PT, R34, 0xb73, RZ ;  /* 0x00000b7322127810 */ /* 0x000fe20007f9e0ff */
[----:B------:R-:W-:Y:S01]  /*6bfb0*/  IMAD.X R27, R27, 0x1, R30, P1 ;  /* 0x000000011b1b7824 */ /* 0x000fe200008e061e */
[----:B------:R-:W-:Y:S01]  /*6bfc0*/  IADD3.X R26, PT, PT, R26, RZ, R17, P2, P3 ;  /* 0x000000ff1a1a7210 */ /* 0x000fe200017e6411 */
[----:B------:R-:W-:Y:S01]  /*6bfd0*/  IMAD.MOV.U32 R17, RZ, RZ, R28 ;  /* 0x000000ffff117224 */ /* 0x000fe200078e001c */
[----:B------:R-:W-:-:S09]  /*6bfe0*/  IADD3.X R19, PT, PT, R36, 0x3, RZ, P4, !PT ;  /* 0x0000000324137810 */ /* 0x000fd200027fe4ff */
.L_x_929:
        /* <DEDUP_REMOVED lines=26> */
[----:B------:R-:W-:-:S04]  /*6c190*/  IMAD.WIDE.U32 R38, R3, R22, RZ ;  /* 0x0000001603267225 */ /* 0x000fc800078e00ff */
[----:B------:R-:W-:Y:S01]  /*6c1a0*/  IMAD.X R45, RZ, RZ, RZ, P1 ;  /* 0x000000ffff2d7224 */ /* 0x000fe200008e06ff */
[----:B------:R-:W-:Y:S01]  /*6c1b0*/  IADD3 RZ, P1, PT, R49, R50, RZ ;  /* 0x0000003231ff7210 */ /* 0x000fe20007f3e0ff */
        /* <DEDUP_REMOVED lines=8> */
[----:B------:R-:W-:Y:S02]  /*6c240*/  IMAD R28, R29, R2, RZ ;  /* 0x000000021d1c7224 */ /* 0x000fe400078e02ff */
[----:B------:R-:W-:-:S04]  /*6c250*/  IMAD.WIDE.U32 R54, R4, R24, RZ ;  /* 0x0000001804367225 */ /* 0x000fc800078e00ff */
        /* <DEDUP_REMOVED lines=19> */
[----:B------:R-:W-:Y:S01]  /*6c390*/  IMAD R32, R31, R4, RZ ;  /* 0x000000041f207224 */ /* 0x000fe200078e02ff */
[----:B------:R-:W-:Y:S01]  /*6c3a0*/  ISETP.GE.U32.AND P6, PT, R50, R42, PT ;  /* 0x0000002a3200720c */ /* 0x000fe20003fc6070 */
[----:B------:R-:W-:Y:S01]  /*6c3b0*/  IMAD.MOV.U32 R38, RZ, RZ, R57 ;  /* 0x000000ffff267224 */ /* 0x000fe200078e0039 */
[----:B------:R-:W-:Y:S01]  /*6c3c0*/  ISETP.GE.U32.AND.EX P5, PT, R28, R53, PT, P0 ;  /* 0x000000351c00720c */ /* 0x000fe20003fa6100 */
[C---:B------:R-:W-:Y:S01]  /*6c3d0*/  IMAD R53, R22.reuse, R3, R30 ;  /* 0x0000000316357224 */ /* 0x040fe200078e021e */
[----:B------:R-:W-:Y:S01]  /*6c3e0*/  ISETP.GE.U32.AND.EX P0, PT, R51, R43, PT, P6 ;  /* 0x0000002b3300720c */ /* 0x000fe20003f06160 */
[----:B------:R-:W-:-:S03]  /*6c3f0*/  IMAD.WIDE.U32 R42, R22, R2, RZ ;  /* 0x00000002162a7225 */ /* 0x000fc600078e00ff */
[----:B------:R-:W-:Y:S01]  /*6c400*/  SEL R55, RZ, 0x1, P0 ;  /* 0x00000001ff377807 */ /* 0x000fe20000000000 */
[----:B------:R-:W-:-:S04]  /*6c410*/  IMAD.WIDE.U32.X R40, R29, R3, R44, P2 ;  /* 0x000000031d287225 */ /* 0x000fc800010e042c */
[C---:B------:R-:W-:Y:S02]  /*6c420*/  IMAD R57, R24.reuse, R5, R32 ;  /* 0x0000000518397224 */ /* 0x040fe400078e0220 */
        /* <DEDUP_REMOVED lines=8> */
[----:B------:R-:W-:Y:S01]  /*6c4b0*/  IMAD R32, R29, R4, RZ ;  /* 0x000000041d207224 */ /* 0x000fe200078e02ff */
[----:B------:R-:W-:Y:S01]  /*6c4c0*/  IADD3.X R49, PT, PT, R53, R41, RZ, P1, P2 ;  /* 0x0000002935317210 */ /* 0x000fe20000fe44ff */
[----:B------:R-:W-:Y:S01]  /*6c4d0*/  IMAD.WIDE.U32.X R38, R31, R5, R38, P4 ;  /* 0x000000051f267225 */ /* 0x000fe200020e0426 */
[----:B------:R-:W-:-:S02]  /*6c4e0*/  ISETP.GE.U32.AND P1, PT, R40, R46, PT ;  /* 0x0000002e2800720c */ /* 0x000fc40003f26070 */
[----:B------:R-:W-:Y:S01]  /*6c4f0*/  IADD3.X R41, PT, PT, R43, R45, RZ, P5, P6 ;  /* 0x0000002d2b297210 */ /* 0x000fe20002fec4ff */
[----:B------:R-:W-:Y:S01]  /*6c500*/  IMAD.WIDE.U32 R44, R5, R23, RZ ;  /* 0x00000017052c7225 */ /* 0x000fe200078e00ff */
[----:B------:R-:W-:Y:S02]  /*6c510*/  ISETP.GE.U32.AND P2, PT, R48, R42, PT ;  /* 0x0000002a3000720c */ /* 0x000fe40003f46070 */
[----:B------:R-:W-:Y:S01]  /*6c520*/  ISETP.GE.U32.AND.EX P0, PT, R43, R51, PT, P0 ;  /* 0x000000332b00720c */ /* 0x000fe20003f06100 */
[----:B------:R-:W-:Y:S01]  /*6c530*/  IMAD.WIDE.U32.X R34, R33, R3, R34, P3 ;  /* 0x0000000321227225 */ /* 0x000fe200018e0422 */
[----:B------:R-:W-:Y:S02]  /*6c540*/  ISETP.GE.U32.AND.EX P1, PT, R41, R43, PT, P1 ;  /* 0x0000002b2900720c */ /* 0x000fe40003f26110 */
[----:B------:R-:W-:Y:S01]  /*6c550*/  ISETP.GE.U32.AND.EX P5, PT, R49, R53, PT, P2 ;  /* 0x000000353100720c */ /* 0x000fe20003fa6120 */
[----:B------:R-:W-:Y:S01]  /*6c560*/  IMAD.WIDE.U32 R42, R4, R23, RZ ;  /* 0x00000017042a7225 */ /* 0x000fe200078e00ff */
[----:B------:R-:W-:-:S02]  /*6c570*/  SEL R30, RZ, 0x1, P0 ;  /* 0x00000001ff1e7807 */ /* 0x000fc40000000000 */
[----:B------:R-:W-:Y:S01]  /*6c580*/  SEL R53, RZ, 0x1, P1 ;  /* 0x00000001ff357807 */ /* 0x000fe20000800000 */
[----:B------:R-:W-:Y:S01]  /*6c590*/  IMAD.WIDE.U32 R44, P2, R29, R4, R44 ;  /* 0x000000041d2c7225 */ /* 0x000fe2000784002c */
[----:B------:R-:W-:Y:S02]  /*6c5a0*/  SEL R51, RZ, 0x1, P5 ;  /* 0x00000001ff337807 */ /* 0x000fe40002800000 */
[----:B------:R-:W-:Y:S01]  /*6c5b0*/  IADD3 R53, P4, P5, R53, R38, R30 ;  /* 0x0000002635357210 */ /* 0x000fe20007d9e01e */
[----:B------:R-:W-:Y:S01]  /*6c5c0*/  IMAD.WIDE.U32 R46, R23, R4, R48 ;  /* 0x00000004172e7225 */ /* 0x000fe200078e0030 */
[----:B------:R-:W-:Y:S02]  /*6c5d0*/  IADD3 RZ, P1, PT, R43, R44, RZ ;  /* 0x0000002c2bff7210 */ /* 0x000fe40007f3e0ff */
[----:B------:R-:W-:Y:S01]  /*6c5e0*/  IADD3 R50, P0, PT, R51, R34, RZ ;  /* 0x0000002233327210 */ /* 0x000fe20007f1e0ff */
[----:B------:R-:W-:Y:S01]  /*6c5f0*/  IMAD R55, R23, R5, R32 ;  /* 0x0000000517377224 */ /* 0x000fe200078e0220 */
[----:B------:R-:W-:Y:S01]  /*6c600*/  ISETP.GE.U32.AND P3, PT, R46, R48, PT ;  /* 0x000000302e00720c */ /* 0x000fe20003f66070 */
[----:B------:R-:W-:Y:S01]  /*6c610*/  IMAD.WIDE.U32 R42, R5, R22, RZ ;  /* 0x00000016052a7225 */ /* 0x000fe200078e00ff */
[----:B------:R-:W-:-:S02]  /*6c620*/  IADD3.X R30, PT, PT, RZ, R39, RZ, P4, P5 ;  /* 0x00000027ff1e7210 */ /* 0x000fc400027ea4ff */
        /* <DEDUP_REMOVED lines=22> */
[----:B------:R-:W-:-:S04]  /*6c790*/  IMAD.WIDE.U32 R52, R6, R24, RZ ;  /* 0x0000001806347225 */ /* 0x000fc800078e00ff */
[----:B------:R-:W-:Y:S01]  /*6c7a0*/  IMAD R45, R20, R7, R32 ;  /* 0x00000007142d7224 */ /* 0x000fe200078e0220 */
[----:B------:R-:W-:Y:S01]  /*6c7b0*/  IADD3 RZ, P2, PT, R53, R42, RZ ;  /* 0x0000002a35ff7210 */ /* 0x000fe20007f5e0ff */
[----:B------:R-:W-:Y:S01]  /*6c7c0*/  IMAD.WIDE.U32.X R46, R29, R5, R46, P1 ;  /* 0x000000051d2e7225 */ /* 0x000fe200008e042e */
[----:B------:R-:W-:-:S03]  /*6c7d0*/  ISETP.GE.U32.AND P1, PT, R34, R40, PT ;  /* 0x000000282200720c */ /* 0x000fc60003f26070 */
[----:B------:R-:W-:Y:S02]  /*6c7e0*/  IMAD.IADD R40, R35, 0x1, R45 ;  /* 0x0000000123287824 */ /* 0x000fe400078e022d */
[----:B------:R-:W-:Y:S02]  /*6c7f0*/  IMAD.X R53, RZ, RZ, RZ, P0 ;  /* 0x000000ffff357224 */ /* 0x000fe400000e06ff */
[----:B------:R-:W-:Y:S01]  /*6c800*/  IMAD.X R57, RZ, RZ, RZ, P5 ;  /* 0x000000ffff397224 */ /* 0x000fe200028e06ff */
[----:B------:R-:W-:Y:S01]  /*6c810*/  IADD3 R65, P0, P5, R65, R46, R30 ;  /* 0x0000002e41417210 */ /* 0x000fe20007d1e01e */
[----:B------:R-:W-:Y:S01]  /*6c820*/  IMAD.MOV.U32 R56, RZ, RZ, R55 ;  /* 0x000000ffff387224 */ /* 0x000fe200078e0037 */
[----:B------:R-:W-:Y:S01]  /*6c830*/  ISETP.GE.U32.AND.EX P1, PT, R40, R41, PT, P1 ;  /* 0x000000292800720c */ /* 0x000fe20003f26110 */
[----:B------:R-:W-:Y:S01]  /*6c840*/  IMAD R32, R31, R6, RZ ;  /* 0x000000061f207224 */ /* 0x000fe200078e02ff */
[----:B------:R-:W-:Y:S01]  /*6c850*/  IADD3.X R30, PT, PT, RZ, R47, RZ, P0, P5 ;  /* 0x0000002fff1e7210 */ /* 0x000fe200007ea4ff */
[----:B------:R-:W-:Y:S01]  /*6c860*/  IMAD.WIDE.U32 R44, R22, R4, R50 ;  /* 0x00000004162c7225 */ /* 0x000fe200078e0032 */
[----:B------:R-:W-:-:S03]  /*6c870*/  SEL R61, RZ, 0x1, P1 ;  /* 0x00000001ff3d7807 */ /* 0x000fc60000800000 */
[----:B------:R-:W-:Y:S01]  /*6c880*/  IMAD.MOV.U32 R52, RZ, RZ, R49 ;  /* 0x000000ffff347224 */ /* 0x000fe200078e0031 */
[----:B------:R-:W-:Y:S01]  /*6c890*/  ISETP.GE.U32.AND P0, PT, R44, R50, PT ;  /* 0x000000322c00720c */ /* 0x000fe20003f06070 */
[----:B------:R-:W-:Y:S02]  /*6c8a0*/  IMAD R4, R33, R4, RZ ;  /* 0x0000000421047224 */ /* 0x000fe400078e02ff */
[----:B------:R-:W-:-:S04]  /*6c8b0*/  IMAD.WIDE.U32 R48, R7, R23, RZ ;  /* 0x0000001707307225 */ /* 0x000fc800078e00ff */
[C---:B------:R-:W-:Y:S02]  /*6c8c0*/  IMAD R41, R24.reuse, R7, R32 ;  /* 0x0000000718297224 */ /* 0x040fe400078e0220 */
[----:B------:R-:W-:-:S04]  /*6c8d0*/  IMAD.WIDE.U32 R46, R24, R6, R38 ;  /* 0x00000006182e7225 */ /* 0x000fc800078e0026 */
[----:B------:R-:W-:-:S04]  /*6c8e0*/  IMAD.WIDE.U32.X R54, R21, R7, R56, P3 ;  /* 0x0000000715367225 */ /* 0x000fc800018e0438 */
[----:B------:R-:W-:Y:S01]  /*6c8f0*/  IMAD R71, R22, R5, R4 ;  /* 0x0000000516477224 */ /* 0x000fe200078e0204 */
[----:B------:R-:W-:Y:S01]  /*6c900*/  IADD3 R4, P1, P3, R46, R54, R61 ;  /* 0x000000362e047210 */ /* 0x000fe20007b3e03d */
[----:B------:R-:W-:Y:S02]  /*6c910*/  IMAD.IADD R41, R47, 0x1, R41 ;  /* 0x000000012f297824 */ /* 0x000fe400078e0229 */
[----:B------:R-:W-:-:S04]  /*6c920*/  IMAD.WIDE.U32 R58, R6, R23, RZ ;  /* 0x00000017063a7225 */ /* 0x000fc800078e00ff */
[----:B------:R-:W-:-:S04]  /*6c930*/  IMAD.WIDE.U32 R56, P5, R29, R6, R48 ;  /* 0x000000061d387225 */ /* 0x000fc800078a0030 */
[----:B------:R-:W-:Y:S02]  /*6c940*/  IMAD.IADD R71, R45, 0x1, R71 ;  /* 0x000000012d477824 */ /* 0x000fe400078e0247 */
[----:B------:R-:W-:Y:S01]  /*6c950*/  IMAD.WIDE.U32.X R48, R33, R5, R52, P4 ;  /* 0x0000000521307225 */ /* 0x000fe200020e0434 */
[----:B------:R-:W-:Y:S02]  /*6c960*/  IADD3.X R5, PT, PT, R41, R55, RZ, P1, P3 ;  /* 0x0000003729057210 */ /* 0x000fe40000fe64ff */
[----:B------:R-:W-:Y:S01]  /*6c970*/  IADD3 RZ, P4, PT, R59, R56, RZ ;  /* 0x000000383bff7210 */ /* 0x000fe20007f9e0ff */
[----:B------:R-:W-:Y:S01]  /*6c980*/  IMAD.WIDE.U32 R52, R7, R22, RZ ;  /* 0x0000001607347225 */ /* 0x000fe200078e00ff */
[----:B------:R-:W-:-:S03]  /*6c990*/  ISETP.GE.U32.AND.EX P0, PT, R71, R51, PT, P0 ;  /* 0x000000334700720c */ /* 0x000fc60003f06100 */
[----:B------:R-:W-:-:S04]  /*6c9a0*/  IMAD.WIDE.U32 R54, R9, R20, RZ ;  /* 0x0000001409367225 */ /* 0x000fc800078e00ff */
[----:B------:R-:W-:-:S04]  /*6c9b0*/  IMAD.WIDE.U32 R58, R9, R24, RZ ;  /* 0x00000018093a7225 */ /* 0x000fc800078e00ff */
[----:B------:R-:W-:Y:S01]  /*6c9c0*/  IMAD.WIDE.U32 R68, R8, R24, RZ ;  /* 0x0000001808447225 */ /* 0x000fe200078e00ff */
[----:B------:R-:W-:-:S03]  /*6c9d0*/  SEL R68, RZ, 0x1, P0 ;  /* 0x00000001ff447807 */ /* 0x000fc60000000000 */
[----:B------:R-:W-:-:S04]  /*6c9e0*/  IMAD.WIDE.U32 R62, P1, R33, R6, R52 ;  /* 0x00000006213e7225 */ /* 0x000fc80007820034 */
[----:B------:R-:W-:-:S04]  /*6c9f0*/  IMAD.WIDE.U32 R52, P3, R21, R8, R54 ;  /* 0x0000000815347225 */ /* 0x000fc80007860036 */
[----:B------:R-:W-:-:S04]  /*6ca00*/  IMAD.WIDE.U32 R50, R6, R22, RZ ;  /* 0x0000001606327225 */ /* 0x000fc800078e00ff */
[----:B------:R-:W-:-:S04]  /*6ca10*/  IMAD.WIDE.U32 R54, P0, R31, R8, R58 ;  /* 0x000000081f367225 */ /* 0x000fc8000780003a */
        /* <DEDUP_REMOVED lines=24> */
[----:B------:R-:W-:-:S04]  /*6cba0*/  IMAD.WIDE.U32 R60, R9, R22, RZ ;  /* 0x00000016093c7225 */ /* 0x000fc800078e00ff */
[----:B------:R-:W-:Y:S02]  /*6cbb0*/  IMAD R32, R33, R6, RZ ;  /* 0x0000000621207224 */ /* 0x000fe400078e02ff */
[----:B------:R-:W-:-:S04]  /*6cbc0*/  IMAD.WIDE.U32 R66, P4, R29, R8, R56 ;  /* 0x000000081d427225 */ /* 0x000fc80007880038 */
[-C--:B------:R-:W-:Y:S01]  /*6cbd0*/  IMAD R73, R23, R7.reuse, R30 ;  /* 0x0000000717497224 */ /* 0x080fe200078e021e */
[----:B------:R-:W-:Y:S01]  /*6cbe0*/  SEL R30, RZ, 0x1, P5 ;  /* 0x00000001ff1e7807 */ /* 0x000fe20002800000 */
[----:B------:R-:W-:Y:S01]  /*6cbf0*/  IMAD R32, R22, R7, R32 ;  /* 0x0000000716207224 */ /* 0x000fe200078e0220 */
[----:B------:R-:W-:Y:S01]  /*6cc00*/  SEL R7, RZ, 0x1, P2 ;  /* 0x00000001ff077807 */ /* 0x000fe20001000000 */
[----:B------:R-:W-:-:S04]  /*6cc10*/  IMAD.WIDE.U32 R46, R8, R22, RZ ;  /* 0x00000016082e7225 */ /* 0x000fc800078e00ff */
[----:B------:R-:W-:-:S04]  /*6cc20*/  IMAD.WIDE.U32 R60, P5, R33, R8, R60 ;  /* 0x00000008213c7225 */ /* 0x000fc800078a003c */
[----:B------:R-:W-:Y:S01]  /*6cc30*/  IMAD.X R63, RZ, RZ, RZ, P4 ;  /* 0x000000ffff3f7224 */ /* 0x000fe200020e06ff */
[----:B------:R-:W-:Y:S01]  /*6cc40*/  IADD3 R46, P2, P4, R69, R48, R68 ;  /* 0x00000030452e7210 */ /* 0x000fe20007c5e044 */
[----:B------:R-:W-:-:S04]  /*6cc50*/  IMAD.WIDE.U32 R38, R8, R23, RZ ;  /* 0x0000001708267225 */ /* 0x000fc800078e00ff */
[----:B------:R-:W-:Y:S01]  /*6cc60*/  IMAD.X R65, RZ, RZ, RZ, P0 ;  /* 0x000000ffff417224 */ /* 0x000fe200000e06ff */
[----:B------:R-:W-:Y:S01]  /*6cc70*/  IADD3 RZ, P0, PT, R47, R60, RZ ;  /* 0x0000003c2fff7210 */ /* 0x000fe20007f1e0ff */
[----:B------:R-:W-:Y:S01]  /*6cc80*/  IMAD.MOV.U32 R56, RZ, RZ, R53 ;  /* 0x000000ffff387224 */ /* 0x000fe200078e0035 */
[----:B------:R-:W-:Y:S01]  /*6cc90*/  IADD3.X R47, PT, PT, RZ, R49, RZ, P2, P4 ;  /* 0x00000031ff2f7210 */ /* 0x000fe200017e84ff */
[----:B------:R-:W-:Y:S01]  /*6cca0*/  IMAD.X R57, RZ, RZ, RZ, P3 ;  /* 0x000000ffff397224 */ /* 0x000fe200018e06ff */
[----:B------:R-:W-:Y:S01]  /*6ccb0*/  IADD3 R53, P2, P4, R7, R58, R30 ;  /* 0x0000003a07357210 */ /* 0x000fe20007c5e01e */
[----:B------:R-:W-:Y:S01]  /*6ccc0*/  IMAD R7, R21, R8, RZ ;  /* 0x0000000815077224 */ /* 0x000fe200078e02ff */
[----:B------:R-:W-:Y:S01]  /*6ccd0*/  IADD3 RZ, P3, PT, R39, R66, RZ ;  /* 0x0000004227ff7210 */ /* 0x000fe20007f7e0ff */
[----:B------:R-:W-:Y:S01]  /*6cce0*/  IMAD.WIDE.U32 R48, R23, R6, R50 ;  /* 0x0000000617307225 */ /* 0x000fe200078e0032 */
[----:B------:R-:W-:-:S03]  /*6ccf0*/  IADD3.X R58, PT, PT, RZ, R59, RZ, P2, P4 ;  /* 0x0000003bff3a7210 */ /* 0x000fc600017e84ff */
[----:B------:R-:W-:Y:S01]  /*6cd00*/  IMAD.WIDE.U32 R38, R20, R8, R4 ;  /* 0x0000000814267225 */ /* 0x000fe200078e0004 */
[----:B------:R-:W-:-:S03]  /*6cd10*/  IADD3 R52, P4, PT, R53, R48, RZ ;  /* 0x0000003035347210 */ /* 0x000fc60007f9e0ff */
        /* <DEDUP_REMOVED lines=12> */
[----:B------:R-:W-:Y:S01]  /*6cde0*/  IMAD.MOV.U32 R62, RZ, RZ, R67 ;  /* 0x000000ffff3e7224 */ /* 0x000fe200078e0043 */
[----:B------:R-:W-:Y:S01]  /*6cdf0*/  ISETP.GE.U32.AND.EX P4, PT, R53, R7, PT, P4 ;  /* 0x000000073500720c */ /* 0x000fe20003f86140 */
[----:B------:R-:W-:-:S04]  /*6ce00*/  IMAD.WIDE.U32 R50, R22, R6, R46 ;  /* 0x0000000616327225 */ /* 0x000fc800078e002e */
[-C--:B------:R-:W-:Y:S02]  /*6ce10*/  IMAD R6, R29, R8.reuse, RZ ;  /* 0x000000081d067224 */ /* 0x080fe400078e02ff */
[-C--:B------:R-:W-:Y:S02]  /*6ce20*/  IMAD R7, R33, R8.reuse, RZ ;  /* 0x0000000821077224 */ /* 0x080fe400078e02ff */
[----:B------:R-:W-:Y:S02]  /*6ce30*/  IMAD.MOV.U32 R58, RZ, RZ, R61 ;  /* 0x000000ffff3a7224 */ /* 0x000fe400078e003d */
[C---:B------:R-:W-:Y:S01]  /*6ce40*/  IMAD R41, R24.reuse, R9, R5 ;  /* 0x0000000918297224 */ /* 0x040fe200078e0205 */
[----:B------:R-:W-:Y:S01]  /*6ce50*/  SEL R5, RZ, 0x1, P4 ;  /* 0x00000001ff057807 */ /* 0x000fe20002000000 */
[----:B------:R-:W-:Y:S01]  /*6ce60*/  IMAD.WIDE.U32 R54, R24, R8, R52 ;  /* 0x0000000818367225 */ /* 0x000fe200078e0034 */
[----:B------:R-:W-:-:S03]  /*6ce70*/  SEL R24, RZ, 0x1, P5 ;  /* 0x00000001ff187807 */ /* 0x000fc60002800000 */
[----:B------:R-:W-:-:S04]  /*6ce80*/  IMAD.WIDE.U32.X R48, R31, R9, R64, P1 ;  /* 0x000000091f307225 */ /* 0x000fc800008e0440 */
[-C--:B------:R-:W-:Y:S01]  /*6ce90*/  IMAD.WIDE.U32.X R30, R29, R9.reuse, R62, P3 ;  /* 0x000000091d1e7225 */ /* 0x080fe200018e043e */
[----:B------:R-:W-:Y:S02]  /*6cea0*/  SEL R29, RZ, 0x1, P2 ;  /* 0x00000001ff1d7807 */ /* 0x000fe40001000000 */
[----:B------:R-:W-:Y:S01]  /*6ceb0*/  ISETP.GE.U32.AND P2, PT, R54, R52, PT ;  /* 0x000000343600720c */ /* 0x000fe20003f46070 */
[----:B------:R-:W-:-:S04]  /*6cec0*/  IMAD.WIDE.U32.X R56, R21, R9, R56, P6 ;  /* 0x0000000915387225 */ /* 0x000fc800030e0438 */
[-C--:B------:R-:W-:Y:S01]  /*6ced0*/  IMAD R61, R23, R9.reuse, R6 ;  /* 0x00000009173d7224 */ /* 0x080fe200078e0206 */
[----:B------:R-:W-:Y:S01]  /*6cee0*/  IADD3 R29, P5, P6, R54, R56, R29 ;  /* 0x00000038361d7210 */ /* 0x000fe20007ebe01d */
[-C--:B------:R-:W-:Y:S02]  /*6cef0*/  IMAD R63, R22, R9.reuse, R7 ;  /* 0x00000009163f7224 */ /* 0x080fe400078e0207 */
[----:B------:R-:W-:Y:S01]  /*6cf00*/  IMAD.WIDE.U32.X R6, R33, R9, R58, P0 ;  /* 0x0000000921067225 */ /* 0x000fe200000e043a */
[----:B------:R-:W-:Y:S02]  /*6cf10*/  IADD3 R9, P3, P4, R5, R42, R24 ;  /* 0x0000002a05097210 */ /* 0x000fe40007c7e018 */
[----:B------:R-:W-:Y:S01]  /*6cf20*/  ISETP.GE.U32.AND P1, PT, R29, R54, PT ;  /* 0x000000361d00720c */ /* 0x000fe20003f26070 */
[----:B------:R-:W-:Y:S01]  /*6cf30*/  IMAD.IADD R5, R55, 0x1, R41 ;  /* 0x0000000137057824 */ /* 0x000fe200078e0229 */
[----:B------:R-:W-:Y:S01]  /*6cf40*/  IADD3.X R24, PT, PT, RZ, R43, RZ, P3, P4 ;  /* 0x0000002bff187210 */ /* 0x000fe20001fe84ff */
[----:B------:R-:W-:Y:S01]  /*6cf50*/  IMAD R21, R21, R2, RZ ;  /* 0x0000000215157224 */ /* 0x000fe200078e02ff */
[----:B------:R-:W-:Y:S01]  /*6cf60*/  IADD3 R42, P4, PT, R9, R50, RZ ;  /* 0x00000032092a7210 */ /* 0x000fe20007f9e0ff */
[----:B------:R-:W-:Y:S01]  /*6cf70*/  IMAD.IADD R9, R51, 0x1, R32 ;  /* 0x0000000133097824 */ /* 0x000fe200078e0220 */
[----:B------:R-:W-:-:S02]  /*6cf80*/  IADD3.X R56, PT, PT, R5, R57, RZ, P5, P6 ;  /* 0x0000003905387210 */ /* 0x000fc40002fec4ff */
[----:B------:R-:W-:Y:S01]  /*6cf90*/  ISETP.GE.U32.AND.EX P2, PT, R5, R53, PT, P2 ;  /* 0x000000350500720c */ /* 0x000fe20003f46120 */
[----:B------:R-:W-:Y:S01]  /*6cfa0*/  IMAD.X R43, R9, 0x1, R24, P4 ;  /* 0x00000001092b7824 */ /* 0x000fe200020e0618 */
[----:B------:R-:W-:Y:S02]  /*6cfb0*/  ISETP.GE.U32.AND.EX P1, PT, R56, R5, PT, P1 ;  /* 0x000000053800720c */ /* 0x000fe40003f26110 */
[----:B------:R-:W-:Y:S01]  /*6cfc0*/  ISETP.GE.U32.AND P3, PT, R42, R50, PT ;  /* 0x000000322a00720c */ /* 0x000fe20003f66070 */
[----:B------:R-:W-:Y:S01]  /*6cfd0*/  IMAD.WIDE.U32 R32, R23, R8, R42 ;  /* 0x0000000817207225 */ /* 0x000fe200078e002a */
[----:B------:R-:W-:Y:S02]  /*6cfe0*/  SEL R5, RZ, 0x1, P2 ;  /* 0x00000001ff057807 */ /* 0x000fe40001000000 */
[----:B------:R-:W-:Y:S02]  /*6cff0*/  SEL R53, RZ, 0x1, P1 ;  /* 0x00000001ff357807 */ /* 0x000fe40000800000 */
[----:B------:R-:W-:Y:S01]  /*6d000*/  ISETP.GE.U32.AND P0, PT, R50, R46, PT ;  /* 0x0000002e3200720c */ /* 0x000fe20003f06070 */
[----:B------:R-:W-:Y:S01]  /*6d010*/  IMAD.WIDE.U32 R50, R56, 0x3d1, RZ ;  /* 0x000003d138327825 */ /* 0x000fe200078e00ff */
[----:B------:R-:W-:-:S02]  /*6d020*/  ISETP.GE.U32.AND.EX P1, PT, R43, R9, PT, P3 ;  /* 0x000000092b00720c */ /* 0x000fc40003f26130 */
[----:B------:R-:W-:Y:S02]  /*6d030*/  IADD3 R53, P2, P4, R53, R48, R5 ;  /* 0x0000003035357210 */ /* 0x000fe40007c5e005 */
[----:B------:R-:W-:Y:S02]  /*6d040*/  SEL R23, RZ, 0x1, P1 ;  /* 0x00000001ff177807 */ /* 0x000fe40000800000 */
[----:B------:R-:W-:Y:S01]  /*6d050*/  ISETP.GE.U32.AND.EX P0, PT, R9, R47, PT, P0 ;  /* 0x0000002f0900720c */ /* 0x000fe20003f06100 */
[----:B------:R-:W-:Y:S01]  /*6d060*/  IMAD.IADD R9, R33, 0x1, R61 ;  /* 0x0000000121097824 */ /* 0x000fe200078e023d */
[----:B------:R-:W-:Y:S01]  /*6d070*/  IADD3.X R48, PT, PT, RZ, R49, RZ, P2, P4 ;  /* 0x00000031ff307210 */ /* 0x000fe200017e84ff */
[----:B------:R-:W-:Y:S01]  /*6d080*/  IMAD.WIDE.U32 R50, P2, RZ, R29, R50 ;  /* 0x0000001dff327225 */ /* 0x000fe20007840032 */
[----:B------:R-:W-:Y:S02]  /*6d090*/  IADD3 R53, P1, PT, R53, R32, RZ ;  /* 0x0000002035357210 */ /* 0x000fe40007f3e0ff */
[----:B------:R-:W-:Y:S01]  /*6d0a0*/  SEL R41, RZ, 0x1, P0 ;  /* 0x00000001ff297807 */ /* 0x000fe20000000000 */
[----:B------:R-:W-:-:S03]  /*6d0b0*/  IMAD.WIDE.U32 R46, R29, 0x3d1, RZ ;  /* 0x000003d11d2e7825 */ /* 0x000fc600078e00ff */
[----:B------:R-:W-:Y:S01]  /*6d0c0*/  IADD3 R44, P5, P6, R23, R44, R41 ;  /* 0x0000002c172c7210 */ /* 0x000fe20007ebe029 */
[----:B------:R-:W-:Y:S01]  /*6d0d0*/  IMAD.X R33, RZ, RZ, RZ, P2 ;  /* 0x000000ffff217224 */ /* 0x000fe200010e06ff */
[----:B------:R-:W-:Y:S01]  /*6d0e0*/  ISETP.GE.U32.AND P2, PT, R32, R42, PT ;  /* 0x0000002a2000720c */ /* 0x000fe20003f46070 */
[----:B------:R-:W-:Y:S01]  /*6d0f0*/  IMAD.X R48, R9, 0x1, R48, P1 ;  /* 0x0000000109307824 */ /* 0x000fe200008e0630 */
[----:B------:R-:W-:Y:S01]  /*6d100*/  ISETP.GE.U32.AND P1, PT, R53, R32, PT ;  /* 0x000000203500720c */ /* 0x000fe20003f26070 */
[----:B------:R-:W-:Y:S01]  /*6d110*/  IMAD.MOV.U32 R32, RZ, RZ, R51 ;  /* 0x000000ffff207224 */ /* 0x000fe200078e0033 */
[----:B------:R-:W-:Y:S02]  /*6d120*/  IADD3 R5, P3, PT, RZ, R46, RZ ;  /* 0x0000002eff057210 */ /* 0x000fe40007f7e0ff */
[----:B------:R-:W-:Y:S02]  /*6d130*/  IADD3 R24, P4, PT, R47, R50, RZ ;  /* 0x000000322f187210 */ /* 0x000fe40007f9e0ff */
[----:B------:R-:W-:Y:S01]  /*6d140*/  ISETP.GE.U32.AND.EX P2, PT, R9, R43, PT, P2 ;  /* 0x0000002b0900720c */ /* 0x000fe20003f46120 */
[----:B------:R-:W-:Y:S01]  /*6d150*/  IMAD.WIDE.U32 R42, R53, 0x3d1, RZ ;  /* 0x000003d1352a7825 */ /* 0x000fe200078e00ff */
[----:B------:R-:W-:-:S02]  /*6d160*/  ISETP.GE.U32.AND.EX P1, PT, R48, R9, PT, P1 ;  /* 0x000000093000720c */ /* 0x000fc40003f26110 */
[----:B------:R-:W-:Y:S01]  /*6d170*/  ISETP.GE.U32.AND P0, PT, R5, R46, PT ;  /* 0x0000002e0500720c */ /* 0x000fe20003f06070 */
[----:B------:R-:W-:Y:S01]  /*6d180*/  IMAD.X R9, R24, 0x1, R29, P3 ;  /* 0x0000000118097824 */ /* 0x000fe200018e061d */
        /* <DEDUP_REMOVED lines=8> */
[----:B------:R-:W-:-:S02]  /*6d210*/  IADD3.X R24, PT, PT, RZ, R31, RZ, P3, P4 ;  /* 0x0000001fff187210 */ /* 0x000fc40001fe84ff */
        /* <DEDUP_REMOVED lines=8> */
[C---:B------:R-:W-:Y:S01]  /*6d2a0*/  IMAD.X R24, R41.reuse, 0x1, R24, P6 ;  /* 0x0000000129187824 */ /* 0x040fe200030e0618 */
[----:B------:R-:W-:Y:S01]  /*6d2b0*/  SEL R23, RZ, 0x1, P0 ;  /* 0x00000001ff177807 */ /* 0x000fe20000000000 */
[----:B------:R-:W-:Y:S01]  /*6d2c0*/  IMAD.MOV.U32 R30, RZ, RZ, R47 ;  /* 0x000000ffff1e7224 */ /* 0x000fe200078e002f */
[----:B------:R-:W-:Y:S01]  /*6d2d0*/  ISETP.GE.U32.AND.EX P1, PT, R41, R45, PT, P1 ;  /* 0x0000002d2900720c */ /* 0x000fe20003f26110 */
[----:B------:R-:W-:Y:S01]  /*6d2e0*/  IMAD.X R45, R32, 0x1, R33, P2 ;  /* 0x00000001202d7824 */ /* 0x000fe200010e0621 */
[C---:B------:R-:W-:Y:S01]  /*6d2f0*/  IADD3 R23, P6, PT, R8.reuse, R23, RZ ;  /* 0x0000001708177210 */ /* 0x040fe20007fde0ff */
[----:B------:R-:W-:Y:S01]  /*6d300*/  IMAD.WIDE.U32.X R30, RZ, R48, R30, P3 ;  /* 0x00000030ff1e7225 */ /* 0x000fe200018e041e */
[----:B------:R-:W-:-:S02]  /*6d310*/  ISETP.LT.U32.AND P0, PT, R8, R29, PT ;  /* 0x0000001d0800720c */ /* 0x000fc40003f01070 */
[----:B------:R-:W-:Y:S01]  /*6d320*/  ISETP.GE.U32.AND P2, PT, R23, R8, PT ;  /* 0x000000081700720c */ /* 0x000fe20003f46070 */
[----:B------:R-:W-:Y:S01]  /*6d330*/  IMAD.X R8, R45, 0x1, R53, P5 ;  /* 0x000000012d087824 */ /* 0x000fe200028e0635 */
[----:B------:R-:W-:Y:S01]  /*6d340*/  ISETP.GE.U32.AND P4, PT, R29, R42, PT ;  /* 0x0000002a1d00720c */ /* 0x000fe20003f86070 */
[C---:B------:R-:W-:Y:S01]  /*6d350*/  IMAD.WIDE.U32 R42, R24.reuse, 0x3d1, RZ ;  /* 0x000003d1182a7825 */ /* 0x040fe200078e00ff */
        /* <DEDUP_REMOVED lines=48> */
[----:B------:R-:W-:Y:S01]  /*6d660*/  IMAD R45, R20, R3, R21 ;  /* 0x00000003142d7224 */ /* 0x000fe200078e0215 */
[----:B------:R-:W-:Y:S01]  /*6d670*/  ISETP.GE.U32.AND.EX P1, PT, R22, R31, PT, P1 ;  /* 0x0000001f1600720c */ /* 0x000fe20003f26110 */
[----:B------:R-:W-:Y:S01]  /*6d680*/  IMAD.WIDE.U32.X R6, RZ, R55, R6, P2 ;  /* 0x00000037ff067225 */ /* 0x000fe200010e0406 */
[----:B------:R-:W-:-:S02]  /*6d690*/  SEL R33, RZ, 0x1, P0 ;  /* 0x00000001ff217807 */ /* 0x000fc40000000000 */
[----:B------:R-:W-:Y:S01]  /*6d6a0*/  ISETP.LT.U32.OR.EX P0, PT, R31, R8, !P1, P3 ;  /* 0x000000081f00720c */ /* 0x000fe20004f01530 */
[----:B------:R-:W-:Y:S01]  /*6d6b0*/  IMAD.WIDE.U32 R42, R20, R2, RZ ;  /* 0x00000002142a7225 */ /* 0x000fe200078e00ff */
[----:B------:R-:W-:Y:S02]  /*6d6c0*/  IADD3 R32, P1, P2, R55, R6, R33 ;  /* 0x0000000637207210 */ /* 0x000fe40007a3e021 */
        /* <DEDUP_REMOVED lines=57> */
.L_x_932:
        /* <DEDUP_REMOVED lines=53> */
.L_x_933:
        /* <DEDUP_REMOVED lines=52> */
.L_x_935:
        /* <DEDUP_REMOVED lines=52> */
.L_x_936:
        /* <DEDUP_REMOVED lines=29> */
.L_x_934:
        /* <DEDUP_REMOVED lines=8> */
[----:B------:R-:W-:-:S04]  /*6e680*/  IMAD.WIDE.U32 R30, R10, R0, RZ ;  /* 0x000000000a1e7225 */ /* 0x000fc800078e00ff */
[----:B------:R-:W-:Y:S01]  /*6e690*/  IMAD.MOV.U32 R28, RZ, RZ, R23 ;  /* 0x000000ffff1c7224 */ /* 0x000fe200078e0017 */
[----:B------:R-:W-:Y:S01]  /*6e6a0*/  IADD3 RZ, P3, PT, R31, R32, RZ ;  /* 0x000000201fff7210 */ /* 0x000fe20007f7e0ff */
[----:B------:R-:W-:Y:S02]  /*6e6b0*/  IMAD R24, R17, R10, RZ ;  /* 0x0000000a11187224 */ /* 0x000fe400078e02ff */
[----:B------:R-:W-:-:S04]  /*6e6c0*/  IMAD.WIDE.U32 R22, R11, R16, RZ ;  /* 0x000000100b167225 */ /* 0x000fc800078e00ff */
[----:B------:R-:W-:-:S04]  /*6e6d0*/  IMAD.WIDE.U32 R36, P6, R27, R10, R20 ;  /* 0x0000000a1b247225 */ /* 0x000fc800078c0014 */
        /* <DEDUP_REMOVED lines=12> */
[----:B------:R-:W-:Y:S02]  /*6e7a0*/  IMAD R22, R27, R10, RZ ;  /* 0x0000000a1b167224 */ /* 0x000fe400078e02ff */
[----:B------:R-:W-:Y:S02]  /*6e7b0*/  IMAD.X R39, R35, 0x1, R21, P0 ;  /* 0x0000000123277824 */ /* 0x000fe400000e0615 */
[----:B------:R-:W-:Y:S02]  /*6e7c0*/  IMAD.MOV.U32 R28, RZ, RZ, R33 ;  /* 0x000000ffff1c7224 */ /* 0x000fe400078e0021 */
[----:B------:R-:W-:Y:S01]  /*6e7d0*/  IMAD.WIDE.U32 R20, R13, R18, RZ ;  /* 0x000000120d147225 */ /* 0x000fe200078e00ff */
[----:B------:R-:W-:-:S03]  /*6e7e0*/  ISETP.GE.U32.AND.EX P2, PT, R39, R35, PT, P2 ;  /* 0x000000232700720c */ /* 0x000fc60003f46120 */
[----:B------:R-:W-:Y:S01]  /*6e7f0*/  IMAD.WIDE.U32 R30, R25, R10, RZ ;  /* 0x0000000a191e7225 */ /* 0x000fe200078e00ff */
[----:B------:R-:W-:-:S03]  /*6e800*/  SEL R43, RZ, 0x1, P2 ;  /* 0x00000001ff2b7807 */ /* 0x000fc60001000000 */
[-C--:B------:R-:W-:Y:S02]  /*6e810*/  IMAD R41, R25, R11.reuse, R22 ;  /* 0x0000000b19297224 */ /* 0x080fe400078e0216 */
[----:B------:R-:W-:-:S04]  /*6e820*/  IMAD.WIDE.U32.X R28, R17, R11, R28, P3 ;  /* 0x0000000b111c7225 */ /* 0x000fc800018e041c */
[----:B------:R-:W-:Y:S02]  /*6e830*/  IMAD.IADD R41, R31, 0x1, R41 ;  /* 0x000000011f297824 */ /* 0x000fe400078e0229 */
[----:B------:R-:W-:Y:S01]  /*6e840*/  IMAD.X R31, RZ, RZ, RZ, P6 ;  /* 0x000000ffff1f7224 */ /* 0x000fe200030e06ff */
[----:B------:R-:W-:Y:S01]  /*6e850*/  IADD3 R42, P3, P6, R30, R28, R43 ;  /* 0x0000001c1e2a7210 */ /* 0x000fe20007e7e02b */
[----:B------:R-:W-:-:S03]  /*6e860*/  IMAD.WIDE.U32 R32, R12, R18, RZ ;  /* 0x000000120c207225 */ /* 0x000fc600078e00ff */
[----:B------:R-:W-:Y:S01]  /*6e870*/  IADD3.X R43, PT, PT, R41, R29, RZ, P3, P6 ;  /* 0x0000001d292b7210 */ /* 0x000fe20001fec4ff */
[----:B------:R-:W-:Y:S01]  /*6e880*/  IMAD.WIDE.U32 R34, P0, R19, R12, R20 ;  /* 0x0000000c13227225 */ /* 0x000fe20007800014 */
[----:B------:R-:W-:-:S03]  /*6e890*/  ISETP.GE.U32.AND P3, PT, R42, R30, PT ;  /* 0x0000001e2a00720c */ /* 0x000fc60003f66070 */
[----:B------:R-:W-:Y:S01]  /*6e8a0*/  IMAD R24, R19, R12, RZ ;  /* 0x0000000c13187224 */ /* 0x000fe200078e02ff */
[----:B------:R-:W-:Y:S01]  /*6e8b0*/  IADD3 RZ, P2, PT, R33, R34, RZ ;  /* 0x0000002221ff7210 */ /* 0x000fe20007f5e0ff */
[----:B------:R-:W-:Y:S01]  /*6e8c0*/  IMAD.WIDE.U32 R20, R18, R12, R38 ;  /* 0x0000000c12147225 */ /* 0x000fe200078e0026 */
[----:B------:R-:W-:-:S03]  /*6e8d0*/  ISETP.GE.U32.AND.EX P3, PT, R43, R41, PT, P3 ;  /* 0x000000292b00720c */ /* 0x000fc60003f66130 */
[----:B------:R-:W-:Y:S02]  /*6e8e0*/  IMAD R45, R18, R13, R24 ;  /* 0x0000000d122d7224 */ /* 0x000fe400078e0218 */
[----:B------:R-:W-:Y:S02]  /*6e8f0*/  IMAD.MOV.U32 R32, RZ, RZ, R35 ;  /* 0x000000ffff207224 */ /* 0x000fe400078e0023 */
[----:B------:R-:W-:-:S04]  /*6e900*/  IMAD.WIDE.U32 R34, R13, R0, RZ ;  /* 0x000000000d227225 */ /* 0x000fc800078e00ff */
[----:B------:R-:W-:Y:S02]  /*6e910*/  IMAD.MOV.U32 R30, RZ, RZ, R37 ;  /* 0x000000ffff1e7224 */ /* 0x000fe400078e0025 */
[----:B------:R-:W-:Y:S02]  /*6e920*/  IMAD R24, R26, R10, RZ ;  /* 0x0000000a1a187224 */ /* 0x000fe400078e02ff */
[----:B------:R-:W-:Y:S01]  /*6e930*/  IMAD.X R33, RZ, RZ, RZ, P0 ;  /* 0x000000ffff217224 */ /* 0x000fe200000e06ff */
[----:B------:R-:W-:Y:S01]  /*6e940*/  ISETP.GE.U32.AND P0, PT, R20, R38, PT ;  /* 0x000000261400720c */ /* 0x000fe20003f06070 */
[----:B------:R-:W-:Y:S02]  /*6e950*/  IMAD.IADD R22, R21, 0x1, R45 ;  /* 0x0000000115167824 */ /* 0x000fe400078e022d */
[----:B------:R-:W-:Y:S02]  /*6e960*/  IMAD R38, R17, R12, RZ ;  /* 0x0000000c11267224 */ /* 0x000fe400078e02ff */
[----:B------:R-:W-:Y:S01]  /*6e970*/  IMAD.WIDE.U32 R28, R16, R10, RZ ;  /* 0x0000000a101c7225 */ /* 0x000fe200078e00ff */
[----:B------:R-:W-:-:S03]  /*6e980*/  ISETP.GE.U32.AND.EX P0, PT, R22, R39, PT, P0 ;  /* 0x000000271600720c */ /* 0x000fc60003f06100 */
[----:B------:R-:W-:Y:S01]  /*6e990*/  IMAD R59, R16, R11, R24 ;  /* 0x0000000b103b7224 */ /* 0x000fe200078e0218 */
[----:B------:R-:W-:Y:S01]  /*6e9a0*/  SEL R47, RZ, 0x1, P0 ;  /* 0x00000001ff2f7807 */ /* 0x000fe20000000000 */
[----:B------:R-:W-:Y:S01]  /*6e9b0*/  IMAD.WIDE.U32 R40, P6, R17, R12, R34 ;  /* 0x0000000c11287225 */ /* 0x000fe200078c0022 */
[----:B------:R-:W-:-:S03]  /*6e9c0*/  SEL R35, RZ, 0x1, P3 ;  /* 0x00000001ff237807 */ /* 0x000fc60001800000 */
[----:B------:R-:W-:-:S04]  /*6e9d0*/  IMAD.WIDE.U32.X R30, R27, R11, R30, P1 ;  /* 0x0000000b1b1e7225 */ /* 0x000fc800008e041e */
[----:B------:R-:W-:Y:S01]  /*6e9e0*/  IMAD R49, R0, R13, R38 ;  /* 0x0000000d00317224 */ /* 0x000fe200078e0226 */
[----:B------:R-:W-:Y:S01]  /*6e9f0*/  IADD3 R34, P1, P3, R28, R30, R35 ;  /* 0x0000001e1c227210 */ /* 0x000fe20007b3e023 */
[----:B------:R-:W-:Y:S02]  /*6ea00*/  IMAD.IADD R59, R29, 0x1, R59 ;  /* 0x000000011d3b7824 */ /* 0x000fe400078e023b */
[----:B------:R-:W-:-:S03]  /*6ea10*/  IMAD.WIDE.U32 R38, R0, R12, R42 ;  /* 0x0000000c00267225 */ /* 0x000fc600078e002a */
[----:B------:R-:W-:Y:S01]  /*6ea20*/  IADD3.X R35, PT, PT, R59, R31, RZ, P1, P3 ;  /* 0x0000001f3b237210 */ /* 0x000fe20000fe64ff */
[----:B------:R-:W-:-:S04]  /*6ea30*/  IMAD.WIDE.U32.X R32, R19, R13, R32, P2 ;  /* 0x0000000d13207225 */ /* 0x000fc800010e0420 */
[----:B------:R-:W-:Y:S01]  /*6ea40*/  IMAD.WIDE.U32 R44, R13, R25, RZ ;  /* 0x000000190d2c7225 */ /* 0x000fe200078e00ff */
[----:B------:R-:W-:-:S03]  /*6ea50*/  IADD3 R32, P0, P1, R38, R32, R47 ;  /* 0x0000002026207210 */ /* 0x000fc6000791e02f */
[----:B------:R-:W-:Y:S02]  /*6ea60*/  IMAD.IADD R29, R39, 0x1, R49 ;  /* 0x00000001271d7824 */ /* 0x000fe400078e0231 */
[----:B------:R-:W-:-:S03]  /*6ea70*/  IMAD.WIDE.U32 R30, R12, R25, RZ ;  /* 0x000000190c1e7225 */ /* 0x000fc600078e00ff */
[----:B------:R-:W-:Y:S01]  /*6ea80*/  IADD3.X R33, PT, PT, R29, R33, RZ, P0, P1 ;  /* 0x000000211d217210 */ /* 0x000fe200007e24ff */
[----:B------:R-:W-:Y:S01]  /*6ea90*/  IMAD.WIDE.U32 R44, P2, R27, R12, R44 ;  /* 0x0000000c1b2c7225 */ /* 0x000fe2000784002c */
[----:B------:R-:W-:Y:S02]  /*6eaa0*/  ISETP.GE.U32.AND P1, PT, R38, R42, PT ;  /* 0x0000002a2600720c */ /* 0x000fe40003f26070 */
[----:B------:R-:W-:Y:S01]  /*6eab0*/  ISETP.GE.U32.AND P0, PT, R32, R38, PT ;  /* 0x000000262000720c */ /* 0x000fe20003f06070 */
[----:B------:R-:W-:Y:S01]  /*6eac0*/  IMAD.X R39, RZ, RZ, RZ, P4 ;  /* 0x000000ffff277224 */ /* 0x000fe200020e06ff */
[----:B------:R-:W-:Y:S01]  /*6ead0*/  IADD3 RZ, P4, PT, R31, R44, RZ ;  /* 0x0000002c1fff7210 */ /* 0x000fe20007f9e0ff */
[----:B------:R-:W-:Y:S01]  /*6eae0*/  IMAD.WIDE.U32 R30, R13, R16, RZ ;  /* 0x000000100d1e7225 */ /* 0x000fe200078e00ff */
[----:B------:R-:W-:Y:S02]  /*6eaf0*/  ISETP.GE.U32.AND.EX P1, PT, R29, R43, PT, P1 ;  /* 0x0000002b1d00720c */ /* 0x000fe40003f26110 */
[----:B------:R-:W-:Y:S01]  /*6eb00*/  ISETP.GE.U32.AND.EX P0, PT, R33, R29, PT, P0 ;  /* 0x0000001d2100720c */ /* 0x000fe20003f06100 */
[----:B------:R-:W-:Y:S01]  /*6eb10*/  IMAD.WIDE.U32 R36, R12, R0, RZ ;  /* 0x000000000c247225 */ /* 0x000fe200078e00ff */
[----:B------:R-:W-:-:S02]  /*6eb20*/  SEL R24, RZ, 0x1, P1 ;  /* 0x00000001ff187807 */ /* 0x000fc40000800000 */
[----:B------:R-:W-:Y:S01]  /*6eb30*/  SEL R57, RZ, 0x1, P0 ;  /* 0x00000001ff397807 */ /* 0x000fe20000000000 */
[----:B------:R-:W-:Y:S01]  /*6eb40*/  IMAD.WIDE.U32 R48, R15, R18, RZ ;  /* 0x000000120f307225 */ /* 0x000fe200078e00ff */
[----:B------:R-:W-:-:S03]  /*6eb50*/  IADD3 RZ, P3, PT, R37, R40, RZ ;  /* 0x0000002825ff7210 */ /* 0x000fc60007f7e0ff */
[----:B------:R-:W-:-:S04]  /*6eb60*/  IMAD.WIDE.U32 R46, P1, R26, R12, R30 ;  /* 0x0000000c1a2e7225 */ /* 0x000fc8000782001e */
[----:B------:R-:W-:Y:S02]  /*6eb70*/  IMAD.X R31, RZ, RZ, RZ, P6 ;  /* 0x000000ffff1f7224 */ /* 0x000fe400030e06ff */
[----:B------:R-:W-:-:S04]  /*6eb80*/  IMAD.WIDE.U32 R42, R14, R18, RZ ;  /* 0x000000120e2a7225 */ /* 0x000fc800078e00ff */
[----:B------:R-:W-:-:S04]  /*6eb90*/  IMAD.WIDE.U32 R50, P6, R19, R14, R48 ;  /* 0x0000000e13327225 */ /* 0x000fc800078c0030 */
[----:B------:R-:W-:Y:S02]  /*6eba0*/  IMAD.MOV.U32 R30, RZ, RZ, R41 ;  /* 0x000000ffff1e7224 */ /* 0x000fe400078e0029 */
[----:B------:R-:W-:-:S04]  /*6ebb0*/  IMAD.WIDE.U32 R48, R15, R0, RZ ;  /* 0x000000000f307225 */ /* 0x000fc800078e00ff */
[----:B------:R-:W-:-:S04]  /*6ebc0*/  IMAD.WIDE.U32 R36, R12, R16, RZ ;  /* 0x000000100c247225 */ /* 0x000fc800078e00ff */
[----:B------:R-:W-:Y:S01]  /*6ebd0*/  IMAD.WIDE.U32.X R40, R17, R13, R30, P3 ;  /* 0x0000000d11287225 */ /* 0x000fe200018e041e */
[----:B------:R-:W-:Y:S02]  /*6ebe0*/  IADD3 RZ, P3, PT, R43, R50, RZ ;  /* 0x000000322bff7210 */ /* 0x000fe40007f7e0ff */
[----:B------:R-:W-:Y:S01]  /*6ebf0*/  IADD3 RZ, P0, PT, R37, R46, RZ ;  /* 0x0000002e25ff7210 */ /* 0x000fe20007f1e0ff */
[----:B------:R-:W-:Y:S02]  /*6ec00*/  IMAD.X R43, RZ, RZ, RZ, P2 ;  /* 0x000000ffff2b7224 */ /* 0x000fe400010e06ff */
[----:B------:R-:W-:-:S04]  /*6ec10*/  IMAD.WIDE.U32 R54, P2, R17, R14, R48 ;  /* 0x0000000e11367225 */ /* 0x000fc80007840030 */
[----:B------:R-:W-:Y:S02]  /*6ec20*/  IMAD.X R49, RZ, RZ, RZ, P1 ;  /* 0x000000ffff317224 */ /* 0x000fe400008e06ff */
[----:B------:R-:W-:Y:S01]  /*6ec30*/  IMAD.X R37, RZ, RZ, RZ, P6 ;  /* 0x000000ffff257224 */ /* 0x000fe200030e06ff */
[----:B------:R-:W-:Y:S01]  /*6ec40*/  IADD3 R57, P1, P6, R57, R40, R24 ;  /* 0x0000002839397210 */ /* 0x000fe20007e3e018 */
[----:B------:R-:W-:Y:S02]  /*6ec50*/  IMAD.MOV.U32 R38, RZ, RZ, R23 ;  /* 0x000000ffff267224 */ /* 0x000fe400078e0017 */
[----:B------:R-:W-:Y:S01]  /*6ec60*/  IMAD.MOV.U32 R42, RZ, RZ, R45 ;  /* 0x000000ffff2a7224 */ /* 0x000fe200078e002d */
[----:B------:R-:W-:Y:S01]  /*6ec70*/  IADD3.X R24, PT, PT, RZ, R41, RZ, P1, P6 ;  /* 0x00000029ff187210 */ /* 0x000fe20000fec4ff */
[----:B------:R-:W-:Y:S01]  /*6ec80*/  IMAD.WIDE.U32.X R38, R26, R11, R38, P5 ;  /* 0x0000000b1a267225 */ /* 0x000fe200028e0426 */
[----:B------:R-:W-:-:S03]  /*6ec90*/  ISETP.GE.U32.AND P1, PT, R34, R28, PT ;  /* 0x0000001c2200720c */ /* 0x000fc60003f26070 */
[-C--:B------:R-:W-:Y:S01]  /*6eca0*/  IMAD R28, R27, R12.reuse, RZ ;  /* 0x0000000c1b1c7224 */ /* 0x080fe200078e02ff */
[----:B------:R-:W-:Y:S01]  /*6ecb0*/  ISETP.GE.U32.AND.EX P1, PT, R35, R59, PT, P1 ;  /* 0x0000003b2300720c */ /* 0x000fe20003f26110 */
[----:B------:R-:W-:-:S03]  /*6ecc0*/  IMAD.WIDE.U32 R40, R25, R12, R34 ;  /* 0x0000000c19287225 */ /* 0x000fc600078e0022 */
[----:B------:R-:W-:Y:S01]  /*6ecd0*/  SEL R45, RZ, 0x1, P1 ;  /* 0x00000001ff2d7807 */ /* 0x000fe20000800000 */
[----:B------:R-:W-:Y:S01]  /*6ece0*/  IMAD R23, R25, R13, R28 ;  /* 0x0000000d19177224 */ /* 0x000fe200078e021c */
[----:B------:R-:W-:Y:S01]  /*6ecf0*/  IADD3 R46, P5, PT, R57, R40, RZ ;  /* 0x00000028392e7210 */ /* 0x000fe20007fbe0ff */
[----:B------:R-:W-:Y:S01]  /*6ed00*/  IMAD.WIDE.U32 R28, R18, R14, R32 ;  /* 0x0000000e121c7225 */ /* 0x000fe200078e0020 */
[----:B------:R-:W-:Y:S02]  /*6ed10*/  IADD3 R44, P1, PT, R45, R38, RZ ;  /* 0x000000262d2c7210 */ /* 0x000fe40007f3e0ff */
[----:B------:R-:W-:Y:S01]  /*6ed20*/  ISETP.GE.U32.AND P6, PT, R40, R34, PT ;  /* 0x000000222800720c */ /* 0x000fe20003fc6070 */
[----:B------:R-:W-:Y:S02]  /*6ed30*/  IMAD.IADD R23, R41, 0x1, R23 ;  /* 0x0000000129177824 */ /* 0x000fe400078e0217 */
[----:B------:R-:W-:Y:S01]  /*6ed40*/  IMAD.X R45, RZ, RZ, R39, P1 ;  /* 0x000000ffff2d7224 */ /* 0x000fe200008e0627 */
[----:B------:R-:W-:Y:S01]  /*6ed50*/  ISETP.GE.U32.AND P1, PT, R28, R32, PT ;  /* 0x000000201c00720c */ /* 0x000fe20003f26070 */
[----:B------:R-:W-:Y:S01]  /*6ed60*/  IMAD R32, R19, R14, RZ ;  /* 0x0000000e13207224 */ /* 0x000fe200078e02ff */
[----:B------:R-:W-:Y:S01]  /*6ed70*/  ISETP.GE.U32.AND.EX P6, PT, R23, R35, PT, P6 ;  /* 0x000000231700720c */ /* 0x000fe20003fc6160 */
[----:B------:R-:W-:-:S02]  /*6ed80*/  IMAD.MOV.U32 R48, RZ, RZ, R47 ;  /* 0x000000ffff307224 */ /* 0x000fc400078e002f */
[----:B------:R-:W-:Y:S01]  /*6ed90*/  IMAD.X R47, R23, 0x1, R24, P5 ;  /* 0x00000001172f7824 */ /* 0x000fe200028e0618 */
[----:B------:R-:W-:Y:S01]  /*6eda0*/  ISETP.GE.U32.AND P5, PT, R46, R40, PT ;  /* 0x000000282e00720c */ /* 0x000fe20003fa6070 */
[----:B------:R-:W-:Y:S02]  /*6edb0*/  IMAD R39, R18, R15, R32 ;  /* 0x0000000f12277224 */ /* 0x000fe400078e0220 */
[----:B------:R-:W-:Y:S01]  /*6edc0*/  IMAD R24, R26, R12, RZ ;  /* 0x0000000c1a187224 */ /* 0x000fe200078e02ff */
[----:B------:R-:W-:Y:S01]  /*6edd0*/  ISETP.GE.U32.AND.EX P5, PT, R47, R23, PT, P5 ;  /* 0x000000172f00720c */ /* 0x000fe20003fa6150 */
[----:B------:R-:W-:Y:S02]  /*6ede0*/  IMAD.IADD R23, R29, 0x1, R39 ;  /* 0x000000011d177824 */ /* 0x000fe400078e0227 */
[----:B------:R-:W-:Y:S02]  /*6edf0*/  IMAD.MOV.U32 R36, RZ, RZ, R51 ;  /* 0x000000ffff247224 */ /* 0x000fe400078e0033 */
[----:B------:R-:W-:Y:S01]  /*6ee00*/  IMAD R51, R16, R13, R24 ;  /* 0x0000000d10337224 */ /* 0x000fe200078e0218 */
[----:B------:R-:W-:Y:S01]  /*6ee10*/  ISETP.GE.U32.AND.EX P1, PT, R23, R33, PT, P1 ;  /* 0x000000211700720c */ /* 0x000fe20003f26110 */
[----:B------:R-:W-:Y:S01]  /*6ee20*/  IMAD.WIDE.U32.X R34, R27, R13, R42, P4 ;  /* 0x0000000d1b227225 */ /* 0x000fe200020e042a */
[----:B------:R-:W-:-:S03]  /*6ee30*/  SEL R43, RZ, 0x1, P5 ;  /* 0x00000001ff2b7807 */ /* 0x000fc60002800000 */
[----:B------:R-:W-:Y:S01]  /*6ee40*/  IMAD.WIDE.U32.X R38, R26, R13, R48, P0 ;  /* 0x0000000d1a267225 */ /* 0x000fe200000e0430 */
[----:B------:R-:W-:-:S03]  /*6ee50*/  SEL R13, RZ, 0x1, P6 ;  /* 0x00000001ff0d7807 */ /* 0x000fc60003000000 */
[----:B------:R-:W-:Y:S01]  /*6ee60*/  IMAD.WIDE.U32 R32, R16, R12, R44 ;  /* 0x0000000c10207225 */ /* 0x000fe200078e002c */
[----:B------:R-:W-:Y:S02]  /*6ee70*/  IADD3 R43, P5, P4, R43, R34, R13 ;  /* 0x000000222b2b7210 */ /* 0x000fe40007cbe00d */
[----:B------:R-:W-:Y:S01]  /*6ee80*/  SEL R13, RZ, 0x1, P1 ;  /* 0x00000001ff0d7807 */ /* 0x000fe20000800000 */
[-C--:B------:R-:W-:Y:S01]  /*6ee90*/  IMAD R12, R17, R14.reuse, RZ ;  /* 0x0000000e110c7224 */ /* 0x080fe200078e02ff */
[----:B------:R-:W-:Y:S01]  /*6eea0*/  IADD3.X R34, PT, PT, RZ, R35, RZ, P5, P4 ;  /* 0x00000023ff227210 */ /* 0x000fe20002fe84ff */
[----:B------:R-:W-:Y:S01]  /*6eeb0*/  IMAD.WIDE.U32 R40, R0, R14, R46 ;  /* 0x0000000e00287225 */ /* 0x000fe200078e002e */
[----:B------:R-:W-:Y:S02]  /*6eec0*/  IADD3 R42, P5, PT, R43, R32, RZ ;  /* 0x000000202b2a7210 */ /* 0x000fe40007fbe0ff */
[----:B------:R-:W-:Y:S01]  /*6eed0*/  ISETP.GE.U32.AND P1, PT, R32, R44, PT ;  /* 0x0000002c2000720c */ /* 0x000fe20003f26070 */
[----:B------:R-:W-:Y:S01]  /*6eee0*/  IMAD.WIDE.U32.X R36, R19, R15, R36, P3 ;  /* 0x0000000f13247225 */ /* 0x000fe200018e0424 */
[----:B------:R-:W-:-:S03]  /*6eef0*/  ISETP.GE.U32.AND P0, PT, R40, R46, PT ;  /* 0x0000002e2800720c */ /* 0x000fc60003f06070 */
[----:B------:R-:W-:Y:S01]  /*6ef00*/  IMAD R49, R0, R15, R12 ;  /* 0x0000000f00317224 */ /* 0x000fe200078e020c */
[----:B------:R-:W-:Y:S01]  /*6ef10*/  IADD3 R12, P3, P6, R40, R36, R13 ;  /* 0x00000024280c7210 */ /* 0x000fe20007e7e00d */
[----:B------:R-:W-:-:S03]  /*6ef20*/  IMAD.WIDE.U32 R52, R14, R0, RZ ;  /* 0x000000000e347225 */ /* 0x000fc600078e00ff */
[----:B------:R-:W-:Y:S01]  /*6ef30*/  ISETP.GE.U32.AND P4, PT, R12, R40, PT ;  /* 0x000000280c00720c */ /* 0x000fe20003f86070 */
[----:B------:R-:W-:Y:S02]  /*6ef40*/  IMAD.IADD R35, R41, 0x1, R49 ;  /* 0x0000000129237824 */ /* 0x000fe400078e0231 */
[----:B------:R-:W-:Y:S02]  /*6ef50*/  IMAD.IADD R41, R33, 0x1, R51 ;  /* 0x0000000121297824 */ /* 0x000fe400078e0233 */
[----:B------:R-:W-:Y:S01]  /*6ef60*/  IMAD.X R31, RZ, RZ, RZ, P2 ;  /* 0x000000ffff1f7224 */ /* 0x000fe200010e06ff */
[----:B------:R-:W-:Y:S01]  /*6ef70*/  IADD3.X R13, PT, PT, R35, R37, RZ, P3, P6 ;  /* 0x00000025230d7210 */ /* 0x000fe20001fec4ff */
[----:B------:R-:W-:Y:S01]  /*6ef80*/  IMAD.X R43, R41, 0x1, R34, P5 ;  /* 0x00000001292b7824 */ /* 0x000fe200028e0622 */
[----:B------:R-:W-:Y:S01]  /*6ef90*/  IADD3 RZ, P2, PT, R53, R54, RZ ;  /* 0x0000003635ff7210 */ /* 0x000fe20007f5e0ff */
[----:B------:R-:W-:Y:S01]  /*6efa0*/  IMAD.MOV.U32 R30, RZ, RZ, R55 ;  /* 0x000000ffff1e7224 */ /* 0x000fe200078e0037 */
[----:B------:R-:W-:Y:S01]  /*6efb0*/  ISETP.GE.U32.AND P3, PT, R42, R32, PT ;  /* 0x000000202a00720c */ /* 0x000fe20003f66070 */
[----:B------:R-:W-:Y:S01]  /*6efc0*/  IMAD.WIDE.U32 R32, R15, R25, RZ ;  /* 0x000000190f207225 */ /* 0x000fe200078e00ff */
[----:B------:R-:W-:-:S02]  /*6efd0*/  ISETP.GE.U32.AND.EX P5, PT, R35, R47, PT, P0 ;  /* 0x0000002f2300720c */ /* 0x000fc40003fa6100 */
        /* <DEDUP_REMOVED lines=8> */
[----:B------:R-:W-:-:S02]  /*6f060*/  SEL R37, RZ, 0x1, P3 ;  /* 0x00000001ff257807 */ /* 0x000fc40001800000 */
[----:B------:R-:W-:Y:S01]  /*6f070*/  SEL R34, RZ, 0x1, P1 ;  /* 0x00000001ff227807 */ /* 0x000fe20000800000 */
[----:B------:R-:W-:Y:S01]  /*6f080*/  IMAD.WIDE.U32 R40, R15, R16, RZ ;  /* 0x000000100f287225 */ /* 0x000fe200078e00ff */
[----:B------:R-:W-:Y:S02]  /*6f090*/  IADD3 R65, P2, P3, R65, R30, R24 ;  /* 0x0000001e41417210 */ /* 0x000fe40007b5e018 */
[----:B------:R-:W-:Y:S01]  /*6f0a0*/  IADD3 R34, P1, P4, R37, R38, R34 ;  /* 0x0000002625227210 */ /* 0x000fe20007c3e022 */
[----:B------:R-:W-:Y:S01]  /*6f0b0*/  IMAD R24, R27, R14, RZ ;  /* 0x0000000e1b187224 */ /* 0x000fe200078e02ff */
[----:B------:R-:W-:Y:S01]  /*6f0c0*/  IADD3 RZ, P5, PT, R35, R32, RZ ;  /* 0x0000002023ff7210 */ /* 0x000fe20007fbe0ff */
[----:B------:R-:W-:Y:S01]  /*6f0d0*/  IMAD.WIDE.U32 R48, R18, UR8, RZ ;  /* 0x0000000812307c25 */ /* 0x000fe2000f8e00ff */
[----:B------:R-:W-:Y:S02]  /*6f0e0*/  IADD3.X R35, PT, PT, RZ, R39, RZ, P1, P4 ;  /* 0x00000027ff237210 */ /* 0x000fe40000fe84ff */
[----:B------:R-:W-:Y:S01]  /*6f0f0*/  IADD3.X R62, PT, PT, RZ, R31, RZ, P2, P3 ;  /* 0x0000001fff3e7210 */ /* 0x000fe200017e64ff */
[----:B------:R-:W-:-:S04]  /*6f100*/  IMAD.WIDE.U32 R36, R25, R14, R42 ;  /* 0x0000000e19247225 */ /* 0x000fc800078e002a */
[----:B------:R-:W-:Y:S01]  /*6f110*/  IMAD R63, R25, R15, R24 ;  /* 0x0000000f193f7224 */ /* 0x000fe200078e0218 */
[----:B------:R-:W-:Y:S01]  /*6f120*/  ISETP.GE.U32.AND P4, PT, R36, R42, PT ;  /* 0x0000002a2400720c */ /* 0x000fe20003f86070 */
[----:B------:R-:W-:-:S04]  /*6f130*/  IMAD.WIDE.U32 R38, R14, R16, RZ ;  /* 0x000000100e267225 */ /* 0x000fc800078e00ff */
[----:B------:R-:W-:Y:S02]  /*6f140*/  IMAD.IADD R63, R37, 0x1, R63 ;  /* 0x00000001253f7824 */ /* 0x000fe400078e023f */
[----:B------:R-:W-:-:S03]  /*6f150*/  IMAD.WIDE.U32 R44, P6, R26, R14, R40 ;  /* 0x0000000e1a2c7225 */ /* 0x000fc600078c0028 */
[----:B------:R-:W-:Y:S01]  /*6f160*/  ISETP.GE.U32.AND.EX P4, PT, R63, R43, PT, P4 ;  /* 0x0000002b3f00720c */ /* 0x000fe20003f86140 */
[----:B------:R-:W-:Y:S01]  /*6f170*/  IMAD.WIDE.U32 R46, R18, UR10, RZ ;  /* 0x0000000a122e7c25 */ /* 0x000fe2000f8e00ff */
[----:B------:R-:W-:Y:S02]  /*6f180*/  IADD3 RZ, P2, PT, R39, R44, RZ ;  /* 0x0000002c27ff7210 */ /* 0x000fe40007f5e0ff */
[----:B------:R-:W-:Y:S01]  /*6f190*/  SEL R24, RZ, 0x1, P4 ;  /* 0x00000001ff187807 */ /* 0x000fe20002000000 */
[----:B------:R-:W-:-:S04]  /*6f1a0*/  IMAD.WIDE.U32 R48, P1, R19, UR10, R48 ;  /* 0x0000000a13307c25 */ /* 0x000fc8000f820030 */
[----:B------:R-:W-:Y:S01]  /*6f1b0*/  IMAD.WIDE.U32 R42, R25, UR8, RZ ;  /* 0x00000008192a7c25 */ /* 0x000fe2000f8e00ff */
[----:B------:R-:W-:-:S03]  /*6f1c0*/  IADD3 RZ, P3, PT, R47, R48, RZ ;  /* 0x000000302fff7210 */ /* 0x000fc60007f7e0ff */
[----:B------:R-:W-:-:S04]  /*6f1d0*/  IMAD.WIDE.U32 R38, R0, UR8, RZ ;  /* 0x0000000800267c25 */ /* 0x000fc8000f8e00ff */
[----:B------:R-:W-:-:S04]  /*6f1e0*/  IMAD.WIDE.U32 R46, R16, UR8, RZ ;  /* 0x00000008102e7c25 */ /* 0x000fc8000f8e00ff */
[----:B------:R-:W-:Y:S02]  /*6f1f0*/  IMAD.X R41, RZ, RZ, RZ, P0 ;  /* 0x000000ffff297224 */ /* 0x000fe400000e06ff */
[----:B------:R-:W-:-:S04]  /*6f200*/  IMAD.WIDE.U32 R56, P0, R27, UR10, R42 ;  /* 0x0000000a1b387c25 */ /* 0x000fc8000f80002a */
[----:B------:R-:W-:-:S04]  /*6f210*/  IMAD.WIDE.U32 R30, R0, UR10, RZ ;  /* 0x0000000a001e7c25 */ /* 0x000fc8000f8e00ff */
[----:B------:R-:W-:-:S04]  /*6f220*/  IMAD.WIDE.U32 R50, P4, R17, UR10, R38 ;  /* 0x0000000a11327c25 */ /* 0x000fc8000f880026 */
[----:B------:R-:W-:Y:S02]  /*6f230*/  IMAD.X R43, RZ, RZ, RZ, P6 ;  /* 0x000000ffff2b7224 */ /* 0x000fe400030e06ff */
[----:B------:R-:W-:-:S04]  /*6f240*/  IMAD.WIDE.U32 R60, P6, R26, UR10, R46 ;  /* 0x0000000a1a3c7c25 */ /* 0x000fc8000f8c002e */
[----:B------:R-:W-:Y:S01]  /*6f250*/  IMAD.X R47, RZ, RZ, RZ, P1 ;  /* 0x000000ffff2f7224 */ /* 0x000fe200008e06ff */
[----:B------:R-:W-:Y:S01]  /*6f260*/  IADD3 RZ, P1, PT, R31, R50, RZ ;  /* 0x000000321fff7210 */ /* 0x000fe20007f3e0ff */
[----:B------:R-:W-:Y:S02]  /*6f270*/  IMAD.MOV.U32 R40, RZ, RZ, R33 ;  /* 0x000000ffff287224 */ /* 0x000fe400078e0021 */
[----:B------:R-:W-:Y:S01]  /*6f280*/  IMAD.X R33, RZ, RZ, RZ, P6 ;  /* 0x000000ffff217224 */ /* 0x000fe200030e06ff */
[----:B------:R-:W-:Y:S01]  /*6f290*/  IADD3 R50, P6, PT, R65, R36, RZ ;  /* 0x0000002441327210 */ /* 0x000fe20007fde0ff */
[----:B------:R-:W-:Y:S02]  /*6f2a0*/  IMAD R37, R19, UR10, RZ ;  /* 0x0000000a13257c24 */ /* 0x000fe4000f8e02ff */
[----:B------:R-:W-:-:S04]  /*6f2b0*/  IMAD.WIDE.U32 R30, R18, UR10, R12 ;  /* 0x0000000a121e7c25 */ /* 0x000fc8000f8e000c */
[----:B------:R-:W-:Y:S02]  /*6f2c0*/  IMAD.MOV.U32 R42, RZ, RZ, R45 ;  /* 0x000000ffff2a7224 */ /* 0x000fe400078e002d */
[----:B------:R-:W-:Y:S02]  /*6f2d0*/  IMAD.MOV.U32 R52, RZ, RZ, R51 ;  /* 0x000000ffff347224 */ /* 0x000fe400078e0033 */
[----:B------:R-:W-:Y:S02]  /*6f2e0*/  IMAD R45, R18, UR8, R37 ;  /* 0x00000008122d7c24 */ /* 0x000fe4000f8e0225 */
[----:B------:R-:W-:Y:S01]  /*6f2f0*/  IMAD.X R51, R63, 0x1, R62, P6 ;  /* 0x000000013f337824 */ /* 0x000fe200030e063e */
[----:B------:R-:W-:Y:S01]  /*6f300*/  ISETP.GE.U32.AND P6, PT, R30, R12, PT ;  /* 0x0000000c1e00720c */ /* 0x000fe20003fc6070 */
[----:B------:R-:W-:Y:S01]  /*6f310*/  IMAD.WIDE.U32.X R40, R27, R15, R40, P5 ;  /* 0x0000000f1b287225 */ /* 0x000fe200028e0428 */
[----:B------:R-:W-:-:S03]  /*6f320*/  ISETP.GE.U32.AND P5, PT, R50, R36, PT ;  /* 0x000000243200720c */ /* 0x000fc60003fa6070 */
[----:B------:R-:W-:Y:S01]  /*6f330*/  IMAD.WIDE.U32 R54, R25, UR10, RZ ;  /* 0x0000000a19367c25 */ /* 0x000fe2000f8e00ff */
[----:B------:R-:W-:-:S03]  /*6f340*/  ISETP.GE.U32.AND.EX P5, PT, R51, R63, PT, P5 ;  /* 0x0000003f3300720c */ /* 0x000fc60003fa6150 */
[----:B------:R-:W-:Y:S02]  /*6f350*/  IMAD.IADD R12, R31, 0x1, R45 ;  /* 0x000000011f0c7824 */ /* 0x000fe400078e022d */
[----:B------:R-:W-:-:S03]  /*6f360*/  IMAD.WIDE.U32 R58, R16, UR10, RZ ;  /* 0x0000000a103a7c25 */ /* 0x000fc6000f8e00ff */
[----:B------:R-:W-:Y:S01]  /*6f370*/  ISETP.GE.U32.AND.EX P6, PT, R12, R13, PT, P6 ;  /* 0x0000000d0c00720c */ /* 0x000fe20003fc6160 */
[----:B------:R-:W-:Y:S01]  /*6f380*/  IMAD.X R53, RZ, RZ, RZ, P4 ;  /* 0x000000ffff357224 */ /* 0x000fe200020e06ff */
[----:B------:R-:W-:Y:S01]  /*6f390*/  IADD3 RZ, P4, PT, R55, R56, RZ ;  /* 0x0000003837ff7210 */ /* 0x000fe20007f9e0ff */
[----:B------:R-:W-:Y:S01]  /*6f3a0*/  IMAD R37, R26, R14, RZ ;  /* 0x0000000e1a257224 */ /* 0x000fe200078e02ff */
[----:B------:R-:W-:Y:S01]  /*6f3b0*/  SEL R55, RZ, 0x1, P5 ;  /* 0x00000001ff377807 */ /* 0x000fe20002800000 */
[----:B------:R-:W-:Y:S02]  /*6f3c0*/  IMAD.MOV.U32 R46, RZ, RZ, R49 ;  /* 0x000000ffff2e7224 */ /* 0x000fe400078e0031 */
[----:B------:R-:W-:Y:S02]  /*6f3d0*/  IMAD R13, R17, UR10, RZ ;  /* 0x0000000a110d7c24 */ /* 0x000fe4000f8e02ff */
[----:B------:R-:W-:Y:S02]  /*6f3e0*/  IMAD.MOV.U32 R38, RZ, RZ, R57 ;  /* 0x000000ffff267224 */ /* 0x000fe400078e0039 */
[----:B------:R-:W-:Y:S01]  /*6f3f0*/  IMAD.X R39, RZ, RZ, RZ, P0 ;  /* 0x000000ffff277224 */ /* 0x000fe200000e06ff */
[----:B------:R-:W-:Y:S01]  /*6f400*/  IADD3 RZ, P0, PT, R59, R60, RZ ;  /* 0x0000003c3bff7210 */ /* 0x000fe20007f1e0ff */
[----:B------:R-:W-:-:S02]  /*6f410*/  IMAD R57, R16, R15, R37 ;  /* 0x0000000f10397224 */ /* 0x000fc400078e0225 */
[----:B------:R-:W-:Y:S01]  /*6f420*/  IMAD.WIDE.U32.X R36, R26, R15, R42, P2 ;  /* 0x0000000f1a247225 */ /* 0x000fe200010e042a */
[----:B------:R-:W-:-:S03]  /*6f430*/  IADD3 R55, P2, P5, R55, R40, R24 ;  /* 0x0000002837377210 */ /* 0x000fc60007d5e018 */
[C---:B------:R-:W-:Y:S01]  /*6f440*/  IMAD R59, R0.reuse, UR8, R13 ;  /* 0x00000008003b7c24 */ /* 0x040fe2000f8e020d */
[----:B------:R-:W-:Y:S01]  /*6f450*/  SEL R13, RZ, 0x1, P6 ;  /* 0x00000001ff0d7807 */ /* 0x000fe20003000000 */
[----:B------:R-:W-:Y:S01]  /*6f460*/  IMAD.WIDE.U32 R48, R0, UR10, R50 ;  /* 0x0000000a00307c25 */ /* 0x000fe2000f8e0032 */
[----:B------:R-:W-:-:S03]  /*6f470*/  IADD3.X R40, PT, PT, RZ, R41, RZ, P2, P5 ;  /* 0x00000029ff287210 */ /* 0x000fc600017ea4ff */
[----:B------:R-:W-:Y:S01]  /*6f480*/  IMAD.WIDE.U32.X R42, R19, UR8, R46, P3 ;  /* 0x00000008132a7c25 */ /* 0x000fe200098e042e */
[----:B------:R-:W-:-:S03]  /*6f490*/  ISETP.GE.U32.AND P3, PT, R48, R50, PT ;  /* 0x000000323000720c */ /* 0x000fc60003f66070 */
[----:B------:R-:W-:Y:S01]  /*6f4a0*/  IMAD.WIDE.U32.X R44, R17, UR8, R52, P1 ;  /* 0x00000008112c7c25 */ /* 0x000fe200088e0434 */
[----:B------:R-:W-:-:S03]  /*6f4b0*/  IADD3 R17, P5, P6, R48, R42, R13 ;  /* 0x0000002a30117210 */ /* 0x000fc60007ebe00d */
[----:B------:R-:W-:Y:S01]  /*6f4c0*/  IMAD.WIDE.U32 R14, R16, R14, R34 ;  /* 0x0000000e100e7225 */ /* 0x000fe200078e0022 */
[----:B------:R-:W-:-:S03]  /*6f4d0*/  ISETP.GE.U32.AND P2, PT, R17, R48, PT ;  /* 0x000000301100720c */ /* 0x000fc60003f46070 */
[----:B------:R-:W-:Y:S01]  /*6f4e0*/  IMAD.IADD R13, R49, 0x1, R59 ;  /* 0x00000001310d7824 */ /* 0x000fe200078e023b */
[----:B------:R-:W-:Y:S01]  /*6f4f0*/  ISETP.GE.U32.AND P1, PT, R14, R34, PT ;  /* 0x000000220e00720c */ /* 0x000fe20003f26070 */
[----:B------:R-:W-:Y:S02]  /*6f500*/  IMAD.IADD R15, R15, 0x1, R57 ;  /* 0x000000010f0f7824 */ /* 0x000fe400078e0239 */
[----:B------:R-:W-:Y:S01]  /*6f510*/  IMAD.WIDE.U32.X R38, R27, UR8, R38, P4 ;  /* 0x000000081b267c25 */ /* 0x000fe2000a0e0426 */
[----:B------:R-:W-:Y:S02]  /*6f520*/  IADD3.X R46, PT, PT, R13, R43, RZ, P5, P6 ;  /* 0x0000002b0d2e7210 */ /* 0x000fe40002fec4ff */
[----:B------:R-:W-:Y:S01]  /*6f530*/  IADD3 R34, P5, PT, R55, R14, RZ ;  /* 0x0000000e37227210 */ /* 0x000fe20007fbe0ff */
[----:B------:R-:W-:Y:S01]  /*6f540*/  IMAD.MOV.U32 R32, RZ, RZ, R61 ;  /* 0x000000ffff207224 */ /* 0x000fe200078e003d */
[----:B------:R-:W-:Y:S01]  /*6f550*/  ISETP.GE.U32.AND.EX P3, PT, R13, R51, PT, P3 ;  /* 0x000000330d00720c */ /* 0x000fe20003f66130 */
[C---:B------:R-:W-:Y:S01]  /*6f560*/  IMAD.WIDE.U32 R42, R46.reuse, 0x3d1, RZ ;  /* 0x000003d12e2a7825 */ /* 0x040fe200078e00ff */
[----:B------:R-:W-:-:S02]  /*6f570*/  ISETP.GE.U32.AND.EX P2, PT, R46, R13, PT, P2 ;  /* 0x0000000d2e00720c */ /* 0x000fc40003f46120 */
[C---:B------:R-:W-:Y:S01]  /*6f580*/  ISETP.GE.U32.AND.EX P1, PT, R15.reuse, R35, PT, P1 ;  /* 0x000000230f00720c */ /* 0x040fe20003f26110 */
[----:B------:R-:W-:Y:S01]  /*6f590*/  IMAD.X R35, R15, 0x1, R40, P5 ;  /* 0x000000010f237824 */ /* 0x000fe200028e0628 */
[----:B------:R-:W-:Y:S01]  /*6f5a0*/  ISETP.GE.U32.AND P5, PT, R34, R14, PT ;  /* 0x0000000e2200720c */ /* 0x000fe20003fa6070 */
[----:B------:R-:W-:Y:S01]  /*6f5b0*/  IMAD R14, R27, UR10, RZ ;  /* 0x0000000a1b0e7c24 */ /* 0x000fe2000f8e02ff */
[----:B------:R-:W-:Y:S01]  /*6f5c0*/  SEL R0, RZ, 0x1, P3 ;  /* 0x00000001ff007807 */ /* 0x000fe20001800000 */
[----:B------:R-:W-:Y:S01]  /*6f5d0*/  IMAD.WIDE.U32 R40, R17, 0x3d1, RZ ;  /* 0x000003d111287825 */ /* 0x000fe200078e00ff */
[----:B------:R-:W-:Y:S02]  /*6f5e0*/  SEL R47, RZ, 0x1, P2 ;  /* 0x00000001ff2f7807 */ /* 0x000fe40001000000 */
[----:B------:R-:W-:Y:S01]  /*6f5f0*/  ISETP.GE.U32.AND.EX P2, PT, R35, R15, PT, P5 ;  /* 0x0000000f2300720c */ /* 0x000fe20003f46150 */
[----:B------:R-:W-:Y:S01]  /*6f600*/  IMAD R13, R25, UR8, R14 ;  /* 0x00000008190d7c24 */ /* 0x000fe2000f8e020e */
[----:B------:R-:W-:Y:S01]  /*6f610*/  IADD3 R47, P4, P5, R47, R44, R0 ;  /* 0x0000002c2f2f7210 */ /* 0x000fe20007d9e000 */
[----:B------:R-:W-:Y:S01]  /*6f620*/  IMAD.WIDE.U32 R14, R25, UR10, R34 ;  /* 0x0000000a190e7c25 */ /* 0x000fe2000f8e0022 */
[----:B------:R-:W-:-:S02]  /*6f630*/  IADD3 R0, P3, PT, RZ, R40, RZ ;  /* 0x00000028ff007210 */ /* 0x000fc40007f7e0ff */
[----:B------:R-:W-:Y:S01]  /*6f640*/  IADD3.X R44, PT, PT, RZ, R45, RZ, P4, P5 ;  /* 0x0000002dff2c7210 */ /* 0x000fe200027ea4ff */
[----:B------:R-:W-:Y:S01]  /*6f650*/  IMAD.WIDE.U32 R42, P4, RZ, R17, R42 ;  /* 0x00000011ff2a7225 */ /* 0x000fe2000788002a */
[----:B------:R-:W-:Y:S02]  /*6f660*/  IADD3 R47, P5, PT, R47, R14, RZ ;  /* 0x0000000e2f2f7210 */ /* 0x000fe40007fbe0ff */
[----:B------:R-:W-:Y:S01]  /*6f670*/  SEL R24, RZ, 0x1, P1 ;  /* 0x00000001ff187807 */ /* 0x000fe20000800000 */
[----:B------:R-:W-:Y:S01]  /*6f680*/  IMAD.IADD R13, R15, 0x1, R13 ;  /* 0x000000010f0d7824 */ /* 0x000fe200078e020d */
[----:B------:R-:W-:Y:S01]  /*6f690*/  SEL R15, RZ, 0x1, P2 ;  /* 0x00000001ff0f7807 */ /* 0x000fe20001000000 */
[----:B------:R-:W-:Y:S01]  /*6f6a0*/  IMAD.X R45, RZ, RZ, RZ, P4 ;  /* 0x000000ffff2d7224 */ /* 0x000fe200020e06ff */
[----:B------:R-:W-:Y:S01]  /*6f6b0*/  ISETP.GE.U32.AND P1, PT, R0, R40, PT ;  /* 0x000000280000720c */ /* 0x000fe20003f26070 */
[----:B------:R-:W-:Y:S01]  /*6f6c0*/  IMAD R19, R19, R10, RZ ;  /* 0x0000000a13137224 */ /* 0x000fe200078e02ff */
[----:B------:R-:W-:Y:S01]  /*6f6d0*/  IADD3 R40, P4, PT, R41, R42, RZ ;  /* 0x0000002a29287210 */ /* 0x000fe20007f9e0ff */
[----:B------:R-:W-:Y:S01]  /*6f6e0*/  IMAD.X R42, R13, 0x1, R44, P5 ;  /* 0x000000010d2a7824 */ /* 0x000fe200028e062c */
[----:B------:R-:W-:Y:S01]  /*6f6f0*/  IADD3 R36, P5, P6, R15, R36, R24 ;  /* 0x000000240f247210 */ /* 0x000fe20007ebe018 */
[----:B------:R-:W-:Y:S01]  /*6f700*/  IMAD.WIDE.U32.X R24, R26, UR8, R32, P0 ;  /* 0x000000081a187c25 */ /* 0x000fe200080e0420 */
[----:B------:R-:W-:-:S02]  /*6f710*/  ISETP.GE.U32.AND P2, PT, R14, R34, PT ;  /* 0x000000220e00720c */ /* 0x000fc40003f46070 */
[----:B------:R-:W-:Y:S01]  /*6f720*/  ISETP.GE.U32.AND P0, PT, R47, R14, PT ;  /* 0x0000000e2f00720c */ /* 0x000fe20003f06070 */
[----:B------:R-:W-:Y:S01]  /*6f730*/  IMAD R15, R26, UR10, RZ ;  /* 0x0000000a1a0f7c24 */ /* 0x000fe2000f8e02ff */
[----:B------:R-:W-:Y:S01]  /*6f740*/  ISETP.GE.U32.AND.EX P2, PT, R13, R35, PT, P2 ;  /* 0x000000230d00720c */ /* 0x000fe20003f46120 */
[----:B------:R-:W-:Y:S01]  /*6f750*/  IMAD.MOV.U32 R44, RZ, RZ, R43 ;  /* 0x000000ffff2c7224 */ /* 0x000fe200078e002b */
[----:B------:R-:W-:Y:S01]  /*6f760*/  ISETP.GE.U32.AND.EX P0, PT, R42, R13, PT, P0 ;  /* 0x0000000d2a00720c */ /* 0x000fe20003f06100 */
[----:B------:R-:W-:Y:S01]  /*6f770*/  IMAD R35, R16, UR8, R15 ;  /* 0x0000000810237c24 */ /* 0x000fe2000f8e020f */
[----:B------:R-:W-:Y:S01]  /*6f780*/  IADD3.X R37, PT, PT, RZ, R37, RZ, P5, P6 ;  /* 0x00000025ff257210 */ /* 0x000fe20002fec4ff */
[----:B------:R-:W-:Y:S01]  /*6f790*/  IMAD.X R13, R40, 0x1, R17, P3 ;  /* 0x00000001280d7824 */ /* 0x000fe200018e0611 */
[----:B------:R-:W-:Y:S01]  /*6f7a0*/  SEL R34, RZ, 0x1, P2 ;  /* 0x00000001ff227807 */ /* 0x000fe20001000000 */
[----:B------:R-:W-:Y:S01]  /*6f7b0*/  IMAD.WIDE.U32.X R26, RZ, R46, R44, P4 ;  /* 0x0000002eff1a7225 */ /* 0x000fe200020e042c */
[----:B------:R-:W-:-:S02]  /*6f7c0*/  SEL R49, RZ, 0x1, P0 ;  /* 0x00000001ff317807 */ /* 0x000fc40000000000 */
[----:B------:R-:W-:Y:S01]  /*6f7d0*/  ISETP.GE.U32.AND.EX P0, PT, R13, R40, PT, P1 ;  /* 0x000000280d00720c */ /* 0x000fe20003f06110 */
[----:B------:R-:W-:Y:S01]  /*6f7e0*/  IMAD.WIDE.U32 R16, R16, UR10, R36 ;  /* 0x0000000a10107c25 */ /* 0x000fe2000f8e0024 */
[----:B------:R-:W-:-:S03]  /*6f7f0*/  IADD3 R49, P3, P4, R49, R38, R34 ;  /* 0x0000002631317210 */ /* 0x000fc60007c7e022 */
        /* <DEDUP_REMOVED lines=16> */
[----:B------:R-:W-:Y:S02]  /*6f900*/  ISETP.GE.U32.AND.EX P1, PT, R39, R37, PT, P1 ;  /* 0x000000252700720c */ /* 0x000fe40003f26110 */
[C---:B------:R-:W-:Y:S01]  /*6f910*/  IADD3 R15, P6, PT, R14.reuse, R15, RZ ;  /* 0x0000000f0e0f7210 */ /* 0x040fe20007fde0ff */
[----:B------:R-:W-:Y:S01]  /*6f920*/  IMAD.X R37, R17, 0x1, R27, P2 ;  /* 0x0000000111257824 */ /* 0x000fe200010e061b */
[----:B------:R-:W-:Y:S01]  /*6f930*/  ISETP.LT.U32.AND P0, PT, R14, R41, PT ;  /* 0x000000290e00720c */ /* 0x000fe20003f01070 */
[----:B------:R-:W-:Y:S01]  /*6f940*/  IMAD.WIDE.U32.X R26, RZ, R42, R34, P3 ;  /* 0x0000002aff1a7225 */ /* 0x000fe200018e0422 */
[----:B------:R-:W-:-:S02]  /*6f950*/  ISETP.GE.U32.AND P2, PT, R15, R14, PT ;  /* 0x0000000e0f00720c */ /* 0x000fc40003f46070 */
[----:B------:R-:W-:Y:S01]  /*6f960*/  ISETP.GE.U32.AND P3, PT, R49, R16, PT ;  /* 0x000000103100720c */ /* 0x000fe20003f66070 */
[C---:B------:R-:W-:Y:S01]  /*6f970*/  IMAD.X R14, R37.reuse, 0x1, R47, P5 ;  /* 0x00000001250e7824 */ /* 0x040fe200028e062f */
[----:B------:R-:W-:Y:S01]  /*6f980*/  ISETP.GE.U32.AND.EX P4, PT, R37, R17, PT, P4 ;  /* 0x000000112500720c */ /* 0x000fe20003f86140 */
[----:B------:R-:W-:Y:S01]  /*6f990*/  IMAD.WIDE.U32 R16, R49, 0x3d1, RZ ;  /* 0x000003d131107825 */ /* 0x000fe200078e00ff */
[----:B------:R-:W-:Y:S02]  /*6f9a0*/  ISETP.GE.U32.AND.EX P3, PT, R36, R39, PT, P3 ;  /* 0x000000272400720c */ /* 0x000fe40003f66130 */
[----:B------:R-:W-:Y:S01]  /*6f9b0*/  SEL R39, RZ, 0x1, P4 ;  /* 0x00000001ff277807 */ /* 0x000fe20002000000 */
[----:B------:R-:W-:Y:S01]  /*6f9c0*/  IMAD.X R41, RZ, RZ, R14, P6 ;  /* 0x000000ffff297224 */ /* 0x000fe200030e060e */
[----:B------:R-:W-:Y:S01]  /*6f9d0*/  SEL R34, RZ, 0x1, P1 ;  /* 0x00000001ff227807 */ /* 0x000fe20000800000 */
[----:B------:R-:W-:Y:S01]  /*6f9e0*/  IMAD.WIDE.U32 R32, P1, RZ, R49, R32 ;  /* 0x00000031ff207225 */ /* 0x000fe20007820020 */
[----:B------:R-:W-:-:S02]  /*6f9f0*/  SEL R45, RZ, 0x1, P3 ;  /* 0x00000001ff2d7807 */ /* 0x000fc40001800000 */
[----:B------:R-:W-:Y:S01]  /*6fa00*/  ISETP.GE.U32.AND.EX P4, PT, R41, R14, PT, P2 ;  /* 0x0000000e2900720c */ /* 0x000fe20003f86120 */
[----:B------:R-:W-:Y:S01]  /*6fa10*/  IMAD.X R35, RZ, RZ, RZ, P1 ;  /* 0x000000ffff237224 */ /* 0x000fe200008e06ff */
[----:B------:R-:W-:Y:S02]  /*6fa20*/  IADD3 R39, P2, P3, R16, R26, R39 ;  /* 0x0000001a10277210 */ /* 0x000fe40007b5e027 */
[----:B------:R-:W-:Y:S02]  /*6fa30*/  ISETP.LT.U32.OR.EX P0, PT, R14, R37, !P4, P0 ;  /* 0x000000250e00720c */ /* 0x000fe40006701500 */
[----:B------:R-:W-:Y:S01]  /*6fa40*/  IADD3 R45, P4, P5, R45, R24, R34 ;  /* 0x000000182d2d7210 */ /* 0x000fe20007d9e022 */
[----:B------:R-:W-:Y:S01]  /*6fa50*/  IMAD.MOV.U32 R34, RZ, RZ, R33 ;  /* 0x000000ffff227224 */ /* 0x000fe200078e0021 */
[----:B------:R-:W-:Y:S02]  /*6fa60*/  ISETP.GE.U32.AND P1, PT, R39, R16, PT ;  /* 0x000000102700720c */ /* 0x000fe40003f26070 */
[----:B------:R-:W-:-:S02]  /*6fa70*/  IADD3 R16, P6, PT, R17, R32, RZ ;  /* 0x0000002011107210 */ /* 0x000fc40007fde0ff */
[----:B------:R-:W-:Y:S01]  /*6fa80*/  IADD3.X R47, PT, PT, RZ, R25, RZ, P4, P5 ;  /* 0x00000019ff2f7210 */ /* 0x000fe200027ea4ff */
[----:B------:R-:W-:Y:S01]  /*6fa90*/  IMAD.WIDE.U32 R24, R45, 0x3d1, RZ ;  /* 0x000003d12d187825 */ /* 0x000fe200078e00ff */
[----:B------:R-:W-:Y:S02]  /*6faa0*/  IADD3 R14, P4, PT, R39, R42, RZ ;  /* 0x0000002a270e7210 */ /* 0x000fe40007f9e0ff */
[----:B------:R-:W-:Y:S02]  /*6fab0*/  SEL R37, RZ, 0x1, !P0 ;  /* 0x00000001ff257807 */ /* 0x000fe40004000000 */
[----:B------:R-:W-:Y:S01]  /*6fac0*/  IADD3.X R43, PT, PT, R16, R27, RZ, P2, P3 ;  /* 0x0000001b102b7210 */ /* 0x000fe200017e64ff */
[----:B------:R-:W-:Y:S01]  /*6fad0*/  IMAD.WIDE.U32 R26, R47, 0x3d1, RZ ;  /* 0x000003d12f1a7825 */ /* 0x000fe200078e00ff */
[C---:B------:R-:W-:Y:S02]  /*6fae0*/  IADD3 R37, P3, PT, R14.reuse, R37, RZ ;  /* 0x000000250e257210 */ /* 0x040fe40007f7e0ff */
[----:B------:R-:W-:Y:S01]  /*6faf0*/  ISETP.LT.U32.AND P0, PT, R14, R39, PT ;  /* 0x000000270e00720c */ /* 0x000fe20003f01070 */
[C---:B------:R-:W-:Y:S01]  /*6fb00*/  IMAD.X R32, R43.reuse, 0x1, R49, P4 ;  /* 0x000000012b207824 */ /* 0x040fe200020e0631 */
[----:B------:R-:W-:Y:S01]  /*6fb10*/  ISETP.GE.U32.AND.EX P1, PT, R43, R16, PT, P1 ;  /* 0x000000102b00720c */ /* 0x000fe20003f26110 */
[----:B------:R-:W-:Y:S01]  /*6fb20*/  IMAD.WIDE.U32.X R16, RZ, R36, R34, P6 ;  /* 0x00000024ff107225 */ /* 0x000fe200030e0422 */
[----:B------:R-:W-:-:S02]  /*6fb30*/  ISETP.GE.U32.AND P2, PT, R37, R14, PT ;  /* 0x0000000e2500720c */ /* 0x000fc40003f46070 */
[----:B------:R-:W-:Y:S01]  /*6fb40*/  SEL R33, RZ, 0x1, P1 ;  /* 0x00000001ff217807 */ /* 0x000fe20000800000 */
[----:B------:R-:W-:Y:S02]  /*6fb50*/  IMAD.X R39, RZ, RZ, R32, P3 ;  /* 0x000000ffff277224 */ /* 0x000fe400018e0620 */
[----:B------:R-:W-:Y:S01]  /*6fb60*/  IMAD.WIDE.U32 R26, P3, RZ, R45, R26 ;  /* 0x0000002dff1a7225 */ /* 0x000fe2000786001a */
[----:B------:R-:W-:Y:S02]  /*6fb70*/  IADD3 R33, P4, P5, R24, R16, R33 ;  /* 0x0000001018217210 */ /* 0x000fe40007d9e021 */
[----:B------:R-:W-:Y:S01]  /*6fb80*/  ISETP.GE.U32.AND.EX P1, PT, R39, R32, PT, P2 ;  /* 0x000000202700720c */ /* 0x000fe20003f26120 */
[----:B------:R-:W-:-:S03]  /*6fb90*/  IMAD.MOV.U32 R16, RZ, RZ, R27 ;  /* 0x000000ffff107224 */ /* 0x000fc600078e001b */
        /* <DEDUP_REMOVED lines=15> */
[----:B------:R-:W-:-:S03]  /*6fc90*/  IMAD.WIDE.U32 R32, R18, R10, RZ ;  /* 0x0000000a12207225 */ /* 0x000fc600078e00ff */
[----:B------:R-:W-:Y:S01]  /*6fca0*/  ISETP.GE.U32.AND.EX P1, PT, R34, R25, PT, P1 ;  /* 0x000000192200720c */ /* 0x000fe20003f26110 */
[----:B------:R-:W-:-:S03]  /*6fcb0*/  IMAD R43, R18, R11, R19 ;  /* 0x0000000b122b7224 */ /* 0x000fc600078e0213 */
        /* <DEDUP_REMOVED lines=59> */
.L_x_937:
[----:B------:R-:W-:Y:S01]  /*70070*/  IADD3 R31, P1, PT, R0, R32, RZ ;  /* 0x00000020001f7210 */ /* 0x000fe20007f3e0ff */
[----:B------:R-:W-:Y:S01]  /*70080*/  IMAD.IADD R32, R33, 0x1, R43 ;  /* 0x0000000121207824 */ /* 0x000fe200078e022b */
[----:B------:R-:W-:Y:S01]  /*70090*/  UMOV UR4, URZ ;  /* 0x000000ff00047c82 */ /* 0x000fe20008000000 */
[----:B------:R-:W-:Y:S02]  /*700a0*/  LOP3.LUT R9, R9, R8, RZ, 0x3c, !PT ;  /* 0x0000000809097212 */ /* 0x000fe400078e3cff */
[----:B------:R-:W-:Y:S01]  /*700b0*/  IMAD.X R32, R13, 0x1, R32, P1 ;  /* 0x000000010d207824 */ /* 0x000fe200008e0620 */
[----:B------:R-:W-:Y:S02]  /*700c0*/  ISETP.GE.U32.AND P0, PT, R31, R0, PT ;  /* 0x000000001f00720c */ /* 0x000fe40003f06070 */
[----:B------:R-:W-:Y:S02]  /*700d0*/  IADD3 R20, P1, PT, R15, R20, RZ ;  /* 0x000000140f147210 */ /* 0x000fe40007f3e0ff */
[----:B------:R-:W-:-:S02]  /*700e0*/  ISETP.GE.U32.AND.EX P0, PT, R32, R13, PT, P0 ;  /* 0x0000000d2000720c */ /* 0x000fc40003f06100 */
[----:B------:R-:W-:Y:S01]  /*700f0*/  LOP3.LUT R8, R9, R8, RZ, 0x3c, !PT ;  /* 0x0000000809087212 */ /* 0x000fe200078e3cff */
[----:B------:R-:W-:Y:S01]  /*70100*/  IMAD.X R22, R41, 0x1, R22, P1 ;  /* 0x0000000129167824 */ /* 0x000fe200008e0616 */
[----:B------:R-:W-:Y:S02]  /*70110*/  SEL R11, RZ, 0x1, P0 ;  /* 0x00000001ff0b7807 */ /* 0x000fe40000000000 */
[C---:B------:R-:W-:Y:S02]  /*70120*/  ISETP.LT.U32.AND P1, PT, R20.reuse, R15, PT ;  /* 0x0000000f1400720c */ /* 0x040fe40003f21070 */
[----:B------:R-:W-:Y:S02]  /*70130*/  IADD3 R14, P2, PT, R20, R11, RZ ;  /* 0x0000000b140e7210 */ /* 0x000fe40007f5e0ff */
[----:B------:R-:W-:Y:S02]  /*70140*/  LOP3.LUT R9, R9, R8, RZ, 0x3c, !PT ;  /* 0x0000000809097212 */ /* 0x000fe400078e3cff */
        /* <DEDUP_REMOVED lines=42> */
.L_x_938:
        /* <DEDUP_REMOVED lines=26> */
[----:B------:R-:W-:Y:S02]  /*70590*/  SEL R18, RZ, 0xffffffff, P0 ;  /* 0xffffffffff127807 */ /* 0x000fe40000000000 */
        /* <DEDUP_REMOVED lines=29> */
.L_x_940:
        /* <DEDUP_REMOVED lines=27> */
[----:B------:R-:W-:Y:S02]  /*70920*/  IADD3 R14, P3, PT, R15, R10, RZ ;  /* 0x0000000a0f0e7210 */ /* 0x000fe40007f7e0ff */
[----:B------:R-:W-:-:S03]  /*70930*/  SEL R0, RZ, 0x1, !P0 ;  /* 0x00000001ff007807 */ /* 0x000fc60004000000 */
[----:B------:R-:W-:Y:S01]  /*70940*/  IMAD.X R15, R15, 0x1, R12, P3 ;  /* 0x000000010f0f7824 */ /* 0x000fe200018e060c */
[----:B------:R-:W-:Y:S02]  /*70950*/  ISETP.NE.U32.AND P0, PT, R29, R0, PT ;  /* 0x000000001d00720c */ /* 0x000fe40003f05070 */
[----:B------:R-:W-:Y:S01]  /*70960*/  IADD3 R12, P2, PT, R13, R17, RZ ;  /* 0x000000110d0c7210 */ /* 0x000fe20007f5e0ff */
[----:B------:R-:W-:Y:S01]  /*70970*/  IMAD.MOV.U32 R27, RZ, RZ, R15 ;  /* 0x000000ffff1b7224 */ /* 0x000fe200078e000f */
[----:B------:R-:W-:Y:S02]  /*70980*/  ISETP.NE.AND.EX P0, PT, R33, RZ, PT, P0 ;  /* 0x000000ff2100720c */ /* 0x000fe40003f05300 */
[----:B------:R-:W-:Y:S01]  /*70990*/  IADD3 R10, P3, PT, R11, R16, RZ ;  /* 0x000000100b0a7210 */ /* 0x000fe20007f7e0ff */
[----:B------:R-:W-:Y:S01]  /*709a0*/  IMAD.X R13, R13, 0x1, R20, P2 ;  /* 0x000000010d0d7824 */ /* 0x000fe200010e0614 */
[----:B------:R-:W-:Y:S01]  /*709b0*/  IADD3.X R17, PT, PT, R32, 0x2, RZ, P1, !PT ;  /* 0x0000000220117810 */ /* 0x000fe20000ffe4ff */
[----:B------:R-:W-:-:S02]  /*709c0*/  IMAD.MOV.U32 R16, RZ, RZ, R12 ;  /* 0x000000ffff107224 */ /* 0x000fc400078e000c */
[----:B------:R-:W-:Y:S02]  /*709d0*/  IMAD.X R0, R11, 0x1, R22, P3 ;  /* 0x000000010b007824 */ /* 0x000fe400018e0616 */
        /* <DEDUP_REMOVED lines=14> */
.L_x_941:
        /* <DEDUP_REMOVED lines=17> */
[----:B------:R-:W-:Y:S01]  /*70bd0*/  ISETP.GE.U32.AND P2, PT, R10, R0, PT ;  /* 0x000000000a00720c */ /* 0x000fe20003f46070 */
[----:B------:R-:W-:Y:S01]  /*70be0*/  IMAD.MOV.U32 R27, RZ, RZ, R13 ;  /* 0x000000ffff1b7224 */ /* 0x000fe200078e000d */
        /* <DEDUP_REMOVED lines=12> */
.L_x_939:
[----:B------:R-:W0:Y:S01]  /*70cb0*/  LDC.64 R10, c[0x0][0x398] ;  /* 0x0000e600ff0a7b82 */ /* 0x000e220000000a00 */
[----:B------:R-:W-:-:S07]  /*70cc0*/  IMAD.MOV.U32 R15, RZ, RZ, R27 ;  /* 0x000000ffff0f7224 */ /* 0x000fce00078e001b */
[----:B------:R-:W1:Y:S01]  /*70cd0*/  LDC.64 R12, c[0x0][0x3a0] ;  /* 0x0000e800ff0c7b82 */ /* 0x000e620000000a00 */
[----:B0-----:R0:W-:Y:S02]  /*70ce0*/  STG.E.64 desc[UR6][R10.64], R4 ;  /* 0x000000040a007986 */ /* 0x0011e4000c101b06 */
[----:B0-----:R-:W-:Y:S02]  /*70cf0*/  IMAD.MOV.U32 R4, RZ, RZ, R16 ;  /* 0x000000ffff047224 */ /* 0x001fe400078e0010 */
[----:B------:R-:W-:Y:S02]  /*70d00*/  IMAD.MOV.U32 R16, RZ, RZ, R19 ;  /* 0x000000ffff107224 */ /* 0x000fe400078e0013 */
[----:B------:R-:W-:-:S03]  /*70d10*/  IMAD.MOV.U32 R5, RZ, RZ, R25 ;  /* 0x000000ffff057224 */ /* 0x000fc600078e0019 */
[----:B-1----:R-:W-:Y:S04]  /*70d20*/  STG.E.64 desc[UR6][R12.64], R16 ;  /* 0x000000100c007986 */ /* 0x002fe8000c101b06 */
[----:B------:R0:W-:Y:S04]  /*70d30*/  STG.E.64 desc[UR6][R10.64+0x8], R2 ;  /* 0x000008020a007986 */ /* 0x0001e8000c101b06 */
[----:B------:R-:W-:Y:S04]  /*70d40*/  STG.E.64 desc[UR6][R12.64+0x8], R14 ;  /* 0x0000080e0c007986 */ /* 0x000fe8000c101b06 */
[----:B------:R-:W-:Y:S04]  /*70d50*/  STG.E.64 desc[UR6][R10.64+0x10], R6 ;  /* 0x000010060a007986 */ /* 0x000fe8000c101b06 */
[----:B------:R-:W-:Y:S01]  /*70d60*/  STG.E.64 desc[UR6][R12.64+0x10], R4 ;  /* 0x000010040c007986 */ /* 0x000fe2000c101b06 */
[----:B0-----:R-:W-:-:S02]  /*70d70*/  IMAD.MOV.U32 R2, RZ, RZ, R23 ;  /* 0x000000ffff027224 */ /* 0x001fc400078e0017 */
[----:B------:R-:W-:Y:S01]  /*70d80*/  IMAD.MOV.U32 R3, RZ, RZ, R18 ;  /* 0x000000ffff037224 */ /* 0x000fe200078e0012 */
[----:B------:R-:W-:Y:S04]  /*70d90*/  STG.E.64 desc[UR6][R10.64+0x18], R8 ;  /* 0x000018080a007986 */ /* 0x000fe8000c101b06 */
[----:B------:R-:W-:Y:S01]  /*70da0*/  STG.E.64 desc[UR6][R12.64+0x18], R2 ;  /* 0x000018020c007986 */ /* 0x000fe2000c101b06 */
[----:B------:R-:W-:Y:S05]  /*70db0*/  EXIT ;  /* 0x000000000000794d */ /* 0x000fea0003800000 */
.L_x_942:
        /* <DEDUP_REMOVED lines=12> */
.L_x_1345:


//--------------------- .text.test_mod_square     --------------------------
	.section	.text.test_mod_square,"ax",@progbits
	.align	128
        .global         test_mod_square
        .type           test_mod_square,@function
        .size           test_mod_square,(.L_x_1346 - test_mod_square)
        .other          test_mod_square,@"STO_CUDA_ENTRY STV_DEFAULT"
test_mod_square:
.text.test_mod_square:
[----:B------:R-:W-:Y:S01]  /*0000*/  LDC R1, c[0x0][0x37c] ;  /* 0x0000df00ff017b82 */ /* 0x000fe20000000800 */
[----:B------:R-:W0:Y:S07]  /*0010*/  S2R R3, SR_TID.X ;  /* 0x0000000000037919 */ /* 0x000e2e0000002100 */
[----:B------:R-:W0:Y:S01]  /*0020*/  S2UR UR4, SR_CTAID.X ;  /* 0x00000000000479c3 */ /* 0x000e220000002500 */
[----:B------:R-:W1:Y:S07]  /*0030*/  LDCU.64 UR6, c[0x0][0x358] ;  /* 0x00006b00ff0677ac */ /* 0x000e6e0008000a00 */
[----:B------:R-:W0:Y:S08]  /*0040*/  LDC R2, c[0x0][0x360] ;  /* 0x0000d800ff027b82 */ /* 0x000e300000000800 */
[----:B------:R-:W2:Y:S01]  /*0050*/  LDC.64 R4, c[0x0][0x380] ;  /* 0x0000e000ff047b82 */ /* 0x000ea20000000a00 */
[----:B0-----:R-:W-:-:S04]  /*0060*/  IMAD R2, R2, UR4, R3 ;  /* 0x0000000402027c24 */ /* 0x001fc8000f8e0203 */
[----:B------:R-:W-:-:S04]  /*0070*/  IMAD.SHL.U32 R2, R2, 0x4, RZ ;  /* 0x0000000402027824 */ /* 0x000fc800078e00ff */
[----:B--2---:R-:W-:-:S05]  /*0080*/  IMAD.WIDE R4, R2, 0x8, R4 ;  /* 0x0000000802047825 */ /* 0x004fca00078e0204 */
[----:B-1----:R-:W2:Y:S04]  /*0090*/  LDG.E.64 R12, desc[UR6][R4.64] ;  /* 0x00000006040c7981 */ /* 0x002ea8000c1e1b00 */
[----:B------:R-:W3:Y:S04]  /*00a0*/  LDG.E.64 R26, desc[UR6][R4.64+0x8] ;  /* 0x00000806041a7981 */ /* 0x000ee8000c1e1b00 */
[----:B------:R-:W4:Y:S04]  /*00b0*/  LDG.E.64 R14, desc[UR6][R4.64+0x10] ;  /* 0x00001006040e7981 */ /* 0x000f28000c1e1b00 */
[----:B------:R0:W5:Y:S01]  /*00c0*/  LDG.E.64 R18, desc[UR6][R4.64+0x18] ;  /* 0x0000180604127981 */ /* 0x000162000c1e1b00 */
[----:B------:R-:W-:Y:S01]  /*00d0*/  UMOV UR4, URZ ;  /* 0x000000ff00047c82 */ /* 0x000fe20008000000 */
[----:B------:R-:W-:Y:S01]  /*00e0*/  BSSY.RECONVERGENT B0, `(.L_x_943) ;  /* 0x0000143000007945 */ /* 0x000fe20003800200 */
[----:B--2---:R-:W-:-:S04]  /*00f0*/  IMAD.WIDE.U32 R6, R13, R12, RZ ;  /* 0x0000000c0d067225 */ /* 0x004fc800078e00ff */
[----:B------:R-:W-:-:S04]  /*0100*/  IMAD.WIDE.U32 R10, R12, R12, RZ ;  /* 0x0000000c0c0a7225 */ /* 0x000fc800078e00ff */
[----:B------:R-:W-:-:S04]  /*0110*/  IMAD.WIDE.U32 R16, P0, R12, R13, R6 ;  /* 0x0000000d0c107225 */ /* 0x000fc80007800006 */
[----:B---3--:R-:W-:Y:S01]  /*0120*/  IMAD R3, R27, R12, RZ ;  /* 0x0000000c1b037224 */ /* 0x008fe200078e02ff */
[----:B------:R-:W-:Y:S01]  /*0130*/  IADD3 RZ, P1, PT, R11, R16, RZ ;  /* 0x000000100bff7210 */ /* 0x000fe20007f3e0ff */
[----:B------:R-:W-:-:S04]  /*0140*/  IMAD.WIDE.U32 R8, R13, R26, RZ ;  /* 0x0000001a0d087225 */ /* 0x000fc800078e00ff */
[----:B------:R-:W-:Y:S02]  /*0150*/  IMAD.X R21, RZ, RZ, RZ, P0 ;  /* 0x000000ffff157224 */ /* 0x000fe400000e06ff */
[----:B------:R-:W-:-:S04]  /*0160*/  IMAD.WIDE.U32 R6, R26, R12, RZ ;  /* 0x0000000c1a067225 */ /* 0x000fc800078e00ff */
[----:B------:R-:W-:Y:S02]  /*0170*/  IMAD R3, R13, R26, R3 ;  /* 0x0000001a0d037224 */ /* 0x000fe400078e0203 */
[----:B------:R-:W-:Y:S02]  /*0180*/  IMAD.MOV.U32 R20, RZ, RZ, R17 ;  /* 0x000000ffff147224 */ /* 0x000fe400078e0011 */
[----:B------:R-:W-:-:S04]  /*0190*/  IMAD.WIDE.U32 R8, P0, R12, R27, R8 ;  /* 0x0000001b0c087225 */ /* 0x000fc80007800008 */
[----:B0-----:R-:W-:-:S04]  /*01a0*/  IMAD.WIDE.U32 R4, R12, R26, RZ ;  /* 0x0000001a0c047225 */ /* 0x001fc800078e00ff */
[----:B------:R-:W-:Y:S02]  /*01b0*/  IMAD.IADD R30, R7, 0x1, R3 ;  /* 0x00000001071e7824 */ /* 0x000fe400078e0203 */
[----:B------:R-:W-:Y:S01]  /*01c0*/  IMAD.WIDE.U32.X R10, R13, R13, R20, P1 ;  /* 0x0000000d0d0a7225 */ /* 0x000fe200008e0414 */
[----:B------:R-:W-:Y:S02]  /*01d0*/  IADD3 RZ, P1, PT, R5, R8, RZ ;  /* 0x0000000805ff7210 */ /* 0x000fe40007f3e0ff */
[C---:B------:R-:W-:Y:S01]  /*01e0*/  SHF.L.U64.HI R31, R6.reuse, 0x1, R30 ;  /* 0x00000001061f7819 */ /* 0x040fe2000001021e */
[----:B------:R-:W-:Y:S02]  /*01f0*/  IMAD.SHL.U32 R0, R6, 0x2, RZ ;  /* 0x0000000206007824 */ /* 0x000fe400078e00ff */
[----:B------:R-:W-:Y:S02]  /*0200*/  IMAD.X R29, RZ, RZ, RZ, P0 ;  /* 0x000000ffff1d7224 */ /* 0x000fe400000e06ff */
[----:B------:R-:W-:Y:S01]  /*0210*/  IMAD.MOV.U32 R28, RZ, RZ, R9 ;  /* 0x000000ffff1c7224 */ /* 0x000fe200078e0009 */
[----:B------:R-:W-:Y:S01]  /*0220*/  IADD3 R3, P0, PT, R0, R10, RZ ;  /* 0x0000000a00037210 */ /* 0x000fe20007f1e0ff */
[----:B----4-:R-:W-:-:S02]  /*0230*/  IMAD R5, R15, R12, RZ ;  /* 0x0000000c0f057224 */ /* 0x010fc400078e02ff */
[----:B------:R-:W-:-:S04]  /*0240*/  IMAD.WIDE.U32 R16, R14, R12, RZ ;  /* 0x0000000c0e107225 */ /* 0x000fc800078e00ff */
[C---:B------:R-:W-:Y:S02]  /*0250*/  IMAD R5, R13.reuse, R14, R5 ;  /* 0x0000000e0d057224 */ /* 0x040fe400078e0205 */
[----:B------:R-:W-:-:S04]  /*0260*/  IMAD.WIDE.U32.X R28, R13, R27, R28, P1 ;  /* 0x0000001b0d1c7225 */ /* 0x000fc800008e041c */
[----:B------:R-:W-:Y:S01]  /*0270*/  IMAD.X R4, R31, 0x1, R11, P0 ;  /* 0x000000011f047824 */ /* 0x000fe200000e060b */
[----:B------:R-:W-:Y:S01]  /*0280*/  ISETP.GE.U32.AND P0, PT, R3, R0, PT ;  /* 0x000000000300720c */ /* 0x000fe20003f06070 */
[----:B------:R-:W-:-:S03]  /*0290*/  IMAD.WIDE.U32 R10, R13, R14, RZ ;  /* 0x0000000e0d0a7225 */ /* 0x000fc600078e00ff */
[----:B------:R-:W-:Y:S01]  /*02a0*/  ISETP.GE.U32.AND.EX P0, PT, R4, R31, PT, P0 ;  /* 0x0000001f0400720c */ /* 0x000fe20003f06100 */
[----:B------:R-:W-:Y:S01]  /*02b0*/  IMAD.IADD R0, R17, 0x1, R5 ;  /* 0x0000000111007824 */ /* 0x000fe200078e0205 */
[----:B------:R-:W-:Y:S01]  /*02c0*/  IADD3 R5, P3, PT, R28, R16, RZ ;  /* 0x000000101c057210 */ /* 0x000fe20007f7e0ff */
[----:B------:R-:W-:-:S04]  /*02d0*/  IMAD.WIDE.U32 R22, R27, R14, RZ ;  /* 0x0000000e1b167225 */ /* 0x000fc800078e00ff */
[----:B------:R-:W-:Y:S01]  /*02e0*/  IMAD.WIDE.U32 R6, R12, R14, RZ ;  /* 0x0000000e0c067225 */ /* 0x000fe200078e00ff */
[----:B------:R-:W-:-:S03]  /*02f0*/  SHF.L.W.U32.HI R6, R30, 0x1, R5 ;  /* 0x000000011e067819 */ /* 0x000fc60000010e05 */
[----:B------:R-:W-:-:S04]  /*0300*/  IMAD.WIDE.U32 R10, P1, R12, R15, R10 ;  /* 0x0000000f0c0a7225 */ /* 0x000fc8000782000a */
[----:B------:R-:W-:Y:S01]  /*0310*/  IMAD.X R33, R0, 0x1, R29, P3 ;  /* 0x0000000100217824 */ /* 0x000fe200018e061d */
[----:B------:R-:W-:Y:S01]  /*0320*/  IADD3 RZ, P4, PT, R7, R10, RZ ;  /* 0x0000000a07ff7210 */ /* 0x000fe20007f9e0ff */
[----:B------:R-:W-:-:S03]  /*0330*/  IMAD.WIDE.U32 R20, R26, R14, RZ ;  /* 0x0000000e1a147225 */ /* 0x000fc600078e00ff */
[----:B------:R-:W-:Y:S01]  /*0340*/  SHF.L.W.U32.HI R7, R5, 0x1, R33 ;  /* 0x0000000105077819 */ /* 0x000fe20000010e21 */
[----:B------:R-:W-:-:S04]  /*0350*/  IMAD.WIDE.U32 R22, P6, R26, R15, R22 ;  /* 0x0000000f1a167225 */ /* 0x000fc800078c0016 */
[----:B------:R-:W-:Y:S01]  /*0360*/  IMAD.WIDE.U32 R8, R27, R26, RZ ;  /* 0x0000001a1b087225 */ /* 0x000fe200078e00ff */
[----:B------:R-:W-:-:S03]  /*0370*/  IADD3 RZ, P3, PT, R21, R22, RZ ;  /* 0x0000001615ff7210 */ /* 0x000fc60007f7e0ff */
[----:B------:R-:W-:Y:S01]  /*0380*/  IMAD.X R21, RZ, RZ, RZ, P1 ;  /* 0x000000ffff157224 */ /* 0x000fe200008e06ff */
[----:B------:R-:W-:Y:S01]  /*0390*/  ISETP.GE.U32.AND P1, PT, R5, R16, PT ;  /* 0x000000100500720c */ /* 0x000fe20003f26070 */
[----:B------:R-:W-:-:S03]  /*03a0*/  IMAD.WIDE.U32 R8, P5, R26, R27, R8 ;  /* 0x0000001b1a087225 */ /* 0x000fc600078a0008 */
[----:B------:R-:W-:Y:S01]  /*03b0*/  ISETP.GE.U32.AND.EX P1, PT, R33, R0, PT, P1 ;  /* 0x000000002100720c */ /* 0x000fe20003f26110 */
[----:B------:R-:W-:-:S03]  /*03c0*/  IMAD.WIDE.U32 R16, R26, R26, R6 ;  /* 0x0000001a1a107225 */ /* 0x000fc600078e0006 */
[----:B------:R-:W-:Y:S01]  /*03d0*/  SEL R5, RZ, 0x1, P1 ;  /* 0x00000001ff057807 */ /* 0x000fe20000800000 */
[----:B------:R-:W-:-:S04]  /*03e0*/  IMAD.WIDE.U32 R24, R26, R26, RZ ;  /* 0x0000001a1a187225 */ /* 0x000fc800078e00ff */
[----:B------:R-:W-:Y:S01]  /*03f0*/  IMAD.IADD R37, R8, 0x1, R17 ;  /* 0x0000000108257824 */ /* 0x000fe200078e0211 */
[----:B------:R-:W-:Y:S01]  /*0400*/  IADD3 RZ, P2, PT, R25, R8, RZ ;  /* 0x0000000819ff7210 */ /* 0x000fe20007f5e0ff */
[----:B------:R-:W-:Y:S02]  /*0410*/  IMAD.MOV.U32 R20, RZ, RZ, R11 ;  /* 0x000000ffff147224 */ /* 0x000fe400078e000b */
[----:B-----5:R-:W-:Y:S02]  /*0420*/  IMAD R17, R19, R12, RZ ;  /* 0x0000000c13117224 */ /* 0x020fe400078e02ff */
[----:B------:R-:W-:Y:S02]  /*0430*/  IMAD.MOV.U32 R24, RZ, RZ, R9 ;  /* 0x000000ffff187224 */ /* 0x000fe400078e0009 */
[----:B------:R-:W-:-:S04]  /*0440*/  IMAD.WIDE.U32 R8, R13, R18, RZ ;  /* 0x000000120d087225 */ /* 0x000fc800078e00ff */
[----:B------:R-:W-:-:S04]  /*0450*/  IMAD.WIDE.U32 R10, R18, R12, RZ ;  /* 0x0000000c120a7225 */ /* 0x000fc800078e00ff */
[----:B------:R-:W-:-:S04]  /*0460*/  IMAD.WIDE.U32.X R20, R13, R15, R20, P4 ;  /* 0x0000000f0d147225 */ /* 0x000fc800020e0414 */
[----:B------:R-:W-:Y:S02]  /*0470*/  IMAD R17, R13, R18, R17 ;  /* 0x000000120d117224 */ /* 0x000fe400078e0211 */
[----:B------:R-:W-:Y:S01]  /*0480*/  IMAD.X R25, RZ, RZ, RZ, P5 ;  /* 0x000000ffff197224 */ /* 0x000fe200028e06ff */
[----:B------:R-:W-:Y:S01]  /*0490*/  IADD3 R20, P4, P5, R10, R20, R5 ;  /* 0x000000140a147210 */ /* 0x000fe20007d9e005 */
[----:B------:R-:W-:Y:S01]  /*04a0*/  IMAD.WIDE.U32 R8, P1, R12, R19, R8 ;  /* 0x000000130c087225 */ /* 0x000fe20007820008 */
[----:B------:R-:W-:-:S03]  /*04b0*/  SEL R5, RZ, 0x1, P0 ;  /* 0x00000001ff057807 */ /* 0x000fc60000000000 */
[----:B------:R-:W-:Y:S02]  /*04c0*/  IMAD.IADD R17, R11, 0x1, R17 ;  /* 0x000000010b117824 */ /* 0x000fe400078e0211 */
[----:B------:R-:W-:Y:S02]  /*04d0*/  IMAD.MOV.U32 R28, RZ, RZ, R23 ;  /* 0x000000ffff1c7224 */ /* 0x000fe400078e0017 */
[----:B------:R-:W-:Y:S01]  /*04e0*/  IMAD.WIDE.U32 R22, R12, R18, RZ ;  /* 0x000000120c167225 */ /* 0x000fe200078e00ff */
[----:B------:R-:W-:Y:S02]  /*04f0*/  IADD3.X R21, PT, PT, R17, R21, RZ, P4, P5 ;  /* 0x0000001511157210 */ /* 0x000fe400027ea4ff */
[----:B------:R-:W-:Y:S01]  /*0500*/  IADD3 R5, P4, PT, R5, R16, RZ ;  /* 0x0000001005057210 */ /* 0x000fe20007f9e0ff */
[----:B------:R-:W-:Y:S01]  /*0510*/  IMAD.X R11, RZ, RZ, RZ, P1 ;  /* 0x000000ffff0b7224 */ /* 0x000fe200008e06ff */
[----:B------:R-:W-:Y:S01]  /*0520*/  ISETP.GE.U32.AND P1, PT, R20, R10, PT ;  /* 0x0000000a1400720c */ /* 0x000fe20003f26070 */
[----:B------:R-:W-:Y:S01]  /*0530*/  IMAD.WIDE.U32 R30, R27, R18, RZ ;  /* 0x000000121b1e7225 */ /* 0x000fe200078e00ff */
[----:B------:R-:W-:-:S02]  /*0540*/  IADD3 RZ, P5, PT, R23, R8, RZ ;  /* 0x0000000817ff7210 */ /* 0x000fc40007fbe0ff */
[----:B------:R-:W-:Y:S01]  /*0550*/  ISETP.GE.U32.AND.EX P1, PT, R21, R17, PT, P1 ;  /* 0x000000111500720c */ /* 0x000fe20003f26110 */
[----:B------:R-:W-:Y:S02]  /*0560*/  IMAD.MOV.U32 R10, RZ, RZ, R9 ;  /* 0x000000ffff0a7224 */ /* 0x000fe400078e0009 */
[-C--:B------:R-:W-:Y:S01]  /*0570*/  IMAD.WIDE.U32 R8, P0, R26, R19.reuse, R30 ;  /* 0x000000131a087225 */ /* 0x080fe2000780001e */
[----:B------:R-:W-:Y:S02]  /*0580*/  SEL R31, RZ, 0x1, P1 ;  /* 0x00000001ff1f7807 */ /* 0x000fe40000800000 */
[----:B------:R-:W-:Y:S01]  /*0590*/  ISETP.GE.U32.AND P1, PT, R5, R16, PT ;  /* 0x000000100500720c */ /* 0x000fe20003f26070 */
[----:B------:R-:W-:-:S04]  /*05a0*/  IMAD.WIDE.U32.X R10, R13, R19, R10, P5 ;  /* 0x000000130d0a7225 */ /* 0x000fc800028e040a */
[----:B------:R-:W-:-:S04]  /*05b0*/  IMAD.WIDE.U32 R22, R26, R18, RZ ;  /* 0x000000121a167225 */ /* 0x000fc800078e00ff */
[----:B------:R-:W-:Y:S01]  /*05c0*/  IMAD.X R17, RZ, RZ, RZ, P0 ;  /* 0x000000ffff117224 */ /* 0x000fe200000e06ff */
[----:B------:R-:W-:Y:S01]  /*05d0*/  IADD3 R22, P0, PT, R31, R10, RZ ;  /* 0x0000000a1f167210 */ /* 0x000fe20007f1e0ff */
[----:B------:R-:W-:Y:S01]  /*05e0*/  IMAD.X R29, RZ, RZ, RZ, P6 ;  /* 0x000000ffff1d7224 */ /* 0x000fe200030e06ff */
[----:B------:R-:W-:Y:S01]  /*05f0*/  ISETP.LT.U32.AND P6, PT, R16, R6, PT ;  /* 0x000000061000720c */ /* 0x000fe20003fc1070 */
[----:B------:R-:W-:Y:S01]  /*0600*/  IMAD.WIDE.U32 R30, R26, R14, R20 ;  /* 0x0000000e1a1e7225 */ /* 0x000fe200078e0014 */
[----:B------:R-:W-:-:S03]  /*0610*/  IADD3 RZ, P5, PT, R23, R8, RZ ;  /* 0x0000000817ff7210 */ /* 0x000fc60007fbe0ff */
[----:B------:R-:W-:Y:S02]  /*0620*/  IMAD.MOV.U32 R16, RZ, RZ, R9 ;  /* 0x000000ffff107224 */ /* 0x000fe400078e0009 */
[----:B------:R-:W-:Y:S02]  /*0630*/  IMAD R9, R15, R26, RZ ;  /* 0x0000001a0f097224 */ /* 0x000fe400078e02ff */
[----:B------:R-:W-:Y:S01]  /*0640*/  IMAD.X R23, RZ, RZ, R11, P0 ;  /* 0x000000ffff177224 */ /* 0x000fe200000e060b */
[----:B------:R-:W-:Y:S01]  /*0650*/  ISETP.GE.U32.AND P0, PT, R30, R20, PT ;  /* 0x000000141e00720c */ /* 0x000fe20003f06070 */
[----:B------:R-:W-:Y:S02]  /*0660*/  IMAD R35, R19, R26, RZ ;  /* 0x0000001a13237224 */ /* 0x000fe400078e02ff */
[----:B------:R-:W-:Y:S02]  /*0670*/  IMAD R20, R27, R14, R9 ;  /* 0x0000000e1b147224 */ /* 0x000fe400078e0209 */
[----:B------:R-:W-:-:S02]  /*0680*/  IMAD.X R6, RZ, RZ, R37, P4 ;  /* 0x000000ffff067224 */ /* 0x000fc400020e0625 */
[----:B------:R-:W-:-:S03]  /*0690*/  IMAD.WIDE.U32 R10, R15, R14, RZ ;  /* 0x0000000e0f0a7225 */ /* 0x000fc600078e00ff */
[----:B------:R-:W-:Y:S01]  /*06a0*/  ISETP.GE.U32.AND.EX P1, PT, R6, R37, PT, P1 ;  /* 0x000000250600720c */ /* 0x000fe20003f26110 */
[C---:B------:R-:W-:Y:S02]  /*06b0*/  IMAD R35, R27.reuse, R18, R35 ;  /* 0x000000121b237224 */ /* 0x040fe400078e0223 */
[----:B------:R-:W-:Y:S01]  /*06c0*/  IMAD.WIDE.U32.X R24, R27, R27, R24, P2 ;  /* 0x0000001b1b187225 */ /* 0x000fe200010e0418 */
[----:B------:R-:W-:-:S03]  /*06d0*/  ISETP.LT.U32.OR.EX P6, PT, R37, R7, !P1, P6 ;  /* 0x000000072500720c */ /* 0x000fc60004fc1560 */
[----:B------:R-:W-:-:S04]  /*06e0*/  IMAD.WIDE.U32.X R28, R27, R15, R28, P3 ;  /* 0x0000000f1b1c7225 */ /* 0x000fc800018e041c */
[----:B------:R-:W-:-:S04]  /*06f0*/  IMAD.WIDE.U32.X R16, R27, R19, R16, P5 ;  /* 0x000000131b107225 */ /* 0x000fc800028e0410 */
[----:B------:R-:W-:Y:S02]  /*0700*/  IMAD.IADD R20, R31, 0x1, R20 ;  /* 0x000000011f147824 */ /* 0x000fe400078e0214 */
[----:B------:R-:W-:-:S03]  /*0710*/  IMAD.WIDE.U32 R26, R26, R18, R22 ;  /* 0x000000121a1a7225 */ /* 0x000fc600078e0016 */
[----:B------:R-:W-:Y:S01]  /*0720*/  ISETP.GE.U32.AND.EX P0, PT, R20, R21, PT, P0 ;  /* 0x000000151400720c */ /* 0x000fe20003f06100 */
[----:B------:R-:W-:Y:S01]  /*0730*/  IMAD.WIDE.U32 R10, P3, R14, R15, R10 ;  /* 0x0000000f0e0a7225 */ /* 0x000fe2000786000a */
[----:B------:R-:W-:Y:S02]  /*0740*/  ISETP.GE.U32.AND P1, PT, R26, R22, PT ;  /* 0x000000161a00720c */ /* 0x000fe40003f26070 */
[----:B------:R-:W-:Y:S01]  /*0750*/  SEL R7, RZ, 0x1, P0 ;  /* 0x00000001ff077807 */ /* 0x000fe20000000000 */
[----:B------:R-:W-:Y:S01]  /*0760*/  IMAD.WIDE.U32 R8, R14, R14, RZ ;  /* 0x0000000e0e087225 */ /* 0x000fe200078e00ff */
[----:B------:R-:W-:Y:S02]  /*0770*/  SHF.L.W.U32.HI R21, R33, 0x1, R30 ;  /* 0x0000000121157819 */ /* 0x000fe40000010e1e */
[----:B------:R-:W-:Y:S01]  /*0780*/  SHF.L.W.U32.HI R0, R30, 0x1, R20 ;  /* 0x000000011e007819 */ /* 0x000fe20000010e14 */
[----:B------:R-:W-:Y:S01]  /*0790*/  IMAD.IADD R22, R27, 0x1, R35 ;  /* 0x000000011b167824 */ /* 0x000fe200078e0223 */
[----:B------:R-:W-:Y:S01]  /*07a0*/  IADD3 RZ, P2, PT, R9, R10, RZ ;  /* 0x0000000a09ff7210 */ /* 0x000fe20007f5e0ff */
[----:B------:R-:W-:-:S03]  /*07b0*/  IMAD.WIDE.U32 R8, R15, R18, RZ ;  /* 0x000000120f087225 */ /* 0x000fc600078e00ff */
[----:B------:R-:W-:Y:S01]  /*07c0*/  ISETP.GE.U32.AND.EX P0, PT, R22, R23, PT, P1 ;  /* 0x000000171600720c */ /* 0x000fe20003f06110 */
[----:B------:R-:W-:Y:S01]  /*07d0*/  IMAD.WIDE.U32 R30, R14, R18, RZ ;  /* 0x000000120e1e7225 */ /* 0x000fe200078e00ff */
[----:B------:R-:W-:Y:S02]  /*07e0*/  IADD3 R23, P1, P5, R26, R28, R7 ;  /* 0x0000001c1a177210 */ /* 0x000fe40007d3e007 */
[----:B------:R-:W-:Y:S01]  /*07f0*/  SEL R7, RZ, 0x1, !P6 ;  /* 0x00000001ff077807 */ /* 0x000fe20007000000 */
[----:B------:R-:W-:Y:S01]  /*0800*/  IMAD.WIDE.U32 R8, P4, R14, R19, R8 ;  /* 0x000000130e087225 */ /* 0x000fe20007880008 */
[----:B------:R-:W-:Y:S02]  /*0810*/  IADD3 R24, P6, PT, R21, R24, RZ ;  /* 0x0000001815187210 */ /* 0x000fe40007fde0ff */
[----:B------:R-:W-:Y:S01]  /*0820*/  IADD3.X R29, PT, PT, R22, R29, RZ, P1, P5 ;  /* 0x0000001d161d7210 */ /* 0x000fe20000fea4ff */
[----:B------:R-:W-:Y:S01]  /*0830*/  IMAD.MOV.U32 R30, RZ, RZ, R9 ;  /* 0x000000ffff1e7224 */ /* 0x000fe200078e0009 */
[----:B------:R-:W-:Y:S01]  /*0840*/  IADD3 R7, P5, PT, R24, R7, RZ ;  /* 0x0000000718077210 */ /* 0x000fe20007fbe0ff */
[----:B------:R-:W-:Y:S01]  /*0850*/  IMAD.X R25, R0, 0x1, R25, P6 ;  /* 0x0000000100197824 */ /* 0x000fe200030e0619 */
[----:B------:R-:W-:Y:S01]  /*0860*/  ISETP.GE.U32.AND P6, PT, R23, R26, PT ;  /* 0x0000001a1700720c */ /* 0x000fe20003fc6070 */
[----:B------:R-:W-:Y:S01]  /*0870*/  IMAD.MOV.U32 R26, RZ, RZ, R11 ;  /* 0x000000ffff1a7224 */ /* 0x000fe200078e000b */
[----:B------:R-:W-:Y:S01]  /*0880*/  IADD3 RZ, P1, PT, R31, R8, RZ ;  /* 0x000000081fff7210 */ /* 0x000fe20007f3e0ff */
[----:B------:R-:W-:Y:S01]  /*0890*/  IMAD.X R8, RZ, RZ, R25, P5 ;  /* 0x000000ffff087224 */ /* 0x000fe200028e0619 */
[----:B------:R-:W-:Y:S01]  /*08a0*/  SEL R28, RZ, 0x1, P0 ;  /* 0x00000001ff1c7807 */ /* 0x000fe20000000000 */
[----:B------:R-:W-:Y:S01]  /*08b0*/  IMAD.X R31, RZ, RZ, RZ, P4 ;  /* 0x000000ffff1f7224 */ /* 0x000fe200020e06ff */
[----:B------:R-:W-:-:S02]  /*08c0*/  ISETP.GE.U32.AND P0, PT, R7, R24, PT ;  /* 0x000000180700720c */ /* 0x000fc40003f06070 */
[----:B------:R-:W-:Y:S02]  /*08d0*/  ISETP.GE.U32.AND.EX P6, PT, R29, R22, PT, P6 ;  /* 0x000000161d00720c */ /* 0x000fe40003fc6160 */
[----:B------:R-:W-:Y:S02]  /*08e0*/  ISETP.LT.U32.AND P5, PT, R24, R21, PT ;  /* 0x000000151800720c */ /* 0x000fe40003fa1070 */
[----:B------:R-:W-:Y:S02]  /*08f0*/  ISETP.GE.U32.AND.EX P0, PT, R8, R25, PT, P0 ;  /* 0x000000190800720c */ /* 0x000fe40003f06100 */
[----:B------:R-:W-:Y:S02]  /*0900*/  SEL R27, RZ, 0x1, P6 ;  /* 0x00000001ff1b7807 */ /* 0x000fe40003000000 */
[----:B------:R-:W-:Y:S02]  /*0910*/  SHF.L.W.U32.HI R20, R20, 0x1, R23 ;  /* 0x0000000114147819 */ /* 0x000fe40000010e17 */
[----:B------:R-:W-:Y:S01]  /*0920*/  SHF.L.W.U32.HI R21, R23, 0x1, R29 ;  /* 0x0000000117157819 */ /* 0x000fe20000010e1d */
[----:B------:R-:W-:Y:S01]  /*0930*/  IMAD R23, R19, R14, RZ ;  /* 0x0000000e13177224 */ /* 0x000fe200078e02ff */
[----:B------:R-:W-:-:S02]  /*0940*/  ISETP.LT.U32.OR.EX P5, PT, R25, R0, !P0, P5 ;  /* 0x000000001900720c */ /* 0x000fc400047a1550 */
[----:B------:R-:W-:Y:S01]  /*0950*/  IADD3 R16, P0, P4, R27, R16, R28 ;  /* 0x000000101b107210 */ /* 0x000fe20007c1e01c */
[----:B------:R-:W-:Y:S01]  /*0960*/  IMAD.X R27, RZ, RZ, RZ, P3 ;  /* 0x000000ffff1b7224 */ /* 0x000fe200018e06ff */
[----:B------:R-:W-:Y:S01]  /*0970*/  SEL R9, RZ, 0x1, !P5 ;  /* 0x00000001ff097807 */ /* 0x000fe20006800000 */
[----:B------:R-:W-:Y:S01]  /*0980*/  IMAD.WIDE.U32 R24, R14, R14, R20 ;  /* 0x0000000e0e187225 */ /* 0x000fe200078e0014 */
[----:B------:R-:W-:-:S03]  /*0990*/  IADD3.X R17, PT, PT, RZ, R17, RZ, P0, P4 ;  /* 0x00000011ff117210 */ /* 0x000fc600007e84ff */
[----:B------:R-:W-:Y:S02]  /*09a0*/  IMAD.IADD R0, R10, 0x1, R25 ;  /* 0x000000010a007824 */ /* 0x000fe400078e0219 */
[----:B------:R-:W-:Y:S01]  /*09b0*/  IMAD.WIDE.U32.X R26, R15, R15, R26, P2 ;  /* 0x0000000f0f1a7225 */ /* 0x000fe200010e041a */
[----:B------:R-:W-:-:S03]  /*09c0*/  IADD3 R10, P2, PT, R9, R24, RZ ;  /* 0x00000018090a7210 */ /* 0x000fc60007f5e0ff */
[----:B------:R-:W-:Y:S01]  /*09d0*/  IMAD R11, R15, R18, R23 ;  /* 0x000000120f0b7224 */ /* 0x000fe200078e0217 */
[----:B------:R-:W-:Y:S01]  /*09e0*/  ISETP.GE.U32.AND P0, PT, R10, R24, PT ;  /* 0x000000180a00720c */ /* 0x000fe20003f06070 */
[----:B------:R-:W-:-:S04]  /*09f0*/  IMAD.WIDE.U32 R22, R14, R18, R16 ;  /* 0x000000120e167225 */ /* 0x000fc800078e0010 */
[----:B------:R-:W-:Y:S01]  /*0a00*/  IMAD.X R9, RZ, RZ, R0, P2 ;  /* 0x000000ffff097224 */ /* 0x000fe200010e0600 */
[----:B------:R-:W-:Y:S01]  /*0a10*/  SHF.L.W.U32.HI R29, R29, 0x1, R22 ;  /* 0x000000011d1d7819 */ /* 0x000fe20000010e16 */
[----:B------:R-:W-:Y:S01]  /*0a20*/  IMAD.IADD R28, R23, 0x1, R11 ;  /* 0x00000001171c7824 */ /* 0x000fe200078e020b */
[----:B------:R-:W-:Y:S01]  /*0a30*/  ISETP.LT.U32.AND P2, PT, R24, R20, PT ;  /* 0x000000141800720c */ /* 0x000fe20003f41070 */
[----:B------:R-:W-:Y:S01]  /*0a40*/  IMAD.WIDE.U32.X R14, R15, R19, R30, P1 ;  /* 0x000000130f0e7225 */ /* 0x000fe200008e041e */
[C---:B------:R-:W-:Y:S02]  /*0a50*/  ISETP.GE.U32.AND.EX P0, PT, R9.reuse, R0, PT, P0 ;  /* 0x000000000900720c */ /* 0x040fe40003f06100 */
[C---:B------:R-:W-:Y:S01]  /*0a60*/  ISETP.GE.U32.AND P1, PT, R22.reuse, R16, PT ;  /* 0x000000101600720c */ /* 0x040fe20003f26070 */
[----:B------:R-:W-:Y:S01]  /*0a70*/  IMAD.WIDE.U32 R24, R9, 0x3d1, RZ ;  /* 0x000003d109187825 */ /* 0x000fe200078e00ff */
[----:B------:R-:W-:Y:S02]  /*0a80*/  SHF.L.W.U32.HI R11, R22, 0x1, R28 ;  /* 0x00000001160b7819 */ /* 0x000fe40000010e1c */
[----:B------:R-:W-:Y:S01]  /*0a90*/  IADD3 R30, P3, PT, R29, R26, RZ ;  /* 0x0000001a1d1e7210 */ /* 0x000fe20007f7e0ff */
[----:B------:R-:W-:Y:S01]  /*0aa0*/  IMAD.WIDE.U32 R22, R19, R18, RZ ;  /* 0x0000001213167225 */ /* 0x000fe200078e00ff */
[----:B------:R-:W-:-:S02]  /*0ab0*/  ISETP.LT.U32.OR.EX P0, PT, R0, R21, !P0, P2 ;  /* 0x000000150000720c */ /* 0x000fc40004701520 */
[----:B------:R-:W-:Y:S01]  /*0ac0*/  ISETP.GE.U32.AND.EX P1, PT, R28, R17, PT, P1 ;  /* 0x000000111c00720c */ /* 0x000fe20003f26110 */
[----:B------:R-:W-:Y:S01]  /*0ad0*/  IMAD.X R26, R11, 0x1, R27, P3 ;  /* 0x000000010b1a7824 */ /* 0x000fe200018e061b */
[----:B------:R-:W-:Y:S01]  /*0ae0*/  SEL R27, RZ, 0x1, !P0 ;  /* 0x00000001ff1b7807 */ /* 0x000fe20004000000 */
[----:B------:R-:W-:Y:S01]  /*0af0*/  IMAD.WIDE.U32 R20, R18, R18, RZ ;  /* 0x0000001212147225 */ /* 0x000fe200078e00ff */
[----:B------:R-:W-:Y:S02]  /*0b00*/  SEL R31, RZ, 0x1, P1 ;  /* 0x00000001ff1f7807 */ /* 0x000fe40000800000 */
[----:B------:R-:W-:Y:S01]  /*0b10*/  IADD3 R27, P5, PT, R30, R27, RZ ;  /* 0x0000001b1e1b7210 */ /* 0x000fe20007fbe0ff */
[----:B------:R-:W-:-:S04]  /*0b20*/  IMAD.WIDE.U32 R22, P3, R18, R19, R22 ;  /* 0x0000001312167225 */ /* 0x000fc80007860016 */
[----:B------:R-:W-:Y:S01]  /*0b30*/  IMAD.WIDE.U32 R16, R10, 0x3d1, RZ ;  /* 0x000003d10a107825 */ /* 0x000fe200078e00ff */
[----:B------:R-:W-:Y:S02]  /*0b40*/  IADD3 RZ, P4, PT, R21, R22, RZ ;  /* 0x0000001615ff7210 */ /* 0x000fe40007f9e0ff */
[----:B------:R-:W-:Y:S01]  /*0b50*/  IADD3 R21, P1, PT, R31, R14, RZ ;  /* 0x0000000e1f157210 */ /* 0x000fe20007f3e0ff */
[----:B------:R-:W-:Y:S01]  /*0b60*/  IMAD.WIDE.U32 R24, P6, RZ, R10, R24 ;  /* 0x0000000aff187225 */ /* 0x000fe200078c0018 */
[----:B------:R-:W-:Y:S02]  /*0b70*/  IADD3 R0, P2, PT, RZ, R16, RZ ;  /* 0x00000010ff007210 */ /* 0x000fe40007f5e0ff */
[----:B------:R-:W-:Y:S01]  /*0b80*/  SHF.L.W.U32.HI R20, R28, 0x1, R21 ;  /* 0x000000011c147819 */ /* 0x000fe20000010e15 */
[----:B------:R-:W-:Y:S01]  /*0b90*/  IMAD.X R31, RZ, RZ, R26, P5 ;  /* 0x000000ffff1f7224 */ /* 0x000fe200028e061a */
[----:B------:R-:W-:Y:S01]  /*0ba0*/  IADD3 R33, P5, PT, R17, R24, RZ ;  /* 0x0000001811217210 */ /* 0x000fe20007fbe0ff */
[----:B------:R-:W-:Y:S01]  /*0bb0*/  IMAD.X R24, RZ, RZ, R15, P1 ;  /* 0x000000ffff187224 */ /* 0x000fe200008e060f */
[----:B------:R-:W-:Y:S01]  /*0bc0*/  ISETP.GE.U32.AND P1, PT, R27, R30, PT ;  /* 0x0000001e1b00720c */ /* 0x000fe20003f26070 */
[----:B------:R-:W-:Y:S01]  /*0bd0*/  IMAD.X R15, RZ, RZ, RZ, P3 ;  /* 0x000000ffff0f7224 */ /* 0x000fe200018e06ff */
[----:B------:R-:W-:Y:S01]  /*0be0*/  ISETP.LT.U32.AND P3, PT, R30, R29, PT ;  /* 0x0000001d1e00720c */ /* 0x000fe20003f61070 */
[----:B------:R-:W-:Y:S01]  /*0bf0*/  IMAD.MOV.U32 R14, RZ, RZ, R23 ;  /* 0x000000ffff0e7224 */ /* 0x000fe200078e0017 */
[----:B------:R-:W-:Y:S01]  /*0c00*/  ISETP.GE.U32.AND.EX P1, PT, R31, R26, PT, P1 ;  /* 0x0000001a1f00720c */ /* 0x000fe20003f26110 */
[----:B------:R-:W-:Y:S01]  /*0c10*/  IMAD.X R23, R33, 0x1, R10, P2 ;  /* 0x0000000121177824 */ /* 0x000fe200010e060a */
[----:B------:R-:W-:Y:S01]  /*0c20*/  SHF.L.W.U32.HI R21, R21, 0x1, R24 ;  /* 0x0000000115157819 */ /* 0x000fe20000010e18 */
[----:B------:R-:W-:Y:S01]  /*0c30*/  IMAD.X R17, RZ, RZ, RZ, P6 ;  /* 0x000000ffff117224 */ /* 0x000fe200030e06ff */
[----:B------:R-:W-:Y:S01]  /*0c40*/  ISETP.LT.U32.OR.EX P1, PT, R26, R11, !P1, P3 ;  /* 0x0000000b1a00720c */ /* 0x000fe20004f21530 */
[----:B------:R-:W-:Y:S01]  /*0c50*/  IMAD.WIDE.U32 R10, R31, 0x3d1, RZ ;  /* 0x000003d11f0a7825 */ /* 0x000fe200078e00ff */
[----:B------:R-:W-:-:S02]  /*0c60*/  ISETP.GE.U32.AND P0, PT, R0, R16, PT ;  /* 0x000000100000720c */ /* 0x000fc40003f06070 */
[----:B------:R-:W-:Y:S01]  /*0c70*/  SEL R35, RZ, 0x1, !P1 ;  /* 0x00000001ff237807 */ /* 0x000fe20004800000 */
[----:B------:R-:W-:Y:S01]  /*0c80*/  IMAD.MOV.U32 R16, RZ, RZ, R25 ;  /* 0x000000ffff107224 */ /* 0x000fe200078e0019 */
[----:B------:R-:W-:Y:S01]  /*0c90*/  ISETP.GE.U32.AND.EX P1, PT, R23, R33, PT, P0 ;  /* 0x000000211700720c */ /* 0x000fe20003f26100 */
[----:B------:R-:W-:Y:S01]  /*0ca0*/  IMAD.WIDE.U32.X R14, R19, R19, R14, P4 ;  /* 0x00000013130e7225 */ /* 0x000fe200020e040e */
[----:B------:R-:W-:-:S03]  /*0cb0*/  SHF.R.U32.HI R24, RZ, 0x1f, R24 ;  /* 0x0000001fff187819 */ /* 0x000fc60000011618 */
[----:B------:R-:W-:-:S04]  /*0cc0*/  IMAD.WIDE.U32 R18, R18, R18, R20 ;  /* 0x0000001212127225 */ /* 0x000fc800078e0014 */
[----:B------:R-:W-:Y:S01]  /*0cd0*/  IMAD.WIDE.U32.X R28, RZ, R9, R16, P5 ;  /* 0x00000009ff1c7225 */ /* 0x000fe200028e0410 */
[----:B------:R-:W-:-:S03]  /*0ce0*/  ISETP.LT.U32.AND P2, PT, R18, R20, PT ;  /* 0x000000141200720c */ /* 0x000fc60003f41070 */
[----:B------:R-:W-:-:S04]  /*0cf0*/  IMAD.WIDE.U32 R16, R27, 0x3d1, RZ ;  /* 0x000003d11b107825 */ /* 0x000fc800078e00ff */
[----:B------:R-:W-:Y:S01]  /*0d00*/  IMAD.WIDE.U32 R10, P6, RZ, R27, R10 ;  /* 0x0000001bff0a7225 */ /* 0x000fe200078c000a */
[----:B------:R-:W-:-:S03]  /*0d10*/  IADD3 R20, P3, PT, R28, R16, RZ ;  /* 0x000000101c147210 */ /* 0x000fc60007f7e0ff */
[----:B------:R-:W-:Y:S01]  /*0d20*/  IMAD.IADD R25, R22, 0x1, R19 ;  /* 0x0000000116197824 */ /* 0x000fe200078e0213 */
[----:B------:R-:W-:Y:S02]  /*0d30*/  IADD3 R19, P4, PT, R35, R18, RZ ;  /* 0x0000001223137210 */ /* 0x000fe40007f9e0ff */
[----:B------:R-:W-:Y:S01]  /*0d40*/  IADD3 R33, P5, PT, R17, R10, RZ ;  /* 0x0000000a11217210 */ /* 0x000fe20007fbe0ff */
[----:B------:R-:W-:Y:S01]  /*0d50*/  IMAD.X R17, RZ, RZ, RZ, P6 ;  /* 0x000000ffff117224 */ /* 0x000fe200030e06ff */
[----:B------:R-:W-:Y:S01]  /*0d60*/  ISETP.GE.U32.AND P0, PT, R19, R18, PT ;  /* 0x000000121300720c */ /* 0x000fe20003f06070 */
[----:B------:R-:W-:Y:S01]  /*0d70*/  IMAD.X R18, RZ, RZ, R25, P4 ;  /* 0x000000ffff127224 */ /* 0x000fe200020e0619 */
[----:B------:R-:W-:Y:S01]  /*0d80*/  SEL R22, RZ, 0x1, P1 ;  /* 0x00000001ff167807 */ /* 0x000fe20000800000 */
[----:B------:R-:W-:Y:S01]  /*0d90*/  IMAD.X R28, R33, 0x1, R29, P3 ;  /* 0x00000001211c7824 */ /* 0x000fe200018e061d */
[----:B------:R-:W-:Y:S02]  /*0da0*/  IADD3 R9, P4, PT, R20, R9, RZ ;  /* 0x0000000914097210 */ /* 0x000fe40007f9e0ff */
[----:B------:R-:W-:-:S02]  /*0db0*/  ISETP.GE.U32.AND.EX P1, PT, R18, R25, PT, P0 ;  /* 0x000000191200720c */ /* 0x000fc40003f26100 */
[----:B------:R-:W-:Y:S01]  /*0dc0*/  ISETP.GE.U32.AND P0, PT, R20, R16, PT ;  /* 0x000000101400720c */ /* 0x000fe20003f06070 */
[----:B------:R-:W-:Y:S01]  /*0dd0*/  IMAD.MOV.U32 R16, RZ, RZ, R11 ;  /* 0x000000ffff107224 */ /* 0x000fe200078e000b */
[----:B------:R-:W-:Y:S01]  /*0de0*/  IADD3 R22, P6, PT, R9, R22, RZ ;  /* 0x0000001609167210 */ /* 0x000fe20007fde0ff */
[----:B------:R-:W-:Y:S01]  /*0df0*/  IMAD.X R27, R28, 0x1, R27, P4 ;  /* 0x000000011c1b7824 */ /* 0x000fe200020e061b */
[----:B------:R-:W-:Y:S01]  /*0e00*/  ISETP.LT.U32.OR.EX P2, PT, R25, R21, !P1, P2 ;  /* 0x000000151900720c */ /* 0x000fe20004f41520 */
[----:B------:R-:W-:Y:S01]  /*0e10*/  IMAD.WIDE.U32 R10, R18, 0x3d1, RZ ;  /* 0x000003d1120a7825 */ /* 0x000fe200078e00ff */
[----:B------:R-:W-:Y:S02]  /*0e20*/  ISETP.LT.U32.AND P1, PT, R9, R20, PT ;  /* 0x000000140900720c */ /* 0x000fe40003f21070 */
[----:B------:R-:W-:Y:S01]  /*0e30*/  ISETP.GE.U32.AND P3, PT, R22, R9, PT ;  /* 0x000000091600720c */ /* 0x000fe20003f66070 */
[----:B------:R-:W-:Y:S01]  /*0e40*/  IMAD.X R9, RZ, RZ, R27, P6 ;  /* 0x000000ffff097224 */ /* 0x000fe200030e061b */
[----:B------:R-:W-:Y:S01]  /*0e50*/  ISETP.GE.U32.AND.EX P0, PT, R28, R33, PT, P0 ;  /* 0x000000211c00720c */ /* 0x000fe20003f06100 */
[----:B------:R-:W-:Y:S01]  /*0e60*/  IMAD.WIDE.U32.X R16, RZ, R31, R16, P5 ;  /* 0x0000001fff107225 */ /* 0x000fe200028e0410 */
[----:B------:R-:W-:-:S02]  /*0e70*/  SEL R29, RZ, 0x1, !P2 ;  /* 0x00000001ff1d7807 */ /* 0x000fc40005000000 */
[----:B------:R-:W-:Y:S01]  /*0e80*/  SEL R25, RZ, 0x1, P0 ;  /* 0x00000001ff197807 */ /* 0x000fe20000000000 */
[----:B------:R-:W-:Y:S01]  /*0e90*/  IMAD.WIDE.U32 R20, R19, 0x3d1, RZ ;  /* 0x000003d113147825 */ /* 0x000fe200078e00ff */
[----:B------:R-:W-:-:S03]  /*0ea0*/  ISETP.GE.U32.AND.EX P3, PT, R9, R27, PT, P3 ;  /* 0x0000001b0900720c */ /* 0x000fc60003f66130 */
        /* <DEDUP_REMOVED lines=8> */
[----:B------:R-:W-:Y:S02]  /*0f30*/  SEL R24, RZ, 0x1, !P1 ;  /* 0x00000001ff187807 */ /* 0x000fe40004800000 */
[----:B------:R-:W-:Y:S01]  /*0f40*/  IADD3.X R29, PT, PT, RZ, RZ, R15, P3, P6 ;  /* 0x000000ffff1d7210 */ /* 0x000fe20001fec40f */
[----:B------:R-:W-:Y:S01]  /*0f50*/  IMAD.X R19, R26, 0x1, R19, P5 ;  /* 0x000000011a137824 */ /* 0x000fe200028e0613 */
[----:B------:R-:W-:Y:S01]  /*0f60*/  ISETP.GE.U32.AND P4, PT, R16, R20, PT ;  /* 0x000000141000720c */ /* 0x000fe20003f86070 */
[----:B------:R-:W-:Y:S01]  /*0f70*/  IMAD.WIDE.U32 R14, R21, 0x3d1, RZ ;  /* 0x000003d1150e7825 */ /* 0x000fe200078e00ff */
        /* <DEDUP_REMOVED lines=89> */
.L_x_944:
[----:B------:R-:W-:Y:S05]  /*1510*/  BSYNC.RECONVERGENT B0 ;  /* 0x0000000000007941 */ /* 0x000fea0003800200 */
.L_x_943:
[----:B------:R-:W-:Y:S01]  /*1520*/  IMAD.MOV.U32 R10, RZ, RZ, R0 ;  /* 0x000000ffff0a7224 */ /* 0x000fe200078e0000 */
[----:B------:R-:W-:Y:S01]  /*1530*/  IADD3 R3, P1, PT, R22, R3, RZ ;  /* 0x0000000316037210 */ /* 0x000fe20007f3e0ff */
[----:B------:R-:W-:Y:S01]  /*1540*/  IMAD.MOV.U32 R11, RZ, RZ, R23 ;  /* 0x000000ffff0b7224 */ /* 0x000fe200078e0017 */
[----:B------:R-:W-:Y:S01]  /*1550*/  BSSY.RECONVERGENT B1, `(.L_x_945) ;  /* 0x00000bf000017945 */ /* 0x000fe20003800200 */
[----:B------:R-:W-:-:S03]  /*1560*/  IMAD R29, R12, R13, R29 ;  /* 0x0000000d0c1d7224 */ /* 0x000fc600078e021d */
[----:B------:R-:W-:Y:S01]  /*1570*/  BSSY.RELIABLE B0, `(.L_x_946) ;  /* 0x0000033000007945 */ /* 0x000fe20003800100 */
[----:B------:R-:W-:-:S04]  /*1580*/  IMAD.WIDE.U32 R10, R12, R12, R10 ;  /* 0x0000000c0c0a7225 */ /* 0x000fc800078e000a */
[----:B------:R-:W-:Y:S01]  /*1590*/  IMAD.X R4, R9, 0x1, R4, P1 ;  /* 0x0000000109047824 */ /* 0x000fe200008e0604 */
[----:B------:R-:W-:Y:S01]  /*15a0*/  ISETP.GE.U32.AND P0, PT, R10, R0, PT ;  /* 0x000000000a00720c */ /* 0x000fe20003f06070 */
[----:B------:R-:W-:Y:S01]  /*15b0*/  IMAD.IADD R0, R29, 0x1, R11 ;  /* 0x000000011d007824 */ /* 0x000fe200078e020b */
[----:B------:R-:W-:-:S04]  /*15c0*/  ISETP.LT.U32.AND P1, PT, R3, R22, PT ;  /* 0x000000160300720c */ /* 0x000fc80003f21070 */
        /* <DEDUP_REMOVED lines=45> */
.L_x_947:
[----:B------:R-:W-:Y:S05]  /*18a0*/  BSYNC.RELIABLE B0 ;  /* 0x0000000000007941 */ /* 0x000fea0003800100 */
.L_x_946:
        /* <DEDUP_REMOVED lines=54> */
.L_x_950:
[----:B------:R-:W-:Y:S05]  /*1c10*/  BSYNC.RELIABLE B2 ;  /* 0x0000000000027941 */ /* 0x000fea0003800100 */
.L_x_949:
        /* <DEDUP_REMOVED lines=53> */
.L_x_952:
[----:B------:R-:W-:Y:S05]  /*1f70*/  BSYNC.RELIABLE B2 ;  /* 0x0000000000027941 */ /* 0x000fea0003800100 */
.L_x_951:
        /* <DEDUP_REMOVED lines=28> */
.L_x_948:
[----:B------:R-:W-:Y:S05]  /*2140*/  BSYNC.RECONVERGENT B1 ;  /* 0x0000000000017941 */ /* 0x000fea0003800200 */
.L_x_945:
[----:B------:R-:W-:Y:S05]  /*2150*/  WARPSYNC.ALL ;  /* 0x0000000000007948 */ /* 0x000fea0003800000 */
[----:B------:R-:W0:Y:S01]  /*2160*/  LDC.64 R8, c[0x0][0x388] ;  /* 0x0000e200ff087b82 */ /* 0x000e220000000a00 */
[----:B------:R-:W-:Y:S02]  /*2170*/  IMAD.MOV.U32 R15, RZ, RZ, R14 ;  /* 0x000000ffff0f7224 */ /* 0x000fe400078e000e */
[----:B------:R-:W-:Y:S02]  /*2180*/  IMAD.MOV.U32 R14, RZ, RZ, R3 ;  /* 0x000000ffff0e7224 */ /* 0x000fe400078e0003 */
[----:B------:R-:W-:-:S02]  /*2190*/  IMAD.MOV.U32 R7, RZ, RZ, R17 ;  /* 0x000000ffff077224 */ /* 0x000fc400078e0011 */
[----:B0-----:R-:W-:-:S05]  /*21a0*/  IMAD.WIDE R8, R2, 0x8, R8 ;  /* 0x0000000802087825 */ /* 0x001fca00078e0208 */
[----:B------:R-:W-:Y:S04]  /*21b0*/  STG.E.64 desc[UR6][R8.64], R6 ;  /* 0x0000000608007986 */ /* 0x000fe8000c101b06 */
[----:B------:R-:W-:Y:S04]  /*21c0*/  STG.E.64 desc[UR6][R8.64+0x8], R12 ;  /* 0x0000080c08007986 */ /* 0x000fe8000c101b06 */
[----:B------:R-:W-:Y:S04]  /*21d0*/  STG.E.64 desc[UR6][R8.64+0x10], R14 ;  /* 0x0000100e08007986 */ /* 0x000fe8000c101b06 */
[----:B------:R-:W-:Y:S01]  /*21e0*/  STG.E.64 desc[UR6][R8.64+0x18], R4 ;  /* 0x0000180408007986 */ /* 0x000fe2000c101b06 */
[----:B------:R-:W-:Y:S05]  /*21f0*/  EXIT ;  /* 0x000000000000794d */ /* 0x000fea0003800000 */
.L_x_953:
        /* <DEDUP_REMOVED lines=16> */
.L_x_1346:


//--------------------- .text.test_mod_inv        --------------------------
	.section	.text.test_mod_inv,"ax",@progbits
	.align	128
        .global         test_mod_inv
        .type           test_mod_inv,@function
        .size           test_mod_inv,(.L_x_1347 - test_mod_inv)
        .other          test_mod_inv,@"STO_CUDA_ENTRY STV_DEFAULT"
test_mod_inv:
.text.test_mod_inv:
        /* <DEDUP_REMOVED lines=18> */
[----:B---3--:R-:W-:Y:S01]  /*0120*/  IMAD.WIDE.U32 R8, R49, R50, RZ ;  /* 0x0000003231087225 */ /* 0x008fe200078e00ff */
[----:B------:R-:W-:-:S03]  /*0130*/  IADD3 RZ, P2, PT, R7, R2, RZ ;  /* 0x0000000207ff7210 */ /* 0x000fc60007f5e0ff */
[----:B------:R-:W-:-:S04]  /*0140*/  IMAD.WIDE.U32 R10, R51, R50, RZ ;  /* 0x00000032330a7225 */ /* 0x000fc800078e00ff */
[----:B------:R-:W-:Y:S02]  /*0150*/  IMAD R15, R51, R48, RZ ;  /* 0x00000030330f7224 */ /* 0x000fe400078e02ff */
[----:B------:R-:W-:-:S04]  /*0160*/  IMAD.WIDE.U32 R6, R48, R50, RZ ;  /* 0x0000003230067225 */ /* 0x000fc800078e00ff */
[----:B------:R-:W-:-:S04]  /*0170*/  IMAD.WIDE.U32 R8, P0, R48, R51, R8 ;  /* 0x0000003330087225 */ /* 0x000fc80007800008 */
[----:B------:R-:W-:-:S04]  /*0180*/  IMAD.WIDE.U32 R12, R50, R50, RZ ;  /* 0x00000032320c7225 */ /* 0x000fc800078e00ff */
[----:B------:R-:W-:-:S04]  /*0190*/  IMAD.WIDE.U32 R16, P6, R50, R51, R10 ;  /* 0x0000003332107225 */ /* 0x000fc800078c000a */
[----:B0-----:R-:W-:Y:S01]  /*01a0*/  IMAD.WIDE.U32 R4, R50, R48, RZ ;  /* 0x0000003032047225 */ /* 0x001fe200078e00ff */
[----:B------:R-:W-:-:S03]  /*01b0*/  IADD3 RZ, P3, PT, R13, R16, RZ ;  /* 0x000000100dff7210 */ /* 0x000fc60007f7e0ff */
[----:B------:R-:W-:Y:S02]  /*01c0*/  IMAD R15, R49, R50, R15 ;  /* 0x00000032310f7224 */ /* 0x000fe400078e020f */
[----:B------:R-:W-:Y:S01]  /*01d0*/  IMAD.X R11, RZ, RZ, RZ, P1 ;  /* 0x000000ffff0b7224 */ /* 0x000fe200008e06ff */
[----:B------:R-:W-:Y:S01]  /*01e0*/  IADD3 RZ, P1, PT, R7, R8, RZ ;  /* 0x0000000807ff7210 */ /* 0x000fe20007f3e0ff */
[----:B------:R-:W-:Y:S02]  /*01f0*/  IMAD.MOV.U32 R10, RZ, RZ, R3 ;  /* 0x000000ffff0a7224 */ /* 0x000fe400078e0003 */
[----:B------:R-:W-:Y:S02]  /*0200*/  IMAD.X R7, RZ, RZ, RZ, P0 ;  /* 0x000000ffff077224 */ /* 0x000fe400000e06ff */
[----:B------:R-:W-:Y:S02]  /*0210*/  IMAD.MOV.U32 R6, RZ, RZ, R9 ;  /* 0x000000ffff067224 */ /* 0x000fe400078e0009 */
[----:B------:R-:W-:-:S02]  /*0220*/  IMAD.IADD R18, R5, 0x1, R15 ;  /* 0x0000000105127824 */ /* 0x000fc400078e020f */
[----:B----4-:R-:W-:Y:S02]  /*0230*/  IMAD R13, R53, R48, RZ ;  /* 0x00000030350d7224 */ /* 0x010fe400078e02ff */
[----:B------:R-:W-:Y:S01]  /*0240*/  IMAD.WIDE.U32.X R10, R49, R49, R10, P2 ;  /* 0x00000031310a7225 */ /* 0x000fe200010e040a */
[----:B------:R-:W-:-:S03]  /*0250*/  SHF.L.U64.HI R19, R4, 0x1, R18 ;  /* 0x0000000104137819 */ /* 0x000fc60000010212 */
[----:B------:R-:W-:Y:S02]  /*0260*/  IMAD.SHL.U32 R5, R4, 0x2, RZ ;  /* 0x0000000204057824 */ /* 0x000fe400078e00ff */
[----:B------:R-:W-:-:S03]  /*0270*/  IMAD.WIDE.U32 R8, R52, R48, RZ ;  /* 0x0000003034087225 */ /* 0x000fc600078e00ff */
[----:B------:R-:W-:Y:S01]  /*0280*/  IADD3 R0, P0, PT, R5, R10, RZ ;  /* 0x0000000a05007210 */ /* 0x000fe20007f1e0ff */
[----:B------:R-:W-:-:S04]  /*0290*/  IMAD.WIDE.U32.X R6, R49, R51, R6, P1 ;  /* 0x0000003331067225 */ /* 0x000fc800008e0406 */
[----:B------:R-:W-:Y:S01]  /*02a0*/  IMAD R23, R49, R52, R13 ;  /* 0x0000003431177224 */ /* 0x000fe200078e020d */
[----:B------:R-:W-:Y:S01]  /*02b0*/  IADD3 R21, P2, PT, R6, R8, RZ ;  /* 0x0000000806157210 */ /* 0x000fe20007f5e0ff */
[----:B------:R-:W-:-:S03]  /*02c0*/  IMAD.WIDE.U32 R14, R51, R52, RZ ;  /* 0x00000034330e7225 */ /* 0x000fc600078e00ff */
[----:B------:R-:W-:Y:S01]  /*02d0*/  SHF.L.W.U32.HI R18, R18, 0x1, R21 ;  /* 0x0000000112127819 */ /* 0x000fe20000010e15 */
[----:B------:R-:W-:Y:S02]  /*02e0*/  IMAD.IADD R23, R9, 0x1, R23 ;  /* 0x0000000109177824 */ /* 0x000fe400078e0217 */
[----:B------:R-:W-:Y:S01]  /*02f0*/  IMAD.X R4, R19, 0x1, R11, P0 ;  /* 0x0000000113047824 */ /* 0x000fe200000e060b */
[----:B------:R-:W-:Y:S01]  /*0300*/  ISETP.GE.U32.AND P0, PT, R0, R5, PT ;  /* 0x000000050000720c */ /* 0x000fe20003f06070 */
[----:B------:R-:W-:Y:S02]  /*0310*/  IMAD.X R26, R23, 0x1, R7, P2 ;  /* 0x00000001171a7824 */ /* 0x000fe400010e0607 */
[-C--:B------:R-:W-:Y:S01]  /*0320*/  IMAD.WIDE.U32 R12, R49, R52.reuse, RZ ;  /* 0x00000034310c7225 */ /* 0x080fe200078e00ff */
[----:B------:R-:W-:Y:S02]  /*0330*/  ISETP.GE.U32.AND.EX P0, PT, R4, R19, PT, P0 ;  /* 0x000000130400720c */ /* 0x000fe40003f06100 */
[----:B------:R-:W-:Y:S01]  /*0340*/  SHF.L.W.U32.HI R19, R21, 0x1, R26 ;  /* 0x0000000115137819 */ /* 0x000fe20000010e1a */
[----:B------:R-:W-:Y:S01]  /*0350*/  IMAD.WIDE.U32 R6, R50, R52, RZ ;  /* 0x0000003432067225 */ /* 0x000fe200078e00ff */
[----:B------:R-:W-:-:S03]  /*0360*/  SEL R5, RZ, 0x1, P0 ;  /* 0x00000001ff057807 */ /* 0x000fc60000000000 */
[----:B------:R-:W-:-:S04]  /*0370*/  IMAD.WIDE.U32 R14, P4, R50, R53, R14 ;  /* 0x00000035320e7225 */ /* 0x000fc8000788000e */
[----:B------:R-:W-:Y:S01]  /*0380*/  IMAD.WIDE.U32 R12, P1, R48, R53, R12 ;  /* 0x00000035300c7225 */ /* 0x000fe2000782000c */
[----:B------:R-:W-:-:S03]  /*0390*/  IADD3 RZ, P2, PT, R7, R14, RZ ;  /* 0x0000000e07ff7210 */ /* 0x000fc60007f5e0ff */
[----:B------:R-:W-:-:S04]  /*03a0*/  IMAD.WIDE.U32 R6, R50, R50, R18 ;  /* 0x0000003232067225 */ /* 0x000fc800078e0012 */
[----:B------:R-:W-:Y:S01]  /*03b0*/  IMAD.X R9, RZ, RZ, RZ, P1 ;  /* 0x000000ffff097224 */ /* 0x000fe200008e06ff */
[----:B------:R-:W-:Y:S01]  /*03c0*/  ISETP.GE.U32.AND P1, PT, R21, R8, PT ;  /* 0x000000081500720c */ /* 0x000fe20003f26070 */
[----:B------:R-:W-:Y:S01]  /*03d0*/  IMAD.X R25, RZ, RZ, RZ, P6 ;  /* 0x000000ffff197224 */ /* 0x000fe200030e06ff */
[----:B------:R-:W-:Y:S01]  /*03e0*/  IADD3 R5, P6, PT, R5, R6, RZ ;  /* 0x0000000605057210 */ /* 0x000fe20007fde0ff */
[----:B------:R-:W-:Y:S01]  /*03f0*/  IMAD.WIDE.U32 R10, R48, R52, RZ ;  /* 0x00000034300a7225 */ /* 0x000fe200078e00ff */
[----:B------:R-:W-:Y:S02]  /*0400*/  ISETP.GE.U32.AND.EX P0, PT, R26, R23, PT, P1 ;  /* 0x000000171a00720c */ /* 0x000fe40003f06110 */
[----:B------:R-:W-:Y:S01]  /*0410*/  ISETP.LT.U32.AND P1, PT, R6, R18, PT ;  /* 0x000000120600720c */ /* 0x000fe20003f21070 */
[----:B------:R-:W-:Y:S01]  /*0420*/  IMAD.IADD R7, R16, 0x1, R7 ;  /* 0x0000000110077824 */ /* 0x000fe200078e0207 */
[----:B------:R-:W-:Y:S01]  /*0430*/  IADD3 RZ, P5, PT, R11, R12, RZ ;  /* 0x0000000c0bff7210 */ /* 0x000fe20007fbe0ff */
[----:B------:R-:W-:-:S02]  /*0440*/  IMAD.MOV.U32 R24, RZ, RZ, R17 ;  /* 0x000000ffff187224 */ /* 0x000fc400078e0011 */
[----:B------:R-:W-:Y:S01]  /*0450*/  IMAD.X R17, RZ, RZ, RZ, P4 ;  /* 0x000000ffff117224 */ /* 0x000fe200020e06ff */
[----:B------:R-:W-:Y:S01]  /*0460*/  ISETP.GE.U32.AND P4, PT, R5, R6, PT ;  /* 0x000000060500720c */ /* 0x000fe20003f86070 */
[----:B------:R-:W-:Y:S02]  /*0470*/  IMAD.X R6, RZ, RZ, R7, P6 ;  /* 0x000000ffff067224 */ /* 0x000fe400030e0607 */
[----:B------:R-:W-:Y:S02]  /*0480*/  IMAD.MOV.U32 R8, RZ, RZ, R13 ;  /* 0x000000ffff087224 */ /* 0x000fe400078e000d */
[-C--:B-----5:R-:W-:Y:S01]  /*0490*/  IMAD R21, R55, R48.reuse, RZ ;  /* 0x0000003037157224 */ /* 0x0a0fe200078e02ff */
[----:B------:R-:W-:Y:S01]  /*04a0*/  ISETP.GE.U32.AND.EX P4, PT, R6, R7, PT, P4 ;  /* 0x000000070600720c */ /* 0x000fe20003f86140 */
[----:B------:R-:W-:-:S04]  /*04b0*/  IMAD.WIDE.U32 R10, R54, R48, RZ ;  /* 0x00000030360a7225 */ /* 0x000fc800078e00ff */
[----:B------:R-:W-:-:S04]  /*04c0*/  IMAD.WIDE.U32 R12, R49, R54, RZ ;  /* 0x00000036310c7225 */ /* 0x000fc800078e00ff */
[C---:B------:R-:W-:Y:S01]  /*04d0*/  IMAD R23, R49.reuse, R54, R21 ;  /* 0x0000003631177224 */ /* 0x040fe200078e0215 */
[----:B------:R-:W-:Y:S01]  /*04e0*/  SEL R21, RZ, 0x1, P0 ;  /* 0x00000001ff157807 */ /* 0x000fe20000000000 */
[----:B------:R-:W-:Y:S01]  /*04f0*/  IMAD.WIDE.U32.X R8, R49, R53, R8, P5 ;  /* 0x0000003531087225 */ /* 0x000fe200028e0408 */
[----:B------:R-:W-:-:S03]  /*0500*/  ISETP.LT.U32.OR.EX P0, PT, R7, R19, !P4, P1 ;  /* 0x000000130700720c */ /* 0x000fc60006701510 */
[----:B------:R-:W-:Y:S01]  /*0510*/  IMAD.IADD R7, R11, 0x1, R23 ;  /* 0x000000010b077824 */ /* 0x000fe200078e0217 */
[----:B------:R-:W-:Y:S01]  /*0520*/  IADD3 R18, P4, P6, R10, R8, R21 ;  /* 0x000000080a127210 */ /* 0x000fe20007e9e015 */
[----:B------:R-:W-:Y:S02]  /*0530*/  IMAD.MOV.U32 R16, RZ, RZ, R15 ;  /* 0x000000ffff107224 */ /* 0x000fe400078e000f */
[----:B------:R-:W-:Y:S01]  /*0540*/  IMAD.WIDE.U32 R14, P5, R48, R55, R12 ;  /* 0x00000037300e7225 */ /* 0x000fe200078a000c */
[----:B------:R-:W-:Y:S02]  /*0550*/  IADD3.X R19, PT, PT, R7, R9, RZ, P4, P6 ;  /* 0x0000000907137210 */ /* 0x000fe400027ec4ff */
[----:B------:R-:W-:Y:S01]  /*0560*/  ISETP.GE.U32.AND P1, PT, R18, R10, PT ;  /* 0x0000000a1200720c */ /* 0x000fe20003f26070 */
[----:B------:R-:W-:-:S03]  /*0570*/  IMAD.WIDE.U32 R12, R48, R54, RZ ;  /* 0x00000036300c7225 */ /* 0x000fc600078e00ff */
[----:B------:R-:W-:Y:S01]  /*0580*/  ISETP.GE.U32.AND.EX P1, PT, R19, R7, PT, P1 ;  /* 0x000000071300720c */ /* 0x000fe20003f26110 */
[----:B------:R-:W-:Y:S01]  /*0590*/  IMAD.WIDE.U32 R8, R51, R54, RZ ;  /* 0x0000003633087225 */ /* 0x000fe200078e00ff */
[----:B------:R-:W-:Y:S02]  /*05a0*/  IADD3 RZ, P4, PT, R13, R14, RZ ;  /* 0x0000000e0dff7210 */ /* 0x000fe40007f9e0ff */
[----:B------:R-:W-:Y:S01]  /*05b0*/  SEL R23, RZ, 0x1, P1 ;  /* 0x00000001ff177807 */ /* 0x000fe20000800000 */
[----:B------:R-:W-:Y:S02]  /*05c0*/  IMAD.X R11, RZ, RZ, RZ, P5 ;  /* 0x000000ffff0b7224 */ /* 0x000fe400028e06ff */
[----:B------:R-:W-:Y:S02]  /*05d0*/  IMAD.MOV.U32 R10, RZ, RZ, R15 ;  /* 0x000000ffff0a7224 */ /* 0x000fe400078e000f */
[----:B------:R-:W-:Y:S02]  /*05e0*/  IMAD R21, R53, R50, RZ ;  /* 0x0000003235157224 */ /* 0x000fe400078e02ff */
[----:B------:R-:W-:-:S04]  /*05f0*/  IMAD.WIDE.U32 R14, P5, R50, R55, R8 ;  /* 0x00000037320e7225 */ /* 0x000fc800078a0008 */
[----:B------:R-:W-:-:S04]  /*0600*/  IMAD.WIDE.U32.X R8, R49, R55, R10, P4 ;  /* 0x0000003731087225 */ /* 0x000fc800020e040a */
[----:B------:R-:W-:Y:S02]  /*0610*/  IMAD R27, R51, R52, R21 ;  /* 0x00000034331b7224 */ /* 0x000fe400078e0215 */
[----:B------:R-:W-:Y:S01]  /*0620*/  IMAD.X R21, RZ, RZ, RZ, P5 ;  /* 0x000000ffff157224 */ /* 0x000fe200028e06ff */
[----:B------:R-:W-:Y:S01]  /*0630*/  IADD3 R22, P5, PT, R23, R8, RZ ;  /* 0x0000000817167210 */ /* 0x000fe20007fbe0ff */
[----:B------:R-:W-:-:S04]  /*0640*/  IMAD.WIDE.U32 R12, R50, R52, R18 ;  /* 0x00000034320c7225 */ /* 0x000fc800078e0012 */
[----:B------:R-:W-:Y:S01]  /*0650*/  IMAD.WIDE.U32 R10, R50, R54, RZ ;  /* 0x00000036320a7225 */ /* 0x000fe200078e00ff */
[----:B------:R-:W-:Y:S02]  /*0660*/  ISETP.GE.U32.AND P1, PT, R12, R18, PT ;  /* 0x000000120c00720c */ /* 0x000fe40003f26070 */
[----:B------:R-:W-:Y:S01]  /*0670*/  SHF.L.W.U32.HI R7, R26, 0x1, R12 ;  /* 0x000000011a077819 */ /* 0x000fe20000010e0c */
[----:B------:R-:W-:Y:S01]  /*0680*/  IMAD.IADD R27, R13, 0x1, R27 ;  /* 0x000000010d1b7824 */ /* 0x000fe200078e021b */
[----:B------:R-:W-:Y:S01]  /*0690*/  IADD3 RZ, P4, PT, R11, R14, RZ ;  /* 0x0000000e0bff7210 */ /* 0x000fe20007f9e0ff */
[----:B------:R-:W-:Y:S01]  /*06a0*/  IMAD.X R23, RZ, RZ, R9, P5 ;  /* 0x000000ffff177224 */ /* 0x000fe200028e0609 */
[----:B------:R-:W-:Y:S01]  /*06b0*/  SEL R13, RZ, 0x1, !P0 ;  /* 0x00000001ff0d7807 */ /* 0x000fe20004000000 */
[----:B------:R-:W-:Y:S01]  /*06c0*/  IMAD.MOV.U32 R20, RZ, RZ, R15 ;  /* 0x000000ffff147224 */ /* 0x000fe200078e000f */
        /* <DEDUP_REMOVED lines=14> */
[----:B------:R-:W-:Y:S02]  /*07b0*/  ISETP.GE.U32.AND P2, PT, R10, R22, PT ;  /* 0x000000160a00720c */ /* 0x000fe40003f46070 */
[----:B------:R-:W-:Y:S01]  /*07c0*/  IADD3.X R29, PT, PT, R11, R9, RZ, P1, P6 ;  /* 0x000000090b1d7210 */ /* 0x000fe20000fec4ff */
[----:B------:R-:W-:Y:S01]  /*07d0*/  IMAD.X R8, RZ, RZ, R14, P5 ;  /* 0x000000ffff087224 */ /* 0x000fe200028e060e */
[----:B------:R-:W-:Y:S01]  /*07e0*/  ISETP.GE.U32.AND P1, PT, R7, R12, PT ;  /* 0x0000000c0700720c */ /* 0x000fe20003f26070 */
[----:B------:R-:W-:Y:S01]  /*07f0*/  IMAD.WIDE.U32 R12, R53, R52, RZ ;  /* 0x00000034350c7225 */ /* 0x000fe200078e00ff */
[----:B------:R-:W-:-:S02]  /*0800*/  ISETP.GE.U32.AND P3, PT, R25, R10, PT ;  /* 0x0000000a1900720c */ /* 0x000fc40003f66070 */
[----:B------:R-:W-:Y:S02]  /*0810*/  ISETP.GE.U32.AND.EX P1, PT, R8, R14, PT, P1 ;  /* 0x0000000e0800720c */ /* 0x000fe40003f26110 */
[----:B------:R-:W-:Y:S02]  /*0820*/  ISETP.GE.U32.AND.EX P2, PT, R11, R23, PT, P2 ;  /* 0x000000170b00720c */ /* 0x000fe40003f46120 */
[----:B------:R-:W-:Y:S01]  /*0830*/  ISETP.GE.U32.AND.EX P3, PT, R29, R11, PT, P3 ;  /* 0x0000000b1d00720c */ /* 0x000fe20003f66130 */
[----:B------:R-:W-:Y:S01]  /*0840*/  IMAD.WIDE.U32.X R10, R51, R55, R20, P4 ;  /* 0x00000037330a7225 */ /* 0x000fe200020e0414 */
[----:B------:R-:W-:Y:S02]  /*0850*/  SHF.L.W.U32.HI R26, R27, 0x1, R25 ;  /* 0x000000011b1a7819 */ /* 0x000fe40000010e19 */
[----:B------:R-:W-:Y:S02]  /*0860*/  SHF.L.W.U32.HI R27, R25, 0x1, R29 ;  /* 0x00000001191b7819 */ /* 0x000fe40000010e1d */
[----:B------:R-:W-:Y:S01]  /*0870*/  ISETP.LT.U32.OR.EX P0, PT, R14, R19, !P1, P0 ;  /* 0x000000130e00720c */ /* 0x000fe20004f01500 */
[----:B------:R-:W-:Y:S01]  /*0880*/  IMAD.WIDE.U32 R14, R53, R54, RZ ;  /* 0x00000036350e7225 */ /* 0x000fe200078e00ff */
[----:B------:R-:W-:-:S02]  /*0890*/  SEL R16, RZ, 0x1, P2 ;  /* 0x00000001ff107807 */ /* 0x000fc40001000000 */
[----:B------:R-:W-:Y:S01]  /*08a0*/  SEL R17, RZ, 0x1, P3 ;  /* 0x00000001ff117807 */ /* 0x000fe20001800000 */
[C---:B------:R-:W-:Y:S01]  /*08b0*/  IMAD.WIDE.U32 R24, R52.reuse, R52, R26 ;  /* 0x0000003434187225 */ /* 0x040fe200078e001a */
[----:B------:R-:W-:Y:S02]  /*08c0*/  SEL R35, RZ, 0x1, !P0 ;  /* 0x00000001ff237807 */ /* 0x000fe40004000000 */
[----:B------:R-:W-:Y:S01]  /*08d0*/  IADD3 R16, P1, P2, R17, R10, R16 ;  /* 0x0000000a11107210 */ /* 0x000fe20007a3e010 */
[C---:B------:R-:W-:Y:S01]  /*08e0*/  IMAD.WIDE.U32 R20, P3, R52.reuse, R53, R12 ;  /* 0x0000003534147225 */ /* 0x040fe2000786000c */
[----:B------:R-:W-:Y:S02]  /*08f0*/  IADD3 R35, P0, PT, R35, R24, RZ ;  /* 0x0000001823237210 */ /* 0x000fe40007f1e0ff */
[----:B------:R-:W-:Y:S01]  /*0900*/  IADD3.X R17, PT, PT, RZ, R11, RZ, P1, P2 ;  /* 0x0000000bff117210 */ /* 0x000fe20000fe44ff */
[----:B------:R-:W-:Y:S01]  /*0910*/  IMAD.WIDE.U32 R12, R52, R54, RZ ;  /* 0x00000036340c7225 */ /* 0x000fe200078e00ff */
[----:B------:R-:W-:-:S02]  /*0920*/  ISETP.GE.U32.AND P4, PT, R35, R24, PT ;  /* 0x000000182300720c */ /* 0x000fc40003f86070 */
[----:B------:R-:W-:Y:S01]  /*0930*/  ISETP.LT.U32.AND P1, PT, R24, R26, PT ;  /* 0x0000001a1800720c */ /* 0x000fe20003f21070 */
[----:B------:R-:W-:-:S04]  /*0940*/  IMAD.WIDE.U32 R14, P6, R52, R55, R14 ;  /* 0x00000037340e7225 */ /* 0x000fc800078c000e */
[----:B------:R-:W-:Y:S01]  /*0950*/  IMAD.MOV.U32 R22, RZ, RZ, R21 ;  /* 0x000000ffff167224 */ /* 0x000fe200078e0015 */
[----:B------:R-:W-:Y:S01]  /*0960*/  IADD3 RZ, P5, PT, R13, R14, RZ ;  /* 0x0000000e0dff7210 */ /* 0x000fe20007fbe0ff */
[----:B------:R-:W-:Y:S02]  /*0970*/  IMAD.IADD R9, R20, 0x1, R25 ;  /* 0x0000000114097824 */ /* 0x000fe400078e0219 */
[----:B------:R-:W-:-:S04]  /*0980*/  IMAD.WIDE.U32 R18, R52, R52, RZ ;  /* 0x0000003434127225 */ /* 0x000fc800078e00ff */
[C---:B------:R-:W-:Y:S02]  /*0990*/  IMAD R21, R55.reuse, R52, RZ ;  /* 0x0000003437157224 */ /* 0x040fe400078e02ff */
[----:B------:R-:W-:-:S04]  /*09a0*/  IMAD.WIDE.U32 R10, R55, R54, RZ ;  /* 0x00000036370a7225 */ /* 0x000fc800078e00ff */
[----:B------:R-:W-:Y:S02]  /*09b0*/  IMAD.X R28, RZ, RZ, R9, P0 ;  /* 0x000000ffff1c7224 */ /* 0x000fe400000e0609 */
[----:B------:R-:W-:Y:S01]  /*09c0*/  IMAD.X R23, RZ, RZ, RZ, P3 ;  /* 0x000000ffff177224 */ /* 0x000fe200018e06ff */
[----:B------:R-:W-:Y:S01]  /*09d0*/  IADD3 RZ, P3, PT, R19, R20, RZ ;  /* 0x0000001413ff7210 */ /* 0x000fe20007f7e0ff */
[----:B------:R-:W-:-:S04]  /*09e0*/  IMAD.WIDE.U32 R12, R52, R54, R16 ;  /* 0x00000036340c7225 */ /* 0x000fc800078e0010 */
[----:B------:R-:W-:Y:S01]  /*09f0*/  IMAD R31, R53, R54, R21 ;  /* 0x00000036351f7224 */ /* 0x000fe200078e0215 */
[----:B------:R-:W-:Y:S01]  /*0a00*/  ISETP.GE.U32.AND P0, PT, R12, R16, PT ;  /* 0x000000100c00720c */ /* 0x000fe20003f06070 */
[----:B------:R-:W-:Y:S01]  /*0a10*/  IMAD.WIDE.U32 R20, P2, R54, R55, R10 ;  /* 0x0000003736147225 */ /* 0x000fe2000784000a */
[----:B------:R-:W-:-:S03]  /*0a20*/  SHF.L.W.U32.HI R25, R29, 0x1, R12 ;  /* 0x000000011d197819 */ /* 0x000fc60000010e0c */
[----:B------:R-:W-:Y:S01]  /*0a30*/  IMAD.X R11, RZ, RZ, RZ, P6 ;  /* 0x000000ffff0b7224 */ /* 0x000fe200030e06ff */
[----:B------:R-:W-:Y:S01]  /*0a40*/  ISETP.GE.U32.AND.EX P6, PT, R28, R9, PT, P4 ;  /* 0x000000091c00720c */ /* 0x000fe20003fc6140 */
[----:B------:R-:W-:Y:S02]  /*0a50*/  IMAD.IADD R31, R13, 0x1, R31 ;  /* 0x000000010d1f7824 */ /* 0x000fe400078e021f */
[----:B------:R-:W-:Y:S01]  /*0a60*/  IMAD.MOV.U32 R10, RZ, RZ, R15 ;  /* 0x000000ffff0a7224 */ /* 0x000fe200078e000f */
[----:B------:R-:W-:Y:S01]  /*0a70*/  ISETP.LT.U32.OR.EX P1, PT, R9, R27, !P6, P1 ;  /* 0x0000001b0900720c */ /* 0x000fe20007721510 */
[----:B------:R-:W-:Y:S01]  /*0a80*/  IMAD.WIDE.U32 R18, R54, R54, RZ ;  /* 0x0000003636127225 */ /* 0x000fe200078e00ff */
[----:B------:R-:W-:Y:S02]  /*0a90*/  SHF.L.W.U32.HI R27, R12, 0x1, R31 ;  /* 0x000000010c1b7819 */ /* 0x000fe40000010e1f */
[----:B------:R-:W-:Y:S01]  /*0aa0*/  ISETP.GE.U32.AND.EX P0, PT, R31, R17, PT, P0 ;  /* 0x000000111f00720c */ /* 0x000fe20003f06100 */
[----:B------:R-:W-:Y:S01]  /*0ab0*/  IMAD.WIDE.U32.X R12, R53, R53, R22, P3 ;  /* 0x00000035350c7225 */ /* 0x000fe200018e0416 */
[----:B------:R-:W-:-:S02]  /*0ac0*/  SEL R33, RZ, 0x1, !P1 ;  /* 0x00000001ff217807 */ /* 0x000fc40004800000 */
[----:B------:R-:W-:Y:S01]  /*0ad0*/  IADD3 RZ, P4, PT, R19, R20, RZ ;  /* 0x0000001413ff7210 */ /* 0x000fe20007f9e0ff */
[----:B------:R-:W-:Y:S01]  /*0ae0*/  IMAD.WIDE.U32.X R10, R53, R55, R10, P5 ;  /* 0x00000037350a7225 */ /* 0x000fe200028e040a */
[----:B------:R-:W-:Y:S02]  /*0af0*/  IADD3 R12, P5, PT, R25, R12, RZ ;  /* 0x0000000c190c7210 */ /* 0x000fe40007fbe0ff */
        /* <DEDUP_REMOVED lines=8> */
[----:B------:R-:W-:Y:S01]  /*0b80*/  IMAD.X R37, RZ, RZ, R11, P0 ;  /* 0x000000ffff257224 */ /* 0x000fe200000e060b */
[----:B------:R-:W-:Y:S01]  /*0b90*/  IADD3 R9, P3, PT, RZ, R14, RZ ;  /* 0x0000000eff097210 */ /* 0x000fe20007f7e0ff */
[----:B------:R-:W-:Y:S01]  /*0ba0*/  IMAD.X R13, RZ, RZ, RZ, P2 ;  /* 0x000000ffff0d7224 */ /* 0x000fe200010e06ff */
[----:B------:R-:W-:Y:S01]  /*0bb0*/  ISETP.LT.U32.AND P2, PT, R12, R25, PT ;  /* 0x000000190c00720c */ /* 0x000fe20003f41070 */
[----:B------:R-:W-:Y:S01]  /*0bc0*/  IMAD.WIDE.U32 R18, P6, RZ, R35, R16 ;  /* 0x00000023ff127225 */ /* 0x000fe200078c0010 */
[C---:B------:R-:W-:Y:S02]  /*0bd0*/  ISETP.GE.U32.AND.EX P1, PT, R26.reuse, R22, PT, P1 ;  /* 0x000000161a00720c */ /* 0x040fe40003f26110 */
[----:B------:R-:W-:Y:S01]  /*0be0*/  SHF.L.W.U32.HI R16, R31, 0x1, R10 ;  /* 0x000000011f107819 */ /* 0x000fe20000010e0a */
[----:B------:R-:W-:Y:S01]  /*0bf0*/  IMAD.WIDE.U32 R24, R26, 0x3d1, RZ ;  /* 0x000003d11a187825 */ /* 0x000fe200078e00ff */
[----:B------:R-:W-:-:S02]  /*0c00*/  SHF.L.W.U32.HI R17, R10, 0x1, R37 ;  /* 0x000000010a117819 */ /* 0x000fc40000010e25 */
[----:B------:R-:W-:Y:S01]  /*0c10*/  ISETP.LT.U32.OR.EX P1, PT, R22, R27, !P1, P2 ;  /* 0x0000001b1600720c */ /* 0x000fe20004f21520 */
[----:B------:R-:W-:Y:S01]  /*0c20*/  IMAD.X R11, RZ, RZ, RZ, P6 ;  /* 0x000000ffff0b7224 */ /* 0x000fe200030e06ff */
[----:B------:R-:W-:Y:S01]  /*0c30*/  ISETP.GE.U32.AND P0, PT, R9, R14, PT ;  /* 0x0000000e0900720c */ /* 0x000fe20003f06070 */
[----:B------:R-:W-:Y:S01]  /*0c40*/  IMAD.MOV.U32 R10, RZ, RZ, R19 ;  /* 0x000000ffff0a7224 */ /* 0x000fe200078e0013 */
[----:B------:R-:W-:Y:S01]  /*0c50*/  IADD3 R29, P5, PT, R15, R18, RZ ;  /* 0x000000120f1d7210 */ /* 0x000fe20007fbe0ff */
[----:B------:R-:W-:Y:S01]  /*0c60*/  IMAD.WIDE.U32 R14, R54, R54, R16 ;  /* 0x00000036360e7225 */ /* 0x000fe200078e0010 */
[----:B------:R-:W-:-:S03]  /*0c70*/  SEL R27, RZ, 0x1, !P1 ;  /* 0x00000001ff1b7807 */ /* 0x000fc60004800000 */
[----:B------:R-:W-:Y:S01]  /*0c80*/  IMAD.WIDE.U32 R22, R33, 0x3d1, RZ ;  /* 0x000003d121167825 */ /* 0x000fe200078e00ff */
[----:B------:R-:W-:-:S03]  /*0c90*/  IADD3 R27, P1, PT, R27, R14, RZ ;  /* 0x0000000e1b1b7210 */ /* 0x000fc60007f3e0ff */
[----:B------:R-:W-:Y:S01]  /*0ca0*/  IMAD.WIDE.U32 R24, P6, RZ, R33, R24 ;  /* 0x00000021ff187225 */ /* 0x000fe200078c0018 */
[----:B------:R-:W-:-:S03]  /*0cb0*/  ISETP.GE.U32.AND P2, PT, R27, R14, PT ;  /* 0x0000000e1b00720c */ /* 0x000fc60003f46070 */
[----:B------:R-:W-:-:S04]  /*0cc0*/  IMAD.WIDE.U32.X R18, RZ, R28, R10, P5 ;  /* 0x0000001cff127225 */ /* 0x000fc800028e040a */
[----:B------:R-:W-:Y:S02]  /*0cd0*/  IMAD.IADD R31, R20, 0x1, R15 ;  /* 0x00000001141f7824 */ /* 0x000fe400078e020f */
[----:B------:R-:W-:Y:S01]  /*0ce0*/  IMAD.X R10, R29, 0x1, R35, P3 ;  /* 0x000000011d0a7824 */ /* 0x000fe200018e0623 */
        /* <DEDUP_REMOVED lines=8> */
[C---:B------:R-:W-:Y:S01]  /*0d70*/  ISETP.GE.U32.AND.EX P2, PT, R24.reuse, R31, PT, P2 ;  /* 0x0000001f1800720c */ /* 0x040fe20003f46120 */
[----:B------:R-:W-:Y:S01]  /*0d80*/  IMAD.WIDE.U32 R18, R24, 0x3d1, RZ ;  /* 0x000003d118127825 */ /* 0x000fe200078e00ff */
[----:B------:R-:W-:-:S02]  /*0d90*/  SEL R11, RZ, 0x1, P0 ;  /* 0x00000001ff0b7807 */ /* 0x000fc40000000000 */
[C---:B------:R-:W-:Y:S01]  /*0da0*/  IADD3 R16, P5, PT, R21.reuse, R28, RZ ;  /* 0x0000001c15107210 */ /* 0x040fe20007fbe0ff */
[----:B------:R-:W-:Y:S01]  /*0db0*/  IMAD.MOV.U32 R14, RZ, RZ, R25 ;  /* 0x000000ffff0e7224 */ /* 0x000fe200078e0019 */
[----:B------:R-:W-:Y:S01]  /*0dc0*/  ISETP.GE.U32.AND P0, PT, R21, R22, PT ;  /* 0x000000161500720c */ /* 0x000fe20003f06070 */
[----:B------:R-:W-:Y:S01]  /*0dd0*/  IMAD.WIDE.U32.X R12, R55, R55, R12, P4 ;  /* 0x00000037370c7225 */ /* 0x000fe200020e040c */
[----:B------:R-:W-:Y:S02]  /*0de0*/  ISETP.LT.U32.OR.EX P1, PT, R31, R17, !P2, P1 ;  /* 0x000000111f00720c */ /* 0x000fe40005721510 */
[C---:B------:R-:W-:Y:S01]  /*0df0*/  IADD3 R11, P6, PT, R16.reuse, R11, RZ ;  /* 0x0000000b100b7210 */ /* 0x040fe20007fde0ff */
[----:B------:R-:W-:Y:S01]  /*0e00*/  IMAD.WIDE.U32.X R14, RZ, R26, R14, P3 ;  /* 0x0000001aff0e7225 */ /* 0x000fe200018e040e */
[----:B------:R-:W-:Y:S02]  /*0e10*/  ISETP.LT.U32.AND P2, PT, R16, R21, PT ;  /* 0x000000151000720c */ /* 0x000fe40003f41070 */
[C---:B------:R-:W-:Y:S01]  /*0e20*/  ISETP.GE.U32.AND.EX P0, PT, R20.reuse, R23, PT, P0 ;  /* 0x000000171400720c */ /* 0x040fe20003f06100 */
[----:B------:R-:W-:Y:S01]  /*0e30*/  IMAD.X R21, R20, 0x1, R33, P5 ;  /* 0x0000000114157824 */ /* 0x000fe200028e0621 */
[----:B------:R-:W-:Y:S01]  /*0e40*/  ISETP.GE.U32.AND P4, PT, R11, R16, PT ;  /* 0x000000100b00720c */ /* 0x000fe20003f86070 */
[----:B------:R-:W-:Y:S01]  /*0e50*/  IMAD.WIDE.U32 R16, R27, 0x3d1, RZ ;  /* 0x000003d11b107825 */ /* 0x000fe200078e00ff */
[----:B------:R-:W-:-:S02]  /*0e60*/  SEL R23, RZ, 0x1, P0 ;  /* 0x00000001ff177807 */ /* 0x000fc40000000000 */
[----:B------:R-:W-:Y:S01]  /*0e70*/  SEL R25, RZ, 0x1, !P1 ;  /* 0x00000001ff197807 */ /* 0x000fe20004800000 */
[----:B------:R-:W-:Y:S01]  /*0e80*/  IMAD.X R22, RZ, RZ, R21, P6 ;  /* 0x000000ffff167224 */ /* 0x000fe200030e0615 */
[----:B------:R-:W-:Y:S01]  /*0e90*/  SHF.R.U32.HI R28, RZ, 0x1f, R37 ;  /* 0x0000001fff1c7819 */ /* 0x000fe20000011625 */
[----:B------:R-:W-:Y:S01]  /*0ea0*/  IMAD.WIDE.U32 R18, P3, RZ, R27, R18 ;  /* 0x0000001bff127225 */ /* 0x000fe20007860012 */
[----:B------:R-:W-:Y:S02]  /*0eb0*/  IADD3 R23, P0, P5, R16, R14, R23 ;  /* 0x0000000e10177210 */ /* 0x000fe40007d1e017 */
[----:B------:R-:W-:Y:S01]  /*0ec0*/  ISETP.GE.U32.AND.EX P4, PT, R22, R21, PT, P4 ;  /* 0x000000151600720c */ /* 0x000fe20003f86140 */
[----:B------:R-:W-:Y:S01]  /*0ed0*/  IMAD.MOV.U32 R14, RZ, RZ, R19 ;  /* 0x000000ffff0e7224 */ /* 0x000fe200078e0013 */
[----:B------:R-:W-:Y:S02]  /*0ee0*/  IADD3 R17, P1, PT, R17, R18, RZ ;  /* 0x0000001211117210 */ /* 0x000fe40007f3e0ff */
[----:B------:R-:W-:-:S02]  /*0ef0*/  ISETP.LT.U32.OR.EX P2, PT, R21, R20, !P4, P2 ;  /* 0x000000141500720c */ /* 0x000fc40006741520 */
[----:B------:R-:W-:Y:S02]  /*0f00*/  IADD3 R20, P4, P6, R25, R28, R12 ;  /* 0x0000001c19147210 */ /* 0x000fe40007e9e00c */
[----:B------:R-:W-:Y:S01]  /*0f10*/  IADD3.X R21, PT, PT, R17, R15, RZ, P0, P5 ;  /* 0x0000000f11157210 */ /* 0x000fe200007ea4ff */
[----:B------:R-:W-:Y:S01]  /*0f20*/  IMAD.X R15, RZ, RZ, RZ, P3 ;  /* 0x000000ffff0f7224 */ /* 0x000fe200018e06ff */
[C---:B------:R-:W-:Y:S02]  /*0f30*/  IADD3 R12, P5, PT, R23.reuse, R26, RZ ;  /* 0x0000001a170c7210 */ /* 0x040fe40007fbe0ff */
[----:B------:R-:W-:Y:S02]  /*0f40*/  SEL R29, RZ, 0x1, !P2 ;  /* 0x00000001ff1d7807 */ /* 0x000fe40005000000 */
[----:B------:R-:W-:Y:S01]  /*0f50*/  ISETP.GE.U32.AND P3, PT, R23, R16, PT ;  /* 0x000000101700720c */ /* 0x000fe20003f66070 */
[----:B------:R-:W-:Y:S01]  /*0f60*/  IMAD.X R18, R21, 0x1, R27, P5 ;  /* 0x0000000115127824 */ /* 0x000fe200028e061b */
[----:B------:R-:W-:-:S02]  /*0f70*/  ISETP.LT.U32.AND P0, PT, R12, R23, PT ;  /* 0x000000170c00720c */ /* 0x000fc40003f01070 */
[----:B------:R-:W-:Y:S02]  /*0f80*/  IADD3.X R23, PT, PT, RZ, RZ, R13, P4, P6 ;  /* 0x000000ffff177210 */ /* 0x000fe400027ec40d */
[----:B------:R-:W-:Y:S02]  /*0f90*/  IADD3 R29, P4, PT, R12, R29, RZ ;  /* 0x0000001d0c1d7210 */ /* 0x000fe40007f9e0ff */
        /* <DEDUP_REMOVED lines=86> */
.L_x_955:
[----:B------:R-:W-:Y:S05]  /*1500*/  BSYNC.RECONVERGENT B0 ;  /* 0x0000000000007941 */ /* 0x000fea0003800200 */
.L_x_954:
        /* <DEDUP_REMOVED lines=54> */
.L_x_957:
        /* <DEDUP_REMOVED lines=52> */
.L_x_960:
[----:B------:R-:W-:Y:S05]  /*1bb0*/  BSYNC.RELIABLE B1 ;  /* 0x0000000000017941 */ /* 0x000fea0003800100 */
.L_x_959:
        /* <DEDUP_REMOVED lines=51> */
.L_x_962:
[----:B------:R-:W-:Y:S05]  /*1ef0*/  BSYNC.RELIABLE B1 ;  /* 0x0000000000017941 */ /* 0x000fea0003800100 */
.L_x_961:
[----:B------:R-:W-:Y:S02]  /*1f00*/  ISETP.GE.U32.AND P0, PT, R5, -0x3d1, PT ;  /* 0xfffffc2f0500780c */ /* 0x000fe40003f06070 */
[----:B------:R-:W-:Y:S02]  /*1f10*/  ISETP.NE.U32.AND P2, PT, R19, -0x1, PT ;  /* 0xffffffff1300780c */ /* 0x000fe40003f45070 */
[----:B------:R-:W-:Y:S02]  /*1f20*/  ISETP.GE.U32.AND.EX P0, PT, R3, -0x2, PT, P0 ;  /* 0xfffffffe0300780c */ /* 0x000fe40003f06100 */
[----:B------:R-:W-:Y:S02]  /*1f30*/  IADD3 R3, P1, PT, R19, 0x1, RZ ;  /* 0x0000000113037810 */ /* 0x000fe40007f3e0ff */
[----:B------:R-:W-:Y:S02]  /*1f40*/  SEL R2, RZ, 0x1, P0 ;  /* 0x00000001ff027807 */ /* 0x000fe40000000000 */
[----:B------:R-:W-:Y:S01]  /*1f50*/  ISETP.NE.U32.AND P3, PT, R9, -0x1, PT ;  /* 0xffffffff0900780c */ /* 0x000fe20003f65070 */
        /* <DEDUP_REMOVED lines=16> */
[----:B------:R-:W-:Y:S02]  /*2060*/  IADD3 R7, P2, P3, R7, 0x1, R2 ;  /* 0x0000000107077810 */ /* 0x000fe40007b5e002 */
[----:B------:R-:W-:Y:S01]  /*2070*/  IADD3 R5, P4, PT, R14, 0xb73, RZ ;  /* 0x00000b730e057810 */ /* 0x000fe20007f9e0ff */
[----:B------:R-:W-:Y:S01]  /*2080*/  IMAD.X R13, R13, 0x1, R6, P1 ;  /* 0x000000010d0d7824 */ /* 0x000fe200008e0606 */
[----:B------:R-:W-:-:S02]  /*2090*/  IADD3.X R11, PT, PT, R11, RZ, R2, P2, P3 ;  /* 0x000000ff0b0b7210 */ /* 0x000fc400017e6402 */
[----:B------:R-:W-:-:S09]  /*20a0*/  IADD3.X R3, PT, PT, R21, 0x3, RZ, P4, !PT ;  /* 0x0000000315037810 */ /* 0x000fd200027fe4ff */
.L_x_958:
[----:B------:R-:W-:Y:S05]  /*20b0*/  BSYNC.RECONVERGENT B0 ;  /* 0x0000000000007941 */ /* 0x000fea0003800200 */
.L_x_956:
        /* <DEDUP_REMOVED lines=18> */
[----:B------:R-:W-:Y:S01]  /*21e0*/  IMAD.WIDE.U32 R28, R3, R52, RZ ;  /* 0x00000034031c7225 */ /* 0x000fe200078e00ff */
[----:B------:R-:W-:-:S03]  /*21f0*/  IADD3 RZ, P3, PT, R25, R26, RZ ;  /* 0x0000001a19ff7210 */ /* 0x000fc60007f7e0ff */
[----:B------:R-:W-:Y:S02]  /*2200*/  IMAD.IADD R35, R21, 0x1, R35 ;  /* 0x0000000115237824 */ /* 0x000fe400078e0223 */
        /* <DEDUP_REMOVED lines=10> */
[----:B------:R-:W-:-:S04]  /*22b0*/  IMAD.WIDE.U32 R22, R19, R48, RZ ;  /* 0x0000003013167225 */ /* 0x000fc800078e00ff */
[----:B------:R-:W-:-:S04]  /*22c0*/  IMAD.WIDE.U32 R30, P4, R49, R19, R30 ;  /* 0x00000013311e7225 */ /* 0x000fc8000788001e */
[----:B------:R-:W-:Y:S01]  /*22d0*/  IMAD R4, R49, R19, RZ ;  /* 0x0000001331047224 */ /* 0x000fe200078e02ff */
[----:B------:R-:W-:Y:S01]  /*22e0*/  IADD3 RZ, P2, PT, R23, R30, RZ ;  /* 0x0000001e17ff7210 */ /* 0x000fe20007f5e0ff */
        /* <DEDUP_REMOVED lines=34> */
[----:B------:R-:W-:Y:S01]  /*2510*/  IMAD.WIDE.U32 R30, R17, R52, RZ ;  /* 0x00000034111e7225 */ /* 0x000fe200078e00ff */
[----:B------:R-:W-:-:S03]  /*2520*/  ISETP.GE.U32.AND.EX P2, PT, R23, R25, PT, P2 ;  /* 0x000000191700720c */ /* 0x000fc60003f46120 */
[----:B------:R-:W-:Y:S01]  /*2530*/  IMAD.MOV.U32 R20, RZ, RZ, R29 ;  /* 0x000000ffff147224 */ /* 0x000fe200078e001d */
[----:B------:R-:W-:Y:S01]  /*2540*/  SEL R47, RZ, 0x1, P2 ;  /* 0x00000001ff2f7807 */ /* 0x000fe20001000000 */
[----:B------:R-:W-:-:S04]  /*2550*/  IMAD.WIDE.U32 R24, R54, R5, RZ ;  /* 0x0000000536187225 */ /* 0x000fc800078e00ff */
[-C--:B------:R-:W-:Y:S01]  /*2560*/  IMAD R39, R54, R3.reuse, R2 ;  /* 0x0000000336277224 */ /* 0x080fe200078e0202 */
[----:B------:R-:W-:Y:S01]  /*2570*/  SEL R2, RZ, 0x1, P1 ;  /* 0x00000001ff027807 */ /* 0x000fe20000800000 */
[----:B------:R-:W-:-:S04]  /*2580*/  IMAD.WIDE.U32.X R20, R53, R3, R20, P5 ;  /* 0x0000000335147225 */ /* 0x000fc800028e0414 */
[----:B------:R-:W-:Y:S01]  /*2590*/  IMAD.IADD R25, R25, 0x1, R39 ;  /* 0x0000000119197824 */ /* 0x000fe200078e0227 */
[----:B------:R-:W-:Y:S01]  /*25a0*/  SEL R39, RZ, 0x1, P0 ;  /* 0x00000001ff277807 */ /* 0x000fe20000000000 */
[----:B------:R-:W-:-:S04]  /*25b0*/  IMAD.WIDE.U32 R36, P4, R53, R19, R30 ;  /* 0x0000001335247225 */ /* 0x000fc8000788001e */
        /* <DEDUP_REMOVED lines=10> */
[----:B------:R-:W-:Y:S01]  /*2660*/  IMAD.WIDE.U32 R20, R17, R54, RZ ;  /* 0x0000003611147225 */ /* 0x000fe200078e00ff */
[----:B------:R-:W-:-:S03]  /*2670*/  IADD3 RZ, P1, PT, R27, R28, RZ ;  /* 0x0000001c1bff7210 */ /* 0x000fc60007f3e0ff */
[----:B------:R-:W-:-:S04]  /*2680*/  IMAD.WIDE.U32 R30, R13, R48, RZ ;  /* 0x000000300d1e7225 */ /* 0x000fc800078e00ff */
[----:B------:R-:W-:-:S04]  /*2690*/  IMAD.WIDE.U32 R44, R13, R50, RZ ;  /* 0x000000320d2c7225 */ /* 0x000fc800078e00ff */
        /* <DEDUP_REMOVED lines=15> */
[----:B------:R-:W-:Y:S01]  /*2790*/  IMAD.WIDE.U32 R28, R52, R19, R32 ;  /* 0x00000013341c7225 */ /* 0x000fe200078e0020 */
[----:B------:R-:W-:-:S03]  /*27a0*/  SEL R35, RZ, 0x1, P2 ;  /* 0x00000001ff237807 */ /* 0x000fc60001000000 */
[----:B------:R-:W-:Y:S01]  /*27b0*/  IMAD.WIDE.U32.X R24, R55, R3, R20, P1 ;  /* 0x0000000337187225 */ /* 0x000fe200008e0414 */
[----:B------:R-:W-:-:S03]  /*27c0*/  IADD3 R40, P1, PT, R47, R28, RZ ;  /* 0x0000001c2f287210 */ /* 0x000fc60007f3e0ff */
[----:B------:R-:W-:Y:S01]  /*27d0*/  IMAD R21, R52, R17, R6 ;  /* 0x0000001134157224 */ /* 0x000fe200078e0206 */
[----:B------:R-:W-:Y:S01]  /*27e0*/  IADD3 R34, P2, PT, R35, R24, RZ ;  /* 0x0000001823227210 */ /* 0x000fe20007f5e0ff */
[----:B------:R-:W-:-:S04]  /*27f0*/  IMAD.WIDE.U32 R42, R9, R50, RZ ;  /* 0x00000032092a7225 */ /* 0x000fc800078e00ff */
[----:B------:R-:W-:Y:S02]  /*2800*/  IMAD.IADD R29, R29, 0x1, R21 ;  /* 0x000000011d1d7824 */ /* 0x000fe400078e0215 */
[----:B------:R-:W-:Y:S02]  /*2810*/  IMAD.MOV.U32 R30, RZ, RZ, R37 ;  /* 0x000000ffff1e7224 */ /* 0x000fe400078e0025 */
[----:B------:R-:W-:Y:S02]  /*2820*/  IMAD.MOV.U32 R36, RZ, RZ, R41 ;  /* 0x000000ffff247224 */ /* 0x000fe400078e0029 */
[----:B------:R-:W-:Y:S01]  /*2830*/  IMAD.X R37, RZ, RZ, RZ, P0 ;  /* 0x000000ffff257224 */ /* 0x000fe200000e06ff */
[----:B------:R-:W-:Y:S01]  /*2840*/  ISETP.GE.U32.AND P0, PT, R28, R32, PT ;  /* 0x000000201c00720c */ /* 0x000fe20003f06070 */
[----:B------:R-:W-:Y:S01]  /*2850*/  IMAD.X R35, RZ, RZ, R25, P2 ;  /* 0x000000ffff237224 */ /* 0x000fe200010e0619 */
[----:B------:R-:W-:Y:S01]  /*2860*/  ISETP.GE.U32.AND P2, PT, R40, R28, PT ;  /* 0x0000001c2800720c */ /* 0x000fe20003f46070 */
[C---:B------:R-:W-:Y:S01]  /*2870*/  IMAD.X R41, R29.reuse, 0x1, R2, P1 ;  /* 0x000000011d297824 */ /* 0x040fe200008e0602 */
[----:B------:R-:W-:Y:S01]  /*2880*/  ISETP.GE.U32.AND.EX P0, PT, R29, R33, PT, P0 ;  /* 0x000000211d00720c */ /* 0x000fe20003f06100 */
[----:B------:R-:W-:-:S02]  /*2890*/  IMAD R6, R49, R9, RZ ;  /* 0x0000000931067224 */ /* 0x000fc400078e02ff */
[----:B------:R-:W-:Y:S01]  /*28a0*/  IMAD.X R31, RZ, RZ, RZ, P4 ;  /* 0x000000ffff1f7224 */ /* 0x000fe200020e06ff */
[----:B------:R-:W-:Y:S01]  /*28b0*/  IADD3 RZ, P4, PT, R43, R44, RZ ;  /* 0x0000002c2bff7210 */ /* 0x000fe20007f9e0ff */
[C---:B------:R-:W-:Y:S01]  /*28c0*/  IMAD.WIDE.U32 R20, R48.reuse, R9, R22 ;  /* 0x0000000930147225 */ /* 0x040fe200078e0016 */
[----:B------:R-:W-:Y:S02]  /*28d0*/  ISETP.GE.U32.AND.EX P2, PT, R41, R29, PT, P2 ;  /* 0x0000001d2900720c */ /* 0x000fe40003f46120 */
[----:B------:R-:W-:Y:S01]  /*28e0*/  SEL R2, RZ, 0x1, P0 ;  /* 0x00000001ff027807 */ /* 0x000fe20000000000 */
[----:B------:R-:W-:Y:S01]  /*28f0*/  IMAD R43, R48, R13, R6 ;  /* 0x0000000d302b7224 */ /* 0x000fe200078e0206 */
[----:B------:R-:W-:Y:S01]  /*2900*/  SEL R33, RZ, 0x1, P2 ;  /* 0x00000001ff217807 */ /* 0x000fe20001000000 */
[----:B------:R-:W-:Y:S01]  /*2910*/  IMAD.WIDE.U32.X R24, R53, R17, R30, P5 ;  /* 0x0000001135187225 */ /* 0x000fe200028e041e */
[----:B------:R-:W-:-:S03]  /*2920*/  ISETP.GE.U32.AND P1, PT, R20, R22, PT ;  /* 0x000000161400720c */ /* 0x000fc60003f26070 */
[----:B------:R-:W-:Y:S01]  /*2930*/  IMAD.IADD R6, R21, 0x1, R43 ;  /* 0x0000000115067824 */ /* 0x000fe200078e022b */
[----:B------:R-:W-:Y:S01]  /*2940*/  IADD3 R33, P0, P5, R33, R24, R2 ;  /* 0x0000001821217210 */ /* 0x000fe20007d1e002 */
[----:B------:R-:W-:Y:S02]  /*2950*/  IMAD R10, R51, R9, RZ ;  /* 0x00000009330a7224 */ /* 0x000fe400078e02ff */
[----:B------:R-:W-:Y:S01]  /*2960*/  IMAD R8, R55, R19, RZ ;  /* 0x0000001337087224 */ /* 0x000fe200078e02ff */
[----:B------:R-:W-:Y:S01]  /*2970*/  ISETP.GE.U32.AND.EX P1, PT, R6, R23, PT, P1 ;  /* 0x000000170600720c */ /* 0x000fe20003f26110 */
[----:B------:R-:W-:Y:S01]  /*2980*/  IMAD.WIDE.U32 R28, R54, R19, R34 ;  /* 0x00000013361c7225 */ /* 0x000fe200078e0022 */
[----:B------:R-:W-:Y:S02]  /*2990*/  IADD3.X R2, PT, PT, RZ, R25, RZ, P0, P5 ;  /* 0x00000019ff027210 */ /* 0x000fe400007ea4ff */
[----:B------:R-:W-:Y:S01]  /*29a0*/  SEL R23, RZ, 0x1, P1 ;  /* 0x00000001ff177807 */ /* 0x000fe20000800000 */
        /* <DEDUP_REMOVED lines=26> */
[----:B------:R-:W-:Y:S01]  /*2b50*/  IMAD.WIDE.U32 R38, R11, R48, RZ ;  /* 0x000000300b267225 */ /* 0x000fe200078e00ff */
[----:B------:R-:W-:Y:S02]  /*2b60*/  SEL R61, RZ, 0x1, P0 ;  /* 0x00000001ff3d7807 */ /* 0x000fe40000000000 */
[----:B------:R-:W-:Y:S01]  /*2b70*/  IADD3 R18, P0, P1, R19, R26, R18 ;  /* 0x0000001a13127210 */ /* 0x000fe2000791e012 */
[----:B------:R-:W-:Y:S01]  /*2b80*/  IMAD.WIDE.U32 R16, R9, R52, RZ ;  /* 0x0000003409107225 */ /* 0x000fe200078e00ff */
[----:B------:R-:W-:Y:S02]  /*2b90*/  IADD3 R61, P6, P4, R61, R28, R2 ;  /* 0x0000001c3d3d7210 */ /* 0x000fe40007cde002 */
[----:B------:R-:W-:Y:S01]  /*2ba0*/  IADD3.X R19, PT, PT, RZ, R27, RZ, P0, P1 ;  /* 0x0000001bff137210 */ /* 0x000fe200007e24ff */
[----:B------:R-:W-:Y:S01]  /*2bb0*/  IMAD.WIDE.U32 R32, R9, R54, RZ ;  /* 0x0000003609207225 */ /* 0x000fe200078e00ff */
[----:B------:R-:W-:-:S03]  /*2bc0*/  IADD3.X R2, PT, PT, RZ, R29, RZ, P6, P4 ;  /* 0x0000001dff027210 */ /* 0x000fc600037e84ff */
[----:B------:R-:W-:-:S04]  /*2bd0*/  IMAD.WIDE.U32 R30, P5, R53, R9, R30 ;  /* 0x00000009351e7225 */ /* 0x000fc800078a001e */
[----:B------:R-:W-:Y:S01]  /*2be0*/  IMAD.WIDE.U32 R34, P2, R55, R9, R34 ;  /* 0x0000000937227225 */ /* 0x000fe20007840022 */
[----:B------:R-:W-:-:S03]  /*2bf0*/  IADD3 RZ, P1, PT, R17, R30, RZ ;  /* 0x0000001e11ff7210 */ /* 0x000fc60007f3e0ff */
[----:B------:R-:W-:Y:S01]  /*2c00*/  IMAD.WIDE.U32 R26, R11, R50, RZ ;  /* 0x000000320b1a7225 */ /* 0x000fe200078e00ff */
[----:B------:R-:W-:-:S03]  /*2c10*/  IADD3 RZ, P0, PT, R33, R34, RZ ;  /* 0x0000002221ff7210 */ /* 0x000fc60007f1e0ff */
[----:B------:R-:W-:-:S04]  /*2c20*/  IMAD.WIDE.U32 R36, R7, R48, RZ ;  /* 0x0000003007247225 */ /* 0x000fc800078e00ff */
[----:B------:R-:W-:-:S04]  /*2c30*/  IMAD.WIDE.U32 R38, P3, R49, R7, R38 ;  /* 0x0000000731267225 */ /* 0x000fc80007860026 */
[----:B------:R-:W-:Y:S01]  /*2c40*/  IMAD.WIDE.U32 R28, R11, R52, RZ ;  /* 0x000000340b1c7225 */ /* 0x000fe200078e00ff */
[----:B------:R-:W-:-:S03]  /*2c50*/  IADD3 RZ, P6, PT, R37, R38, RZ ;  /* 0x0000002625ff7210 */ /* 0x000fc60007fde0ff */
[----:B------:R-:W-:-:S04]  /*2c60*/  IMAD.WIDE.U32 R40, R11, R54, RZ ;  /* 0x000000360b287225 */ /* 0x000fc800078e00ff */
[----:B------:R-:W-:-:S04]  /*2c70*/  IMAD.WIDE.U32 R16, R7, R50, RZ ;  /* 0x0000003207107225 */ /* 0x000fc800078e00ff */
[----:B------:R-:W-:-:S04]  /*2c80*/  IMAD.WIDE.U32 R42, P4, R51, R7, R26 ;  /* 0x00000007332a7225 */ /* 0x000fc8000788001a */
[----:B------:R-:W-:Y:S02]  /*2c90*/  IMAD.X R33, RZ, RZ, RZ, P5 ;  /* 0x000000ffff217224 */ /* 0x000fe400028e06ff */
[C---:B------:R-:W-:Y:S02]  /*2ca0*/  IMAD R8, R53.reuse, R9, RZ ;  /* 0x0000000935087224 */ /* 0x040fe400078e02ff */
[----:B------:R-:W-:-:S04]  /*2cb0*/  IMAD.WIDE.U32 R46, P5, R53, R7, R28 ;  /* 0x00000007352e7225 */ /* 0x000fc800078a001c */
[----:B------:R-:W-:Y:S02]  /*2cc0*/  IMAD.X R37, RZ, RZ, RZ, P2 ;  /* 0x000000ffff257224 */ /* 0x000fe400010e06ff */
[----:B------:R-:W-:Y:S02]  /*2cd0*/  IMAD.MOV.U32 R36, RZ, RZ, R35 ;  /* 0x000000ffff247224 */ /* 0x000fe400078e0023 */
[----:B------:R-:W-:-:S04]  /*2ce0*/  IMAD.WIDE.U32 R58, P2, R55, R7, R40 ;  /* 0x00000007373a7225 */ /* 0x000fc80007840028 */
[----:B------:R-:W-:Y:S02]  /*2cf0*/  IMAD.MOV.U32 R32, RZ, RZ, R31 ;  /* 0x000000ffff207224 */ /* 0x000fe400078e001f */
[----:B------:R-:W-:Y:S02]  /*2d00*/  IMAD R12, R49, R7, RZ ;  /* 0x00000007310c7224 */ /* 0x000fe400078e02ff */
[----:B------:R-:W-:-:S04]  /*2d10*/  IMAD.WIDE.U32 R34, R52, R9, R24 ;  /* 0x0000000934227225 */ /* 0x000fc800078e0018 */
[----:B------:R-:W-:Y:S02]  /*2d20*/  IMAD.MOV.U32 R40, RZ, RZ, R39 ;  /* 0x000000ffff287224 */ /* 0x000fe400078e0027 */
[----:B------:R-:W-:Y:S01]  /*2d30*/  IMAD.X R41, RZ, RZ, RZ, P3 ;  /* 0x000000ffff297224 */ /* 0x000fe200018e06ff */
[----:B------:R-:W-:Y:S01]  /*2d40*/  IADD3 RZ, P3, PT, R17, R42, RZ ;  /* 0x0000002a11ff7210 */ /* 0x000fe20007f7e0ff */
[----:B------:R-:W-:Y:S02]  /*2d50*/  IMAD R39, R52, R13, R8 ;  /* 0x0000000d34277224 */ /* 0x000fe400078e0208 */
[----:B------:R-:W-:Y:S02]  /*2d60*/  IMAD.MOV.U32 R26, RZ, RZ, R47 ;  /* 0x000000ffff1a7224 */ /* 0x000fe400078e002f */
[----:B------:R-:W-:Y:S02]  /*2d70*/  IMAD R10, R55, R9, RZ ;  /* 0x00000009370a7224 */ /* 0x000fe400078e02ff */
[----:B------:R-:W-:-:S04]  /*2d80*/  IMAD.WIDE.U32 R44, R7, R52, RZ ;  /* 0x00000034072c7225 */ /* 0x000fc800078e00ff */
[C---:B------:R-:W-:Y:S02]  /*2d90*/  IMAD R47, R48.reuse, R11, R12 ;  /* 0x0000000b302f7224 */ /* 0x040fe400078e020c */
[----:B------:R-:W-:-:S04]  /*2da0*/  IMAD.WIDE.U32 R16, R48, R7, R22 ;  /* 0x0000000730107225 */ /* 0x000fc800078e0016 */
[----:B------:R-:W-:Y:S01]  /*2db0*/  IMAD.WIDE.U32.X R30, R53, R13, R32, P1 ;  /* 0x0000000d351e7225 */ /* 0x000fe200008e0420 */
[----:B------:R-:W-:-:S03]  /*2dc0*/  IADD3 R38, P1, PT, R61, R34, RZ ;  /* 0x000000223d267210 */ /* 0x000fc60007f3e0ff */
[----:B------:R-:W-:Y:S02]  /*2dd0*/  IMAD.MOV.U32 R28, RZ, RZ, R43 ;  /* 0x000000ffff1c7224 */ /* 0x000fe400078e002b */
[----:B------:R-:W-:Y:S02]  /*2de0*/  IMAD.IADD R33, R35, 0x1, R39 ;  /* 0x0000000123217824 */ /* 0x000fe400078e0227 */
[-C--:B------:R-:W-:Y:S02]  /*2df0*/  IMAD R43, R54, R13.reuse, R10 ;  /* 0x0000000d362b7224 */ /* 0x080fe400078e020a */
[----:B------:R-:W-:Y:S01]  /*2e00*/  IMAD.X R29, RZ, RZ, RZ, P4 ;  /* 0x000000ffff1d7224 */ /* 0x000fe200020e06ff */
[----:B------:R-:W-:Y:S01]  /*2e10*/  IADD3 RZ, P4, PT, R45, R46, RZ ;  /* 0x0000002e2dff7210 */ /* 0x000fe20007f9e0ff */
[----:B------:R-:W-:Y:S01]  /*2e20*/  IMAD.WIDE.U32.X R12, R55, R13, R36, P0 ;  /* 0x0000000d370c7225 */ /* 0x000fe200000e0424 */
[----:B------:R-:W-:-:S03]  /*2e30*/  ISETP.GE.U32.AND P0, PT, R16, R22, PT ;  /* 0x000000161000720c */ /* 0x000fc60003f06070 */
[----:B------:R-:W-:Y:S02]  /*2e40*/  IMAD.IADD R8, R17, 0x1, R47 ;  /* 0x0000000111087824 */ /* 0x000fe400078e022f */
[----:B------:R-:W-:Y:S01]  /*2e50*/  IMAD.X R45, RZ, RZ, RZ, P2 ;  /* 0x000000ffff2d7224 */ /* 0x000fe200010e06ff */
[----:B------:R-:W-:Y:S01]  /*2e60*/  ISETP.GE.U32.AND P2, PT, R34, R24, PT ;  /* 0x000000182200720c */ /* 0x000fe20003f46070 */
[----:B------:R-:W-:Y:S01]  /*2e70*/  IMAD.X R39, R33, 0x1, R2, P1 ;  /* 0x0000000121277824 */ /* 0x000fe200008e0602 */
[----:B------:R-:W-:Y:S01]  /*2e80*/  ISETP.GE.U32.AND P1, PT, R38, R34, PT ;  /* 0x000000222600720c */ /* 0x000fe20003f26070 */
[C---:B------:R-:W-:Y:S01]  /*2e90*/  IMAD R2, R51.reuse, R7, RZ ;  /* 0x0000000733027224 */ /* 0x040fe200078e02ff */
        /* <DEDUP_REMOVED lines=9> */
[----:B------:R-:W-:-:S03]  /*2f30*/  IMAD.WIDE.U32.X R24, R49, R11, R40, P6 ;  /* 0x0000000b31187225 */ /* 0x000fc600030e0428 */
[----:B------:R-:W-:Y:S01]  /*2f40*/  IADD3 R37, P2, P6, R37, R30, R2 ;  /* 0x0000001e25257210 */ /* 0x000fe20007e5e002 */
[----:B------:R-:W-:Y:S01]  /*2f50*/  IMAD.IADD R33, R33, 0x1, R23 ;  /* 0x0000000121217824 */ /* 0x000fe200078e0217 */
[----:B------:R-:W-:Y:S01]  /*2f60*/  IADD3 R35, P0, P1, R32, R24, R35 ;  /* 0x0000001820237210 */ /* 0x000fe2000791e023 */
[----:B------:R-:W-:Y:S01]  /*2f70*/  IMAD.WIDE.U32 R22, R54, R9, R18 ;  /* 0x0000000936167225 */ /* 0x000fe200078e0012 */
[----:B------:R-:W-:Y:S02]  /*2f80*/  IADD3.X R30, PT, PT, RZ, R31, RZ, P2, P6 ;  /* 0x0000001fff1e7210 */ /* 0x000fe400017ec4ff */
[----:B------:R-:W-:Y:S01]  /*2f90*/  IADD3.X R34, PT, PT, R33, R25, RZ, P0, P1 ;  /* 0x0000001921227210 */ /* 0x000fe200007e24ff */
[-C--:B------:R-:W-:Y:S01]  /*2fa0*/  IMAD R9, R55, R7.reuse, RZ ;  /* 0x0000000737097224 */ /* 0x080fe200078e02ff */
[----:B------:R-:W-:Y:S01]  /*2fb0*/  ISETP.GE.U32.AND P0, PT, R35, R32, PT ;  /* 0x000000202300720c */ /* 0x000fe20003f06070 */
[----:B------:R-:W-:Y:S01]  /*2fc0*/  IMAD R2, R53, R7, RZ ;  /* 0x0000000735027224 */ /* 0x000fe200078e02ff */
[----:B------:R-:W-:Y:S01]  /*2fd0*/  ISETP.GE.U32.AND P1, PT, R32, R38, PT ;  /* 0x000000262000720c */ /* 0x000fe20003f26070 */
[----:B------:R-:W-:Y:S01]  /*2fe0*/  IMAD R47, R54, R11, R9 ;  /* 0x0000000b362f7224 */ /* 0x000fe200078e0209 */
[----:B------:R-:W-:Y:S01]  /*2ff0*/  ISETP.GE.U32.AND.EX P0, PT, R34, R33, PT, P0 ;  /* 0x000000212200720c */ /* 0x000fe20003f06100 */
[----:B------:R-:W-:Y:S01]  /*3000*/  IMAD.IADD R9, R23, 0x1, R43 ;  /* 0x0000000117097824 */ /* 0x000fe200078e022b */
[----:B------:R-:W-:Y:S01]  /*3010*/  IADD3 R24, P2, PT, R37, R22, RZ ;  /* 0x0000001625187210 */ /* 0x000fe20007f5e0ff */
[----:B------:R-:W-:Y:S01]  /*3020*/  IMAD R41, R52, R11, R2 ;  /* 0x0000000b34297224 */ /* 0x000fe200078e0202 */
[----:B------:R-:W-:Y:S01]  /*3030*/  ISETP.GE.U32.AND.EX P1, PT, R33, R39, PT, P1 ;  /* 0x000000272100720c */ /* 0x000fe20003f26110 */
[----:B------:R-:W-:Y:S01]  /*3040*/  IMAD.WIDE.U32 R56, R7, R54, RZ ;  /* 0x0000003607387225 */ /* 0x000fe200078e00ff */
[----:B------:R-:W-:-:S02]  /*3050*/  SEL R33, RZ, 0x1, P0 ;  /* 0x00000001ff217807 */ /* 0x000fc40000000000 */
[----:B------:R-:W-:Y:S01]  /*3060*/  SEL R2, RZ, 0x1, P1 ;  /* 0x00000001ff027807 */ /* 0x000fe20000800000 */
[----:B------:R-:W-:Y:S01]  /*3070*/  IMAD.X R25, R9, 0x1, R30, P2 ;  /* 0x0000000109197824 */ /* 0x000fe200010e061e */
[----:B------:R-:W-:Y:S01]  /*3080*/  ISETP.GE.U32.AND P0, PT, R22, R18, PT ;  /* 0x000000121600720c */ /* 0x000fe20003f06070 */
[----:B------:R-:W-:Y:S01]  /*3090*/  IMAD.WIDE.U32 R30, R34, 0x3d1, RZ ;  /* 0x000003d1221e7825 */ /* 0x000fe200078e00ff */
[----:B------:R-:W-:Y:S02]  /*30a0*/  ISETP.GE.U32.AND P1, PT, R24, R22, PT ;  /* 0x000000161800720c */ /* 0x000fe40003f26070 */
[----:B------:R-:W-:Y:S01]  /*30b0*/  IADD3 R33, P2, P3, R33, R28, R2 ;  /* 0x0000001c21217210 */ /* 0x000fe20007b5e002 */
[----:B------:R-:W-:Y:S01]  /*30c0*/  IMAD.X R27, RZ, RZ, RZ, P5 ;  /* 0x000000ffff1b7224 */ /* 0x000fe200028e06ff */
[----:B------:R-:W-:Y:S01]  /*30d0*/  ISETP.GE.U32.AND.EX P0, PT, R9, R19, PT, P0 ;  /* 0x000000130900720c */ /* 0x000fe20003f06100 */
[----:B------:R-:W-:Y:S01]  /*30e0*/  IMAD.WIDE.U32 R18, R52, R7, R24 ;  /* 0x0000000734127225 */ /* 0x000fe200078e0018 */
[----:B------:R-:W-:-:S02]  /*30f0*/  ISETP.GE.U32.AND.EX P1, PT, R25, R9, PT, P1 ;  /* 0x000000091900720c */ /* 0x000fc40003f26110 */
[----:B------:R-:W-:Y:S01]  /*3100*/  IADD3.X R32, PT, PT, RZ, R29, RZ, P2, P3 ;  /* 0x0000001dff207210 */ /* 0x000fe200017e64ff */
[----:B------:R-:W-:Y:S01]  /*3110*/  IMAD.WIDE.U32 R30, P2, RZ, R35, R30 ;  /* 0x00000023ff1e7225 */ /* 0x000fe2000784001e */
[----:B------:R-:W-:Y:S02]  /*3120*/  SEL R29, RZ, 0x1, P1 ;  /* 0x00000001ff1d7807 */ /* 0x000fe40000800000 */
[----:B------:R-:W-:Y:S01]  /*3130*/  IADD3 R33, P1, PT, R33, R18, RZ ;  /* 0x0000001221217210 */ /* 0x000fe20007f3e0ff */
[----:B------:R-:W-:Y:S01]  /*3140*/  IMAD.IADD R9, R19, 0x1, R41 ;  /* 0x0000000113097824 */ /* 0x000fe200078e0229 */
[----:B------:R-:W-:Y:S01]  /*3150*/  IADD3 RZ, P5, PT, R57, R58, RZ ;  /* 0x0000003a39ff7210 */ /* 0x000fe20007fbe0ff */
[----:B------:R-:W-:Y:S01]  /*3160*/  IMAD.X R19, RZ, RZ, RZ, P2 ;  /* 0x000000ffff137224 */ /* 0x000fe200010e06ff */
[----:B------:R-:W-:Y:S01]  /*3170*/  ISETP.GE.U32.AND P2, PT, R18, R24, PT ;  /* 0x000000181200720c */ /* 0x000fe20003f46070 */
[----:B------:R-:W-:Y:S01]  /*3180*/  IMAD.X R32, R9, 0x1, R32, P1 ;  /* 0x0000000109207824 */ /* 0x000fe200008e0620 */
[----:B------:R-:W-:Y:S01]  /*3190*/  ISETP.GE.U32.AND P1, PT, R33, R18, PT ;  /* 0x000000122100720c */ /* 0x000fe20003f26070 */
[----:B------:R-:W-:Y:S01]  /*31a0*/  IMAD.WIDE.U32 R22, R35, 0x3d1, RZ ;  /* 0x000003d123167825 */ /* 0x000fe200078e00ff */
[----:B------:R-:W-:-:S02]  /*31b0*/  ISETP.GE.U32.AND.EX P2, PT, R9, R25, PT, P2 ;  /* 0x000000190900720c */ /* 0x000fc40003f46120 */
[----:B------:R-:W-:Y:S01]  /*31c0*/  ISETP.GE.U32.AND.EX P1, PT, R32, R9, PT, P1 ;  /* 0x000000092000720c */ /* 0x000fe20003f26110 */
[-C--:B------:R-:W-:Y:S01]  /*31d0*/  IMAD.WIDE.U32.X R26, R53, R11.reuse, R26, P4 ;  /* 0x0000000b351a7225 */ /* 0x080fe200020e041a */
[----:B------:R-:W-:Y:S02]  /*31e0*/  IADD3 R2, P3, PT, RZ, R22, RZ ;  /* 0x00000016ff027210 */ /* 0x000fe40007f7e0ff */
[----:B------:R-:W-:Y:S01]  /*31f0*/  IADD3 R30, P4, PT, R23, R30, RZ ;  /* 0x0000001e171e7210 */ /* 0x000fe20007f9e0ff */
[----:B------:R-:W-:Y:S01]  /*3200*/  IMAD.MOV.U32 R44, RZ, RZ, R59 ;  /* 0x000000ffff2c7224 */ /* 0x000fe200078e003b */
[----:B------:R-:W-:Y:S01]  /*3210*/  SEL R28, RZ, 0x1, P0 ;  /* 0x00000001ff1c7807 */ /* 0x000fe20000000000 */
[----:B------:R-:W-:Y:S01]  /*3220*/  IMAD.MOV.U32 R18, RZ, RZ, R31 ;  /* 0x000000ffff127224 */ /* 0x000fe200078e001f */
[----:B------:R-:W-:Y:S01]  /*3230*/  SEL R31, RZ, 0x1, P2 ;  /* 0x00000001ff1f7807 */ /* 0x000fe20001000000 */
[----:B------:R-:W-:Y:S01]  /*3240*/  IMAD.WIDE.U32.X R10, R55, R11, R44, P5 ;  /* 0x0000000b370a7225 */ /* 0x000fe200028e042c */
[----:B------:R-:W-:-:S02]  /*3250*/  SEL R39, RZ, 0x1, P1 ;  /* 0x00000001ff277807 */ /* 0x000fc40000800000 */
[----:B------:R-:W-:Y:S01]  /*3260*/  ISETP.GE.U32.AND P0, PT, R2, R22, PT ;  /* 0x000000160200720c */ /* 0x000fe20003f06070 */
[----:B------:R-:W-:Y:S01]  /*3270*/  IMAD.X R9, R30, 0x1, R35, P3 ;  /* 0x000000011e097824 */ /* 0x000fe200018e0623 */
[----:B------:R-:W-:Y:S01]  /*3280*/  IADD3 R22, P5, P6, R29, R12, R28 ;  /* 0x0000000c1d167210 */ /* 0x000fe20007ebe01c */
[----:B------:R-:W-:Y:S01]  /*3290*/  IMAD.WIDE.U32.X R18, RZ, R34, R18, P4 ;  /* 0x00000022ff127225 */ /* 0x000fe200020e0412 */
[----:B------:R-:W-:Y:S02]  /*32a0*/  IADD3 R39, P3, P4, R39, R26, R31 ;  /* 0x0000001a27277210 */ /* 0x000fe40007c7e01f */
[----:B------:R-:W-:Y:S01]  /*32b0*/  ISETP.GE.U32.AND.EX P0, PT, R9, R30, PT, P0 ;  /* 0x0000001e0900720c */ /* 0x000fe20003f06100 */
[----:B------:R-:W-:Y:S01]  /*32c0*/  IMAD.WIDE.U32 R28, R32, 0x3d1, RZ ;  /* 0x000003d1201c7825 */ /* 0x000fe200078e00ff */
[----:B------:R-:W-:Y:S02]  /*32d0*/  IADD3.X R23, PT, PT, RZ, R13, RZ, P5, P6 ;  /* 0x0000000dff177210 */ /* 0x000fe40002fec4ff */
[----:B------:R-:W-:Y:S01]  /*32e0*/  IADD3.X R30, PT, PT, RZ, R27, RZ, P3, P4 ;  /* 0x0000001bff1e7210 */ /* 0x000fe20001fe84ff */
[----:B------:R-:W-:-:S04]  /*32f0*/  IMAD.WIDE.U32 R24, R33, 0x3d1, RZ ;  /* 0x000003d121187825 */ /* 0x000fc800078e00ff */
[----:B------:R-:W-:Y:S01]  /*3300*/  IMAD.WIDE.U32 R28, P3, RZ, R33, R28 ;  /* 0x00000021ff1c7225 */ /* 0x000fe2000786001c */
[----:B------:R-:W-:-:S03]  /*3310*/  IADD3 R31, P2, PT, R18, R24, RZ ;  /* 0x00000018121f7210 */ /* 0x000fc60007f5e0ff */
[----:B------:R-:W-:Y:S01]  /*3320*/  IMAD.WIDE.U32 R12, R54, R7, R22 ;  /* 0x00000007360c7225 */ /* 0x000fe200078e0016 */
[----:B------:R-:W-:Y:S02]  /*3330*/  ISETP.GE.U32.AND P4, PT, R31, R24, PT ;  /* 0x000000181f00720c */ /* 0x000fe40003f86070 */
[----:B------:R-:W-:Y:S01]  /*3340*/  SEL R7, RZ, 0x1, P0 ;  /* 0x00000001ff077807 */ /* 0x000fe20000000000 */
        /* <DEDUP_REMOVED lines=12> */
[C---:B------:R-:W-:Y:S01]  /*3410*/  ISETP.GE.U32.AND.EX P4, PT, R24.reuse, R25, PT, P4 ;  /* 0x000000191800720c */ /* 0x040fe20003f86140 */
[----:B------:R-:W-:Y:S01]  /*3420*/  IMAD.X R25, R24, 0x1, R33, P5 ;  /* 0x0000000118197824 */ /* 0x000fe200028e0621 */
[----:B------:R-:W-:Y:S02]  /*3430*/  ISETP.GE.U32.AND P3, PT, R39, R12, PT ;  /* 0x0000000c2700720c */ /* 0x000fe40003f66070 */
[----:B------:R-:W-:Y:S01]  /*3440*/  ISETP.LT.U32.AND P0, PT, R22, R31, PT ;  /* 0x0000001f1600720c */ /* 0x000fe20003f01070 */
[----:B------:R-:W-:Y:S01]  /*3450*/  IMAD.X R28, RZ, RZ, R25, P6 ;  /* 0x000000ffff1c7224 */ /* 0x000fe200030e0619 */
[----:B------:R-:W-:Y:S01]  /*3460*/  ISETP.GE.U32.AND P2, PT, R7, R22, PT ;  /* 0x000000160700720c */ /* 0x000fe20003f46070 */
[C---:B------:R-:W-:Y:S01]  /*3470*/  IMAD.WIDE.U32 R22, R30.reuse, 0x3d1, RZ ;  /* 0x000003d11e167825 */ /* 0x040fe200078e00ff */
[----:B------:R-:W-:Y:S02]  /*3480*/  ISETP.GE.U32.AND.EX P3, PT, R30, R13, PT, P3 ;  /* 0x0000000d1e00720c */ /* 0x000fe40003f66130 */
        /* <DEDUP_REMOVED lines=14> */
[----:B------:R-:W-:Y:S02]  /*3570*/  IADD3 R10, P4, PT, R27, R32, RZ ;  /* 0x000000201b0a7210 */ /* 0x000fe40007f9e0ff */
        /* <DEDUP_REMOVED lines=11> */
[----:B------:R-:W-:-:S03]  /*3630*/  IMAD.WIDE.U32.X R10, RZ, R30, R24, P6 ;  /* 0x0000001eff0a7225 */ /* 0x000fc600030e0418 */
[----:B------:R-:W-:Y:S01]  /*3640*/  ISETP.GE.U32.AND.EX P1, PT, R31, R22, PT, P2 ;  /* 0x000000161f00720c */ /* 0x000fe20003f26120 */
[----:B------:R-:W-:Y:S01]  /*3650*/  IMAD.WIDE.U32 R18, P3, RZ, R35, R18 ;  /* 0x00000023ff127225 */ /* 0x000fe20007860012 */
[----:B------:R-:W-:Y:S02]  /*3660*/  IADD3 R23, P4, P5, R12, R10, R23 ;  /* 0x0000000a0c177210 */ /* 0x000fe40007d9e017 */
[----:B------:R-:W-:Y:S02]  /*3670*/  ISETP.LT.U32.OR.EX P0, PT, R22, R33, !P1, P0 ;  /* 0x000000211600720c */ /* 0x000fe40004f01500 */
[----:B------:R-:W-:Y:S02]  /*3680*/  IADD3 R25, P2, PT, R13, R18, RZ ;  /* 0x000000120d197210 */ /* 0x000fe40007f5e0ff */
[----:B------:R-:W-:Y:S01]  /*3690*/  IADD3 R10, P1, PT, R23, R30, RZ ;  /* 0x0000001e170a7210 */ /* 0x000fe20007f3e0ff */
[----:B------:R-:W-:Y:S01]  /*36a0*/  IMAD R30, R49, R5, RZ ;  /* 0x00000005311e7224 */ /* 0x000fe200078e02ff */
        /* <DEDUP_REMOVED lines=73> */
.L_x_964:
[----:B------:R-:W-:Y:S05]  /*3b40*/  BSYNC.RECONVERGENT B0 ;  /* 0x0000000000007941 */ /* 0x000fea0003800200 */
.L_x_963:
        /* <DEDUP_REMOVED lines=55> */
.L_x_966:
        /* <DEDUP_REMOVED lines=55> */
.L_x_969:
[----:B------:R-:W-:Y:S05]  /*4230*/  BSYNC.RELIABLE B1 ;  /* 0x0000000000017941 */ /* 0x000fea0003800100 */
.L_x_968:
        /* <DEDUP_REMOVED lines=55> */
.L_x_971:
[----:B------:R-:W-:Y:S05]  /*45b0*/  BSYNC.RELIABLE B1 ;  /* 0x0000000000017941 */ /* 0x000fea0003800100 */
.L_x_970:
        /* <DEDUP_REMOVED lines=18> */
[----:B------:R-:W-:-:S04]  /*46e0*/  ISETP.GE.U32.AND.EX P2, PT, R16, RZ, PT, P2 ;  /* 0x000000ff1000720c */ /* 0x000fc80003f46120 */
[----:B------:R-:W-:Y:S02]  /*46f0*/  ISETP.NE.OR.EX P2, PT, R5, -0x1, !P2, P3 ;  /* 0xffffffff0500780c */ /* 0x000fe40005745730 */
[----:B------:R-:W-:Y:S02]  /*4700*/  SEL R5, RZ, 0xffffffff, !P1 ;  /* 0xffffffffff057807 */ /* 0x000fe40004800000 */
[----:B------:R-:W-:Y:S02]  /*4710*/  SEL R2, RZ, 0xffffffff, !P2 ;  /* 0xffffffffff027807 */ /* 0x000fe40005000000 */
[----:B------:R-:W-:Y:S02]  /*4720*/  IADD3 R4, P1, PT, R5, R9, RZ ;  /* 0x0000000905047210 */ /* 0x000fe40007f3e0ff */
[----:B------:R-:W-:Y:S02]  /*4730*/  IADD3 R7, P2, P3, R7, 0x1, R2 ;  /* 0x0000000107077810 */ /* 0x000fe40007b5e002 */
[----:B------:R-:W-:Y:S01]  /*4740*/  IADD3.X R9, PT, PT, R18, 0x3, RZ, P4, !PT ;  /* 0x0000000312097810 */ /* 0x000fe200027fe4ff */
[----:B------:R-:W-:Y:S01]  /*4750*/  IMAD.X R5, R5, 0x1, R16, P1 ;  /* 0x0000000105057824 */ /* 0x000fe200008e0610 */
[----:B------:R-:W-:Y:S01]  /*4760*/  IADD3.X R6, PT, PT, R6, RZ, R2, P2, P3 ;  /* 0x000000ff06067210 */ /* 0x000fe200017e6402 */
[----:B------:R-:W-:-:S02]  /*4770*/  IMAD.MOV.U32 R2, RZ, RZ, R3 ;  /* 0x000000ffff027224 */ /* 0x000fc400078e0003 */
[----:B------:R-:W-:-:S07]  /*4780*/  IMAD.MOV.U32 R3, RZ, RZ, R11 ;  /* 0x000000ffff037224 */ /* 0x000fce00078e000b */
.L_x_967:
[----:B------:R-:W-:Y:S05]  /*4790*/  BSYNC.RECONVERGENT B0 ;  /* 0x0000000000007941 */ /* 0x000fea0003800200 */
.L_x_965:
        /* <DEDUP_REMOVED lines=16> */
[----:B------:R-:W-:Y:S01]  /*48a0*/  IMAD.WIDE.U32 R22, R9, R7, RZ ;  /* 0x0000000709167225 */ /* 0x000fe200078e00ff */
[----:B------:R-:W-:Y:S02]  /*48b0*/  IADD3 RZ, P3, PT, R19, R20, RZ ;  /* 0x0000001413ff7210 */ /* 0x000fe40007f7e0ff */
[----:B------:R-:W-:Y:S01]  /*48c0*/  ISETP.GE.U32.AND P0, PT, R41, R14, PT ;  /* 0x0000000e2900720c */ /* 0x000fe20003f06070 */
[----:B------:R-:W-:Y:S02]  /*48d0*/  IMAD R11, R4, R9, R11 ;  /* 0x00000009040b7224 */ /* 0x000fe400078e020b */
[----:B------:R-:W-:-:S04]  /*48e0*/  IMAD.WIDE.U32 R18, R10, R7, RZ ;  /* 0x000000070a127225 */ /* 0x000fc800078e00ff */
[----:B------:R-:W-:Y:S02]  /*48f0*/  IMAD.IADD R11, R15, 0x1, R11 ;  /* 0x000000010f0b7824 */ /* 0x000fe400078e020b */
        /* <DEDUP_REMOVED lines=9> */
[----:B------:R-:W-:-:S04]  /*4990*/  IMAD.WIDE.U32 R18, R7, R10, RZ ;  /* 0x0000000a07127225 */ /* 0x000fc800078e00ff */
[----:B------:R-:W-:-:S04]  /*49a0*/  IMAD.WIDE.U32 R12, P5, R10, R9, R12 ;  /* 0x000000090a0c7225 */ /* 0x000fc800078a000c */
[-C--:B------:R-:W-:Y:S02]  /*49b0*/  IMAD R39, R7, R9.reuse, R22 ;  /* 0x0000000907277224 */ /* 0x080fe400078e0216 */
[----:B------:R-:W-:-:S04]  /*49c0*/  IMAD.WIDE.U32.X R16, R5, R9, R16, P3 ;  /* 0x0000000905107225 */ /* 0x000fc800018e0410 */
[----:B------:R-:W-:-:S04]  /*49d0*/  IMAD.WIDE.U32 R20, R10, R10, RZ ;  /* 0x0000000a0a147225 */ /* 0x000fc800078e00ff */
[----:B------:R-:W-:Y:S01]  /*49e0*/  IMAD.IADD R39, R19, 0x1, R39 ;  /* 0x0000000113277824 */ /* 0x000fe200078e0227 */
[----:B------:R-:W-:Y:S01]  /*49f0*/  IADD3 RZ, P0, PT, R21, R12, RZ ;  /* 0x0000000c15ff7210 */ /* 0x000fe20007f1e0ff */
[----:B------:R-:W-:Y:S01]  /*4a00*/  IMAD.X R33, RZ, RZ, RZ, P5 ;  /* 0x000000ffff217224 */ /* 0x000fe200028e06ff */
[----:B------:R-:W-:Y:S01]  /*4a10*/  IADD3 R28, P3, P5, R18, R16, R29 ;  /* 0x00000010121c7210 */ /* 0x000fe20007d7e01d */
[C---:B------:R-:W-:Y:S02]  /*4a20*/  IMAD R11, R3.reuse, R10, RZ ;  /* 0x0000000a030b7224 */ /* 0x040fe400078e02ff */
[----:B------:R-:W-:Y:S01]  /*4a30*/  IMAD.WIDE.U32 R26, R3, R4, RZ ;  /* 0x00000004031a7225 */ /* 0x000fe200078e00ff */
[----:B------:R-:W-:-:S03]  /*4a40*/  IADD3.X R29, PT, PT, R39, R17, RZ, P3, P5 ;  /* 0x00000011271d7210 */ /* 0x000fc60001fea4ff */
[----:B------:R-:W-:-:S04]  /*4a50*/  IMAD.WIDE.U32 R14, R2, R10, RZ ;  /* 0x0000000a020e7225 */ /* 0x000fc800078e00ff */
        /* <DEDUP_REMOVED lines=8> */
[----:B------:R-:W-:-:S04]  /*4ae0*/  IMAD.WIDE.U32 R24, R2, R4, RZ ;  /* 0x0000000402187225 */ /* 0x000fc800078e00ff */
[----:B------:R-:W-:-:S04]  /*4af0*/  IMAD.WIDE.U32 R26, P4, R2, R5, R26 ;  /* 0x00000005021a7225 */ /* 0x000fc8000788001a */
[----:B------:R-:W-:Y:S01]  /*4b00*/  IMAD.WIDE.U32 R30, P0, R2, R6, R20 ;  /* 0x00000006021e7225 */ /* 0x000fe20007800014 */
[----:B------:R-:W-:-:S03]  /*4b10*/  IADD3 RZ, P2, PT, R25, R26, RZ ;  /* 0x0000001a19ff7210 */ /* 0x000fc60007f5e0ff */
[----:B------:R-:W-:-:S04]  /*4b20*/  IMAD.WIDE.U32 R34, P5, R2, R3, R16 ;  /* 0x0000000302227225 */ /* 0x000fc800078a0010 */
[----:B------:R-:W-:-:S04]  /*4b30*/  IMAD.WIDE.U32 R20, R2, R2, RZ ;  /* 0x0000000202147225 */ /* 0x000fc800078e00ff */
[----:B------:R-:W-:Y:S01]  /*4b40*/  IMAD.X R17, RZ, RZ, RZ, P1 ;  /* 0x000000ffff117224 */ /* 0x000fe200008e06ff */
[----:B------:R-:W-:Y:S01]  /*4b50*/  IADD3 R11, P1, PT, R19, R32, RZ ;  /* 0x00000020130b7210 */ /* 0x000fe20007f3e0ff */
[----:B------:R-:W-:Y:S01]  /*4b60*/  IMAD.WIDE.U32 R14, R2, R7, RZ ;  /* 0x00000007020e7225 */ /* 0x000fe200078e00ff */
[----:B------:R-:W-:-:S03]  /*4b70*/  SHF.L.W.U32.HI R32, R22, 0x1, R41 ;  /* 0x0000000116207819 */ /* 0x000fc60000010e29 */
        /* <DEDUP_REMOVED lines=10> */
[----:B------:R-:W-:Y:S01]  /*4c20*/  IADD3 RZ, P3, PT, R15, R30, RZ ;  /* 0x0000001e0fff7210 */ /* 0x000fe20007f7e0ff */
[----:B------:R-:W-:Y:S01]  /*4c30*/  IMAD.MOV.U32 R16, RZ, RZ, R23 ;  /* 0x000000ffff107224 */ /* 0x000fe200078e0017 */
[----:B------:R-:W-:Y:S01]  /*4c40*/  ISETP.GE.U32.AND.EX P1, PT, R29, R39, PT, P1 ;  /* 0x000000271d00720c */ /* 0x000fe20003f26110 */
[----:B------:R-:W-:Y:S01]  /*4c50*/  IMAD R30, R5, R2, RZ ;  /* 0x00000002051e7224 */ /* 0x000fe200078e02ff */
[----:B------:R-:W-:Y:S01]  /*4c60*/  SEL R15, RZ, 0x1, P0 ;  /* 0x00000001ff0f7807 */ /* 0x000fe20000000000 */
[----:B------:R-:W-:Y:S01]  /*4c70*/  IMAD.WIDE.U32.X R18, R6, R9, R16, P6 ;  /* 0x0000000906127225 */ /* 0x000fe200030e0410 */
[----:B------:R-:W-:-:S02]  /*4c80*/  SEL R37, RZ, 0x1, P1 ;  /* 0x00000001ff257807 */ /* 0x000fc40000800000 */
[----:B------:R-:W-:Y:S01]  /*4c90*/  IADD3 R15, P1, PT, R15, R26, RZ ;  /* 0x0000001a0f0f7210 */ /* 0x000fe20007f3e0ff */
[----:B------:R-:W-:Y:S01]  /*4ca0*/  IMAD.IADD R17, R34, 0x1, R27 ;  /* 0x0000000122117824 */ /* 0x000fe200078e021b */
[----:B------:R-:W-:Y:S01]  /*4cb0*/  ISETP.LT.U32.AND P0, PT, R26, R32, PT ;  /* 0x000000201a00720c */ /* 0x000fe20003f01070 */
[----:B------:R-:W-:Y:S01]  /*4cc0*/  IMAD.WIDE.U32 R22, R2, R4, R28 ;  /* 0x0000000402167225 */ /* 0x000fe200078e001c */
[----:B------:R-:W-:-:S03]  /*4cd0*/  ISETP.GE.U32.AND P6, PT, R15, R26, PT ;  /* 0x0000001a0f00720c */ /* 0x000fc60003fc6070 */
[----:B------:R-:W-:Y:S02]  /*4ce0*/  IMAD R27, R3, R4, R30 ;  /* 0x00000004031b7224 */ /* 0x000fe400078e021e */
[----:B------:R-:W-:Y:S02]  /*4cf0*/  IMAD.MOV.U32 R20, RZ, RZ, R31 ;  /* 0x000000ffff147224 */ /* 0x000fe400078e001f */
[----:B------:R-:W-:Y:S01]  /*4d00*/  IMAD.X R16, RZ, RZ, R17, P1 ;  /* 0x000000ffff107224 */ /* 0x000fe200008e0611 */
[----:B------:R-:W-:Y:S01]  /*4d10*/  ISETP.GE.U32.AND P1, PT, R22, R28, PT ;  /* 0x0000001c1600720c */ /* 0x000fe20003f26070 */
[----:B------:R-:W-:Y:S01]  /*4d20*/  IMAD.X R31, RZ, RZ, RZ, P5 ;  /* 0x000000ffff1f7224 */ /* 0x000fe200028e06ff */
[----:B------:R-:W-:Y:S01]  /*4d30*/  IADD3 R26, P5, PT, R37, R18, RZ ;  /* 0x00000012251a7210 */ /* 0x000fe20007fbe0ff */
[----:B------:R-:W-:Y:S01]  /*4d40*/  IMAD.IADD R37, R23, 0x1, R27 ;  /* 0x0000000117257824 */ /* 0x000fe200078e021b */
[----:B------:R-:W-:Y:S01]  /*4d50*/  ISETP.GE.U32.AND.EX P6, PT, R16, R17, PT, P6 ;  /* 0x000000111000720c */ /* 0x000fe20003fc6160 */
[----:B------:R-:W-:-:S02]  /*4d60*/  IMAD.MOV.U32 R30, RZ, RZ, R35 ;  /* 0x000000ffff1e7224 */ /* 0x000fc400078e0023 */
[----:B------:R-:W-:Y:S01]  /*4d70*/  IMAD R18, R6, R2, RZ ;  /* 0x0000000206127224 */ /* 0x000fe200078e02ff */
[----:B------:R-:W-:Y:S01]  /*4d80*/  ISETP.GE.U32.AND.EX P1, PT, R37, R29, PT, P1 ;  /* 0x0000001d2500720c */ /* 0x000fe20003f26110 */
[----:B------:R-:W-:Y:S01]  /*4d90*/  IMAD.WIDE.U32.X R28, R3, R3, R30, P4 ;  /* 0x00000003031c7225 */ /* 0x000fe200020e041e */
[----:B------:R-:W-:Y:S02]  /*4da0*/  ISETP.LT.U32.OR.EX P0, PT, R17, R33, !P6, P0 ;  /* 0x000000211100720c */ /* 0x000fe40007701500 */
[----:B------:R-:W-:Y:S01]  /*4db0*/  SHF.L.W.U32.HI R17, R36, 0x1, R22 ;  /* 0x0000000124117819 */ /* 0x000fe20000010e16 */
[----:B------:R-:W-:Y:S01]  /*4dc0*/  IMAD.X R27, RZ, RZ, R19, P5 ;  /* 0x000000ffff1b7224 */ /* 0x000fe200028e0613 */
[----:B------:R-:W-:Y:S01]  /*4dd0*/  SHF.L.W.U32.HI R33, R22, 0x1, R37 ;  /* 0x0000000116217819 */ /* 0x000fe20000010e25 */
[C---:B------:R-:W-:Y:S01]  /*4de0*/  IMAD R31, R3.reuse, R7, R18 ;  /* 0x00000007031f7224 */ /* 0x040fe200078e0212 */
[----:B------:R-:W-:Y:S01]  /*4df0*/  SEL R35, RZ, 0x1, P1 ;  /* 0x00000001ff237807 */ /* 0x000fe20000800000 */
[----:B------:R-:W-:Y:S01]  /*4e00*/  IMAD.WIDE.U32.X R18, R3, R5, R24, P2 ;  /* 0x0000000503127225 */ /* 0x000fe200010e0418 */
[----:B------:R-:W-:-:S02]  /*4e10*/  IADD3 R24, P2, PT, R17, R28, RZ ;  /* 0x0000001c11187210 */ /* 0x000fc40007f5e0ff */
[----:B------:R-:W-:Y:S01]  /*4e20*/  SEL R25, RZ, 0x1, !P0 ;  /* 0x00000001ff197807 */ /* 0x000fe20004000000 */
[----:B------:R-:W-:Y:S01]  /*4e30*/  IMAD.WIDE.U32 R22, R2, R7, R26 ;  /* 0x0000000702167225 */ /* 0x000fe200078e001a */
[C---:B------:R-:W-:Y:S02]  /*4e40*/  ISETP.LT.U32.AND P0, PT, R24.reuse, R17, PT ;  /* 0x000000111800720c */ /* 0x040fe40003f01070 */
[----:B------:R-:W-:Y:S01]  /*4e50*/  IADD3 R17, P5, PT, R24, R25, RZ ;  /* 0x0000001918117210 */ /* 0x000fe20007fbe0ff */
[----:B------:R-:W-:Y:S01]  /*4e60*/  IMAD.X R28, R33, 0x1, R29, P2 ;  /* 0x00000001211c7824 */ /* 0x000fe200010e061d */
[C---:B------:R-:W-:Y:S01]  /*4e70*/  IADD3 R35, P1, P6, R22.reuse, R18, R35 ;  /* 0x0000001216237210 */ /* 0x040fe20007e3e023 */
[----:B------:R-:W-:Y:S01]  /*4e80*/  IMAD.IADD R29, R23, 0x1, R31 ;  /* 0x00000001171d7824 */ /* 0x000fe200078e021f */
[----:B------:R-:W-:Y:S01]  /*4e90*/  ISETP.GE.U32.AND P2, PT, R22, R26, PT ;  /* 0x0000001a1600720c */ /* 0x000fe20003f46070 */
[----:B------:R-:W-:Y:S01]  /*4ea0*/  IMAD.WIDE.U32.X R20, R3, R6, R20, P3 ;  /* 0x0000000603147225 */ /* 0x000fe200018e0414 */
[----:B------:R-:W-:-:S02]  /*4eb0*/  ISETP.GE.U32.AND P4, PT, R35, R22, PT ;  /* 0x000000162300720c */ /* 0x000fc40003f86070 */
[----:B------:R-:W-:Y:S01]  /*4ec0*/  IADD3.X R36, PT, PT, R29, R19, RZ, P1, P6 ;  /* 0x000000131d247210 */ /* 0x000fe20000fec4ff */
[----:B------:R-:W-:Y:S01]  /*4ed0*/  IMAD.WIDE.U32 R18, R4, R7, RZ ;  /* 0x0000000704127225 */ /* 0x000fe200078e00ff */
[----:B------:R-:W-:Y:S02]  /*4ee0*/  ISETP.GE.U32.AND P1, PT, R17, R24, PT ;  /* 0x000000181100720c */ /* 0x000fe40003f26070 */
[----:B------:R-:W-:Y:S01]  /*4ef0*/  ISETP.GE.U32.AND.EX P2, PT, R29, R27, PT, P2 ;  /* 0x0000001b1d00720c */ /* 0x000fe20003f46120 */
[----:B------:R-:W-:Y:S01]  /*4f00*/  IMAD.X R18, RZ, RZ, R28, P5 ;  /* 0x000000ffff127224 */ /* 0x000fe200028e061c */
[----:B------:R-:W-:Y:S01]  /*4f10*/  ISETP.GE.U32.AND.EX P4, PT, R36, R29, PT, P4 ;  /* 0x0000001d2400720c */ /* 0x000fe20003f86140 */
[----:B------:R-:W-:Y:S01]  /*4f20*/  IMAD.WIDE.U32 R26, R5, R4, RZ ;  /* 0x00000004051a7225 */ /* 0x000fe200078e00ff */
[----:B------:R-:W-:Y:S02]  /*4f30*/  SHF.L.W.U32.HI R34, R37, 0x1, R35 ;  /* 0x0000000125227819 */ /* 0x000fe40000010e23 */
[----:B------:R-:W-:Y:S01]  /*4f40*/  ISETP.GE.U32.AND.EX P3, PT, R18, R28, PT, P1 ;  /* 0x0000001c1200720c */ /* 0x000fe20003f66110 */
[----:B------:R-:W-:Y:S01]  /*4f50*/  IMAD.WIDE.U32 R24, R4, R4, RZ ;  /* 0x0000000404187225 */ /* 0x000fe200078e00ff */
[----:B------:R-:W-:-:S02]  /*4f60*/  SEL R24, RZ, 0x1, P2 ;  /* 0x00000001ff187807 */ /* 0x000fc40001000000 */
[----:B------:R-:W-:Y:S01]  /*4f70*/  SEL R29, RZ, 0x1, P4 ;  /* 0x00000001ff1d7807 */ /* 0x000fe20002000000 */
[----:B------:R-:W-:Y:S01]  /*4f80*/  IMAD.WIDE.U32 R30, P1, R4, R5, R26 ;  /* 0x00000005041e7225 */ /* 0x000fe2000782001a */
[----:B------:R-:W-:Y:S02]  /*4f90*/  ISETP.LT.U32.OR.EX P0, PT, R28, R33, !P3, P0 ;  /* 0x000000211c00720c */ /* 0x000fe40005f01500 */
[----:B------:R-:W-:Y:S01]  /*4fa0*/  IADD3 R28, P3, P4, R29, R20, R24 ;  /* 0x000000141d1c7210 */ /* 0x000fe20007c7e018 */
[-C--:B------:R-:W-:Y:S01]  /*4fb0*/  IMAD.WIDE.U32 R26, R6, R7.reuse, RZ ;  /* 0x00000007061a7225 */ /* 0x080fe200078e00ff */
[----:B------:R-:W-:Y:S02]  /*4fc0*/  SHF.L.W.U32.HI R35, R35, 0x1, R36 ;  /* 0x0000000123237819 */ /* 0x000fe40000010e24 */
[----:B------:R-:W-:Y:S01]  /*4fd0*/  IADD3 RZ, P5, PT, R25, R30, RZ ;  /* 0x0000001e19ff7210 */ /* 0x000fe20007fbe0ff */
[----:B------:R-:W-:Y:S01]  /*4fe0*/  IMAD.WIDE.U32 R22, R5, R7, RZ ;  /* 0x0000000705167225 */ /* 0x000fe200078e00ff */
[----:B------:R-:W-:-:S02]  /*4ff0*/  IADD3.X R29, PT, PT, RZ, R21, RZ, P3, P4 ;  /* 0x00000015ff1d7210 */ /* 0x000fc40001fe84ff */
[----:B------:R-:W-:Y:S01]  /*5000*/  SEL R41, RZ, 0x1, !P0 ;  /* 0x00000001ff297807 */ /* 0x000fe20004000000 */
[----:B------:R-:W-:-:S04]  /*5010*/  IMAD.WIDE.U32 R24, R7, R7, RZ ;  /* 0x0000000707187225 */ /* 0x000fc800078e00ff */
        /* <DEDUP_REMOVED lines=15> */
[----:B------:R-:W-:Y:S01]  /*5110*/  IMAD.IADD R47, R27, 0x1, R47 ;  /* 0x000000011b2f7824 */ /* 0x000fe200078e022f */
[----:B------:R-:W-:Y:S01]  /*5120*/  ISETP.LT.U32.OR.EX P0, PT, R19, R35, !P0, P6 ;  /* 0x000000231300720c */ /* 0x000fe20004701560 */
[----:B------:R-:W-:Y:S01]  /*5130*/  IMAD.X R33, RZ, RZ, RZ, P1 ;  /* 0x000000ffff217224 */ /* 0x000fe200008e06ff */
[----:B------:R-:W-:Y:S01]  /*5140*/  ISETP.GE.U32.AND P1, PT, R26, R28, PT ;  /* 0x0000001c1a00720c */ /* 0x000fe20003f26070 */
[----:B------:R-:W-:Y:S01]  /*5150*/  IMAD.MOV.U32 R32, RZ, RZ, R31 ;  /* 0x000000ffff207224 */ /* 0x000fe200078e001f */
[----:B------:R-:W-:Y:S01]  /*5160*/  SHF.L.W.U32.HI R35, R36, 0x1, R26 ;  /* 0x0000000124237819 */ /* 0x000fe20000010e1a */
[----:B------:R-:W-:Y:S01]  /*5170*/  IMAD.MOV.U32 R24, RZ, RZ, R23 ;  /* 0x000000ffff187224 */ /* 0x000fe200078e0017 */
[----:B------:R-:W-:Y:S01]  /*5180*/  SHF.L.W.U32.HI R37, R26, 0x1, R47 ;  /* 0x000000011a257819 */ /* 0x000fe20000010e2f */
[----:B------:R-:W-:Y:S01]  /*5190*/  IMAD.WIDE.U32.X R26, R5, R5, R32, P5 ;  /* 0x00000005051a7225 */ /* 0x000fe200028e0420 */
[----:B------:R-:W-:Y:S02]  /*51a0*/  ISETP.GE.U32.AND.EX P1, PT, R47, R29, PT, P1 ;  /* 0x0000001d2f00720c */ /* 0x000fe40003f26110 */
[----:B------:R-:W-:Y:S01]  /*51b0*/  SEL R33, RZ, 0x1, !P0 ;  /* 0x00000001ff217807 */ /* 0x000fe20004000000 */
[----:B------:R-:W-:Y:S01]  /*51c0*/  IMAD.WIDE.U32.X R22, R5, R6, R24, P2 ;  /* 0x0000000605167225 */ /* 0x000fe200010e0418 */
[----:B------:R-:W-:-:S02]  /*51d0*/  SEL R31, RZ, 0x1, P1 ;  /* 0x00000001ff1f7807 */ /* 0x000fc40000800000 */
[----:B------:R-:W-:Y:S01]  /*51e0*/  IADD3 R26, P5, PT, R35, R26, RZ ;  /* 0x0000001a231a7210 */ /* 0x000fe20007fbe0ff */
[----:B------:R-:W-:Y:S01]  /*51f0*/  IMAD.WIDE.U32 R24, R38, 0x3d1, RZ ;  /* 0x000003d126187825 */ /* 0x000fe200078e00ff */
[----:B------:R-:W-:Y:S02]  /*5200*/  IADD3 R32, P1, PT, R31, R22, RZ ;  /* 0x000000161f207210 */ /* 0x000fe40007f3e0ff */
[----:B------:R-:W-:Y:S01]  /*5210*/  IADD3 R36, P0, PT, R26, R33, RZ ;  /* 0x000000211a247210 */ /* 0x000fe20007f1e0ff */
[----:B------:R-:W-:Y:S02]  /*5220*/  IMAD.X R22, R37, 0x1, R27, P5 ;  /* 0x0000000125167824 */ /* 0x000fe400028e061b */
        /* <DEDUP_REMOVED lines=22> */
[----:B------:R-:W-:-:S04]  /*5390*/  IMAD.WIDE.U32 R30, R36, 0x3d1, RZ ;  /* 0x000003d1241e7825 */ /* 0x000fc800078e00ff */
[----:B------:R-:W-:-:S04]  /*53a0*/  IMAD.WIDE.U32 R32, P6, RZ, R36, R32 ;  /* 0x00000024ff207225 */ /* 0x000fc800078c0020 */
[----:B------:R-:W-:Y:S01]  /*53b0*/  IMAD.IADD R34, R20, 0x1, R23 ;  /* 0x0000000114227824 */ /* 0x000fe200078e0217 */
[----:B------:R-:W-:Y:S01]  /*53c0*/  IADD3 R23, P5, PT, R28, R30, RZ ;  /* 0x0000001e1c177210 */ /* 0x000fe20007fbe0ff */
[----:B------:R-:W-:Y:S01]  /*53d0*/  IMAD.X R20, R39, 0x1, R41, P2 ;  /* 0x0000000127147824 */ /* 0x000fe200010e0629 */
[----:B------:R-:W-:Y:S01]  /*53e0*/  IADD3 R31, P4, PT, R31, R32, RZ ;  /* 0x000000201f1f7210 */ /* 0x000fe20007f9e0ff */
[----:B------:R-:W-:Y:S01]  /*53f0*/  IMAD.X R41, RZ, RZ, R34, P0 ;  /* 0x000000ffff297224 */ /* 0x000fe200000e0622 */
[----:B------:R-:W-:Y:S01]  /*5400*/  ISETP.GE.U32.AND P2, PT, R37, R22, PT ;  /* 0x000000162500720c */ /* 0x000fe20003f46070 */
[----:B------:R-:W-:Y:S01]  /*5410*/  IMAD.WIDE.U32.X R24, R6, R6, R24, P3 ;  /* 0x0000000606187225 */ /* 0x000fe200018e0418 */
[----:B------:R-:W-:Y:S02]  /*5420*/  ISETP.GE.U32.AND.EX P1, PT, R20, R39, PT, P1 ;  /* 0x000000271400720c */ /* 0x000fe40003f26110 */
[----:B------:R-:W-:Y:S01]  /*5430*/  ISETP.LT.U32.AND P0, PT, R22, R26, PT ;  /* 0x0000001a1600720c */ /* 0x000fe20003f01070 */
[----:B------:R-:W-:Y:S01]  /*5440*/  IMAD.X R35, R31, 0x1, R29, P5 ;  /* 0x000000011f237824 */ /* 0x000fe200028e061d */
[----:B------:R-:W-:Y:S01]  /*5450*/  SEL R22, RZ, 0x1, P1 ;  /* 0x00000001ff167807 */ /* 0x000fe20000800000 */
[----:B------:R-:W-:Y:S01]  /*5460*/  IMAD.X R29, RZ, RZ, RZ, P6 ;  /* 0x000000ffff1d7224 */ /* 0x000fe200030e06ff */
[----:B------:R-:W-:Y:S01]  /*5470*/  IADD3 R21, P5, PT, R23, R38, RZ ;  /* 0x0000002617157210 */ /* 0x000fe20007fbe0ff */
[----:B------:R-:W-:Y:S01]  /*5480*/  IMAD.MOV.U32 R28, RZ, RZ, R33 ;  /* 0x000000ffff1c7224 */ /* 0x000fe200078e0021 */
[----:B------:R-:W-:-:S02]  /*5490*/  ISETP.GE.U32.AND.EX P2, PT, R41, R34, PT, P2 ;  /* 0x000000222900720c */ /* 0x000fc40003f46120 */
[----:B------:R-:W-:Y:S01]  /*54a0*/  ISETP.GE.U32.AND P1, PT, R23, R30, PT ;  /* 0x0000001e1700720c */ /* 0x000fe20003f26070 */
[----:B------:R-:W-:Y:S01]  /*54b0*/  IMAD.X R32, R35, 0x1, R36, P5 ;  /* 0x0000000123207824 */ /* 0x000fe200028e0624 */
[C---:B------:R-:W-:Y:S02]  /*54c0*/  IADD3 R22, P6, PT, R21.reuse, R22, RZ ;  /* 0x0000001615167210 */ /* 0x040fe40007fde0ff */
[----:B------:R-:W-:Y:S01]  /*54d0*/  ISETP.LT.U32.OR.EX P0, PT, R34, R27, !P2, P0 ;  /* 0x0000001b2200720c */ /* 0x000fe20005701500 */
[----:B------:R-:W-:Y:S01]  /*54e0*/  IMAD.WIDE.U32.X R26, RZ, R43, R28, P4 ;  /* 0x0000002bff1a7225 */ /* 0x000fe200020e041c */
[----:B------:R-:W-:Y:S02]  /*54f0*/  ISETP.LT.U32.AND P2, PT, R21, R23, PT ;  /* 0x000000171500720c */ /* 0x000fe40003f41070 */
[----:B------:R-:W-:Y:S01]  /*5500*/  ISETP.GE.U32.AND P3, PT, R22, R21, PT ;  /* 0x000000151600720c */ /* 0x000fe20003f66070 */
[----:B------:R-:W-:Y:S01]  /*5510*/  IMAD.X R21, RZ, RZ, R32, P6 ;  /* 0x000000ffff157224 */ /* 0x000fe200030e0620 */
[----:B------:R-:W-:Y:S01]  /*5520*/  ISETP.GE.U32.AND.EX P1, PT, R35, R31, PT, P1 ;  /* 0x0000001f2300720c */ /* 0x000fe20003f26110 */
[----:B------:R-:W-:Y:S01]  /*5530*/  IMAD.WIDE.U32 R30, R41, 0x3d1, RZ ;  /* 0x000003d1291e7825 */ /* 0x000fe200078e00ff */
[----:B------:R-:W-:-:S02]  /*5540*/  SHF.R.U32.HI R38, RZ, 0x1f, R45 ;  /* 0x0000001fff267819 */ /* 0x000fc4000001162d */
[----:B------:R-:W-:Y:S01]  /*5550*/  SEL R23, RZ, 0x1, P1 ;  /* 0x00000001ff177807 */ /* 0x000fe20000800000 */
[----:B------:R-:W-:Y:S01]  /*5560*/  IMAD.WIDE.U32 R28, R37, 0x3d1, RZ ;  /* 0x000003d1251c7825 */ /* 0x000fe200078e00ff */
[----:B------:R-:W-:Y:S02]  /*5570*/  ISETP.GE.U32.AND.EX P3, PT, R21, R32, PT, P3 ;  /* 0x000000201500720c */ /* 0x000fe40003f66130 */
[----:B------:R-:W-:Y:S01]  /*5580*/  SEL R33, RZ, 0x1, !P0 ;  /* 0x00000001ff217807 */ /* 0x000fe20004000000 */
[----:B------:R-:W-:Y:S01]  /*5590*/  IMAD.WIDE.U32 R30, P1, RZ, R37, R30 ;  /* 0x00000025ff1e7225 */ /* 0x000fe2000782001e */
[----:B------:R-:W-:Y:S02]  /*55a0*/  ISETP.LT.U32.OR.EX P0, PT, R32, R35, !P3, P2 ;  /* 0x000000232000720c */ /* 0x000fe40005f01520 */
[----:B------:R-:W-:Y:S01]  /*55b0*/  IADD3 R38, P4, P2, R33, R38, R24 ;  /* 0x0000002621267210 */ /* 0x000fe20007a9e018 */
[----:B------:R-:W-:Y:S01]  /*55c0*/  IMAD.X R33, RZ, RZ, RZ, P1 ;  /* 0x000000ffff217224 */ /* 0x000fe200008e06ff */
[----:B------:R-:W-:Y:S01]  /*55d0*/  IADD3 R26, P5, P3, R28, R26, R23 ;  /* 0x0000001a1c1a7210 */ /* 0x000fe20007bbe017 */
[----:B------:R-:W-:Y:S01]  /*55e0*/  IMAD.MOV.U32 R32, RZ, RZ, R31 ;  /* 0x000000ffff207224 */ /* 0x000fe200078e001f */
[----:B------:R-:W-:-:S02]  /*55f0*/  IADD3 R24, P6, PT, R29, R30, RZ ;  /* 0x0000001e1d187210 */ /* 0x000fc40007fde0ff */
[----:B------:R-:W-:Y:S02]  /*5600*/  IADD3 R23, P1, PT, R26, R43, RZ ;  /* 0x0000002b1a177210 */ /* 0x000fe40007f3e0ff */
[----:B------:R-:W-:Y:S02]  /*5610*/  SEL R36, RZ, 0x1, !P0 ;  /* 0x00000001ff247807 */ /* 0x000fe40004000000 */
        /* <DEDUP_REMOVED lines=10> */
[----:B------:R-:W-:Y:S01]  /*56c0*/  IMAD.WIDE.U32.X R24, RZ, R41, R32, P6 ;  /* 0x00000029ff187225 */ /* 0x000fe200030e0420 */
[----:B------:R-:W-:Y:S02]  /*56d0*/  SEL R23, RZ, 0x1, P0 ;  /* 0x00000001ff177807 */ /* 0x000fe40000000000 */
        /* <DEDUP_REMOVED lines=12> */
[----:B------:R-:W-:Y:S01]  /*57a0*/  ISETP.GE.U32.AND P0, PT, R24, R26, PT ;  /* 0x0000001a1800720c */ /* 0x000fe20003f06070 */
[----:B------:R-:W-:Y:S01]  /*57b0*/  IMAD.MOV.U32 R26, RZ, RZ, RZ ;  /* 0x000000ffff1a7224 */ /* 0x000fe200078e00ff */
        /* <DEDUP_REMOVED lines=66> */
.L_x_973:
[----:B------:R-:W-:Y:S05]  /*5be0*/  BSYNC.RECONVERGENT B0 ;  /* 0x0000000000007941 */ /* 0x000fea0003800200 */
.L_x_972:
        /* <DEDUP_REMOVED lines=54> */
.L_x_975:
        /* <DEDUP_REMOVED lines=52> */
.L_x_978:
[----:B------:R-:W-:Y:S05]  /*6290*/  BSYNC.RELIABLE B1 ;  /* 0x0000000000017941 */ /* 0x000fea0003800100 */
.L_x_977:
        /* <DEDUP_REMOVED lines=51> */
.L_x_980:
[----:B------:R-:W-:Y:S05]  /*65d0*/  BSYNC.RELIABLE B1 ;  /* 0x0000000000017941 */ /* 0x000fea0003800100 */
.L_x_979:
        /* <DEDUP_REMOVED lines=27> */
.L_x_976:
[----:B------:R-:W-:Y:S05]  /*6790*/  BSYNC.RECONVERGENT B0 ;  /* 0x0000000000007941 */ /* 0x000fea0003800200 */
.L_x_974:
        /* <DEDUP_REMOVED lines=53> */
[----:B------:R-:W-:Y:S01]  /*6af0*/  IMAD.WIDE.U32 R42, P3, R51, R29, R42 ;  /* 0x0000001d332a7225 */ /* 0x000fe2000786002a */
[----:B------:R-:W-:-:S03]  /*6b00*/  ISETP.GE.U32.AND.EX P0, PT, R47, R57, PT, P0 ;  /* 0x000000392f00720c */ /* 0x000fc60003f06100 */
[----:B------:R-:W-:-:S04]  /*6b10*/  IMAD.WIDE.U32 R36, R50, R29, R46 ;  /* 0x0000001d32247225 */ /* 0x000fc800078e002e */
[----:B------:R-:W-:Y:S02]  /*6b20*/  IMAD R59, R50, R27, R12 ;  /* 0x0000001b323b7224 */ /* 0x000fe400078e020c */
[----:B------:R-:W-:Y:S01]  /*6b30*/  IMAD.X R45, RZ, RZ, RZ, P3 ;  /* 0x000000ffff2d7224 */ /* 0x000fe200018e06ff */
[C---:B------:R-:W-:Y:S01]  /*6b40*/  IADD3 R30, P3, P4, R36.reuse, R30, R33 ;  /* 0x0000001e241e7210 */ /* 0x040fe20007c7e021 */
[----:B------:R-:W-:Y:S02]  /*6b50*/  IMAD.IADD R33, R37, 0x1, R59 ;  /* 0x0000000125217824 */ /* 0x000fe400078e023b */
[----:B------:R-:W-:Y:S01]  /*6b60*/  IMAD.X R35, RZ, RZ, RZ, P1 ;  /* 0x000000ffff237224 */ /* 0x000fe200008e06ff */
[----:B------:R-:W-:Y:S01]  /*6b70*/  ISETP.GE.U32.AND P1, PT, R36, R46, PT ;  /* 0x0000002e2400720c */ /* 0x000fe20003f26070 */
[----:B------:R-:W-:Y:S01]  /*6b80*/  IMAD R12, R55, R15, RZ ;  /* 0x0000000f370c7224 */ /* 0x000fe200078e02ff */
[----:B------:R-:W-:Y:S01]  /*6b90*/  ISETP.GE.U32.AND P2, PT, R30, R36, PT ;  /* 0x000000241e00720c */ /* 0x000fe20003f46070 */
[----:B------:R-:W-:Y:S01]  /*6ba0*/  IMAD.WIDE.U32 R40, R29, R50, RZ ;  /* 0x000000321d287225 */ /* 0x000fe200078e00ff */
[----:B------:R-:W-:-:S02]  /*6bb0*/  IADD3.X R31, PT, PT, R33, R31, RZ, P3, P4 ;  /* 0x0000001f211f7210 */ /* 0x000fc40001fe84ff */
[----:B------:R-:W-:Y:S01]  /*6bc0*/  ISETP.GE.U32.AND.EX P1, PT, R33, R47, PT, P1 ;  /* 0x0000002f2100720c */ /* 0x000fe20003f26110 */
[----:B------:R-:W-:Y:S01]  /*6bd0*/  IMAD.MOV.U32 R34, RZ, RZ, R39 ;  /* 0x000000ffff227224 */ /* 0x000fe200078e0027 */
[----:B------:R-:W-:Y:S01]  /*6be0*/  ISETP.GE.U32.AND.EX P2, PT, R31, R33, PT, P2 ;  /* 0x000000211f00720c */ /* 0x000fe20003f46120 */
[----:B------:R-:W-:Y:S01]  /*6bf0*/  IMAD.WIDE.U32 R32, R13, R54, RZ ;  /* 0x000000360d207225 */ /* 0x000fe200078e00ff */
[----:B------:R-:W-:Y:S02]  /*6c00*/  IADD3 RZ, P6, PT, R41, R42, RZ ;  /* 0x0000002a29ff7210 */ /* 0x000fe40007fde0ff */
[----:B------:R-:W-:Y:S01]  /*6c10*/  SEL R67, RZ, 0x1, P2 ;  /* 0x00000001ff437807 */ /* 0x000fe20001000000 */
[----:B------:R-:W-:-:S04]  /*6c20*/  IMAD.WIDE.U32 R38, R54, R15, RZ ;  /* 0x0000000f36267225 */ /* 0x000fc800078e00ff */
[----:B------:R-:W-:Y:S01]  /*6c30*/  IMAD R69, R54, R13, R12 ;  /* 0x0000000d36457224 */ /* 0x000fe200078e020c */
[----:B------:R-:W-:Y:S01]  /*6c40*/  SEL R12, RZ, 0x1, P1 ;  /* 0x00000001ff0c7807 */ /* 0x000fe20000800000 */
[----:B------:R-:W-:-:S04]  /*6c50*/  IMAD.WIDE.U32 R46, R27, R52, RZ ;  /* 0x000000341b2e7225 */ /* 0x000fc800078e00ff */
[----:B------:R-:W-:-:S04]  /*6c60*/  IMAD.WIDE.U32 R40, P3, R55, R15, R32 ;  /* 0x0000000f37287225 */ /* 0x000fc80007860020 */
[----:B------:R-:W-:Y:S02]  /*6c70*/  IMAD.MOV.U32 R44, RZ, RZ, R43 ;  /* 0x000000ffff2c7224 */ /* 0x000fe400078e002b */
[----:B------:R-:W-:Y:S01]  /*6c80*/  IMAD.IADD R69, R39, 0x1, R69 ;  /* 0x0000000127457824 */ /* 0x000fe200078e0245 */
[----:B------:R-:W-:Y:S01]  /*6c90*/  SEL R39, RZ, 0x1, P0 ;  /* 0x00000001ff277807 */ /* 0x000fe20000000000 */
[----:B------:R-:W-:-:S04]  /*6ca0*/  IMAD.WIDE.U32.X R32, R53, R13, R34, P5 ;  /* 0x0000000d35207225 */ /* 0x000fc800028e0422 */
[----:B------:R-:W-:Y:S01]  /*6cb0*/  IMAD.WIDE.U32.X R34, R51, R27, R44, P6 ;  /* 0x0000001b33227225 */ /* 0x000fe200030e042c */
[----:B------:R-:W-:-:S03]  /*6cc0*/  IADD3 R44, P5, P6, R38, R32, R39 ;  /* 0x00000020262c7210 */ /* 0x000fc60007ebe027 */
[----:B------:R-:W-:Y:S01]  /*6cd0*/  IMAD.WIDE.U32 R42, R29, R52, RZ ;  /* 0x000000341d2a7225 */ /* 0x000fe200078e00ff */
[----:B------:R-:W-:Y:S02]  /*6ce0*/  IADD3.X R45, PT, PT, R69, R33, RZ, P5, P6 ;  /* 0x00000021452d7210 */ /* 0x000fe40002fec4ff */
[----:B------:R-:W-:Y:S01]  /*6cf0*/  IADD3 R67, P0, P2, R67, R34, R12 ;  /* 0x0000002243437210 */ /* 0x000fe20007a1e00c */
[----:B------:R-:W-:-:S03]  /*6d00*/  IMAD.WIDE.U32 R46, P4, R53, R29, R46 ;  /* 0x0000001d352e7225 */ /* 0x000fc6000788002e */
[----:B------:R-:W-:Y:S01]  /*6d10*/  IADD3.X R12, PT, PT, RZ, R35, RZ, P0, P2 ;  /* 0x00000023ff0c7210 */ /* 0x000fe200007e44ff */
[----:B------:R-:W-:Y:S01]  /*6d20*/  IMAD.WIDE.U32 R36, R15, R54, RZ ;  /* 0x000000360f247225 */ /* 0x000fe200078e00ff */
[----:B------:R-:W-:-:S03]  /*6d30*/  IADD3 RZ, P5, PT, R43, R46, RZ ;  /* 0x0000002e2bff7210 */ /* 0x000fc60007fbe0ff */
[----:B------:R-:W-:Y:S01]  /*6d40*/  IMAD.WIDE.U32 R42, R25, R50, RZ ;  /* 0x00000032192a7225 */ /* 0x000fe200078e00ff */
[----:B------:R-:W-:-:S03]  /*6d50*/  IADD3 RZ, P1, PT, R37, R40, RZ ;  /* 0x0000002825ff7210 */ /* 0x000fc60007f3e0ff */
[----:B------:R-:W-:-:S04]  /*6d60*/  IMAD.WIDE.U32 R34, R25, R48, RZ ;  /* 0x0000003019227225 */ /* 0x000fc800078e00ff */
[----:B------:R-:W-:-:S04]  /*6d70*/  IMAD.WIDE.U32 R64, P2, R51, R21, R42 ;  /* 0x0000001533407225 */ /* 0x000fc8000784002a */
[----:B------:R-:W-:-:S04]  /*6d80*/  IMAD.WIDE.U32 R36, R27, R54, RZ ;  /* 0x000000361b247225 */ /* 0x000fc800078e00ff */
[----:B------:R-:W-:Y:S01]  /*6d90*/  IMAD.X R39, RZ, RZ, RZ, P2 ;  /* 0x000000ffff277224 */ /* 0x000fe200010e06ff */
[----:B------:R-:W-:Y:S01]  /*6da0*/  ISETP.GE.U32.AND P2, PT, R44, R38, PT ;  /* 0x000000262c00720c */ /* 0x000fe20003f46070 */
[----:B------:R-:W-:-:S03]  /*6db0*/  IMAD.WIDE.U32 R60, P0, R49, R21, R34 ;  /* 0x00000015313c7225 */ /* 0x000fc60007800022 */
[----:B------:R-:W-:Y:S01]  /*6dc0*/  ISETP.GE.U32.AND.EX P2, PT, R45, R69, PT, P2 ;  /* 0x000000452d00720c */ /* 0x000fe20003f46120 */
[----:B------:R-:W-:-:S04]  /*6dd0*/  IMAD.WIDE.U32 R32, R29, R54, RZ ;  /* 0x000000361d207225 */ /* 0x000fc800078e00ff */
[----:B------:R-:W-:-:S04]  /*6de0*/  IMAD.WIDE.U32 R56, P6, R55, R29, R36 ;  /* 0x0000001d37387225 */ /* 0x000fc800078c0024 */
[----:B------:R-:W-:Y:S01]  /*6df0*/  IMAD.X R35, RZ, RZ, RZ, P3 ;  /* 0x000000ffff237224 */ /* 0x000fe200018e06ff */
[----:B------:R-:W-:Y:S01]  /*6e00*/  IADD3 RZ, P3, PT, R33, R56, RZ ;  /* 0x0000003821ff7210 */ /* 0x000fe20007f7e0ff */
[----:B------:R-:W-:Y:S02]  /*6e10*/  IMAD.MOV.U32 R34, RZ, RZ, R41 ;  /* 0x000000ffff227224 */ /* 0x000fe400078e0029 */
[-C--:B------:R-:W-:Y:S02]  /*6e20*/  IMAD R18, R53, R29.reuse, RZ ;  /* 0x0000001d35127224 */ /* 0x080fe400078e02ff */
[----:B------:R-:W-:Y:S01]  /*6e30*/  IMAD.MOV.U32 R42, RZ, RZ, R47 ;  /* 0x000000ffff2a7224 */ /* 0x000fe200078e002f */
[----:B------:R-:W-:Y:S01]  /*6e40*/  SEL R47, RZ, 0x1, P2 ;  /* 0x00000001ff2f7807 */ /* 0x000fe20001000000 */
[----:B------:R-:W-:-:S04]  /*6e50*/  IMAD.WIDE.U32 R40, R52, R29, R44 ;  /* 0x0000001d34287225 */ /* 0x000fc800078e002c */
[----:B------:R-:W-:-:S04]  /*6e60*/  IMAD.WIDE.U32.X R34, R55, R13, R34, P1 ;  /* 0x0000000d37227225 */ /* 0x000fc800008e0422 */
[----:B------:R-:W-:Y:S01]  /*6e70*/  IMAD R33, R52, R27, R18 ;  /* 0x0000001b34217224 */ /* 0x000fe200078e0212 */
[----:B------:R-:W-:Y:S01]  /*6e80*/  IADD3 R46, P2, PT, R47, R34, RZ ;  /* 0x000000222f2e7210 */ /* 0x000fe20007f5e0ff */
[----:B------:R-:W-:Y:S01]  /*6e90*/  IMAD.WIDE.U32 R58, R21, R48, RZ ;  /* 0x00000030153a7225 */ /* 0x000fe200078e00ff */
[----:B------:R-:W-:-:S03]  /*6ea0*/  IADD3 R58, P1, PT, R67, R40, RZ ;  /* 0x00000028433a7210 */ /* 0x000fc60007f3e0ff */
[----:B------:R-:W-:Y:S02]  /*6eb0*/  IMAD.IADD R41, R41, 0x1, R33 ;  /* 0x0000000129297824 */ /* 0x000fe400078e0221 */
[----:B------:R-:W-:Y:S01]  /*6ec0*/  IMAD.X R37, RZ, RZ, RZ, P6 ;  /* 0x000000ffff257224 */ /* 0x000fe200030e06ff */
[----:B------:R-:W-:Y:S01]  /*6ed0*/  IADD3 RZ, P6, PT, R59, R60, RZ ;  /* 0x0000003c3bff7210 */ /* 0x000fe20007fde0ff */
[-C--:B------:R-:W-:Y:S02]  /*6ee0*/  IMAD R18, R49, R21.reuse, RZ ;  /* 0x0000001531127224 */ /* 0x080fe400078e02ff */
[----:B------:R-:W-:Y:S02]  /*6ef0*/  IMAD.MOV.U32 R36, RZ, RZ, R57 ;  /* 0x000000ffff247224 */ /* 0x000fe400078e0039 */
[----:B------:R-:W-:Y:S01]  /*6f00*/  IMAD.X R57, RZ, RZ, RZ, P0 ;  /* 0x000000ffff397224 */ /* 0x000fe200000e06ff */
[----:B------:R-:W-:Y:S01]  /*6f10*/  ISETP.GE.U32.AND P0, PT, R40, R44, PT ;  /* 0x0000002c2800720c */ /* 0x000fe20003f06070 */
[----:B------:R-:W-:-:S03]  /*6f20*/  IMAD.WIDE.U32 R32, R48, R21, R30 ;  /* 0x0000001530207225 */ /* 0x000fc600078e001e */
[C---:B------:R-:W-:Y:S01]  /*6f30*/  ISETP.GE.U32.AND.EX P0, PT, R41.reuse, R45, PT, P0 ;  /* 0x0000002d2900720c */ /* 0x040fe20003f06100 */
[----:B------:R-:W-:Y:S01]  /*6f40*/  IMAD.X R47, RZ, RZ, R35, P2 ;  /* 0x000000ffff2f7224 */ /* 0x000fe200010e0623 */
[----:B------:R-:W-:Y:S01]  /*6f50*/  ISETP.GE.U32.AND P2, PT, R58, R40, PT ;  /* 0x000000283a00720c */ /* 0x000fe20003f46070 */
[----:B------:R-:W-:Y:S01]  /*6f60*/  IMAD.X R59, R41, 0x1, R12, P1 ;  /* 0x00000001293b7824 */ /* 0x000fe200008e060c */
[----:B------:R-:W-:Y:S01]  /*6f70*/  ISETP.GE.U32.AND P1, PT, R32, R30, PT ;  /* 0x0000001e2000720c */ /* 0x000fe20003f26070 */
[----:B------:R-:W-:Y:S01]  /*6f80*/  IMAD.MOV.U32 R56, RZ, RZ, R61 ;  /* 0x000000ffff387224 */ /* 0x000fe200078e003d */
[----:B------:R-:W-:Y:S01]  /*6f90*/  SEL R12, RZ, 0x1, P0 ;  /* 0x00000001ff0c7807 */ /* 0x000fe20000000000 */
[----:B------:R-:W-:Y:S01]  /*6fa0*/  IMAD R61, R48, R25, R18 ;  /* 0x00000019303d7224 */ /* 0x000fe200078e0212 */
[----:B------:R-:W-:Y:S01]  /*6fb0*/  ISETP.GE.U32.AND.EX P2, PT, R59, R41, PT, P2 ;  /* 0x000000293b00720c */ /* 0x000fe20003f46120 */
[----:B------:R-:W-:Y:S02]  /*6fc0*/  IMAD.X R43, RZ, RZ, RZ, P4 ;  /* 0x000000ffff2b7224 */ /* 0x000fe400020e06ff */
[----:B------:R-:W-:Y:S01]  /*6fd0*/  IMAD.IADD R30, R33, 0x1, R61 ;  /* 0x00000001211e7824 */ /* 0x000fe200078e023d */
[----:B------:R-:W-:Y:S01]  /*6fe0*/  SEL R61, RZ, 0x1, P2 ;  /* 0x00000001ff3d7807 */ /* 0x000fe20001000000 */
[----:B------:R-:W-:-:S03]  /*6ff0*/  IMAD.WIDE.U32.X R34, R53, R27, R42, P5 ;  /* 0x0000001b35227225 */ /* 0x000fc600028e042a */
[----:B------:R-:W-:Y:S01]  /*7000*/  ISETP.GE.U32.AND.EX P1, PT, R30, R31, PT, P1 ;  /* 0x0000001f1e00720c */ /* 0x000fe20003f26110 */
[----:B------:R-:W-:Y:S01]  /*7010*/  IMAD R20, R51, R21, RZ ;  /* 0x0000001533147224 */ /* 0x000fe200078e02ff */
[----:B------:R-:W-:Y:S01]  /*7020*/  IADD3 R61, P0, P5, R61, R34, R12 ;  /* 0x000000223d3d7210 */ /* 0x000fe20007d1e00c */
[----:B------:R-:W-:Y:S01]  /*7030*/  IMAD.WIDE.U32 R40, R54, R29, R46 ;  /* 0x0000001d36287225 */ /* 0x000fe200078e002e */
[----:B------:R-:W-:Y:S02]  /*7040*/  SEL R45, RZ, 0x1, P1 ;  /* 0x00000001ff2d7807 */ /* 0x000fe40000800000 */
[----:B------:R-:W-:Y:S01]  /*7050*/  IADD3.X R12, PT, PT, RZ, R35, RZ, P0, P5 ;  /* 0x00000023ff0c7210 */ /* 0x000fe200007ea4ff */
[----:B------:R-:W-:Y:S01]  /*7060*/  IMAD R18, R55, R29, RZ ;  /* 0x0000001d37127224 */ /* 0x000fe200078e02ff */
[----:B------:R-:W-:Y:S01]  /*7070*/  ISETP.GE.U32.AND P2, PT, R40, R46, PT ;  /* 0x0000002e2800720c */ /* 0x000fe20003f46070 */
[C---:B------:R-:W-:Y:S02]  /*7080*/  IMAD R31, R50.reuse, R25, R20 ;  /* 0x00000019321f7224 */ /* 0x040fe400078e0214 */
[----:B------:R-:W-:-:S04]  /*7090*/  IMAD.WIDE.U32 R42, R50, R21, R58 ;  /* 0x00000015322a7225 */ /* 0x000fc800078e003a */
[----:B------:R-:W-:Y:S01]  /*70a0*/  IMAD.WIDE.U32.X R28, R49, R25, R56, P6 ;  /* 0x00000019311c7225 */ /* 0x000fe200030e0438 */
[----:B------:R-:W-:-:S03]  /*70b0*/  ISETP.GE.U32.AND P5, PT, R42, R58, PT ;  /* 0x0000003a2a00720c */ /* 0x000fc60003fa6070 */
[----:B------:R-:W-:Y:S01]  /*70c0*/  IMAD R35, R54, R27, R18 ;  /* 0x0000001b36237224 */ /* 0x000fe200078e0212 */
[----:B------:R-:W-:Y:S01]  /*70d0*/  IADD3 R34, P0, P1, R42, R28, R45 ;  /* 0x0000001c2a227210 */ /* 0x000fe2000791e02d */
[----:B------:R-:W-:Y:S01]  /*70e0*/  IMAD.IADD R31, R43, 0x1, R31 ;  /* 0x000000012b1f7824 */ /* 0x000fe200078e021f */
[----:B------:R-:W-:Y:S01]  /*70f0*/  IADD3 R28, P6, PT, R61, R40, RZ ;  /* 0x000000283d1c7210 */ /* 0x000fe20007fde0ff */
[----:B------:R-:W-:-:S03]  /*7100*/  IMAD.WIDE.U32 R62, R21, R50, RZ ;  /* 0x00000032153e7225 */ /* 0x000fc600078e00ff */
[----:B------:R-:W-:Y:S01]  /*7110*/  ISETP.GE.U32.AND.EX P5, PT, R31, R59, PT, P5 ;  /* 0x0000003b1f00720c */ /* 0x000fe20003fa6150 */
[----:B------:R-:W-:Y:S01]  /*7120*/  IMAD.IADD R41, R41, 0x1, R35 ;  /* 0x0000000129297824 */ /* 0x000fe200078e0223 */
[----:B------:R-:W-:Y:S01]  /*7130*/  IADD3.X R35, PT, PT, R31, R29, RZ, P0, P1 ;  /* 0x0000001d1f237210 */ /* 0x000fe200007e24ff */
[----:B------:R-:W-:Y:S01]  /*7140*/  IMAD.MOV.U32 R38, RZ, RZ, R65 ;  /* 0x000000ffff267224 */ /* 0x000fe200078e0041 */
[----:B------:R-:W-:Y:S01]  /*7150*/  ISETP.GE.U32.AND P0, PT, R34, R42, PT ;  /* 0x0000002a2200720c */ /* 0x000fe20003f06070 */
[----:B------:R-:W-:Y:S01]  /*7160*/  IMAD.X R29, R41, 0x1, R12, P6 ;  /* 0x00000001291d7824 */ /* 0x000fe200030e060c */
[----:B------:R-:W-:Y:S01]  /*7170*/  IADD3 RZ, P4, PT, R63, R64, RZ ;  /* 0x000000403fff7210 */ /* 0x000fe20007f9e0ff */
[----:B------:R-:W-:Y:S01]  /*7180*/  IMAD.WIDE.U32 R42, R25, R52, RZ ;  /* 0x00000034192a7225 */ /* 0x000fe200078e00ff */
[----:B------:R-:W-:Y:S02]  /*7190*/  ISETP.GE.U32.AND.EX P0, PT, R35, R31, PT, P0 ;  /* 0x0000001f2300720c */ /* 0x000fe40003f06100 */
[----:B------:R-:W-:Y:S01]  /*71a0*/  ISETP.GE.U32.AND P1, PT, R28, R40, PT ;  /* 0x000000281c00720c */ /* 0x000fe20003f26070 */
[----:B------:R-:W-:Y:S01]  /*71b0*/  IMAD.WIDE.U32.X R38, R51, R25, R38, P4 ;  /* 0x0000001933267225 */ /* 0x000fe200020e0426 */
[----:B------:R-:W-:-:S02]  /*71c0*/  SEL R12, RZ, 0x1, P5 ;  /* 0x00000001ff0c7807 */ /* 0x000fc40002800000 */
[----:B------:R-:W-:Y:S01]  /*71d0*/  SEL R71, RZ, 0x1, P0 ;  /* 0x00000001ff477807 */ /* 0x000fe20000000000 */
[----:B------:R-:W-:Y:S01]  /*71e0*/  IMAD.WIDE.U32.X R36, R55, R27, R36, P3 ;  /* 0x0000001b37247225 */ /* 0x000fe200018e0424 */
[----:B------:R-:W-:Y:S02]  /*71f0*/  ISETP.GE.U32.AND.EX P2, PT, R41, R47, PT, P2 ;  /* 0x0000002f2900720c */ /* 0x000fe40003f46120 */
[----:B------:R-:W-:Y:S01]  /*7200*/  ISETP.GE.U32.AND.EX P1, PT, R29, R41, PT, P1 ;  /* 0x000000291d00720c */ /* 0x000fe20003f26110 */
[----:B------:R-:W-:Y:S01]  /*7210*/  IMAD.WIDE.U32 R56, R25, R54, RZ ;  /* 0x0000003619387225 */ /* 0x000fe200078e00ff */
[----:B------:R-:W-:Y:S02]  /*7220*/  IADD3 R71, P6, P4, R71, R38, R12 ;  /* 0x0000002647477210 */ /* 0x000fe40007cde00c */
[----:B------:R-:W-:Y:S01]  /*7230*/  SEL R26, RZ, 0x1, P2 ;  /* 0x00000001ff1a7807 */ /* 0x000fe20001000000 */
[----:B------:R-:W-:Y:S01]  /*7240*/  IMAD.WIDE.U32 R58, R23, R48, RZ ;  /* 0x00000030173a7225 */ /* 0x000fe200078e00ff */
[----:B------:R-:W-:-:S02]  /*7250*/  SEL R27, RZ, 0x1, P1 ;  /* 0x00000001ff1b7807 */ /* 0x000fc40000800000 */
[----:B------:R-:W-:Y:S01]  /*7260*/  IADD3.X R12, PT, PT, RZ, R39, RZ, P6, P4 ;  /* 0x00000027ff0c7210 */ /* 0x000fe200037e84ff */
[----:B------:R-:W-:Y:S01]  /*7270*/  IMAD.WIDE.U32 R38, R23, R50, RZ ;  /* 0x0000003217267225 */ /* 0x000fe200078e00ff */
[----:B------:R-:W-:-:S03]  /*7280*/  IADD3 R26, P0, P1, R27, R36, R26 ;  /* 0x000000241b1a7210 */ /* 0x000fc6000791e01a */
[----:B------:R-:W-:Y:S01]  /*7290*/  IMAD.WIDE.U32 R40, R21, R52, RZ ;  /* 0x0000003415287225 */ /* 0x000fe200078e00ff */
[----:B------:R-:W-:-:S03]  /*72a0*/  IADD3.X R27, PT, PT, RZ, R37, RZ, P0, P1 ;  /* 0x00000025ff1b7210 */ /* 0x000fc600007e24ff */
[----:B------:R-:W-:-:S04]  /*72b0*/  IMAD.WIDE.U32 R44, P5, R53, R21, R42 ;  /* 0x00000015352c7225 */ /* 0x000fc800078a002a */
[----:B------:R-:W-:Y:S01]  /*72c0*/  IMAD.WIDE.U32 R60, R23, R54, RZ ;  /* 0x00000036173c7225 */ /* 0x000fe200078e00ff */
[----:B------:R-:W-:-:S03]  /*72d0*/  IADD3 RZ, P1, PT, R41, R44, RZ ;  /* 0x0000002c29ff7210 */ /* 0x000fc60007f3e0ff */
[----:B------:R-:W-:-:S04]  /*72e0*/  IMAD.WIDE.U32 R56, P2, R55, R21, R56 ;  /* 0x0000001537387225 */ /* 0x000fc80007840038 */
[----:B------:R-:W-:-:S04]  /*72f0*/  IMAD.WIDE.U32 R46, R21, R54, RZ ;  /* 0x00000036152e7225 */ /* 0x000fc800078e00ff */
[----:B------:R-:W-:Y:S01]  /*7300*/  IMAD.WIDE.U32 R42, R19, R48, RZ ;  /* 0x00000030132a7225 */ /* 0x000fe200078e00ff */
[----:B------:R-:W-:-:S03]  /*7310*/  IADD3 RZ, P0, PT, R47, R56, RZ ;  /* 0x000000382fff7210 */ /* 0x000fc60007f1e0ff */
[----:B------:R-:W-:-:S04]  /*7320*/  IMAD.WIDE.U32 R58, P3, R49, R19, R58 ;  /* 0x00000013313a7225 */ /* 0x000fc8000786003a */
[----:B------:R-:W-:Y:S01]  /*7330*/  IMAD.WIDE.U32 R62, P4, R51, R19, R38 ;  /* 0x00000013333e7225 */ /* 0x000fe20007880026 */
[----:B------:R-:W-:-:S03]  /*7340*/  IADD3 RZ, P6, PT, R43, R58, RZ ;  /* 0x0000003a2bff7210 */ /* 0x000fc60007fde0ff */
[----:B------:R-:W-:-:S04]  /*7350*/  IMAD.WIDE.U32 R36, R19, R50, RZ ;  /* 0x0000003213247225 */ /* 0x000fc800078e00ff */
[----:B------:R-:W-:Y:S02]  /*7360*/  IMAD.X R39, RZ, RZ, RZ, P2 ;  /* 0x000000ffff277224 */ /* 0x000fe400010e06ff */
[----:B------:R-:W-:-:S04]  /*7370*/  IMAD.WIDE.U32 R40, R23, R52, RZ ;  /* 0x0000003417287225 */ /* 0x000fc800078e00ff */
[----:B------:R-:W-:-:S04]  /*7380*/  IMAD.WIDE.U32 R68, P2, R55, R19, R60 ;  /* 0x0000001337447225 */ /* 0x000fc8000784003c */
[----:B------:R-:W-:Y:S02]  /*7390*/  IMAD R18, R53, R21, RZ ;  /* 0x0000001535127224 */ /* 0x000fe400078e02ff */
[----:B------:R-:W-:Y:S02]  /*73a0*/  IMAD.MOV.U32 R60, RZ, RZ, R59 ;  /* 0x000000ffff3c7224 */ /* 0x000fe400078e003b */
[----:B------:R-:W-:Y:S02]  /*73b0*/  IMAD R22, R49, R19, RZ ;  /* 0x0000001331167224 */ /* 0x000fe400078e02ff */
[----:B------:R-:W-:Y:S02]  /*73c0*/  IMAD.X R47, RZ, RZ, RZ, P5 ;  /* 0x000000ffff2f7224 */ /* 0x000fe400028e06ff */
[----:B------:R-:W-:Y:S02]  /*73d0*/  IMAD.MOV.U32 R46, RZ, RZ, R45 ;  /* 0x000000ffff2e7224 */ /* 0x000fe400078e002d */
[----:B------:R-:W-:-:S04]  /*73e0*/  IMAD.WIDE.U32 R58, R52, R21, R28 ;  /* 0x00000015343a7225 */ /* 0x000fc800078e001c */
[----:B------:R-:W-:Y:S01]  /*73f0*/  IMAD.X R61, RZ, RZ, RZ, P3 ;  /* 0x000000ffff3d7224 */ /* 0x000fe200018e06ff */
[----:B------:R-:W-:Y:S01]  /*7400*/  IADD3 RZ, P3, PT, R37, R62, RZ ;  /* 0x0000003e25ff7210 */ /* 0x000fe20007f7e0ff */
[----:B------:R-:W-:Y:S02]  /*7410*/  IMAD.MOV.U32 R38, RZ, RZ, R57 ;  /* 0x000000ffff267224 */ /* 0x000fe400078e0039 */
[----:B------:R-:W-:Y:S02]  /*7420*/  IMAD R20, R55, R21, RZ ;  /* 0x0000001537147224 */ /* 0x000fe400078e02ff */
[----:B------:R-:W-:Y:S02]  /*7430*/  IMAD R31, R52, R25, R18 ;  /* 0x00000019341f7224 */ /* 0x000fe400078e0212 */
[C---:B------:R-:W-:Y:S02]  /*7440*/  IMAD R57, R48.reuse, R23, R22 ;  /* 0x0000001730397224 */ /* 0x040fe400078e0216 */
[----:B------:R-:W-:-:S04]  /*7450*/  IMAD.WIDE.U32 R36, R48, R19, R34 ;  /* 0x0000001330247225 */ /* 0x000fc800078e0022 */
[----:B------:R-:W-:-:S04]  /*7460*/  IMAD.WIDE.U32 R64, P5, R53, R19, R40 ;  /* 0x0000001335407225 */ /* 0x000fc800078a0028 */
[----:B------:R-:W-:Y:S01]  /*7470*/  IMAD.WIDE.U32.X R46, R53, R25, R46, P1 ;  /* 0x00000019352e7225 */ /* 0x000fe200008e042e */
[----:B------:R-:W-:-:S03]  /*7480*/  IADD3 R56, P1, PT, R71, R58, RZ ;  /* 0x0000003a47387210 */ /* 0x000fc60007f3e0ff */
[----:B------:R-:W-:Y:S02]  /*7490*/  IMAD.MOV.U32 R40, RZ, RZ, R63 ;  /* 0x000000ffff287224 */ /* 0x000fe400078e003f */
[-C--:B------:R-:W-:Y:S02]  /*74a0*/  IMAD R63, R54, R25.reuse, R20 ;  /* 0x00000019363f7224 */ /* 0x080fe400078e0214 */
        /* <DEDUP_REMOVED lines=10> */
[----:B------:R-:W-:Y:S01]  /*7550*/  IMAD.WIDE.U32 R42, R19, R52, RZ ;  /* 0x00000034132a7225 */ /* 0x000fe200078e00ff */
[----:B------:R-:W-:Y:S02]  /*7560*/  ISETP.GE.U32.AND.EX P2, PT, R31, R29, PT, P2 ;  /* 0x0000001d1f00720c */ /* 0x000fe40003f46120 */
        /* <DEDUP_REMOVED lines=8> */
[----:B------:R-:W-:-:S03]  /*75f0*/  IADD3 R59, P2, P6, R59, R46, R12 ;  /* 0x0000002e3b3b7210 */ /* 0x000fc60007e5e00c */
[----:B------:R-:W-:Y:S01]  /*7600*/  IMAD.IADD R35, R35, 0x1, R65 ;  /* 0x0000000123237824 */ /* 0x000fe200078e0241 */
[----:B------:R-:W-:Y:S01]  /*7610*/  IADD3 R31, P0, P1, R34, R28, R31 ;  /* 0x0000001c221f7210 */ /* 0x000fe2000791e01f */
[----:B------:R-:W-:Y:S02]  /*7620*/  IMAD R18, R55, R19, RZ ;  /* 0x0000001337127224 */ /* 0x000fe400078e02ff */
[----:B------:R-:W-:Y:S01]  /*7630*/  IMAD.WIDE.U32 R20, R54, R21, R26 ;  /* 0x0000001536147225 */ /* 0x000fe200078e001a */
[----:B------:R-:W-:Y:S02]  /*7640*/  IADD3.X R46, PT, PT, R35, R29, RZ, P0, P1 ;  /* 0x0000001d232e7210 */ /* 0x000fe400007e24ff */
[----:B------:R-:W-:Y:S01]  /*7650*/  ISETP.GE.U32.AND P1, PT, R34, R56, PT ;  /* 0x000000382200720c */ /* 0x000fe20003f26070 */
[----:B------:R-:W-:Y:S01]  /*7660*/  IMAD R65, R54, R23, R18 ;  /* 0x0000001736417224 */ /* 0x000fe200078e0212 */
[----:B------:R-:W-:Y:S01]  /*7670*/  ISETP.GE.U32.AND P0, PT, R31, R34, PT ;  /* 0x000000221f00720c */ /* 0x000fe20003f06070 */
[----:B------:R-:W-:Y:S01]  /*7680*/  IMAD R12, R53, R19, RZ ;  /* 0x00000013350c7224 */ /* 0x000fe200078e02ff */
[----:B------:R-:W-:Y:S01]  /*7690*/  IADD3.X R18, PT, PT, RZ, R47, RZ, P2, P6 ;  /* 0x0000002fff127210 */ /* 0x000fe200017ec4ff */
[----:B------:R-:W-:Y:S01]  /*76a0*/  IMAD.IADD R21, R21, 0x1, R63 ;  /* 0x0000000115157824 */ /* 0x000fe200078e023f */
[----:B------:R-:W-:Y:S01]  /*76b0*/  IADD3 R34, P2, PT, R59, R20, RZ ;  /* 0x000000143b227210 */ /* 0x000fe20007f5e0ff */
[----:B------:R-:W-:Y:S01]  /*76c0*/  IMAD.X R41, RZ, RZ, RZ, P4 ;  /* 0x000000ffff297224 */ /* 0x000fe200020e06ff */
[----:B------:R-:W-:Y:S01]  /*76d0*/  ISETP.GE.U32.AND.EX P1, PT, R35, R57, PT, P1 ;  /* 0x000000392300720c */ /* 0x000fe20003f26110 */
[----:B------:R-:W-:Y:S01]  /*76e0*/  IMAD.WIDE.U32 R66, R19, R54, RZ ;  /* 0x0000003613427225 */ /* 0x000fe200078e00ff */
[----:B------:R-:W-:-:S02]  /*76f0*/  ISETP.GE.U32.AND.EX P0, PT, R46, R35, PT, P0 ;  /* 0x000000232e00720c */ /* 0x000fc40003f06100 */
[----:B------:R-:W-:Y:S01]  /*7700*/  IADD3 RZ, P4, PT, R43, R64, RZ ;  /* 0x000000402bff7210 */ /* 0x000fe20007f9e0ff */
[-C--:B------:R-:W-:Y:S01]  /*7710*/  IMAD R61, R52, R23.reuse, R12 ;  /* 0x00000017343d7224 */ /* 0x080fe200078e020c */
[----:B------:R-:W-:Y:S01]  /*7720*/  SEL R12, RZ, 0x1, P1 ;  /* 0x00000001ff0c7807 */ /* 0x000fe20000800000 */
[----:B------:R-:W-:Y:S01]  /*7730*/  IMAD.X R35, R21, 0x1, R18, P2 ;  /* 0x0000000115237824 */ /* 0x000fe200010e0612 */
[----:B------:R-:W-:Y:S01]  /*7740*/  SEL R47, RZ, 0x1, P0 ;  /* 0x00000001ff2f7807 */ /* 0x000fe20000000000 */
[----:B------:R-:W-:Y:S01]  /*7750*/  IMAD.WIDE.U32.X R40, R51, R23, R40, P3 ;  /* 0x0000001733287225 */ /* 0x000fe200018e0428 */
[----:B------:R-:W-:Y:S02]  /*7760*/  ISETP.GE.U32.AND P0, PT, R20, R26, PT ;  /* 0x0000001a1400720c */ /* 0x000fe40003f06070 */
[----:B------:R-:W-:Y:S01]  /*7770*/  ISETP.GE.U32.AND P1, PT, R34, R20, PT ;  /* 0x000000142200720c */ /* 0x000fe20003f26070 */
[----:B------:R-:W-:Y:S01]  /*7780*/  IMAD.X R43, RZ, RZ, RZ, P5 ;  /* 0x000000ffff2b7224 */ /* 0x000fe200028e06ff */
[----:B------:R-:W-:Y:S01]  /*7790*/  IADD3 RZ, P5, PT, R67, R68, RZ ;  /* 0x0000004443ff7210 */ /* 0x000fe20007fbe0ff */
[----:B------:R-:W-:Y:S01]  /*77a0*/  IMAD.MOV.U32 R44, RZ, RZ, R69 ;  /* 0x000000ffff2c7224 */ /* 0x000fe200078e0045 */
[----:B------:R-:W-:Y:S01]  /*77b0*/  ISETP.GE.U32.AND.EX P0, PT, R21, R27, PT, P0 ;  /* 0x0000001b1500720c */ /* 0x000fe20003f06100 */
[----:B------:R-:W-:Y:S01]  /*77c0*/  IMAD.WIDE.U32 R26, R46, 0x3d1, RZ ;  /* 0x000003d12e1a7825 */ /* 0x000fe200078e00ff */
[----:B------:R-:W-:-:S02]  /*77d0*/  ISETP.GE.U32.AND.EX P1, PT, R35, R21, PT, P1 ;  /* 0x000000152300720c */ /* 0x000fc40003f26110 */
[----:B------:R-:W-:Y:S01]  /*77e0*/  IADD3 R47, P2, P3, R47, R40, R12 ;  /* 0x000000282f2f7210 */ /* 0x000fe20007b5e00c */
[----:B------:R-:W-:Y:S01]  /*77f0*/  IMAD.WIDE.U32 R20, R52, R19, R34 ;  /* 0x0000001334147225 */ /* 0x000fe200078e0022 */
[----:B------:R-:W-:-:S03]  /*7800*/  SEL R18, RZ, 0x1, P0 ;  /* 0x00000001ff127807 */ /* 0x000fc60000000000 */
[----:B------:R-:W-:-:S04]  /*7810*/  IMAD.WIDE.U32.X R28, R53, R23, R42, P4 ;  /* 0x00000017351c7225 */ /* 0x000fc800020e042a */
[----:B------:R-:W-:Y:S01]  /*7820*/  IMAD.WIDE.U32.X R22, R55, R23, R44, P5 ;  /* 0x0000001737167225 */ /* 0x000fe200028e042c */
[----:B------:R-:W-:Y:S02]  /*7830*/  SEL R45, RZ, 0x1, P1 ;  /* 0x00000001ff2d7807 */ /* 0x000fe40000800000 */
[----:B------:R-:W-:Y:S01]  /*7840*/  IADD3.X R44, PT, PT, RZ, R41, RZ, P2, P3 ;  /* 0x00000029ff2c7210 */ /* 0x000fe200017e64ff */
[----:B------:R-:W-:Y:S01]  /*7850*/  IMAD.WIDE.U32 R42, R31, 0x3d1, RZ ;  /* 0x000003d11f2a7825 */ /* 0x000fe200078e00ff */
[----:B------:R-:W-:-:S03]  /*7860*/  IADD3 R47, P1, PT, R47, R20, RZ ;  /* 0x000000142f2f7210 */ /* 0x000fc60007f3e0ff */
[----:B------:R-:W-:Y:S01]  /*7870*/  IMAD.WIDE.U32 R26, P2, RZ, R31, R26 ;  /* 0x0000001fff1a7225 */ /* 0x000fe2000784001a */
[----:B------:R-:W-:-:S03]  /*7880*/  IADD3 R12, P3, PT, RZ, R42, RZ ;  /* 0x0000002aff0c7210 */ /* 0x000fc60007f7e0ff */
[----:B------:R-:W-:Y:S01]  /*7890*/  IMAD.IADD R21, R21, 0x1, R61 ;  /* 0x0000000115157824 */ /* 0x000fe200078e023d */
[----:B------:R-:W-:Y:S01]  /*78a0*/  ISETP.GE.U32.AND P0, PT, R12, R42, PT ;  /* 0x0000002a0c00720c */ /* 0x000fe20003f06070 */
[----:B------:R-:W-:Y:S01]  /*78b0*/  IMAD.X R41, RZ, RZ, RZ, P2 ;  /* 0x000000ffff297224 */ /* 0x000fe200010e06ff */
[----:B------:R-:W-:Y:S01]  /*78c0*/  ISETP.GE.U32.AND P2, PT, R20, R34, PT ;  /* 0x000000221400720c */ /* 0x000fe20003f46070 */
[----:B------:R-:W-:Y:S01]  /*78d0*/  IMAD.X R44, R21, 0x1, R44, P1 ;  /* 0x00000001152c7824 */ /* 0x000fe200008e062c */
[----:B------:R-:W-:Y:S01]  /*78e0*/  ISETP.GE.U32.AND P1, PT, R47, R20, PT ;  /* 0x000000142f00720c */ /* 0x000fe20003f26070 */
[----:B------:R-:W-:Y:S01]  /*78f0*/  IMAD.MOV.U32 R40, RZ, RZ, R27 ;  /* 0x000000ffff287224 */ /* 0x000fe200078e001b */
[----:B------:R-:W-:Y:S02]  /*7900*/  ISETP.GE.U32.AND.EX P2, PT, R21, R35, PT, P2 ;  /* 0x000000231500720c */ /* 0x000fe40003f46120 */
[----:B------:R-:W-:Y:S02]  /*7910*/  ISETP.GE.U32.AND.EX P1, PT, R44, R21, PT, P1 ;  /* 0x000000152c00720c */ /* 0x000fe40003f26110 */
[----:B------:R-:W-:-:S02]  /*7920*/  IADD3 R42, P4, PT, R43, R26, RZ ;  /* 0x0000001a2b2a7210 */ /* 0x000fc40007f9e0ff */
[----:B------:R-:W-:Y:S02]  /*7930*/  IADD3 R26, P5, P6, R45, R38, R18 ;  /* 0x000000262d1a7210 */ /* 0x000fe40007ebe012 */
[----:B------:R-:W-:Y:S01]  /*7940*/  SEL R20, RZ, 0x1, P2 ;  /* 0x00000001ff147807 */ /* 0x000fe20001000000 */
[----:B------:R-:W-:Y:S01]  /*7950*/  IMAD.WIDE.U32.X R34, RZ, R46, R40, P4 ;  /* 0x0000002eff227225 */ /* 0x000fe200020e0428 */
[----:B------:R-:W-:Y:S02]  /*7960*/  SEL R45, RZ, 0x1, P1 ;  /* 0x00000001ff2d7807 */ /* 0x000fe40000800000 */
        /* <DEDUP_REMOVED lines=9> */
[----:B------:R-:W-:Y:S01]  /*7a00*/  IMAD.WIDE.U32 R18, R54, R19, R26 ;  /* 0x0000001336127225 */ /* 0x000fe200078e001a */
[C---:B------:R-:W-:Y:S02]  /*7a10*/  IADD3 R20, P5, PT, R31.reuse, R46, RZ ;  /* 0x0000002e1f147210 */ /* 0x040fe40007fbe0ff */
        /* <DEDUP_REMOVED lines=30> */
[----:B------:R-:W-:Y:S01]  /*7c00*/  IADD3 R31, P2, P3, R34, R28, R31 ;  /* 0x0000001c221f7210 */ /* 0x000fe20007b5e01f */
[----:B------:R-:W-:Y:S01]  /*7c10*/  IMAD R42, R49, R15, RZ ;  /* 0x0000000f312a7224 */ /* 0x000fe200078e02ff */
[----:B------:R-:W-:-:S02]  /*7c20*/  IADD3 R57, P4, P5, R57, R22, R20 ;  /* 0x0000001639397210 */ /* 0x000fc40007d9e014 */
[----:B------:R-:W-:Y:S02]  /*7c30*/  IADD3 R28, P6, PT, R35, R38, RZ ;  /* 0x00000026231c7210 */ /* 0x000fe40007fde0ff */
[----:B------:R-:W-:Y:S02]  /*7c40*/  IADD3.X R59, PT, PT, RZ, R23, RZ, P4, P5 ;  /* 0x00000017ff3b7210 */ /* 0x000fe400027ea4ff */
[----:B------:R-:W-:Y:S01]  /*7c50*/  IADD3 R18, P4, PT, R31, R44, RZ ;  /* 0x0000002c1f127210 */ /* 0x000fe20007f9e0ff */
[----:B------:R-:W-:Y:S01]  /*7c60*/  IMAD.WIDE.U32.X R22, RZ, R24, R40, P6 ;  /* 0x00000018ff167225 */ /* 0x000fe200030e0428 */
        /* <DEDUP_REMOVED lines=25> */
[----:B------:R-:W-:Y:S01]  /*7e00*/  ISETP.GE.U32.AND P1, PT, R31, R18, PT ;  /* 0x000000121f00720c */ /* 0x000fe20003f26070 */
[----:B------:R-:W-:Y:S01]  /*7e10*/  IMAD.WIDE.U32.X R22, RZ, R59, R22, P2 ;  /* 0x0000003bff167225 */ /* 0x000fe200010e0416 */
[----:B------:R-:W-:Y:S02]  /*7e20*/  ISETP.GE.U32.AND.EX P0, PT, R20, R41, PT, P0 ;  /* 0x000000291400720c */ /* 0x000fe40003f06100 */
[----:B------:R-:W-:Y:S01]  /*7e30*/  ISETP.LT.U32.AND P3, PT, R18, R39, PT ;  /* 0x000000271200720c */ /* 0x000fe20003f61070 */
[----:B------:R-:W-:Y:S01]  /*7e40*/  IMAD.X R26, RZ, RZ, R29, P4 ;  /* 0x000000ffff1a7224 */ /* 0x000fe200020e061d */
[----:B------:R-:W-:-:S04]  /*7e50*/  SEL R35, RZ, 0x1, P0 ;  /* 0x00000001ff237807 */ /* 0x000fc80000000000 */
        /* <DEDUP_REMOVED lines=60> */
.L_x_982:
[----:B------:R-:W-:Y:S05]  /*8220*/  BSYNC.RECONVERGENT B0 ;  /* 0x0000000000007941 */ /* 0x000fea0003800200 */
.L_x_981:
[----:B------:R-:W-:Y:S01]  /*8230*/  IMAD.MOV.U32 R20, RZ, RZ, R12 ;  /* 0x000000ffff147224 */ /* 0x000fe200078e000c */
[----:B------:R-:W-:Y:S01]  /*8240*/  IADD3 R16, P1, PT, R19, R16, RZ ;  /* 0x0000001013107210 */ /* 0x000fe20007f3e0ff */
[C---:B------:R-:W-:Y:S01]  /*8250*/  IMAD R13, R48.reuse, R13, R42 ;  /* 0x0000000d300d7224 */ /* 0x040fe200078e022a */
        /* <DEDUP_REMOVED lines=51> */
.L_x_984:
        /* <DEDUP_REMOVED lines=55> */
.L_x_987:
[----:B------:R-:W-:Y:S05]  /*8900*/  BSYNC.RELIABLE B1 ;  /* 0x0000000000017941 */ /* 0x000fea0003800100 */
.L_x_986:
        /* <DEDUP_REMOVED lines=55> */
.L_x_989:
[----:B------:R-:W-:Y:S05]  /*8c80*/  BSYNC.RELIABLE B1 ;  /* 0x0000000000017941 */ /* 0x000fea0003800100 */
.L_x_988:
        /* <DEDUP_REMOVED lines=29> */
.L_x_985:
[----:B------:R-:W-:Y:S05]  /*8e60*/  BSYNC.RECONVERGENT B0 ;  /* 0x0000000000007941 */ /* 0x000fea0003800200 */
.L_x_983:
        /* <DEDUP_REMOVED lines=22> */
[----:B------:R-:W-:Y:S02]  /*8fd0*/  IMAD.X R46, R21, 0x1, R23, P5 ;  /* 0x00000001152e7824 */ /* 0x000fe400028e0617 */
[----:B------:R-:W-:-:S03]  /*8fe0*/  IMAD.WIDE.U32 R32, R20, R17, RZ ;  /* 0x0000001114207225 */ /* 0x000fc600078e00ff */
[----:B------:R-:W-:Y:S01]  /*8ff0*/  ISETP.GE.U32.AND.EX P0, PT, R46, R21, PT, P0 ;  /* 0x000000152e00720c */ /* 0x000fe20003f06100 */
[----:B------:R-:W-:-:S04]  /*9000*/  IMAD.WIDE.U32 R24, P1, R16, R20, R24 ;  /* 0x0000001410187225 */ /* 0x000fc80007820018 */
[----:B------:R-:W-:Y:S01]  /*9010*/  IMAD.WIDE.U32 R22, R19, R20, RZ ;  /* 0x0000001413167225 */ /* 0x000fe200078e00ff */
[----:B------:R-:W-:-:S03]  /*9020*/  IADD3 RZ, P6, PT, R33, R24, RZ ;  /* 0x0000001821ff7210 */ /* 0x000fc60007fde0ff */
[----:B------:R-:W-:-:S04]  /*9030*/  IMAD.WIDE.U32 R34, R12, R14, RZ ;  /* 0x0000000e0c227225 */ /* 0x000fc800078e00ff */
[----:B------:R-:W-:-:S04]  /*9040*/  IMAD.WIDE.U32 R26, P4, R12, R15, R36 ;  /* 0x0000000f0c1a7225 */ /* 0x000fc80007880024 */
[----:B------:R-:W-:Y:S02]  /*9050*/  IMAD R21, R13, R20, RZ ;  /* 0x000000140d157224 */ /* 0x000fe400078e02ff */
[----:B------:R-:W-:Y:S01]  /*9060*/  IMAD.X R29, RZ, RZ, RZ, P2 ;  /* 0x000000ffff1d7224 */ /* 0x000fe200010e06ff */
[----:B------:R-:W-:Y:S01]  /*9070*/  IADD3 RZ, P2, PT, R35, R26, RZ ;  /* 0x0000001a23ff7210 */ /* 0x000fe20007f5e0ff */
[----:B------:R-:W-:Y:S02]  /*9080*/  IMAD.MOV.U32 R28, RZ, RZ, R31 ;  /* 0x000000ffff1c7224 */ /* 0x000fe400078e001f */
[-C--:B------:R-:W-:Y:S02]  /*9090*/  IMAD R24, R16, R20.reuse, RZ ;  /* 0x0000001410187224 */ /* 0x080fe400078e02ff */
[----:B------:R-:W-:-:S04]  /*90a0*/  IMAD.WIDE.U32 R32, R20, R20, RZ ;  /* 0x0000001414207225 */ /* 0x000fc800078e00ff */
[----:B------:R-:W-:-:S04]  /*90b0*/  IMAD.WIDE.U32 R22, P5, R20, R19, R22 ;  /* 0x0000001314167225 */ /* 0x000fc800078a0016 */
[----:B------:R-:W-:-:S04]  /*90c0*/  IMAD.WIDE.U32 R30, R12, R20, RZ ;  /* 0x000000140c1e7225 */ /* 0x000fc800078e00ff */
[----:B------:R-:W-:Y:S01]  /*90d0*/  IMAD R37, R12, R19, R21 ;  /* 0x000000130c257224 */ /* 0x000fe200078e0215 */
[----:B------:R-:W-:Y:S01]  /*90e0*/  SEL R21, RZ, 0x1, P0 ;  /* 0x00000001ff157807 */ /* 0x000fe20000000000 */
[----:B------:R-:W-:Y:S01]  /*90f0*/  IMAD.WIDE.U32 R34, R17, R20, RZ ;  /* 0x0000001411227225 */ /* 0x000fe200078e00ff */
[----:B------:R-:W-:-:S03]  /*9100*/  IADD3 RZ, P0, PT, R33, R22, RZ ;  /* 0x0000001621ff7210 */ /* 0x000fc60007f1e0ff */
[-C--:B------:R-:W-:Y:S02]  /*9110*/  IMAD R47, R17, R19.reuse, R24 ;  /* 0x00000013112f7224 */ /* 0x080fe400078e0218 */
[----:B------:R-:W-:-:S04]  /*9120*/  IMAD.WIDE.U32.X R28, R15, R19, R28, P3 ;  /* 0x000000130f1c7225 */ /* 0x000fc800018e041c */
[----:B------:R-:W-:Y:S02]  /*9130*/  IMAD.IADD R56, R31, 0x1, R37 ;  /* 0x000000011f387824 */ /* 0x000fe400078e0225 */
[----:B------:R-:W-:Y:S01]  /*9140*/  IMAD.X R41, RZ, RZ, RZ, P5 ;  /* 0x000000ffff297224 */ /* 0x000fe200028e06ff */
[----:B------:R-:W-:Y:S01]  /*9150*/  IADD3 R28, P3, P5, R34, R28, R21 ;  /* 0x0000001c221c7210 */ /* 0x000fe20007d7e015 */
[----:B------:R-:W-:Y:S02]  /*9160*/  IMAD.MOV.U32 R40, RZ, RZ, R23 ;  /* 0x000000ffff287224 */ /* 0x000fe400078e0017 */
[----:B------:R-:W-:Y:S01]  /*9170*/  IMAD.IADD R47, R35, 0x1, R47 ;  /* 0x00000001232f7824 */ /* 0x000fe200078e022f */
[----:B------:R-:W-:Y:S01]  /*9180*/  SHF.L.U64.HI R35, R30, 0x1, R56 ;  /* 0x000000011e237819 */ /* 0x000fe20000010238 */
[----:B------:R-:W-:-:S03]  /*9190*/  IMAD.WIDE.U32 R36, R13, R12, RZ ;  /* 0x0000000c0d247225 */ /* 0x000fc600078e00ff */
[----:B------:R-:W-:Y:S01]  /*91a0*/  IADD3.X R29, PT, PT, R47, R29, RZ, P3, P5 ;  /* 0x0000001d2f1d7210 */ /* 0x000fe20001fea4ff */
[----:B------:R-:W-:-:S04]  /*91b0*/  IMAD.WIDE.U32 R32, R13, R17, RZ ;  /* 0x000000110d207225 */ /* 0x000fc800078e00ff */
[----:B------:R-:W-:Y:S02]  /*91c0*/  IMAD.SHL.U32 R26, R30, 0x2, RZ ;  /* 0x000000021e1a7824 */ /* 0x000fe400078e00ff */
[----:B------:R-:W-:-:S04]  /*91d0*/  IMAD.WIDE.U32.X R40, R19, R19, R40, P0 ;  /* 0x0000001313287225 */ /* 0x000fc800000e0428 */
[----:B------:R-:W-:-:S04]  /*91e0*/  IMAD.WIDE.U32 R44, P5, R12, R13, R36 ;  /* 0x0000000d0c2c7225 */ /* 0x000fc800078a0024 */
[----:B------:R-:W-:-:S04]  /*91f0*/  IMAD.WIDE.U32 R30, R12, R17, RZ ;  /* 0x000000110c1e7225 */ /* 0x000fc800078e00ff */
[----:B------:R-:W-:-:S04]  /*9200*/  IMAD.WIDE.U32 R38, P0, R12, R16, R32 ;  /* 0x000000100c267225 */ /* 0x000fc80007800020 */
[----:B------:R-:W-:Y:S01]  /*9210*/  IMAD.X R37, RZ, RZ, RZ, P1 ;  /* 0x000000ffff257224 */ /* 0x000fe200008e06ff */
[----:B------:R-:W-:Y:S01]  /*9220*/  IADD3 R21, P1, PT, R26, R40, RZ ;  /* 0x000000281a157210 */ /* 0x000fe20007f3e0ff */
[----:B------:R-:W-:Y:S01]  /*9230*/  IMAD.WIDE.U32 R42, R12, R12, RZ ;  /* 0x0000000c0c2a7225 */ /* 0x000fe200078e00ff */
[----:B------:R-:W-:Y:S02]  /*9240*/  IADD3 RZ, P3, PT, R31, R38, RZ ;  /* 0x000000261fff7210 */ /* 0x000fe40007f7e0ff */
[----:B------:R-:W-:Y:S01]  /*9250*/  SHF.L.W.U32.HI R40, R56, 0x1, R57 ;  /* 0x0000000138287819 */ /* 0x000fe20000010e39 */
        /* <DEDUP_REMOVED lines=9> */
[----:B------:R-:W-:-:S02]  /*92f0*/  ISETP.GE.U32.AND.EX P1, PT, R29, R47, PT, P1 ;  /* 0x0000002f1d00720c */ /* 0x000fc40003f26110 */
[----:B------:R-:W-:Y:S01]  /*9300*/  SEL R25, RZ, 0x1, P0 ;  /* 0x00000001ff197807 */ /* 0x000fe20000000000 */
[----:B------:R-:W-:Y:S01]  /*9310*/  IMAD.X R33, RZ, RZ, RZ, P4 ;  /* 0x000000ffff217224 */ /* 0x000fe200020e06ff */
[----:B------:R-:W-:Y:S01]  /*9320*/  IADD3 RZ, P4, PT, R43, R44, RZ ;  /* 0x0000002c2bff7210 */ /* 0x000fe20007f9e0ff */
[----:B------:R-:W-:Y:S01]  /*9330*/  IMAD R38, R15, R12, RZ ;  /* 0x0000000c0f267224 */ /* 0x000fe200078e02ff */
[----:B------:R-:W-:Y:S01]  /*9340*/  SEL R43, RZ, 0x1, P1 ;  /* 0x00000001ff2b7807 */ /* 0x000fe20000800000 */
[----:B------:R-:W-:Y:S01]  /*9350*/  IMAD.IADD R27, R44, 0x1, R27 ;  /* 0x000000012c1b7824 */ /* 0x000fe200078e021b */
[----:B------:R-:W-:Y:S01]  /*9360*/  IADD3 R25, P1, PT, R25, R26, RZ ;  /* 0x0000001a19197210 */ /* 0x000fe20007f3e0ff */
[----:B------:R-:W-:Y:S01]  /*9370*/  IMAD.WIDE.U32.X R34, R16, R19, R36, P6 ;  /* 0x0000001310227225 */ /* 0x000fe200030e0424 */
[----:B------:R-:W-:Y:S02]  /*9380*/  ISETP.LT.U32.AND P0, PT, R26, R40, PT ;  /* 0x000000281a00720c */ /* 0x000fe40003f01070 */
[----:B------:R-:W-:Y:S01]  /*9390*/  ISETP.GE.U32.AND P6, PT, R25, R26, PT ;  /* 0x0000001a1900720c */ /* 0x000fe20003fc6070 */
[----:B------:R-:W-:-:S04]  /*93a0*/  IMAD.WIDE.U32 R36, R12, R14, R28 ;  /* 0x0000000e0c247225 */ /* 0x000fc800078e001c */
        /* <DEDUP_REMOVED lines=11> */
[----:B------:R-:W-:Y:S01]  /*9460*/  IMAD.X R35, RZ, RZ, R35, P5 ;  /* 0x000000ffff237224 */ /* 0x000fe200028e0623 */
[----:B------:R-:W-:Y:S01]  /*9470*/  ISETP.LT.U32.OR.EX P0, PT, R27, R41, !P6, P0 ;  /* 0x000000291b00720c */ /* 0x000fe20007701500 */
[C---:B------:R-:W-:Y:S01]  /*9480*/  IMAD.WIDE.U32.X R38, R13.reuse, R13, R38, P4 ;  /* 0x0000000d0d267225 */ /* 0x040fe200020e0426 */
[----:B------:R-:W-:Y:S02]  /*9490*/  SHF.L.W.U32.HI R27, R46, 0x1, R36 ;  /* 0x000000012e1b7819 */ /* 0x000fe40000010e24 */
[----:B------:R-:W-:Y:S01]  /*94a0*/  SEL R45, RZ, 0x1, P1 ;  /* 0x00000001ff2d7807 */ /* 0x000fe20000800000 */
[C---:B------:R-:W-:Y:S01]  /*94b0*/  IMAD R41, R13.reuse, R17, R28 ;  /* 0x000000110d297224 */ /* 0x040fe200078e021c */
[----:B------:R-:W-:Y:S01]  /*94c0*/  SHF.L.W.U32.HI R43, R36, 0x1, R47 ;  /* 0x00000001242b7819 */ /* 0x000fe20000010e2f */
[----:B------:R-:W-:Y:S01]  /*94d0*/  IMAD.WIDE.U32.X R32, R13, R15, R32, P2 ;  /* 0x0000000f0d207225 */ /* 0x000fe200010e0420 */
[----:B------:R-:W-:-:S02]  /*94e0*/  IADD3 R36, P2, PT, R27, R38, RZ ;  /* 0x000000261b247210 */ /* 0x000fc40007f5e0ff */
[----:B------:R-:W-:Y:S01]  /*94f0*/  SEL R37, RZ, 0x1, !P0 ;  /* 0x00000001ff257807 */ /* 0x000fe20004000000 */
[----:B------:R-:W-:Y:S01]  /*9500*/  IMAD.WIDE.U32 R28, R12, R17, R34 ;  /* 0x000000110c1c7225 */ /* 0x000fe200078e0022 */
[C---:B------:R-:W-:Y:S02]  /*9510*/  ISETP.LT.U32.AND P0, PT, R36.reuse, R27, PT ;  /* 0x0000001b2400720c */ /* 0x040fe40003f01070 */
[----:B------:R-:W-:Y:S01]  /*9520*/  IADD3 R27, P5, PT, R36, R37, RZ ;  /* 0x00000025241b7210 */ /* 0x000fe20007fbe0ff */
[----:B------:R-:W-:Y:S01]  /*9530*/  IMAD.IADD R29, R29, 0x1, R41 ;  /* 0x000000011d1d7824 */ /* 0x000fe200078e0229 */
[C---:B------:R-:W-:Y:S01]  /*9540*/  IADD3 R45, P1, P6, R28.reuse, R32, R45 ;  /* 0x000000201c2d7210 */ /* 0x040fe20007e3e02d */
[----:B------:R-:W-:Y:S01]  /*9550*/  IMAD.X R38, R43, 0x1, R39, P2 ;  /* 0x000000012b267824 */ /* 0x000fe200010e0627 */
[----:B------:R-:W-:Y:S01]  /*9560*/  ISETP.GE.U32.AND P2, PT, R28, R34, PT ;  /* 0x000000221c00720c */ /* 0x000fe20003f46070 */
[----:B------:R-:W-:Y:S01]  /*9570*/  IMAD.WIDE.U32.X R30, R13, R16, R30, P3 ;  /* 0x000000100d1e7225 */ /* 0x000fe200018e041e */
[----:B------:R-:W-:-:S02]  /*9580*/  ISETP.GE.U32.AND P4, PT, R45, R28, PT ;  /* 0x0000001c2d00720c */ /* 0x000fc40003f86070 */
[----:B------:R-:W-:Y:S01]  /*9590*/  IADD3.X R46, PT, PT, R29, R33, RZ, P1, P6 ;  /* 0x000000211d2e7210 */ /* 0x000fe20000fec4ff */
[----:B------:R-:W-:Y:S01]  /*95a0*/  IMAD.WIDE.U32 R32, R15, R17, RZ ;  /* 0x000000110f207225 */ /* 0x000fe200078e00ff */
[----:B------:R-:W-:Y:S02]  /*95b0*/  ISETP.GE.U32.AND.EX P2, PT, R29, R35, PT, P2 ;  /* 0x000000231d00720c */ /* 0x000fe40003f46120 */
[----:B------:R-:W-:Y:S01]  /*95c0*/  ISETP.GE.U32.AND.EX P4, PT, R46, R29, PT, P4 ;  /* 0x0000001d2e00720c */ /* 0x000fe20003f86140 */
[----:B------:R-:W-:Y:S01]  /*95d0*/  IMAD.WIDE.U32 R28, R14, R17, RZ ;  /* 0x000000110e1c7225 */ /* 0x000fe200078e00ff */
[----:B------:R-:W-:Y:S02]  /*95e0*/  ISETP.GE.U32.AND P1, PT, R27, R36, PT ;  /* 0x000000241b00720c */ /* 0x000fe40003f26070 */
[----:B------:R-:W-:Y:S01]  /*95f0*/  SEL R39, RZ, 0x1, P4 ;  /* 0x00000001ff277807 */ /* 0x000fe20002000000 */
[----:B------:R-:W-:Y:S01]  /*9600*/  IMAD.X R28, RZ, RZ, R38, P5 ;  /* 0x000000ffff1c7224 */ /* 0x000fe200028e0626 */
[----:B------:R-:W-:Y:S01]  /*9610*/  SHF.L.W.U32.HI R44, R47, 0x1, R45 ;  /* 0x000000012f2c7819 */ /* 0x000fe20000010e2d */
[----:B------:R-:W-:Y:S01]  /*9620*/  IMAD.WIDE.U32 R36, R15, R14, RZ ;  /* 0x0000000e0f247225 */ /* 0x000fe200078e00ff */
[----:B------:R-:W-:-:S02]  /*9630*/  SHF.L.W.U32.HI R45, R45, 0x1, R46 ;  /* 0x000000012d2d7819 */ /* 0x000fc40000010e2e */
[----:B------:R-:W-:Y:S01]  /*9640*/  ISETP.GE.U32.AND.EX P3, PT, R28, R38, PT, P1 ;  /* 0x000000261c00720c */ /* 0x000fe20003f66110 */
[----:B------:R-:W-:Y:S01]  /*9650*/  IMAD.WIDE.U32 R34, R14, R14, RZ ;  /* 0x0000000e0e227225 */ /* 0x000fe200078e00ff */
[----:B------:R-:W-:Y:S02]  /*9660*/  SEL R34, RZ, 0x1, P2 ;  /* 0x00000001ff227807 */ /* 0x000fe40001000000 */
[----:B------:R-:W-:Y:S01]  /*9670*/  ISETP.LT.U32.OR.EX P0, PT, R38, R43, !P3, P0 ;  /* 0x0000002b2600720c */ /* 0x000fe20005f01500 */
[----:B------:R-:W-:Y:S01]  /*9680*/  IMAD.WIDE.U32 R40, P1, R14, R15, R36 ;  /* 0x0000000f0e287225 */ /* 0x000fe20007820024 */
[----:B------:R-:W-:Y:S02]  /*9690*/  IADD3 R38, P3, P4, R39, R30, R34 ;  /* 0x0000001e27267210 */ /* 0x000fe40007c7e022 */
[----:B------:R-:W-:Y:S01]  /*96a0*/  SEL R59, RZ, 0x1, !P0 ;  /* 0x00000001ff3b7807 */ /* 0x000fe20004000000 */
[----:B------:R-:W-:Y:S01]  /*96b0*/  IMAD.WIDE.U32 R36, R16, R17, RZ ;  /* 0x0000001110247225 */ /* 0x000fe200078e00ff */
[----:B------:R-:W-:-:S02]  /*96c0*/  IADD3 RZ, P5, PT, R35, R40, RZ ;  /* 0x0000002823ff7210 */ /* 0x000fc40007fbe0ff */
[----:B------:R-:W-:Y:S01]  /*96d0*/  IADD3.X R39, PT, PT, RZ, R31, RZ, P3, P4 ;  /* 0x0000001fff277210 */ /* 0x000fe20001fe84ff */
        /* <DEDUP_REMOVED lines=45> */
[----:B------:R-:W-:-:S02]  /*99b0*/  SHF.L.W.U32.HI R37, R40, 0x1, R65 ;  /* 0x0000000128257819 */ /* 0x000fc40000010e41 */
[----:B------:R-:W-:Y:S01]  /*99c0*/  ISETP.LT.U32.OR.EX P0, PT, R32, R45, !P0, P4 ;  /* 0x0000002d2000720c */ /* 0x000fe20004701540 */
[----:B------:R-:W-:Y:S01]  /*99d0*/  IMAD.WIDE.U32 R40, R44, 0x3d1, RZ ;  /* 0x000003d12c287825 */ /* 0x000fe200078e00ff */
[----:B------:R-:W-:Y:S02]  /*99e0*/  ISETP.GE.U32.AND P1, PT, R29, R38, PT ;  /* 0x000000261d00720c */ /* 0x000fe40003f26070 */
[----:B------:R-:W-:Y:S01]  /*99f0*/  IADD3 R47, P5, PT, R39, R34, RZ ;  /* 0x00000022272f7210 */ /* 0x000fe20007fbe0ff */
[----:B------:R-:W-:Y:S01]  /*9a00*/  IMAD.MOV.U32 R38, RZ, RZ, R35 ;  /* 0x000000ffff267224 */ /* 0x000fe200078e0023 */
[----:B------:R-:W-:Y:S01]  /*9a10*/  SEL R57, RZ, 0x1, !P0 ;  /* 0x00000001ff397807 */ /* 0x000fe20004000000 */
[----:B------:R-:W-:Y:S01]  /*9a20*/  IMAD.WIDE.U32 R34, R17, R17, R36 ;  /* 0x0000001111227225 */ /* 0x000fe200078e0024 */
[----:B------:R-:W-:-:S03]  /*9a30*/  SHF.R.U32.HI R46, RZ, 0x1f, R65 ;  /* 0x0000001fff2e7819 */ /* 0x000fc60000011641 */
[----:B------:R-:W-:Y:S01]  /*9a40*/  IMAD.X R39, RZ, RZ, RZ, P6 ;  /* 0x000000ffff277224 */ /* 0x000fe200030e06ff */
[----:B------:R-:W-:Y:S01]  /*9a50*/  IADD3 R57, P0, PT, R57, R34, RZ ;  /* 0x0000002239397210 */ /* 0x000fe20007f1e0ff */
[----:B------:R-:W-:-:S04]  /*9a60*/  IMAD.WIDE.U32 R42, P6, RZ, R44, R42 ;  /* 0x0000002cff2a7225 */ /* 0x000fc800078c002a */
[----:B------:R-:W-:Y:S01]  /*9a70*/  IMAD.WIDE.U32.X R38, RZ, R63, R38, P5 ;  /* 0x0000003fff267225 */ /* 0x000fe200028e0426 */
        /* <DEDUP_REMOVED lines=10> */
[----:B------:R-:W-:Y:S01]  /*9b20*/  ISETP.GE.U32.AND.EX P2, PT, R59, R35, PT, P2 ;  /* 0x000000233b00720c */ /* 0x000fe20003f46120 */
[----:B------:R-:W-:Y:S01]  /*9b30*/  IMAD.X R39, RZ, RZ, RZ, P6 ;  /* 0x000000ffff277224 */ /* 0x000fe200030e06ff */
[----:B------:R-:W-:-:S02]  /*9b40*/  SEL R36, RZ, 0x1, P1 ;  /* 0x00000001ff247807 */ /* 0x000fc40000800000 */
[----:B------:R-:W-:Y:S02]  /*9b50*/  IADD3 R31, P5, PT, R38, R63, RZ ;  /* 0x0000003f261f7210 */ /* 0x000fe40007fbe0ff */
[----:B------:R-:W-:Y:S01]  /*9b60*/  ISETP.LT.U32.OR.EX P0, PT, R35, R37, !P2, P0 ;  /* 0x000000252300720c */ /* 0x000fe20005701500 */
[----:B------:R-:W-:Y:S01]  /*9b70*/  IMAD.WIDE.U32.X R34, R16, R16, R32, P3 ;  /* 0x0000001010227225 */ /* 0x000fe200018e0420 */
[----:B------:R-:W-:Y:S02]  /*9b80*/  IADD3 R36, P6, PT, R31, R36, RZ ;  /* 0x000000241f247210 */ /* 0x000fe40007fde0ff */
[----:B------:R-:W-:Y:S01]  /*9b90*/  ISETP.GE.U32.AND P1, PT, R38, R40, PT ;  /* 0x000000282600720c */ /* 0x000fe20003f26070 */
[----:B------:R-:W-:Y:S01]  /*9ba0*/  IMAD.X R32, R45, 0x1, R44, P5 ;  /* 0x000000012d207824 */ /* 0x000fe200028e062c */
[----:B------:R-:W-:Y:S01]  /*9bb0*/  ISETP.LT.U32.AND P2, PT, R31, R38, PT ;  /* 0x000000261f00720c */ /* 0x000fe20003f41070 */
[----:B------:R-:W-:Y:S01]  /*9bc0*/  IMAD.MOV.U32 R38, RZ, RZ, R43 ;  /* 0x000000ffff267224 */ /* 0x000fe200078e002b */
[----:B------:R-:W-:Y:S01]  /*9bd0*/  ISETP.GE.U32.AND P3, PT, R36, R31, PT ;  /* 0x0000001f2400720c */ /* 0x000fe20003f66070 */
[----:B------:R-:W-:Y:S01]  /*9be0*/  IMAD.WIDE.U32 R42, R59, 0x3d1, RZ ;  /* 0x000003d13b2a7825 */ /* 0x000fe200078e00ff */
[----:B------:R-:W-:-:S02]  /*9bf0*/  ISETP.GE.U32.AND.EX P1, PT, R45, R41, PT, P1 ;  /* 0x000000292d00720c */ /* 0x000fc40003f26110 */
        /* <DEDUP_REMOVED lines=17> */
[----:B------:R-:W-:Y:S01]  /*9d10*/  ISETP.GE.U32.AND P0, PT, R32, R40, PT ;  /* 0x000000282000720c */ /* 0x000fe20003f06070 */
[----:B------:R-:W-:Y:S01]  /*9d20*/  IMAD.WIDE.U32 R40, R46, 0x3d1, RZ ;  /* 0x000003d12e287825 */ /* 0x000fe200078e00ff */
        /* <DEDUP_REMOVED lines=88> */
.L_x_991:
[----:B------:R-:W-:Y:S05]  /*a2b0*/  BSYNC.RECONVERGENT B0 ;  /* 0x0000000000007941 */ /* 0x000fea0003800200 */
.L_x_990:
        /* <DEDUP_REMOVED lines=54> */
.L_x_993:
        /* <DEDUP_REMOVED lines=35> */
[----:B------:R-:W-:-:S03]  /*a850*/  IMAD.MOV.U32 R32, RZ, RZ, R36 ;  /* 0x000000ffff207224 */ /* 0x000fc600078e0024 */
[----:B------:R-:W-:Y:S01]  /*a860*/  ISETP.NE.U32.AND P0, PT, R41, RZ, PT ;  /* 0x000000ff2900720c */ /* 0x000fe20003f05070 */
[----:B------:R-:W-:Y:S01]  /*a870*/  IMAD.X R43, R22, 0x1, R43, P3 ;  /* 0x00000001162b7824 */ /* 0x000fe200018e062b */
[----:B------:R-:W-:Y:S01]  /*a880*/  IADD3 R25, P3, PT, R26, R27, RZ ;  /* 0x0000001b1a197210 */ /* 0x000fe20007f7e0ff */
[----:B------:R-:W-:-:S03]  /*a890*/  IMAD.X R22, R28, 0x1, R33, P2 ;  /* 0x000000011c167824 */ /* 0x000fc600010e0621 */
        /* <DEDUP_REMOVED lines=15> */
.L_x_996:
[----:B------:R-:W-:Y:S05]  /*a990*/  BSYNC.RELIABLE B1 ;  /* 0x0000000000017941 */ /* 0x000fea0003800100 */
.L_x_995:
        /* <DEDUP_REMOVED lines=51> */
.L_x_998:
[----:B------:R-:W-:Y:S05]  /*acd0*/  BSYNC.RELIABLE B1 ;  /* 0x0000000000017941 */ /* 0x000fea0003800100 */
.L_x_997:
        /* <DEDUP_REMOVED lines=27> */
.L_x_994:
[----:B------:R-:W-:Y:S05]  /*ae90*/  BSYNC.RECONVERGENT B0 ;  /* 0x0000000000007941 */ /* 0x000fea0003800200 */
.L_x_992:
[----:B------:R-:W-:Y:S05]  /*aea0*/  WARPSYNC.ALL ;  /* 0x0000000000007948 */ /* 0x000fea0003800000 */
[----:B------:R-:W-:Y:S01]  /*aeb0*/  IMAD.WIDE.U32 R22, R63, R31, RZ ;  /* 0x0000001f3f167225 */ /* 0x000fe200078e00ff */
[----:B------:R-:W-:Y:S01]  /*aec0*/  UMOV UR4, URZ ;  /* 0x000000ff00047c82 */ /* 0x000fe20008000000 */
[----:B------:R-:W-:Y:S02]  /*aed0*/  BSSY.RECONVERGENT B0, `(.L_x_999) ;  /* 0x0000141000007945 */ /* 0x000fe40003800200 */
        /* <DEDUP_REMOVED lines=13> */
[----:B------:R-:W-:Y:S02]  /*afb0*/  IMAD.IADD R27, R23, 0x1, R27 ;  /* 0x00000001171b7824 */ /* 0x000fe400078e021b */
[----:B------:R-:W-:-:S04]  /*afc0*/  IMAD.WIDE.U32 R34, R24, R30, RZ ;  /* 0x0000001e18227225 */ /* 0x000fc800078e00ff */
[----:B------:R-:W-:Y:S01]  /*afd0*/  IMAD.WIDE.U32 R40, R24, R25, RZ ;  /* 0x0000001918287225 */ /* 0x000fe200078e00ff */
[----:B------:R-:W-:-:S03]  /*afe0*/  IADD3 RZ, P1, PT, R35, R38, RZ ;  /* 0x0000002623ff7210 */ /* 0x000fc60007f3e0ff */
        /* <DEDUP_REMOVED lines=22> */
[----:B------:R-:W-:-:S04]  /*b150*/  IMAD.WIDE.U32 R58, R24, R24, RZ ;  /* 0x00000018183a7225 */ /* 0x000fc800078e00ff */
[----:B------:R-:W-:-:S04]  /*b160*/  IMAD.WIDE.U32 R42, R31, R25, RZ ;  /* 0x000000191f2a7225 */ /* 0x000fc800078e00ff */
[----:B------:R-:W-:-:S04]  /*b170*/  IMAD.WIDE.U32 R44, P1, R31, R26, R44 ;  /* 0x0000001a1f2c7225 */ /* 0x000fc8000782002c */
[----:B------:R-:W-:Y:S01]  /*b180*/  IMAD R28, R32, R24, RZ ;  /* 0x00000018201c7224 */ /* 0x000fe200078e02ff */
[----:B------:R-:W-:Y:S01]  /*b190*/  IADD3 RZ, P5, PT, R43, R44, RZ ;  /* 0x0000002c2bff7210 */ /* 0x000fe20007fbe0ff */
[----:B------:R-:W-:Y:S01]  /*b1a0*/  IMAD.X R47, RZ, RZ, RZ, P4 ;  /* 0x000000ffff2f7224 */ /* 0x000fe200020e06ff */
[----:B------:R-:W-:Y:S01]  /*b1b0*/  ISETP.GE.U32.AND P4, PT, R34, R38, PT ;  /* 0x000000262200720c */ /* 0x000fe20003f86070 */
[----:B------:R-:W-:Y:S01]  /*b1c0*/  IMAD.X R61, RZ, RZ, RZ, P6 ;  /* 0x000000ffff3d7224 */ /* 0x000fe200030e06ff */
[----:B------:R-:W-:Y:S01]  /*b1d0*/  IADD3 RZ, P6, PT, R59, R22, RZ ;  /* 0x000000163bff7210 */ /* 0x000fe20007fde0ff */
[----:B------:R-:W-:Y:S02]  /*b1e0*/  IMAD.MOV.U32 R46, RZ, RZ, R37 ;  /* 0x000000ffff2e7224 */ /* 0x000fe400078e0025 */
[C---:B------:R-:W-:Y:S02]  /*b1f0*/  IMAD R33, R31.reuse, R63, R28 ;  /* 0x0000003f1f217224 */ /* 0x040fe400078e021c */
[----:B------:R-:W-:-:S04]  /*b200*/  IMAD.WIDE.U32 R38, R31, R24, RZ ;  /* 0x000000181f267225 */ /* 0x000fc800078e00ff */
[----:B------:R-:W-:Y:S02]  /*b210*/  IMAD.MOV.U32 R60, RZ, RZ, R23 ;  /* 0x000000ffff3c7224 */ /* 0x000fe400078e0017 */
[----:B------:R-:W-:-:S04]  /*b220*/  IMAD.WIDE.U32 R36, R29, R25, RZ ;  /* 0x000000191d247225 */ /* 0x000fc800078e00ff */
[----:B------:R-:W-:-:S04]  /*b230*/  IMAD.WIDE.U32 R42, R30, R25, RZ ;  /* 0x000000191e2a7225 */ /* 0x000fc800078e00ff */
[----:B------:R-:W-:Y:S02]  /*b240*/  IMAD.IADD R42, R39, 0x1, R33 ;  /* 0x00000001272a7824 */ /* 0x000fe400078e0221 */
[----:B------:R-:W-:Y:S01]  /*b250*/  IMAD.WIDE.U32.X R46, R26, R63, R46, P3 ;  /* 0x0000003f1a2e7225 */ /* 0x000fe200018e042e */
[----:B------:R-:W-:Y:S02]  /*b260*/  ISETP.GE.U32.AND.EX P3, PT, R35, R27, PT, P4 ;  /* 0x0000001b2300720c */ /* 0x000fe40003f66140 */
[----:B------:R-:W-:Y:S01]  /*b270*/  SHF.L.U64.HI R57, R38, 0x1, R42 ;  /* 0x0000000126397819 */ /* 0x000fe2000001022a */
[----:B------:R-:W-:Y:S01]  /*b280*/  IMAD.WIDE.U32.X R60, R63, R63, R60, P6 ;  /* 0x0000003f3f3c7225 */ /* 0x000fe200030e043c */
[----:B------:R-:W-:Y:S02]  /*b290*/  SEL R67, RZ, 0x1, P3 ;  /* 0x00000001ff437807 */ /* 0x000fe40001800000 */
[----:B------:R-:W-:Y:S01]  /*b2a0*/  SHF.L.W.U32.HI R42, R42, 0x1, R69 ;  /* 0x000000012a2a7819 */ /* 0x000fe20000010e45 */
[----:B------:R-:W-:-:S02]  /*b2b0*/  IMAD.SHL.U32 R33, R38, 0x2, RZ ;  /* 0x0000000226217824 */ /* 0x000fc400078e00ff */
[----:B------:R-:W-:-:S03]  /*b2c0*/  IMAD.WIDE.U32 R64, R32, R31, RZ ;  /* 0x0000001f20407225 */ /* 0x000fc600078e00ff */
[----:B------:R-:W-:Y:S01]  /*b2d0*/  IADD3 R27, P6, PT, R33, R60, RZ ;  /* 0x0000003c211b7210 */ /* 0x000fe20007fde0ff */
[----:B------:R-:W-:-:S04]  /*b2e0*/  IMAD.WIDE.U32 R36, P4, R30, R26, R36 ;  /* 0x0000001a1e247225 */ /* 0x000fc80007880024 */
[----:B------:R-:W-:Y:S01]  /*b2f0*/  IMAD.X R59, RZ, RZ, RZ, P2 ;  /* 0x000000ffff3b7224 */ /* 0x000fe200010e06ff */
[----:B------:R-:W-:Y:S01]  /*b300*/  IADD3 RZ, P3, PT, R43, R36, RZ ;  /* 0x000000242bff7210 */ /* 0x000fe20007f7e0ff */
[----:B------:R-:W-:Y:S01]  /*b310*/  IMAD.WIDE.U32 R62, R31, R31, RZ ;  /* 0x0000001f1f3e7225 */ /* 0x000fe200078e00ff */
[----:B------:R-:W-:-:S03]  /*b320*/  SHF.L.W.U32.HI R43, R69, 0x1, R56 ;  /* 0x00000001452b7819 */ /* 0x000fc60000010e38 */
[----:B------:R-:W-:-:S04]  /*b330*/  IMAD.WIDE.U32 R64, P2, R31, R32, R64 ;  /* 0x000000201f407225 */ /* 0x000fc80007840040 */
[----:B------:R-:W-:Y:S01]  /*b340*/  IMAD.X R28, R57, 0x1, R61, P6 ;  /* 0x00000001391c7824 */ /* 0x000fe200030e063d */
[----:B------:R-:W-:Y:S01]  /*b350*/  ISETP.GE.U32.AND P6, PT, R27, R33, PT ;  /* 0x000000211b00720c */ /* 0x000fe20003fc6070 */
[----:B------:R-:W-:Y:S01]  /*b360*/  IMAD.X R39, RZ, RZ, RZ, P1 ;  /* 0x000000ffff277224 */ /* 0x000fe200008e06ff */
[----:B------:R-:W-:Y:S01]  /*b370*/  IADD3 RZ, P1, PT, R63, R64, RZ ;  /* 0x000000403fff7210 */ /* 0x000fe20007f3e0ff */
[----:B------:R-:W-:-:S04]  /*b380*/  IMAD.WIDE.U32 R62, R31, R31, R42 ;  /* 0x0000001f1f3e7225 */ /* 0x000fc800078e002a */
[----:B------:R-:W-:Y:S01]  /*b390*/  IMAD.X R61, RZ, RZ, RZ, P2 ;  /* 0x000000ffff3d7224 */ /* 0x000fe200010e06ff */
[----:B------:R-:W-:Y:S01]  /*b3a0*/  ISETP.GE.U32.AND.EX P2, PT, R28, R57, PT, P6 ;  /* 0x000000391c00720c */ /* 0x000fe20003f46160 */
[----:B------:R-:W-:Y:S01]  /*b3b0*/  IMAD R33, R29, R31, RZ ;  /* 0x0000001f1d217224 */ /* 0x000fe200078e02ff */
[----:B------:R-:W-:Y:S01]  /*b3c0*/  IADD3 R40, P6, PT, R67, R46, RZ ;  /* 0x0000002e43287210 */ /* 0x000fe20007fde0ff */
[----:B------:R-:W-:Y:S02]  /*b3d0*/  IMAD.MOV.U32 R60, RZ, RZ, R65 ;  /* 0x000000ffff3c7224 */ /* 0x000fe400078e0041 */
[----:B------:R-:W-:Y:S02]  /*b3e0*/  IMAD.IADD R65, R64, 0x1, R63 ;  /* 0x0000000140417824 */ /* 0x000fe400078e023f */
[----:B------:R-:W-:Y:S01]  /*b3f0*/  IMAD R63, R32, R30, R33 ;  /* 0x0000001e203f7224 */ /* 0x000fe200078e0221 */
[----:B------:R-:W-:Y:S01]  /*b400*/  SEL R33, RZ, 0x1, P2 ;  /* 0x00000001ff217807 */ /* 0x000fe20001000000 */
[----:B------:R-:W-:-:S02]  /*b410*/  IMAD.MOV.U32 R58, RZ, RZ, R41 ;  /* 0x000000ffff3a7224 */ /* 0x000fc400078e0029 */
[----:B------:R-:W-:Y:S02]  /*b420*/  IMAD.MOV.U32 R38, RZ, RZ, R45 ;  /* 0x000000ffff267224 */ /* 0x000fe400078e002d */
[----:B------:R-:W-:Y:S01]  /*b430*/  IMAD.X R41, RZ, RZ, R47, P6 ;  /* 0x000000ffff297224 */ /* 0x000fe200030e062f */
[----:B------:R-:W-:Y:S01]  /*b440*/  IADD3 R33, P6, PT, R33, R62, RZ ;  /* 0x0000003e21217210 */ /* 0x000fe20007fde0ff */
[----:B------:R-:W-:-:S04]  /*b450*/  IMAD.WIDE.U32 R44, R31, R30, R34 ;  /* 0x0000001e1f2c7225 */ /* 0x000fc800078e0022 */
[----:B------:R-:W-:Y:S01]  /*b460*/  IMAD.IADD R63, R45, 0x1, R63 ;  /* 0x000000012d3f7824 */ /* 0x000fe200078e023f */
[----:B------:R-:W-:Y:S01]  /*b470*/  ISETP.GE.U32.AND P2, PT, R44, R34, PT ;  /* 0x000000222c00720c */ /* 0x000fe20003f46070 */
[----:B------:R-:W-:Y:S01]  /*b480*/  IMAD.WIDE.U32.X R46, R32, R32, R60, P1 ;  /* 0x00000020202e7225 */ /* 0x000fe200008e043c */
[----:B------:R-:W-:Y:S02]  /*b490*/  ISETP.GE.U32.AND P1, PT, R33, R62, PT ;  /* 0x0000003e2100720c */ /* 0x000fe40003f26070 */
[----:B------:R-:W-:Y:S01]  /*b4a0*/  SHF.L.W.U32.HI R45, R56, 0x1, R44 ;  /* 0x00000001382d7819 */ /* 0x000fe20000010e2c */
[----:B------:R-:W-:Y:S01]  /*b4b0*/  IMAD.X R36, RZ, RZ, R65, P6 ;  /* 0x000000ffff247224 */ /* 0x000fe200030e0641 */
[----:B------:R-:W-:Y:S01]  /*b4c0*/  ISETP.GE.U32.AND.EX P2, PT, R63, R35, PT, P2 ;  /* 0x000000233f00720c */ /* 0x000fe20003f46120 */
        /* <DEDUP_REMOVED lines=32> */
[----:B------:R-:W-:Y:S01]  /*b6d0*/  IMAD.MOV.U32 R40, RZ, RZ, R37 ;  /* 0x000000ffff287224 */ /* 0x000fe200078e0025 */
[----:B------:R-:W-:Y:S02]  /*b6e0*/  IADD3 RZ, P0, PT, R35, R42, RZ ;  /* 0x0000002a23ff7210 */ /* 0x000fe40007f1e0ff */
[----:B------:R-:W-:Y:S01]  /*b6f0*/  ISETP.LT.U32.OR.EX P2, PT, R56, R57, !P1, P2 ;  /* 0x000000393800720c */ /* 0x000fe20004f41520 */
[----:B------:R-:W-:Y:S01]  /*b700*/  IMAD.WIDE.U32 R56, R25, R25, RZ ;  /* 0x0000001919387225 */ /* 0x000fe200078e00ff */
[----:B------:R-:W-:-:S02]  /*b710*/  IADD3 R44, P4, P6, R45, R38, R34 ;  /* 0x000000262d2c7210 */ /* 0x000fc40007e9e022 */
[----:B------:R-:W-:Y:S01]  /*b720*/  SHF.L.W.U32.HI R58, R63, 0x1, R61 ;  /* 0x000000013f3a7819 */ /* 0x000fe20000010e3d */
[----:B------:R-:W-:Y:S01]  /*b730*/  IMAD.WIDE.U32 R34, P1, R25, R26, R46 ;  /* 0x0000001a19227225 */ /* 0x000fe2000782002e */
[----:B------:R-:W-:Y:S02]  /*b740*/  SHF.L.W.U32.HI R59, R61, 0x1, R60 ;  /* 0x000000013d3b7819 */ /* 0x000fe40000010e3c */
[----:B------:R-:W-:Y:S01]  /*b750*/  IADD3.X R45, PT, PT, RZ, R39, RZ, P4, P6 ;  /* 0x00000027ff2d7210 */ /* 0x000fe200027ec4ff */
[----:B------:R-:W-:Y:S02]  /*b760*/  IMAD R38, R26, R30, RZ ;  /* 0x0000001e1a267224 */ /* 0x000fe400078e02ff */
[----:B------:R-:W-:Y:S01]  /*b770*/  IMAD.X R47, RZ, RZ, RZ, P5 ;  /* 0x000000ffff2f7224 */ /* 0x000fe200028e06ff */
[----:B------:R-:W-:Y:S01]  /*b780*/  IADD3 RZ, P5, PT, R57, R34, RZ ;  /* 0x0000002239ff7210 */ /* 0x000fe20007fbe0ff */
[----:B------:R-:W-:Y:S01]  /*b790*/  IMAD R65, R29, R25, R38 ;  /* 0x000000191d417224 */ /* 0x000fe200078e0226 */
[----:B------:R-:W-:Y:S01]  /*b7a0*/  SEL R57, RZ, 0x1, !P2 ;  /* 0x00000001ff397807 */ /* 0x000fe20005000000 */
[----:B------:R-:W-:-:S04]  /*b7b0*/  IMAD.WIDE.U32 R38, R30, R30, R58 ;  /* 0x0000001e1e267225 */ /* 0x000fc800078e003a */
[----:B------:R-:W-:Y:S01]  /*b7c0*/  IMAD.MOV.U32 R46, RZ, RZ, R43 ;  /* 0x000000ffff2e7224 */ /* 0x000fe200078e002b */
[-C--:B------:R-:W-:Y:S01]  /*b7d0*/  IADD3 R57, P2, PT, R57, R38.reuse, RZ ;  /* 0x0000002639397210 */ /* 0x080fe20007f5e0ff */
        /* <DEDUP_REMOVED lines=17> */
[----:B------:R-:W-:-:S02]  /*b8f0*/  SEL R37, RZ, 0x1, !P0 ;  /* 0x00000001ff257807 */ /* 0x000fc40004000000 */
[----:B------:R-:W-:Y:S01]  /*b900*/  SEL R43, RZ, 0x1, P1 ;  /* 0x00000001ff2b7807 */ /* 0x000fe20000800000 */
[----:B------:R-:W-:Y:S01]  /*b910*/  IMAD.WIDE.U32.X R38, R26, R26, R38, P5 ;  /* 0x0000001a1a267225 */ /* 0x000fe200028e0426 */
[----:B------:R-:W-:-:S03]  /*b920*/  IADD3 R26, P2, PT, R29, R46, RZ ;  /* 0x0000002e1d1a7210 */ /* 0x000fc60007f5e0ff */
[----:B------:R-:W-:Y:S01]  /*b930*/  IMAD.WIDE.U32 R44, P4, RZ, R57, R44 ;  /* 0x00000039ff2c7225 */ /* 0x000fe2000788002c */
[C---:B------:R-:W-:Y:S02]  /*b940*/  IADD3 R60, P3, PT, R26.reuse, R37, RZ ;  /* 0x000000251a3c7210 */ /* 0x040fe40007f7e0ff */
[----:B------:R-:W-:Y:S01]  /*b950*/  ISETP.LT.U32.AND P0, PT, R26, R29, PT ;  /* 0x0000001d1a00720c */ /* 0x000fe20003f01070 */
[----:B------:R-:W-:Y:S01]  /*b960*/  IMAD.X R56, R35, 0x1, R47, P2 ;  /* 0x0000000123387824 */ /* 0x000fe200010e062f */
[----:B------:R-:W-:Y:S01]  /*b970*/  IADD3 R29, P2, PT, R43, R40, RZ ;  /* 0x000000282b1d7210 */ /* 0x000fe20007f5e0ff */
[----:B------:R-:W-:Y:S01]  /*b980*/  IMAD.WIDE.U32 R42, R57, 0x3d1, RZ ;  /* 0x000003d1392a7825 */ /* 0x000fe200078e00ff */
        /* <DEDUP_REMOVED lines=9> */
[----:B------:R-:W-:Y:S02]  /*ba20*/  IADD3 R30, P4, PT, R43, R44, RZ ;  /* 0x0000002c2b1e7210 */ /* 0x000fe40007f9e0ff */
[----:B------:R-:W-:Y:S02]  /*ba30*/  ISETP.LT.U32.OR.EX P0, PT, R56, R35, !P1, P0 ;  /* 0x000000233800720c */ /* 0x000fe40004f01500 */
[----:B------:R-:W-:Y:S01]  /*ba40*/  ISETP.GE.U32.AND P2, PT, R26, R42, PT ;  /* 0x0000002a1a00720c */ /* 0x000fe20003f46070 */
[----:B------:R-:W-:Y:S01]  /*ba50*/  IMAD.WIDE.U32 R42, R25, R25, R40 ;  /* 0x00000019192a7225 */ /* 0x000fe200078e0028 */
[----:B------:R-:W-:-:S03]  /*ba60*/  SEL R59, RZ, 0x1, !P0 ;  /* 0x00000001ff3b7807 */ /* 0x000fc60004000000 */
[----:B------:R-:W-:Y:S01]  /*ba70*/  IMAD.X R29, R30, 0x1, R57, P3 ;  /* 0x000000011e1d7824 */ /* 0x000fe200018e0639 */
[----:B------:R-:W-:Y:S01]  /*ba80*/  ISETP.LT.U32.AND P0, PT, R42, R40, PT ;  /* 0x000000282a00720c */ /* 0x000fe20003f01070 */
[----:B------:R-:W-:-:S03]  /*ba90*/  IMAD.WIDE.U32 R56, R61, 0x3d1, RZ ;  /* 0x000003d13d387825 */ /* 0x000fc600078e00ff */
        /* <DEDUP_REMOVED lines=19> */
[----:B------:R-:W-:Y:S01]  /*bbd0*/  IMAD.WIDE.U32.X R40, RZ, R61, R42, P5 ;  /* 0x0000003dff287225 */ /* 0x000fe200028e042a */
[----:B------:R-:W-:-:S02]  /*bbe0*/  ISETP.LT.U32.AND P1, PT, R25, R34, PT ;  /* 0x000000221900720c */ /* 0x000fc40003f21070 */
[C---:B------:R-:W-:Y:S01]  /*bbf0*/  ISETP.GE.U32.AND.EX P2, PT, R37.reuse, R44, PT, P2 ;  /* 0x0000002c2500720c */ /* 0x040fe20003f46120 */
[----:B------:R-:W-:Y:S01]  /*bc00*/  IMAD.X R34, R37, 0x1, R60, P4 ;  /* 0x0000000125227824 */ /* 0x000fe200020e063c */
[----:B------:R-:W-:Y:S01]  /*bc10*/  ISETP.GE.U32.AND P3, PT, R30, R25, PT ;  /* 0x000000191e00720c */ /* 0x000fe20003f66070 */
[----:B------:R-:W-:Y:S01]  /*bc20*/  IMAD.WIDE.U32 R44, R58, 0x3d1, RZ ;  /* 0x000003d13a2c7825 */ /* 0x000fe200078e00ff */
[----:B------:R-:W-:Y:S02]  /*bc30*/  SEL R25, RZ, 0x1, P2 ;  /* 0x00000001ff197807 */ /* 0x000fe40001000000 */
[----:B------:R-:W-:Y:S01]  /*bc40*/  SEL R47, RZ, 0x1, !P0 ;  /* 0x00000001ff2f7807 */ /* 0x000fe20004000000 */
[----:B------:R-:W-:Y:S01]  /*bc50*/  IMAD.X R35, RZ, RZ, R34, P6 ;  /* 0x000000ffff237224 */ /* 0x000fe200030e0622 */
[----:B------:R-:W-:Y:S01]  /*bc60*/  SHF.R.U32.HI R56, RZ, 0x1f, R62 ;  /* 0x0000001fff387819 */ /* 0x000fe2000001163e */
[----:B------:R-:W-:-:S03]  /*bc70*/  IMAD.WIDE.U32 R42, R59, 0x3d1, RZ ;  /* 0x000003d13b2a7825 */ /* 0x000fc600078e00ff */
        /* <DEDUP_REMOVED lines=39> */
[----:B------:R-:W-:Y:S01]  /*bef0*/  ISETP.LT.U32.AND P2, PT, R25, R37, PT ;  /* 0x000000251900720c */ /* 0x000fe20003f41070 */
        /* <DEDUP_REMOVED lines=62> */
.L_x_1000:
[----:B------:R-:W-:Y:S05]  /*c2e0*/  BSYNC.RECONVERGENT B0 ;  /* 0x0000000000007941 */ /* 0x000fea0003800200 */
.L_x_999:
        /* <DEDUP_REMOVED lines=54> */
.L_x_1002:
        /* <DEDUP_REMOVED lines=25> */
[----:B------:R-:W-:Y:S02]  /*c7e0*/  ISETP.GE.U32.AND P3, PT, R27, R26, PT ;  /* 0x0000001a1b00720c */ /* 0x000fe40003f66070 */
[----:B------:R-:W-:Y:S02]  /*c7f0*/  IADD3 R26, P1, PT, R24, 0x3d1, RZ ;  /* 0x000003d1181a7810 */ /* 0x000fe40007f3e0ff */
[----:B------:R-:W-:Y:S02]  /*c800*/  ISETP.GE.U32.AND.EX P3, PT, R29, RZ, PT, P3 ;  /* 0x000000ff1d00720c */ /* 0x000fe40003f66130 */
[----:B------:R-:W-:Y:S02]  /*c810*/  IADD3.X R63, PT, PT, R40, 0x1, RZ, P1, !PT ;  /* 0x00000001283f7810 */ /* 0x000fe40000ffe4ff */
[----:B------:R-:W-:Y:S02]  /*c820*/  ISETP.NE.OR.EX P3, PT, R30, -0x1, !P3, P4 ;  /* 0xffffffff1e00780c */ /* 0x000fe40005f65740 */
[----:B------:R-:W-:-:S02]  /*c830*/  SEL R30, RZ, 0xffffffff, !P2 ;  /* 0xffffffffff1e7807 */ /* 0x000fc40005000000 */
        /* <DEDUP_REMOVED lines=23> */
.L_x_1005:
[----:B------:R-:W-:Y:S05]  /*c9b0*/  BSYNC.RELIABLE B1 ;  /* 0x0000000000017941 */ /* 0x000fea0003800100 */
.L_x_1004:
        /* <DEDUP_REMOVED lines=54> */
.L_x_1007:
[----:B------:R-:W-:Y:S05]  /*cd20*/  BSYNC.RELIABLE B1 ;  /* 0x0000000000017941 */ /* 0x000fea0003800100 */
.L_x_1006:
        /* <DEDUP_REMOVED lines=27> */
.L_x_1003:
[----:B------:R-:W-:Y:S05]  /*cee0*/  BSYNC.RECONVERGENT B0 ;  /* 0x0000000000007941 */ /* 0x000fea0003800200 */
.L_x_1001:
        /* <DEDUP_REMOVED lines=13> */
[----:B------:R-:W-:Y:S01]  /*cfc0*/  IMAD.WIDE.U32 R42, R63, R23, RZ ;  /* 0x000000173f2a7225 */ /* 0x000fe200078e00ff */
[----:B------:R-:W-:-:S03]  /*cfd0*/  IADD3 R67, P2, PT, R58, R24, RZ ;  /* 0x000000183a437210 */ /* 0x000fc60007f5e0ff */
[----:B------:R-:W-:Y:S02]  /*cfe0*/  IMAD R31, R28, R63, R31 ;  /* 0x0000003f1c1f7224 */ /* 0x000fe400078e021f */
        /* <DEDUP_REMOVED lines=32> */
[----:B------:R-:W-:Y:S02]  /*d1f0*/  IMAD.MOV.U32 R46, RZ, RZ, R37 ;  /* 0x000000ffff2e7224 */ /* 0x000fe400078e0025 */
[----:B------:R-:W-:Y:S01]  /*d200*/  IMAD.X R47, RZ, RZ, RZ, P4 ;  /* 0x000000ffff2f7224 */ /* 0x000fe200020e06ff */
[----:B------:R-:W-:Y:S01]  /*d210*/  ISETP.GE.U32.AND P4, PT, R32, R38, PT ;  /* 0x000000262000720c */ /* 0x000fe20003f86070 */
        /* <DEDUP_REMOVED lines=12> */
[----:B------:R-:W-:Y:S02]  /*d2e0*/  IADD3 RZ, P3, PT, R45, R36, RZ ;  /* 0x000000242dff7210 */ /* 0x000fe40007f7e0ff */
[----:B------:R-:W-:Y:S01]  /*d2f0*/  SHF.L.W.U32.HI R45, R67, 0x1, R58 ;  /* 0x00000001432d7819 */ /* 0x000fe20000010e3a */
[----:B------:R-:W-:Y:S02]  /*d300*/  IMAD.IADD R44, R39, 0x1, R35 ;  /* 0x00000001272c7824 */ /* 0x000fe400078e0223 */
[C---:B------:R-:W-:Y:S02]  /*d310*/  IMAD.SHL.U32 R40, R38.reuse, 0x2, RZ ;  /* 0x0000000226287824 */ /* 0x040fe400078e00ff */
[----:B------:R-:W-:Y:S01]  /*d320*/  IMAD.WIDE.U32 R64, R29, R34, RZ ;  /* 0x000000221d407225 */ /* 0x000fe200078e00ff */
[----:B------:R-:W-:Y:S02]  /*d330*/  SHF.L.U64.HI R36, R38, 0x1, R44 ;  /* 0x0000000126247819 */ /* 0x000fe4000001022c */
[----:B------:R-:W-:Y:S01]  /*d340*/  IADD3 R31, P6, PT, R40, R60, RZ ;  /* 0x0000003c281f7210 */ /* 0x000fe20007fde0ff */
[----:B------:R-:W-:Y:S01]  /*d350*/  IMAD.X R57, RZ, RZ, RZ, P2 ;  /* 0x000000ffff397224 */ /* 0x000fe200010e06ff */
[----:B------:R-:W-:Y:S01]  /*d360*/  SHF.L.W.U32.HI R44, R44, 0x1, R67 ;  /* 0x000000012c2c7819 */ /* 0x000fe20000010e43 */
[----:B------:R-:W-:-:S04]  /*d370*/  IMAD.WIDE.U32 R64, P2, R34, R29, R64 ;  /* 0x0000001d22407225 */ /* 0x000fc80007840040 */
[----:B------:R-:W-:Y:S01]  /*d380*/  IMAD.X R35, R36, 0x1, R61, P6 ;  /* 0x0000000124237824 */ /* 0x000fe200030e063d */
[----:B------:R-:W-:Y:S01]  /*d390*/  ISETP.GE.U32.AND P6, PT, R31, R40, PT ;  /* 0x000000281f00720c */ /* 0x000fe20003fc6070 */
[----:B------:R-:W-:-:S04]  /*d3a0*/  IMAD.WIDE.U32 R62, R34, R34, RZ ;  /* 0x00000022223e7225 */ /* 0x000fc800078e00ff */
[----:B------:R-:W-:Y:S01]  /*d3b0*/  IMAD.X R61, RZ, RZ, RZ, P2 ;  /* 0x000000ffff3d7224 */ /* 0x000fe200010e06ff */
[----:B------:R-:W-:Y:S01]  /*d3c0*/  ISETP.GE.U32.AND.EX P2, PT, R35, R36, PT, P6 ;  /* 0x000000242300720c */ /* 0x000fe20003f46160 */
[----:B------:R-:W-:Y:S01]  /*d3d0*/  IMAD R36, R27, R34, RZ ;  /* 0x000000221b247224 */ /* 0x000fe200078e02ff */
[----:B------:R-:W-:Y:S01]  /*d3e0*/  IADD3 R40, P6, PT, R59, R46, RZ ;  /* 0x0000002e3b287210 */ /* 0x000fe20007fde0ff */
[----:B------:R-:W-:Y:S01]  /*d3f0*/  IMAD.X R39, RZ, RZ, RZ, P1 ;  /* 0x000000ffff277224 */ /* 0x000fe200008e06ff */
[----:B------:R-:W-:Y:S01]  /*d400*/  IADD3 RZ, P1, PT, R63, R64, RZ ;  /* 0x000000403fff7210 */ /* 0x000fe20007f3e0ff */
[----:B------:R-:W-:Y:S01]  /*d410*/  IMAD.MOV.U32 R38, RZ, RZ, R43 ;  /* 0x000000ffff267224 */ /* 0x000fe200078e002b */
[----:B------:R-:W-:Y:S01]  /*d420*/  SEL R59, RZ, 0x1, P2 ;  /* 0x00000001ff3b7807 */ /* 0x000fe20001000000 */
[----:B------:R-:W-:-:S04]  /*d430*/  IMAD.WIDE.U32 R42, R34, R28, R32 ;  /* 0x0000001c222a7225 */ /* 0x000fc800078e0020 */
[----:B------:R-:W-:Y:S01]  /*d440*/  IMAD.WIDE.U32 R62, R34, R34, R44 ;  /* 0x00000022223e7225 */ /* 0x000fe200078e002c */
[----:B------:R-:W-:-:S03]  /*d450*/  ISETP.GE.U32.AND P2, PT, R42, R32, PT ;  /* 0x000000202a00720c */ /* 0x000fc60003f46070 */
[----:B------:R-:W-:Y:S02]  /*d460*/  IMAD R67, R29, R28, R36 ;  /* 0x0000001c1d437224 */ /* 0x000fe400078e0224 */
[----:B------:R-:W-:Y:S02]  /*d470*/  IMAD.MOV.U32 R56, RZ, RZ, R41 ;  /* 0x000000ffff387224 */ /* 0x000fe400078e0029 */
[----:B------:R-:W-:Y:S01]  /*d480*/  IMAD.X R41, RZ, RZ, R47, P6 ;  /* 0x000000ffff297224 */ /* 0x000fe200030e062f */
[-C--:B------:R-:W-:Y:S01]  /*d490*/  IADD3 R32, P6, PT, R59, R62.reuse, RZ ;  /* 0x0000003e3b207210 */ /* 0x080fe20007fde0ff */
[----:B------:R-:W-:Y:S01]  /*d4a0*/  IMAD.IADD R67, R43, 0x1, R67 ;  /* 0x000000012b437824 */ /* 0x000fe200078e0243 */
[----:B------:R-:W-:Y:S01]  /*d4b0*/  SHF.L.W.U32.HI R59, R58, 0x1, R42 ;  /* 0x000000013a3b7819 */ /* 0x000fe20000010e2a */
[----:B------:R-:W-:Y:S02]  /*d4c0*/  IMAD.MOV.U32 R60, RZ, RZ, R65 ;  /* 0x000000ffff3c7224 */ /* 0x000fe400078e0041 */
[----:B------:R-:W-:Y:S01]  /*d4d0*/  IMAD.IADD R64, R64, 0x1, R63 ;  /* 0x0000000140407824 */ /* 0x000fe200078e023f */
[----:B------:R-:W-:Y:S01]  /*d4e0*/  ISETP.GE.U32.AND.EX P2, PT, R67, R33, PT, P2 ;  /* 0x000000214300720c */ /* 0x000fe20003f46120 */
[----:B------:R-:W-:Y:S01]  /*d4f0*/  IMAD.WIDE.U32.X R60, R29, R29, R60, P1 ;  /* 0x0000001d1d3c7225 */ /* 0x000fe200008e043c */
[----:B------:R-:W-:-:S02]  /*d500*/  ISETP.GE.U32.AND P1, PT, R32, R62, PT ;  /* 0x0000003e2000720c */ /* 0x000fc40003f26070 */
[----:B------:R-:W-:Y:S01]  /*d510*/  SHF.L.W.U32.HI R63, R42, 0x1, R67 ;  /* 0x000000012a3f7819 */ /* 0x000fe20000010e43 */
[----:B------:R-:W-:Y:S01]  /*d520*/  IMAD.X R33, RZ, RZ, R64, P6 ;  /* 0x000000ffff217224 */ /* 0x000fe200030e0640 */
[----:B------:R-:W-:Y:S01]  /*d530*/  SEL R65, RZ, 0x1, P2 ;  /* 0x00000001ff417807 */ /* 0x000fe20001000000 */
[----:B------:R-:W-:Y:S02]  /*d540*/  IMAD R36, R30, R34, RZ ;  /* 0x000000221e247224 */ /* 0x000fe400078e02ff */
[----:B------:R-:W-:Y:S01]  /*d550*/  IMAD.WIDE.U32.X R56, R29, R27, R56, P0 ;  /* 0x0000001b1d387225 */ /* 0x000fe200000e0438 */
[----:B------:R-:W-:Y:S02]  /*d560*/  ISETP.LT.U32.AND P0, PT, R62, R44, PT ;  /* 0x0000002c3e00720c */ /* 0x000fe40003f01070 */
[----:B------:R-:W-:Y:S01]  /*d570*/  ISETP.GE.U32.AND.EX P6, PT, R33, R64, PT, P1 ;  /* 0x000000402100720c */ /* 0x000fe20003fc6110 */
[-C--:B------:R-:W-:Y:S01]  /*d580*/  IMAD R69, R29, R23.reuse, R36 ;  /* 0x000000171d457224 */ /* 0x080fe200078e0224 */
[----:B------:R-:W-:Y:S01]  /*d590*/  IADD3 R36, P1, PT, R59, R60, RZ ;  /* 0x0000003c3b247210 */ /* 0x000fe20007f3e0ff */
[----:B------:R-:W-:Y:S01]  /*d5a0*/  IMAD.WIDE.U32 R46, R34, R23, R40 ;  /* 0x00000017222e7225 */ /* 0x000fe200078e0028 */
[----:B------:R-:W-:-:S03]  /*d5b0*/  ISETP.LT.U32.OR.EX P0, PT, R64, R45, !P6, P0 ;  /* 0x0000002d4000720c */ /* 0x000fc60007701500 */
[----:B------:R-:W-:Y:S01]  /*d5c0*/  IMAD.WIDE.U32.X R42, R29, R30, R38, P5 ;  /* 0x0000001e1d2a7225 */ /* 0x000fe200028e0426 */
[----:B------:R-:W-:Y:S02]  /*d5d0*/  SEL R29, RZ, 0x1, !P0 ;  /* 0x00000001ff1d7807 */ /* 0x000fe40004000000 */
[C---:B------:R-:W-:Y:S01]  /*d5e0*/  ISETP.GE.U32.AND P2, PT, R46.reuse, R40, PT ;  /* 0x000000282e00720c */ /* 0x040fe20003f46070 */
[----:B------:R-:W-:Y:S01]  /*d5f0*/  IMAD.X R60, R63, 0x1, R61, P1 ;  /* 0x000000013f3c7824 */ /* 0x000fe200008e063d */
[----:B------:R-:W-:Y:S01]  /*d600*/  IADD3 R61, P1, P5, R46, R56, R65 ;  /* 0x000000382e3d7210 */ /* 0x000fe20007d3e041 */
[----:B------:R-:W-:Y:S02]  /*d610*/  IMAD.IADD R39, R47, 0x1, R69 ;  /* 0x000000012f277824 */ /* 0x000fe400078e0245 */
[----:B------:R-:W-:Y:S01]  /*d620*/  IMAD.WIDE.U32 R44, R27, R28, RZ ;  /* 0x0000001c1b2c7225 */ /* 0x000fe200078e00ff */
[----:B------:R-:W-:Y:S02]  /*d630*/  ISETP.GE.U32.AND P0, PT, R61, R46, PT ;  /* 0x0000002e3d00720c */ /* 0x000fe40003f06070 */
[----:B------:R-:W-:Y:S01]  /*d640*/  IADD3.X R62, PT, PT, R39, R57, RZ, P1, P5 ;  /* 0x00000039273e7210 */ /* 0x000fe20000fea4ff */
[----:B------:R-:W-:Y:S01]  /*d650*/  IMAD.WIDE.U32 R46, R30, R23, RZ ;  /* 0x000000171e2e7225 */ /* 0x000fe200078e00ff */
[----:B------:R-:W-:-:S02]  /*d660*/  IADD3 R29, P5, PT, R36, R29, RZ ;  /* 0x0000001d241d7210 */ /* 0x000fc40007fbe0ff */
[----:B------:R-:W-:Y:S01]  /*d670*/  ISETP.GE.U32.AND.EX P2, PT, R39, R41, PT, P2 ;  /* 0x000000292700720c */ /* 0x000fe20003f46120 */
[----:B------:R-:W-:Y:S01]  /*d680*/  IMAD.X R41, RZ, RZ, RZ, P4 ;  /* 0x000000ffff297224 */ /* 0x000fe200020e06ff */
[----:B------:R-:W-:Y:S01]  /*d690*/  ISETP.GE.U32.AND.EX P0, PT, R62, R39, PT, P0 ;  /* 0x000000273e00720c */ /* 0x000fe20003f06100 */
[----:B------:R-:W-:Y:S01]  /*d6a0*/  IMAD.X R34, RZ, RZ, R60, P5 ;  /* 0x000000ffff227224 */ /* 0x000fe200028e063c */
[----:B------:R-:W-:Y:S01]  /*d6b0*/  ISETP.GE.U32.AND P1, PT, R29, R36, PT ;  /* 0x000000241d00720c */ /* 0x000fe20003f26070 */
[----:B------:R-:W-:Y:S01]  /*d6c0*/  IMAD.WIDE.U32 R38, R28, R28, RZ ;  /* 0x0000001c1c267225 */ /* 0x000fe200078e00ff */
[----:B------:R-:W-:Y:S02]  /*d6d0*/  SEL R38, RZ, 0x1, P2 ;  /* 0x00000001ff267807 */ /* 0x000fe40001000000 */
[----:B------:R-:W-:Y:S01]  /*d6e0*/  ISETP.LT.U32.AND P2, PT, R36, R59, PT ;  /* 0x0000003b2400720c */ /* 0x000fe20003f41070 */
[----:B------:R-:W-:Y:S01]  /*d6f0*/  IMAD.WIDE.U32 R44, P5, R28, R27, R44 ;  /* 0x0000001b1c2c7225 */ /* 0x000fe200078a002c */
[----:B------:R-:W-:-:S02]  /*d700*/  ISETP.GE.U32.AND.EX P1, PT, R34, R60, PT, P1 ;  /* 0x0000003c2200720c */ /* 0x000fc40003f26110 */
[----:B------:R-:W-:Y:S01]  /*d710*/  SEL R57, RZ, 0x1, P0 ;  /* 0x00000001ff397807 */ /* 0x000fe20000000000 */
[----:B------:R-:W-:Y:S01]  /*d720*/  IMAD R36, R30, R28, RZ ;  /* 0x0000001c1e247224 */ /* 0x000fe200078e02ff */
[----:B------:R-:W-:Y:S01]  /*d730*/  IADD3 RZ, P0, PT, R39, R44, RZ ;  /* 0x0000002c27ff7210 */ /* 0x000fe20007f1e0ff */
[----:B------:R-:W-:Y:S01]  /*d740*/  IMAD.MOV.U32 R40, RZ, RZ, R37 ;  /* 0x000000ffff287224 */ /* 0x000fe200078e0025 */
[----:B------:R-:W-:Y:S01]  /*d750*/  ISETP.LT.U32.OR.EX P2, PT, R60, R63, !P1, P2 ;  /* 0x0000003f3c00720c */ /* 0x000fe20004f41520 */
[-C--:B------:R-:W-:Y:S01]  /*d760*/  IMAD R63, R27, R23.reuse, R36 ;  /* 0x000000171b3f7224 */ /* 0x080fe200078e0224 */
[----:B------:R-:W-:Y:S01]  /*d770*/  IADD3 R42, P4, P6, R57, R42, R38 ;  /* 0x0000002a392a7210 */ /* 0x000fe20007e9e026 */
[----:B------:R-:W-:Y:S01]  /*d780*/  IMAD.WIDE.U32 R38, P1, R23, R30, R46 ;  /* 0x0000001e17267225 */ /* 0x000fe2000782002e */
[----:B------:R-:W-:Y:S02]  /*d790*/  SHF.L.W.U32.HI R46, R67, 0x1, R61 ;  /* 0x00000001432e7819 */ /* 0x000fe40000010e3d */
[----:B------:R-:W-:Y:S01]  /*d7a0*/  SHF.L.W.U32.HI R47, R61, 0x1, R62 ;  /* 0x000000013d2f7819 */ /* 0x000fe20000010e3e */
[----:B------:R-:W-:Y:S01]  /*d7b0*/  IMAD.WIDE.U32 R58, R23, R23, RZ ;  /* 0x00000017173a7225 */ /* 0x000fe200078e00ff */
[----:B------:R-:W-:-:S02]  /*d7c0*/  SEL R61, RZ, 0x1, !P2 ;  /* 0x00000001ff3d7807 */ /* 0x000fc40005000000 */
[----:B------:R-:W-:Y:S01]  /*d7d0*/  IADD3.X R43, PT, PT, RZ, R43, RZ, P4, P6 ;  /* 0x0000002bff2b7210 */ /* 0x000fe200027ec4ff */
[----:B------:R-:W-:-:S04]  /*d7e0*/  IMAD.WIDE.U32 R36, R28, R28, R46 ;  /* 0x0000001c1c247225 */ /* 0x000fc800078e002e */
[----:B------:R-:W-:Y:S01]  /*d7f0*/  IMAD.X R57, RZ, RZ, RZ, P5 ;  /* 0x000000ffff397224 */ /* 0x000fe200028e06ff */
[----:B------:R-:W-:Y:S01]  /*d800*/  IADD3 R61, P2, PT, R61, R36, RZ ;  /* 0x000000243d3d7210 */ /* 0x000fe20007f5e0ff */
[----:B------:R-:W-:Y:S01]  /*d810*/  IMAD.MOV.U32 R56, RZ, RZ, R45 ;  /* 0x000000ffff387224 */ /* 0x000fe200078e002d */
[----:B------:R-:W-:Y:S01]  /*d820*/  IADD3 RZ, P5, PT, R59, R38, RZ ;  /* 0x000000263bff7210 */ /* 0x000fe20007fbe0ff */
        /* <DEDUP_REMOVED lines=21> */
[C---:B------:R-:W-:Y:S01]  /*d980*/  ISETP.LT.U32.AND P0, PT, R28.reuse, R27, PT ;  /* 0x0000001b1c00720c */ /* 0x040fe20003f01070 */
[----:B------:R-:W-:Y:S01]  /*d990*/  IMAD.X R56, R39, 0x1, R57, P2 ;  /* 0x0000000127387824 */ /* 0x000fe200010e0639 */
[----:B------:R-:W-:Y:S01]  /*d9a0*/  IADD3 R59, P3, PT, R28, R59, RZ ;  /* 0x0000003b1c3b7210 */ /* 0x000fe20007f7e0ff */
[----:B------:R-:W-:Y:S01]  /*d9b0*/  IMAD.WIDE.U32 R44, P4, RZ, R61, R44 ;  /* 0x0000003dff2c7225 */ /* 0x000fe2000788002c */
[----:B------:R-:W-:Y:S02]  /*d9c0*/  IADD3 R27, P2, PT, R43, R40, RZ ;  /* 0x000000282b1b7210 */ /* 0x000fe40007f5e0ff */
[----:B------:R-:W-:Y:S01]  /*d9d0*/  ISETP.GE.U32.AND P1, PT, R59, R28, PT ;  /* 0x0000001c3b00720c */ /* 0x000fe20003f26070 */
[----:B------:R-:W-:Y:S01]  /*d9e0*/  IMAD.X R60, RZ, RZ, R56, P3 ;  /* 0x000000ffff3c7224 */ /* 0x000fe200018e0638 */
[----:B------:R-:W-:Y:S01]  /*d9f0*/  SHF.L.W.U32.HI R40, R63, 0x1, R27 ;  /* 0x000000013f287819 */ /* 0x000fe20000010e1b */
[----:B------:R-:W-:-:S03]  /*da00*/  IMAD.WIDE.U32 R42, R61, 0x3d1, RZ ;  /* 0x000003d13d2a7825 */ /* 0x000fc600078e00ff */
        /* <DEDUP_REMOVED lines=33> */
[----:B------:R-:W-:Y:S01]  /*dc20*/  IMAD.WIDE.U32 R44, R63, 0x3d1, RZ ;  /* 0x000003d13f2c7825 */ /* 0x000fe200078e00ff */
[----:B------:R-:W-:-:S02]  /*dc30*/  ISETP.LT.U32.AND P1, PT, R27, R38, PT ;  /* 0x000000261b00720c */ /* 0x000fc40003f21070 */
[----:B------:R-:W-:Y:S01]  /*dc40*/  ISETP.GE.U32.AND P3, PT, R30, R27, PT ;  /* 0x0000001b1e00720c */ /* 0x000fe20003f66070 */
[C---:B------:R-:W-:Y:S01]  /*dc50*/  IMAD.X R27, R46.reuse, 0x1, R59, P4 ;  /* 0x000000012e1b7824 */ /* 0x040fe200020e063b */
[----:B------:R-:W-:Y:S01]  /*dc60*/  ISETP.GE.U32.AND.EX P2, PT, R46, R39, PT, P2 ;  /* 0x000000272e00720c */ /* 0x000fe20003f46120 */
[----:B------:R-:W-:Y:S01]  /*dc70*/  IMAD.WIDE.U32.X R40, RZ, R60, R42, P5 ;  /* 0x0000003cff287225 */ /* 0x000fe200028e042a */
        /* <DEDUP_REMOVED lines=15> */
[----:B------:R-:W-:Y:S01]  /*dd70*/  IADD3.X R44, PT, PT, R43, R41, RZ, P5, P3 ;  /* 0x000000292b2c7210 */ /* 0x000fe20002fe64ff */
[----:B------:R-:W-:Y:S01]  /*dd80*/  IMAD.WIDE.U32 R40, R57, 0x3d1, RZ ;  /* 0x000003d139287825 */ /* 0x000fe200078e00ff */
[----:B------:R-:W-:Y:S02]  /*dd90*/  IADD3.X R59, PT, PT, RZ, RZ, R37, P4, P1 ;  /* 0x000000ffff3b7210 */ /* 0x000fe400027e2425 */
[----:B------:R-:W-:Y:S02]  /*dda0*/  ISETP.GE.U32.AND P0, PT, R27, R42, PT ;  /* 0x0000002a1b00720c */ /* 0x000fe40003f06070 */
[----:B------:R-:W-:Y:S01]  /*ddb0*/  ISETP.LT.U32.AND P3, PT, R36, R27, PT ;  /* 0x0000001b2400720c */ /* 0x000fe20003f61070 */
[----:B------:R-:W-:Y:S01]  /*ddc0*/  IMAD.X R27, R44, 0x1, R61, P2 ;  /* 0x000000012c1b7824 */ /* 0x000fe200010e063d */
[----:B------:R-:W-:Y:S02]  /*ddd0*/  IADD3 R39, P4, PT, R36, R39, RZ ;  /* 0x0000002724277210 */ /* 0x000fe40007f9e0ff */
        /* <DEDUP_REMOVED lines=85> */
.L_x_1009:
[----:B------:R-:W-:Y:S05]  /*e330*/  BSYNC.RECONVERGENT B0 ;  /* 0x0000000000007941 */ /* 0x000fea0003800200 */
.L_x_1008:
        /* <DEDUP_REMOVED lines=54> */
.L_x_1011:
        /* <DEDUP_REMOVED lines=53> */
.L_x_1014:
[----:B------:R-:W-:Y:S05]  /*e9f0*/  BSYNC.RELIABLE B1 ;  /* 0x0000000000017941 */ /* 0x000fea0003800100 */
.L_x_1013:
        /* <DEDUP_REMOVED lines=51> */
.L_x_1016:
[----:B------:R-:W-:Y:S05]  /*ed30*/  BSYNC.RELIABLE B1 ;  /* 0x0000000000017941 */ /* 0x000fea0003800100 */
.L_x_1015:
        /* <DEDUP_REMOVED lines=26> */
[----:B------:R-:W-:Y:S01]  /*eee0*/  IADD3.X R35, PT, PT, R35, RZ, R28, P2, P3 ;  /* 0x000000ff23237210 */ /* 0x000fe200017e641c */
[----:B------:R-:W-:-:S08]  /*eef0*/  IMAD.MOV.U32 R28, RZ, RZ, R25 ;  /* 0x000000ffff1c7224 */ /* 0x000fd000078e0019 */
.L_x_1012:
[----:B------:R-:W-:Y:S05]  /*ef00*/  BSYNC.RECONVERGENT B0 ;  /* 0x0000000000007941 */ /* 0x000fea0003800200 */
.L_x_1010:
        /* <DEDUP_REMOVED lines=31> */
[CC--:B------:R-:W-:Y:S02]  /*f100*/  IMAD R29, R19.reuse, R28.reuse, RZ ;  /* 0x0000001c131d7224 */ /* 0x0c0fe400078e02ff */
[----:B------:R-:W-:-:S04]  /*f110*/  IMAD.WIDE.U32 R58, P4, R19, R28, R58 ;  /* 0x0000001c133a7225 */ /* 0x000fc8000788003a */
[----:B------:R-:W-:-:S04]  /*f120*/  IMAD.WIDE.U32 R42, R14, R30, RZ ;  /* 0x0000001e0e2a7225 */ /* 0x000fc800078e00ff */
[-C--:B------:R-:W-:Y:S02]  /*f130*/  IMAD R39, R14, R31.reuse, R24 ;  /* 0x0000001f0e277224 */ /* 0x080fe400078e0218 */
        /* <DEDUP_REMOVED lines=37> */
[----:B------:R-:W-:Y:S01]  /*f390*/  IMAD.MOV.U32 R60, RZ, RZ, R59 ;  /* 0x000000ffff3c7224 */ /* 0x000fe200078e003b */
[----:B------:R-:W-:Y:S01]  /*f3a0*/  SEL R29, RZ, 0x1, P1 ;  /* 0x00000001ff1d7807 */ /* 0x000fe20000800000 */
[----:B------:R-:W-:-:S04]  /*f3b0*/  IMAD.WIDE.U32 R24, R17, R30, RZ ;  /* 0x0000001e11187225 */ /* 0x000fc800078e00ff */
[----:B------:R-:W-:Y:S02]  /*f3c0*/  IMAD R39, R17, R31, R34 ;  /* 0x0000001f11277224 */ /* 0x000fe400078e0222 */
[----:B------:R-:W-:-:S04]  /*f3d0*/  IMAD.WIDE.U32 R56, R37, R14, RZ ;  /* 0x0000000e25387225 */ /* 0x000fc800078e00ff */
[----:B------:R-:W-:-:S04]  /*f3e0*/  IMAD.WIDE.U32.X R42, R15, R31, R44, P5 ;  /* 0x0000001f0f2a7225 */ /* 0x000fc800028e042c */
[----:B------:R-:W-:-:S04]  /*f3f0*/  IMAD.WIDE.U32 R58, R30, R17, RZ ;  /* 0x000000111e3a7225 */ /* 0x000fc800078e00ff */
[----:B------:R-:W-:-:S04]  /*f400*/  IMAD.WIDE.U32 R46, P3, R16, R30, R46 ;  /* 0x0000001e102e7225 */ /* 0x000fc8000786002e */
[----:B------:R-:W-:Y:S01]  /*f410*/  IMAD.IADD R39, R25, 0x1, R39 ;  /* 0x0000000119277824 */ /* 0x000fe200078e0227 */
[----:B------:R-:W-:Y:S01]  /*f420*/  SEL R25, RZ, 0x1, P2 ;  /* 0x00000001ff197807 */ /* 0x000fe20001000000 */
[----:B------:R-:W-:Y:S01]  /*f430*/  IMAD.WIDE.U32.X R44, R13, R37, R60, P6 ;  /* 0x000000250d2c7225 */ /* 0x000fe200030e043c */
[----:B------:R-:W-:Y:S02]  /*f440*/  IADD3 R42, P5, P6, R24, R42, R65 ;  /* 0x0000002a182a7210 */ /* 0x000fe40007ebe041 */
[----:B------:R-:W-:Y:S01]  /*f450*/  IADD3 RZ, P1, PT, R59, R46, RZ ;  /* 0x0000002e3bff7210 */ /* 0x000fe20007f3e0ff */
[----:B------:R-:W-:Y:S01]  /*f460*/  IMAD.WIDE.U32 R62, R28, R14, RZ ;  /* 0x0000000e1c3e7225 */ /* 0x000fe200078e00ff */
[----:B------:R-:W-:Y:S02]  /*f470*/  IADD3 R25, P0, P2, R25, R44, R29 ;  /* 0x0000002c19197210 */ /* 0x000fe40007a1e01d */
[----:B------:R-:W-:Y:S01]  /*f480*/  IADD3.X R43, PT, PT, R39, R43, RZ, P5, P6 ;  /* 0x0000002b272b7210 */ /* 0x000fe20002fec4ff */
[----:B------:R-:W-:Y:S01]  /*f490*/  IMAD.WIDE.U32 R56, P4, R15, R28, R56 ;  /* 0x0000001c0f387225 */ /* 0x000fe20007880038 */
[----:B------:R-:W-:-:S03]  /*f4a0*/  IADD3.X R34, PT, PT, RZ, R45, RZ, P0, P2 ;  /* 0x0000002dff227210 */ /* 0x000fc600007e44ff */
[----:B------:R-:W-:Y:S01]  /*f4b0*/  IMAD.WIDE.U32 R70, R38, R12, RZ ;  /* 0x0000000c26467225 */ /* 0x000fe200078e00ff */
[----:B------:R-:W-:-:S03]  /*f4c0*/  IADD3 RZ, P5, PT, R63, R56, RZ ;  /* 0x000000383fff7210 */ /* 0x000fc60007fbe0ff */
[----:B------:R-:W-:-:S04]  /*f4d0*/  IMAD.WIDE.U32 R58, R37, R17, RZ ;  /* 0x00000011253a7225 */ /* 0x000fc800078e00ff */
        /* <DEDUP_REMOVED lines=9> */
[----:B------:R-:W-:-:S03]  /*f570*/  IMAD.WIDE.U32 R66, P0, R19, R36, R62 ;  /* 0x0000002413427225 */ /* 0x000fc6000780003e */
[----:B------:R-:W-:Y:S01]  /*f580*/  SEL R29, RZ, 0x1, P2 ;  /* 0x00000001ff1d7807 */ /* 0x000fe20001000000 */
[----:B------:R-:W-:Y:S01]  /*f590*/  IMAD.X R59, RZ, RZ, RZ, P3 ;  /* 0x000000ffff3b7224 */ /* 0x000fe200018e06ff */
[----:B------:R-:W-:Y:S01]  /*f5a0*/  IADD3 RZ, P3, PT, R45, R60, RZ ;  /* 0x0000003c2dff7210 */ /* 0x000fe20007f7e0ff */
[----:B------:R-:W-:Y:S01]  /*f5b0*/  IMAD.X R45, RZ, RZ, RZ, P6 ;  /* 0x000000ffff2d7224 */ /* 0x000fe200030e06ff */
[----:B------:R-:W-:Y:S01]  /*f5c0*/  IADD3 RZ, P6, PT, R65, R66, RZ ;  /* 0x0000004241ff7210 */ /* 0x000fe20007fde0ff */
[-C--:B------:R-:W-:Y:S02]  /*f5d0*/  IMAD R24, R15, R28.reuse, RZ ;  /* 0x0000001c0f187224 */ /* 0x080fe400078e02ff */
[----:B------:R-:W-:Y:S02]  /*f5e0*/  IMAD.MOV.U32 R62, RZ, RZ, R57 ;  /* 0x000000ffff3e7224 */ /* 0x000fe400078e0039 */
[----:B------:R-:W-:-:S04]  /*f5f0*/  IMAD.WIDE.U32 R64, R14, R28, R42 ;  /* 0x0000001c0e407225 */ /* 0x000fc800078e002a */
[----:B------:R-:W-:Y:S01]  /*f600*/  IMAD.WIDE.U32.X R56, R16, R31, R58, P1 ;  /* 0x0000001f10387225 */ /* 0x000fe200008e043a */
[----:B------:R-:W-:-:S03]  /*f610*/  IADD3 R58, P1, PT, R25, R64, RZ ;  /* 0x00000040193a7210 */ /* 0x000fc60007f3e0ff */
[----:B------:R-:W-:Y:S01]  /*f620*/  IMAD R39, R14, R37, R24 ;  /* 0x000000250e277224 */ /* 0x000fe200078e0218 */
[----:B------:R-:W-:Y:S01]  /*f630*/  IADD3 R56, P2, PT, R29, R56, RZ ;  /* 0x000000381d387210 */ /* 0x000fe20007f5e0ff */
[----:B------:R-:W-:Y:S02]  /*f640*/  IMAD.MOV.U32 R60, RZ, RZ, R67 ;  /* 0x000000ffff3c7224 */ /* 0x000fe400078e0043 */
[----:B------:R-:W-:Y:S02]  /*f650*/  IMAD R67, R19, R36, RZ ;  /* 0x0000002413437224 */ /* 0x000fe400078e02ff */
[----:B------:R-:W-:Y:S02]  /*f660*/  IMAD.IADD R29, R65, 0x1, R39 ;  /* 0x00000001411d7824 */ /* 0x000fe400078e0227 */
        /* <DEDUP_REMOVED lines=9> */
[----:B------:R-:W-:Y:S02]  /*f700*/  IMAD R39, R20, R38, R67 ;  /* 0x0000002614277224 */ /* 0x000fe400078e0243 */
[----:B------:R-:W-:Y:S01]  /*f710*/  IMAD.X R63, RZ, RZ, RZ, P4 ;  /* 0x000000ffff3f7224 */ /* 0x000fe200020e06ff */
[----:B------:R-:W-:Y:S01]  /*f720*/  ISETP.GE.U32.AND.EX P2, PT, R59, R29, PT, P2 ;  /* 0x0000001d3b00720c */ /* 0x000fe20003f46120 */
[----:B------:R-:W-:Y:S01]  /*f730*/  IMAD.IADD R39, R25, 0x1, R39 ;  /* 0x0000000119277824 */ /* 0x000fe200078e0227 */
[----:B------:R-:W-:Y:S01]  /*f740*/  SEL R29, RZ, 0x1, P0 ;  /* 0x00000001ff1d7807 */ /* 0x000fe20000000000 */
[----:B------:R-:W-:Y:S01]  /*f750*/  IMAD.WIDE.U32.X R62, R15, R37, R62, P5 ;  /* 0x000000250f3e7225 */ /* 0x000fe200028e043e */
[----:B------:R-:W-:-:S02]  /*f760*/  SEL R43, RZ, 0x1, P2 ;  /* 0x00000001ff2b7807 */ /* 0x000fc40001000000 */
[----:B------:R-:W-:Y:S01]  /*f770*/  ISETP.GE.U32.AND.EX P1, PT, R39, R41, PT, P1 ;  /* 0x000000292700720c */ /* 0x000fe20003f26110 */
[----:B------:R-:W-:Y:S01]  /*f780*/  IMAD R41, R13, R36, RZ ;  /* 0x000000240d297224 */ /* 0x000fe200078e02ff */
[----:B------:R-:W-:Y:S01]  /*f790*/  IADD3 R43, P0, P5, R43, R62, R29 ;  /* 0x0000003e2b2b7210 */ /* 0x000fe20007d1e01d */
[----:B------:R-:W-:-:S03]  /*f7a0*/  IMAD.WIDE.U32 R64, R17, R28, R56 ;  /* 0x0000001c11407225 */ /* 0x000fc600078e0038 */
[----:B------:R-:W-:Y:S01]  /*f7b0*/  IADD3.X R62, PT, PT, RZ, R63, RZ, P0, P5 ;  /* 0x0000003fff3e7210 */ /* 0x000fe200007ea4ff */
[----:B------:R-:W-:Y:S01]  /*f7c0*/  IMAD R34, R16, R28, RZ ;  /* 0x0000001c10227224 */ /* 0x000fe200078e02ff */
[----:B------:R-:W-:Y:S01]  /*f7d0*/  ISETP.GE.U32.AND P2, PT, R64, R56, PT ;  /* 0x000000384000720c */ /* 0x000fe20003f46070 */
[C---:B------:R-:W-:Y:S01]  /*f7e0*/  IMAD R67, R12.reuse, R38, R41 ;  /* 0x000000260c437224 */ /* 0x040fe200078e0229 */
[----:B------:R-:W-:Y:S01]  /*f7f0*/  SEL R41, RZ, 0x1, P1 ;  /* 0x00000001ff297807 */ /* 0x000fe20000800000 */
[----:B------:R-:W-:-:S04]  /*f800*/  IMAD.WIDE.U32 R28, R12, R36, R58 ;  /* 0x000000240c1c7225 */ /* 0x000fc800078e003a */
[----:B------:R-:W-:Y:S01]  /*f810*/  IMAD.WIDE.U32.X R60, R19, R38, R60, P6 ;  /* 0x00000026133c7225 */ /* 0x000fe200030e043c */
[C---:B------:R-:W-:Y:S02]  /*f820*/  ISETP.GE.U32.AND P5, PT, R28.reuse, R58, PT ;  /* 0x0000003a1c00720c */ /* 0x040fe40003fa6070 */
[----:B------:R-:W-:Y:S01]  /*f830*/  IADD3 R42, P6, PT, R43, R64, RZ ;  /* 0x000000402b2a7210 */ /* 0x000fe20007fde0ff */
[----:B------:R-:W-:Y:S01]  /*f840*/  IMAD.IADD R29, R29, 0x1, R67 ;  /* 0x000000011d1d7824 */ /* 0x000fe200078e0243 */
[----:B------:R-:W-:Y:S01]  /*f850*/  IADD3 R40, P0, P1, R28, R60, R41 ;  /* 0x0000003c1c287210 */ /* 0x000fe2000791e029 */
[----:B------:R-:W-:-:S03]  /*f860*/  IMAD.WIDE.U32 R68, R36, R12, RZ ;  /* 0x0000000c24447225 */ /* 0x000fc600078e00ff */
[----:B------:R-:W-:Y:S01]  /*f870*/  IADD3.X R41, PT, PT, R29, R61, RZ, P0, P1 ;  /* 0x0000003d1d297210 */ /* 0x000fe200007e24ff */
[----:B------:R-:W-:Y:S01]  /*f880*/  IMAD R63, R17, R37, R34 ;  /* 0x00000025113f7224 */ /* 0x000fe200078e0222 */
[----:B------:R-:W-:Y:S01]  /*f890*/  ISETP.GE.U32.AND P0, PT, R40, R28, PT ;  /* 0x0000001c2800720c */ /* 0x000fe20003f06070 */
[----:B------:R-:W-:Y:S01]  /*f8a0*/  IMAD.MOV.U32 R46, RZ, RZ, R71 ;  /* 0x000000ffff2e7224 */ /* 0x000fe200078e0047 */
[----:B------:R-:W-:Y:S01]  /*f8b0*/  IADD3 RZ, P4, PT, R69, R70, RZ ;  /* 0x0000004645ff7210 */ /* 0x000fe20007f9e0ff */
[----:B------:R-:W-:Y:S01]  /*f8c0*/  IMAD.IADD R63, R65, 0x1, R63 ;  /* 0x00000001413f7824 */ /* 0x000fe200078e023f */
[----:B------:R-:W-:Y:S01]  /*f8d0*/  ISETP.GE.U32.AND.EX P5, PT, R29, R59, PT, P5 ;  /* 0x0000003b1d00720c */ /* 0x000fe20003fa6150 */
[----:B------:R-:W-:Y:S01]  /*f8e0*/  IMAD.WIDE.U32.X R44, R16, R37, R44, P3 ;  /* 0x00000025102c7225 */ /* 0x000fe200018e042c */
[----:B------:R-:W-:Y:S02]  /*f8f0*/  ISETP.GE.U32.AND.EX P0, PT, R41, R29, PT, P0 ;  /* 0x0000001d2900720c */ /* 0x000fe40003f06100 */
[----:B------:R-:W-:Y:S01]  /*f900*/  ISETP.GE.U32.AND P1, PT, R42, R64, PT ;  /* 0x000000402a00720c */ /* 0x000fe20003f26070 */
[C---:B------:R-:W-:Y:S01]  /*f910*/  IMAD.X R43, R63.reuse, 0x1, R62, P6 ;  /* 0x000000013f2b7824 */ /* 0x040fe200030e063e */
[----:B------:R-:W-:Y:S01]  /*f920*/  ISETP.GE.U32.AND.EX P2, PT, R63, R57, PT, P2 ;  /* 0x000000393f00720c */ /* 0x000fe20003f46120 */
[----:B------:R-:W-:Y:S01]  /*f930*/  IMAD.WIDE.U32.X R56, R13, R38, R46, P4 ;  /* 0x000000260d387225 */ /* 0x000fe200020e042e */
[----:B------:R-:W-:-:S02]  /*f940*/  SEL R28, RZ, 0x1, P5 ;  /* 0x00000001ff1c7807 */ /* 0x000fc40002800000 */
[----:B------:R-:W-:Y:S01]  /*f950*/  SEL R29, RZ, 0x1, P0 ;  /* 0x00000001ff1d7807 */ /* 0x000fe20000000000 */
[C---:B------:R-:W-:Y:S01]  /*f960*/  IMAD.WIDE.U32 R46, R38.reuse, R17, RZ ;  /* 0x00000011262e7225 */ /* 0x040fe200078e00ff */
[----:B------:R-:W-:Y:S02]  /*f970*/  ISETP.GE.U32.AND.EX P1, PT, R43, R63, PT, P1 ;  /* 0x0000003f2b00720c */ /* 0x000fe40003f26110 */
[----:B------:R-:W-:Y:S01]  /*f980*/  IADD3 R37, P6, P4, R29, R56, R28 ;  /* 0x000000381d257210 */ /* 0x000fe20007cde01c */
[----:B------:R-:W-:Y:S01]  /*f990*/  IMAD.WIDE.U32 R28, R38, R14, RZ ;  /* 0x0000000e261c7225 */ /* 0x000fe200078e00ff */
[----:B------:R-:W-:Y:S02]  /*f9a0*/  SEL R34, RZ, 0x1, P2 ;  /* 0x00000001ff227807 */ /* 0x000fe40001000000 */
[----:B------:R-:W-:Y:S01]  /*f9b0*/  SEL R59, RZ, 0x1, P1 ;  /* 0x00000001ff3b7807 */ /* 0x000fe20000800000 */
[----:B------:R-:W-:-:S03]  /*f9c0*/  IMAD.WIDE.U32 R60, R35, R20, RZ ;  /* 0x00000014233c7225 */ /* 0x000fc600078e00ff */
[----:B------:R-:W-:Y:S01]  /*f9d0*/  IADD3 R44, P0, P1, R59, R44, R34 ;  /* 0x0000002c3b2c7210 */ /* 0x000fe2000791e022 */
[----:B------:R-:W-:Y:S01]  /*f9e0*/  IMAD.WIDE.U32 R58, R36, R14, RZ ;  /* 0x0000000e243a7225 */ /* 0x000fe200078e00ff */
[----:B------:R-:W-:Y:S02]  /*f9f0*/  IADD3.X R34, PT, PT, RZ, R57, RZ, P6, P4 ;  /* 0x00000039ff227210 */ /* 0x000fe400037e84ff */
[----:B------:R-:W-:Y:S01]  /*fa00*/  IADD3.X R45, PT, PT, RZ, R45, RZ, P0, P1 ;  /* 0x0000002dff2d7210 */ /* 0x000fe200007e24ff */
[----:B------:R-:W-:-:S04]  /*fa10*/  IMAD.WIDE.U32 R28, P5, R15, R36, R28 ;  /* 0x000000240f1c7225 */ /* 0x000fc800078a001c */
[----:B------:R-:W-:Y:S01]  /*fa20*/  IMAD.WIDE.U32 R62, R36, R17, RZ ;  /* 0x00000011243e7225 */ /* 0x000fe200078e00ff */
[----:B------:R-:W-:-:S03]  /*fa30*/  IADD3 RZ, P1, PT, R59, R28, RZ ;  /* 0x0000001c3bff7210 */ /* 0x000fc60007f3e0ff */
        /* <DEDUP_REMOVED lines=17> */
[-C--:B------:R-:W-:Y:S02]  /*fb50*/  IMAD R29, R15, R36.reuse, RZ ;  /* 0x000000240f1d7224 */ /* 0x080fe400078e02ff */
[----:B------:R-:W-:Y:S02]  /*fb60*/  IMAD R28, R16, R36, RZ ;  /* 0x00000024101c7224 */ /* 0x000fe400078e02ff */
[----:B------:R-:W-:-:S04]  /*fb70*/  IMAD.WIDE.U32 R76, R35, R17, RZ ;  /* 0x00000011234c7225 */ /* 0x000fc800078e00ff */
[----:B------:R-:W-:Y:S02]  /*fb80*/  IMAD R46, R19, R33, RZ ;  /* 0x00000021132e7224 */ /* 0x000fe400078e02ff */
[----:B------:R-:W-:-:S04]  /*fb90*/  IMAD.WIDE.U32 R70, R14, R36, R42 ;  /* 0x000000240e467225 */ /* 0x000fc800078e002a */
[----:B------:R-:W-:Y:S02]  /*fba0*/  IMAD.MOV.U32 R68, RZ, RZ, R47 ;  /* 0x000000ffff447224 */ /* 0x000fe400078e002f */
[----:B------:R-:W-:Y:S02]  /*fbb0*/  IMAD.MOV.U32 R58, RZ, RZ, R73 ;  /* 0x000000ffff3a7224 */ /* 0x000fe400078e0049 */
[-C--:B------:R-:W-:Y:S02]  /*fbc0*/  IMAD R47, R14, R38.reuse, R29 ;  /* 0x000000260e2f7224 */ /* 0x080fe400078e021d */
[----:B------:R-:W-:Y:S02]  /*fbd0*/  IMAD.MOV.U32 R56, RZ, RZ, R63 ;  /* 0x000000ffff387224 */ /* 0x000fe400078e003f */
[----:B------:R-:W-:Y:S02]  /*fbe0*/  IMAD R73, R17, R38, R28 ;  /* 0x0000002611497224 */ /* 0x000fe400078e021c */
[----:B------:R-:W-:-:S02]  /*fbf0*/  IMAD.X R69, RZ, RZ, RZ, P2 ;  /* 0x000000ffff457224 */ /* 0x000fc400010e06ff */
[C---:B------:R-:W-:Y:S02]  /*fc00*/  IMAD R63, R20.reuse, R35, R46 ;  /* 0x00000023143f7224 */ /* 0x040fe400078e022e */
        /* <DEDUP_REMOVED lines=23> */
[----:B------:R-:W-:Y:S01]  /*fd80*/  IMAD.WIDE.U32 R74, R33, R17, RZ ;  /* 0x00000011214a7225 */ /* 0x000fe200078e00ff */
[----:B------:R-:W-:Y:S02]  /*fd90*/  IADD3 R69, P0, P1, R40, R66, R69 ;  /* 0x0000004228457210 */ /* 0x000fe4000791e045 */
[----:B------:R-:W-:Y:S01]  /*fda0*/  IADD3 R71, P2, P6, R71, R64, R34 ;  /* 0x0000004047477210 */ /* 0x000fe20007e5e022 */
[----:B------:R-:W-:-:S02]  /*fdb0*/  IMAD.IADD R41, R41, 0x1, R43 ;  /* 0x0000000129297824 */ /* 0x000fc400078e022b */
[----:B------:R-:W-:Y:S01]  /*fdc0*/  IMAD.X R59, RZ, RZ, RZ, P5 ;  /* 0x000000ffff3b7224 */ /* 0x000fe200028e06ff */
[----:B------:R-:W-:Y:S01]  /*fdd0*/  IADD3 RZ, P5, PT, R75, R76, RZ ;  /* 0x0000004c4bff7210 */ /* 0x000fe20007fbe0ff */
[----:B------:R-:W-:Y:S01]  /*fde0*/  IMAD.WIDE.U32 R42, R17, R36, R44 ;  /* 0x00000024112a7225 */ /* 0x000fe200078e002c */
[----:B------:R-:W-:Y:S02]  /*fdf0*/  IADD3.X R66, PT, PT, R41, R67, RZ, P0, P1 ;  /* 0x0000004329427210 */ /* 0x000fe400007e24ff */
[----:B------:R-:W-:Y:S01]  /*fe00*/  ISETP.GE.U32.AND P1, PT, R40, R62, PT ;  /* 0x0000003e2800720c */ /* 0x000fe20003f26070 */
[-C--:B------:R-:W-:Y:S01]  /*fe10*/  IMAD R34, R15, R33.reuse, RZ ;  /* 0x000000210f227224 */ /* 0x080fe200078e02ff */
[----:B------:R-:W-:Y:S01]  /*fe20*/  ISETP.GE.U32.AND P0, PT, R69, R40, PT ;  /* 0x000000284500720c */ /* 0x000fe20003f06070 */
[----:B------:R-:W-:Y:S01]  /*fe30*/  IMAD R36, R16, R33, RZ ;  /* 0x0000002110247224 */ /* 0x000fe200078e02ff */
[----:B------:R-:W-:Y:S01]  /*fe40*/  IADD3.X R64, PT, PT, RZ, R65, RZ, P2, P6 ;  /* 0x00000041ff407210 */ /* 0x000fe200017ec4ff */
[----:B------:R-:W-:Y:S01]  /*fe50*/  IMAD.MOV.U32 R60, RZ, RZ, R77 ;  /* 0x000000ffff3c7224 */ /* 0x000fe200078e004d */
[----:B------:R-:W-:Y:S01]  /*fe60*/  IADD3 R40, P2, PT, R71, R42, RZ ;  /* 0x0000002a47287210 */ /* 0x000fe20007f5e0ff */
[----:B------:R-:W-:Y:S01]  /*fe70*/  IMAD R67, R14, R35, R34 ;  /* 0x000000230e437224 */ /* 0x000fe200078e0222 */
[----:B------:R-:W-:Y:S01]  /*fe80*/  ISETP.GE.U32.AND.EX P1, PT, R41, R63, PT, P1 ;  /* 0x0000003f2900720c */ /* 0x000fe20003f26110 */
[----:B------:R-:W-:Y:S01]  /*fe90*/  IMAD R75, R17, R35, R36 ;  /* 0x00000023114b7224 */ /* 0x000fe200078e0224 */
[----:B------:R-:W-:Y:S01]  /*fea0*/  ISETP.GE.U32.AND.EX P0, PT, R66, R41, PT, P0 ;  /* 0x000000294200720c */ /* 0x000fe20003f06100 */
[----:B------:R-:W-:Y:S01]  /*feb0*/  IMAD.WIDE.U32.X R56, R13, R35, R56, P3 ;  /* 0x000000230d387225 */ /* 0x000fe200018e0438 */
[----:B------:R-:W-:-:S02]  /*fec0*/  SEL R36, RZ, 0x1, P1 ;  /* 0x00000001ff247807 */ /* 0x000fc40000800000 */
[----:B------:R-:W-:Y:S01]  /*fed0*/  SEL R65, RZ, 0x1, P0 ;  /* 0x00000001ff417807 */ /* 0x000fe20000000000 */
[-C--:B------:R-:W-:Y:S01]  /*fee0*/  IMAD.WIDE.U32.X R58, R15, R35.reuse, R58, P4 ;  /* 0x000000230f3a7225 */ /* 0x080fe200020e043a */
[----:B------:R-:W-:Y:S02]  /*fef0*/  ISETP.GE.U32.AND P0, PT, R42, R44, PT ;  /* 0x0000002c2a00720c */ /* 0x000fe40003f06070 */
[----:B------:R-:W-:Y:S01]  /*ff00*/  ISETP.GE.U32.AND P1, PT, R40, R42, PT ;  /* 0x0000002a2800720c */ /* 0x000fe20003f26070 */
[----:B------:R-:W-:-:S04]  /*ff10*/  IMAD.WIDE.U32.X R34, R16, R35, R60, P5 ;  /* 0x0000002310227225 */ /* 0x000fc800028e043c */
[----:B------:R-:W-:Y:S02]  /*ff20*/  IMAD.IADD R61, R43, 0x1, R73 ;  /* 0x000000012b3d7824 */ /* 0x000fe400078e0249 */
[----:B------:R-:W-:-:S03]  /*ff30*/  IMAD.WIDE.U32 R42, R69, 0x3d1, RZ ;  /* 0x000003d1452a7825 */ /* 0x000fc600078e00ff */
[C---:B------:R-:W-:Y:S01]  /*ff40*/  ISETP.GE.U32.AND.EX P0, PT, R61.reuse, R45, PT, P0 ;  /* 0x0000002d3d00720c */ /* 0x040fe20003f06100 */
[----:B------:R-:W-:Y:S01]  /*ff50*/  IMAD.X R41, R61, 0x1, R64, P2 ;  /* 0x000000013d297824 */ /* 0x000fe200010e0640 */
[----:B------:R-:W-:Y:S02]  /*ff60*/  IADD3 R65, P2, P3, R65, R56, R36 ;  /* 0x0000003841417210 */ /* 0x000fe40007b5e024 */
[----:B------:R-:W-:Y:S01]  /*ff70*/  SEL R56, RZ, 0x1, P0 ;  /* 0x00000001ff387807 */ /* 0x000fe20000000000 */
[----:B------:R-:W-:Y:S01]  /*ff80*/  IMAD.WIDE.U32 R44, R14, R33, R40 ;  /* 0x000000210e2c7225 */ /* 0x000fe200078e0028 */
[----:B------:R-:W-:Y:S02]  /*ff90*/  ISETP.GE.U32.AND.EX P1, PT, R41, R61, PT, P1 ;  /* 0x0000003d2900720c */ /* 0x000fe40003f26110 */
[----:B------:R-:W-:Y:S01]  /*ffa0*/  IADD3.X R62, PT, PT, RZ, R57, RZ, P2, P3 ;  /* 0x00000039ff3e7210 */ /* 0x000fe200017e64ff */
[----:B------:R-:W-:Y:S01]  /*ffb0*/  IMAD.WIDE.U32 R60, R66, 0x3d1, RZ ;  /* 0x000003d1423c7825 */ /* 0x000fe200078e00ff */
[----:B------:R-:W-:-:S02]  /*ffc0*/  SEL R63, RZ, 0x1, P1 ;  /* 0x00000001ff3f7807 */ /* 0x000fc40000800000 */
[----:B------:R-:W-:Y:S01]  /*ffd0*/  IADD3 R65, P1, PT, R65, R44, RZ ;  /* 0x0000002c41417210 */ /* 0x000fe20007f3e0ff */
[----:B------:R-:W-:Y:S01]  /*ffe0*/  IMAD.IADD R57, R45, 0x1, R67 ;  /* 0x000000012d397824 */ /* 0x000fe200078e0243 */
[----:B------:R-:W-:Y:S01]  /*fff0*/  IADD3 R36, P3, PT, RZ, R42, RZ ;  /* 0x0000002aff247210 */ /* 0x000fe20007f7e0ff */
[----:B------:R-:W-:-:S03]  /*10000*/  IMAD.WIDE.U32 R60, P2, RZ, R69, R60 ;  /* 0x00000045ff3c7225 */ /* 0x000fc6000784003c */
[----:B------:R-:W-:Y:S01]  /*10010*/  ISETP.GE.U32.AND P0, PT, R36, R42, PT ;  /* 0x0000002a2400720c */ /* 0x000fe20003f06070 */
[----:B------:R-:W-:Y:S01]  /*10020*/  IMAD.X R45, RZ, RZ, RZ, P2 ;  /* 0x000000ffff2d7224 */ /* 0x000fe200010e06ff */
[----:B------:R-:W-:Y:S01]  /*10030*/  ISETP.GE.U32.AND P2, PT, R44, R40, PT ;  /* 0x000000282c00720c */ /* 0x000fe20003f46070 */
[----:B------:R-:W-:Y:S01]  /*10040*/  IMAD.X R62, R57, 0x1, R62, P1 ;  /* 0x00000001393e7824 */ /* 0x000fe200008e063e */
[----:B------:R-:W-:Y:S01]  /*10050*/  ISETP.GE.U32.AND P1, PT, R65, R44, PT ;  /* 0x0000002c4100720c */ /* 0x000fe20003f26070 */
[----:B------:R-:W-:Y:S01]  /*10060*/  IMAD.MOV.U32 R44, RZ, RZ, R61 ;  /* 0x000000ffff2c7224 */ /* 0x000fe200078e003d */
[----:B------:R-:W-:Y:S01]  /*10070*/  IADD3 R38, P4, PT, R43, R60, RZ ;  /* 0x0000003c2b267210 */ /* 0x000fe20007f9e0ff */
[C---:B------:R-:W-:Y:S01]  /*10080*/  IMAD.WIDE.U32 R60, R62.reuse, 0x3d1, RZ ;  /* 0x000003d13e3c7825 */ /* 0x040fe200078e00ff */
[----:B------:R-:W-:Y:S02]  /*10090*/  ISETP.GE.U32.AND.EX P2, PT, R57, R41, PT, P2 ;  /* 0x000000293900720c */ /* 0x000fe40003f46120 */
[----:B------:R-:W-:Y:S01]  /*100a0*/  ISETP.GE.U32.AND.EX P1, PT, R62, R57, PT, P1 ;  /* 0x000000393e00720c */ /* 0x000fe20003f26110 */
[----:B------:R-:W-:Y:S01]  /*100b0*/  IMAD.X R41, R38, 0x1, R69, P3 ;  /* 0x0000000126297824 */ /* 0x000fe200018e0645 */
[----:B------:R-:W-:Y:S01]  /*100c0*/  IADD3 R42, P5, P6, R63, R46, R56 ;  /* 0x0000002e3f2a7210 */ /* 0x000fe20007ebe038 */
[----:B------:R-:W-:Y:S01]  /*100d0*/  IMAD.WIDE.U32 R56, R65, 0x3d1, RZ ;  /* 0x000003d141387825 */ /* 0x000fe200078e00ff */
[----:B------:R-:W-:-:S02]  /*100e0*/  SEL R40, RZ, 0x1, P2 ;  /* 0x00000001ff287807 */ /* 0x000fc40001000000 */
[----:B------:R-:W-:Y:S02]  /*100f0*/  SEL R69, RZ, 0x1, P1 ;  /* 0x00000001ff457807 */ /* 0x000fe40000800000 */
[----:B------:R-:W-:Y:S01]  /*10100*/  IADD3.X R43, PT, PT, RZ, R47, RZ, P5, P6 ;  /* 0x0000002fff2b7210 */ /* 0x000fe20002fec4ff */
[----:B------:R-:W-:Y:S01]  /*10110*/  IMAD.WIDE.U32.X R46, RZ, R66, R44, P4 ;  /* 0x00000042ff2e7225 */ /* 0x000fe200020e042c */
[----:B------:R-:W-:Y:S02]  /*10120*/  IADD3 R69, P3, P4, R69, R58, R40 ;  /* 0x0000003a45457210 */ /* 0x000fe40007c7e028 */
[----:B------:R-:W-:Y:S01]  /*10130*/  ISETP.GE.U32.AND.EX P0, PT, R41, R38, PT, P0 ;  /* 0x000000262900720c */ /* 0x000fe20003f06100 */
[----:B------:R-:W-:Y:S01]  /*10140*/  IMAD.WIDE.U32 R44, R17, R33, R42 ;  /* 0x00000021112c7225 */ /* 0x000fe200078e002a */
[----:B------:R-:W-:Y:S02]  /*10150*/  IADD3.X R71, PT, PT, RZ, R59, RZ, P3, P4 ;  /* 0x0000003bff477210 */ /* 0x000fe40001fe84ff */
[----:B------:R-:W-:Y:S01]  /*10160*/  IADD3 R63, P2, PT, R46, R56, RZ ;  /* 0x000000382e3f7210 */ /* 0x000fe20007f5e0ff */
[----:B------:R-:W-:Y:S01]  /*10170*/  IMAD.WIDE.U32 R60, P3, RZ, R65, R60 ;  /* 0x00000041ff3c7225 */ /* 0x000fe2000786003c */
[----:B------:R-:W-:-:S02]  /*10180*/  ISETP.GE.U32.AND P1, PT, R44, R42, PT ;  /* 0x0000002a2c00720c */ /* 0x000fc40003f26070 */
[----:B------:R-:W-:Y:S01]  /*10190*/  IADD3 R69, P6, PT, R69, R44, RZ ;  /* 0x0000002c45457210 */ /* 0x000fe20007fde0ff */
[----:B------:R-:W-:Y:S01]  /*101a0*/  IMAD.IADD R42, R45, 0x1, R75 ;  /* 0x000000012d2a7824 */ /* 0x000fe200078e024b */
[C---:B------:R-:W-:Y:S01]  /*101b0*/  ISETP.GE.U32.AND P4, PT, R63.reuse, R56, PT ;  /* 0x000000383f00720c */ /* 0x040fe20003f86070 */
[----:B------:R-:W-:Y:S01]  /*101c0*/  IMAD.X R59, RZ, RZ, RZ, P3 ;  /* 0x000000ffff3b7224 */ /* 0x000fe200018e06ff */
[----:B------:R-:W-:Y:S01]  /*101d0*/  IADD3 R38, P5, PT, R63, R66, RZ ;  /* 0x000000423f267210 */ /* 0x000fe20007fbe0ff */
[C---:B------:R-:W-:Y:S01]  /*101e0*/  IMAD.X R71, R42.reuse, 0x1, R71, P6 ;  /* 0x000000012a477824 */ /* 0x040fe200030e0647 */
[----:B------:R-:W-:Y:S01]  /*101f0*/  IADD3 R56, P3, PT, R57, R60, RZ ;  /* 0x0000003c39387210 */ /* 0x000fe20007f7e0ff */
[----:B------:R-:W-:Y:S01]  /*10200*/  IMAD.MOV.U32 R58, RZ, RZ, R61 ;  /* 0x000000ffff3a7224 */ /* 0x000fe200078e003d */
[----:B------:R-:W-:Y:S02]  /*10210*/  SEL R33, RZ, 0x1, P0 ;  /* 0x00000001ff217807 */ /* 0x000fe40000000000 */
[----:B------:R-:W-:-:S02]  /*10220*/  ISETP.GE.U32.AND.EX P1, PT, R42, R43, PT, P1 ;  /* 0x0000002b2a00720c */ /* 0x000fc40003f26110 */
[----:B------:R-:W-:Y:S01]  /*10230*/  IADD3 R43, P6, PT, R38, R33, RZ ;  /* 0x00000021262b7210 */ /* 0x000fe20007fde0ff */
[----:B------:R-:W-:Y:S01]  /*10240*/  IMAD.X R33, R56, 0x1, R47, P2 ;  /* 0x0000000138217824 */ /* 0x000fe200010e062f */
[----:B------:R-:W-:Y:S01]  /*10250*/  ISETP.LT.U32.AND P0, PT, R38, R63, PT ;  /* 0x0000003f2600720c */ /* 0x000fe20003f01070 */
        /* <DEDUP_REMOVED lines=20> */
[----:B------:R-:W-:Y:S02]  /*103a0*/  IADD3.X R67, PT, PT, RZ, R35, RZ, P4, P5 ;  /* 0x00000023ff437210 */ /* 0x000fe400027ea4ff */
[----:B------:R-:W-:Y:S02]  /*103b0*/  IADD3 R34, P4, PT, R63, R62, RZ ;  /* 0x0000003e3f227210 */ /* 0x000fe40007f9e0ff */
[----:B------:R-:W-:Y:S01]  /*103c0*/  SEL R33, RZ, 0x1, !P0 ;  /* 0x00000001ff217807 */ /* 0x000fe20004000000 */
[----:B------:R-:W-:Y:S01]  /*103d0*/  IMAD.WIDE.U32 R58, R67, 0x3d1, RZ ;  /* 0x000003d1433a7825 */ /* 0x000fe200078e00ff */
[----:B------:R-:W-:Y:S02]  /*103e0*/  IADD3.X R46, PT, PT, R57, R47, RZ, P2, P3 ;  /* 0x0000002f392e7210 */ /* 0x000fe400017e64ff */
[----:B------:R-:W-:Y:S02]  /*103f0*/  IADD3 R47, P3, PT, R34, R33, RZ ;  /* 0x00000021222f7210 */ /* 0x000fe40007f7e0ff */
[----:B------:R-:W-:Y:S01]  /*10400*/  ISETP.GE.U32.AND P1, PT, R63, R56, PT ;  /* 0x000000383f00720c */ /* 0x000fe20003f26070 */
[----:B------:R-:W-:Y:S01]  /*10410*/  IMAD.X R33, R46, 0x1, R69, P4 ;  /* 0x000000012e217824 */ /* 0x000fe200020e0645 */
[----:B------:R-:W-:-:S02]  /*10420*/  ISETP.GE.U32.AND P2, PT, R47, R34, PT ;  /* 0x000000222f00720c */ /* 0x000fc40003f46070 */
[----:B------:R-:W-:Y:S01]  /*10430*/  ISETP.GE.U32.AND.EX P1, PT, R46, R57, PT, P1 ;  /* 0x000000392e00720c */ /* 0x000fe20003f26110 */
[----:B------:R-:W-:Y:S01]  /*10440*/  IMAD.X R38, RZ, RZ, R33, P3 ;  /* 0x000000ffff267224 */ /* 0x000fe200018e0621 */
[----:B------:R-:W-:Y:S01]  /*10450*/  ISETP.LT.U32.AND P0, PT, R34, R63, PT ;  /* 0x0000003f2200720c */ /* 0x000fe20003f01070 */
[----:B------:R-:W-:-:S04]  /*10460*/  IMAD.WIDE.U32 R56, R65, 0x3d1, RZ ;  /* 0x000003d141387825 */ /* 0x000fc800078e00ff */
[----:B------:R-:W-:Y:S01]  /*10470*/  IMAD.WIDE.U32.X R34, RZ, R71, R60, P6 ;  /* 0x00000047ff227225 */ /* 0x000fe200030e043c */
[----:B------:R-:W-:Y:S02]  /*10480*/  SEL R61, RZ, 0x1, P1 ;  /* 0x00000001ff3d7807 */ /* 0x000fe40000800000 */
[----:B------:R-:W-:Y:S01]  /*10490*/  ISETP.GE.U32.AND.EX P1, PT, R38, R33, PT, P2 ;  /* 0x000000212600720c */ /* 0x000fe20003f26120 */
[----:B------:R-:W-:Y:S01]  /*104a0*/  IMAD.WIDE.U32 R58, P3, RZ, R65, R58 ;  /* 0x00000041ff3a7225 */ /* 0x000fe2000786003a */
[----:B------:R-:W-:Y:S02]  /*104b0*/  IADD3 R34, P4, P5, R56, R34, R61 ;  /* 0x0000002238227210 */ /* 0x000fe40007d9e03d */
[----:B------:R-:W-:Y:S02]  /*104c0*/  ISETP.LT.U32.OR.EX P0, PT, R33, R46, !P1, P0 ;  /* 0x0000002e2100720c */ /* 0x000fe40004f01500 */
[----:B------:R-:W-:Y:S02]  /*104d0*/  IADD3 R61, P2, PT, R57, R58, RZ ;  /* 0x0000003a393d7210 */ /* 0x000fe40007f5e0ff */
[----:B------:R-:W-:-:S02]  /*104e0*/  IADD3 R33, P1, PT, R34, R71, RZ ;  /* 0x0000004722217210 */ /* 0x000fc40007f3e0ff */
[----:B------:R-:W-:Y:S02]  /*104f0*/  SEL R46, RZ, 0x1, !P0 ;  /* 0x00000001ff2e7807 */ /* 0x000fe40004000000 */
[----:B------:R-:W-:Y:S01]  /*10500*/  IADD3.X R40, PT, PT, R61, R35, RZ, P4, P5 ;  /* 0x000000233d287210 */ /* 0x000fe200027ea4ff */
[----:B------:R-:W-:Y:S01]  /*10510*/  IMAD.X R35, RZ, RZ, RZ, P3 ;  /* 0x000000ffff237224 */ /* 0x000fe200018e06ff */
[----:B------:R-:W-:Y:S02]  /*10520*/  IADD3 R46, P4, PT, R33, R46, RZ ;  /* 0x0000002e212e7210 */ /* 0x000fe40007f9e0ff */
[----:B------:R-:W-:Y:S01]  /*10530*/  ISETP.GE.U32.AND P0, PT, R34, R56, PT ;  /* 0x000000382200720c */ /* 0x000fe20003f06070 */
[----:B------:R-:W-:Y:S01]  /*10540*/  IMAD.X R57, R40, 0x1, R65, P1 ;  /* 0x0000000128397824 */ /* 0x000fe200008e0641 */
[----:B------:R-:W-:Y:S01]  /*10550*/  ISETP.GE.U32.AND P1, PT, R46, R33, PT ;  /* 0x000000212e00720c */ /* 0x000fe20003f26070 */
[----:B------:R-:W-:Y:S01]  /*10560*/  IMAD R65, R19, R30, RZ ;  /* 0x0000001e13417224 */ /* 0x000fe200078e02ff */
        /* <DEDUP_REMOVED lines=66> */
.L_x_1018:
[----:B------:R-:W-:Y:S05]  /*10990*/  BSYNC.RECONVERGENT B0 ;  /* 0x0000000000007941 */ /* 0x000fea0003800200 */
.L_x_1017:
[----:B------:R-:W-:Y:S01]  /*109a0*/  IMAD.MOV.U32 R40, RZ, RZ, R36 ;  /* 0x000000ffff287224 */ /* 0x000fe200078e0024 */
[----:B------:R-:W-:Y:S01]  /*109b0*/  IADD3 R26, P1, PT, R43, R26, RZ ;  /* 0x0000001a2b1a7210 */ /* 0x000fe20007f3e0ff */
[C---:B------:R-:W-:Y:S01]  /*109c0*/  IMAD R65, R20.reuse, R31, R65 ;  /* 0x0000001f14417224 */ /* 0x040fe200078e0241 */
[----:B------:R-:W-:Y:S01]  /*109d0*/  BSSY.RECONVERGENT B0, `(.L_x_1019) ;  /* 0x00000bb000007945 */ /* 0x000fe20003800200 */
        /* <DEDUP_REMOVED lines=50> */
.L_x_1020:
        /* <DEDUP_REMOVED lines=31> */
[----:B------:R-:W-:Y:S01]  /*10ef0*/  IADD3 R30, P2, PT, R26, R31, RZ ;  /* 0x0000001f1a1e7210 */ /* 0x000fe20007f5e0ff */
[----:B------:R-:W-:Y:S01]  /*10f00*/  IMAD.MOV.U32 R31, RZ, RZ, R37 ;  /* 0x000000ffff1f7224 */ /* 0x000fe200078e0025 */
        /* <DEDUP_REMOVED lines=22> */
.L_x_1023:
[----:B------:R-:W-:Y:S05]  /*11070*/  BSYNC.RELIABLE B1 ;  /* 0x0000000000017941 */ /* 0x000fea0003800100 */
.L_x_1022:
        /* <DEDUP_REMOVED lines=52> */
.L_x_1025:
[----:B------:R-:W-:Y:S05]  /*113c0*/  BSYNC.RELIABLE B1 ;  /* 0x0000000000017941 */ /* 0x000fea0003800100 */
.L_x_1024:
        /* <DEDUP_REMOVED lines=27> */
.L_x_1021:
[----:B------:R-:W-:Y:S05]  /*11580*/  BSYNC.RECONVERGENT B0 ;  /* 0x0000000000007941 */ /* 0x000fea0003800200 */
.L_x_1019:
        /* <DEDUP_REMOVED lines=45> */
[----:B------:R-:W-:Y:S01]  /*11860*/  IADD3 RZ, P6, PT, R61, R26, RZ ;  /* 0x0000001a3dff7210 */ /* 0x000fe20007fde0ff */
[----:B------:R-:W-:Y:S01]  /*11870*/  IMAD.X R47, RZ, RZ, RZ, P4 ;  /* 0x000000ffff2f7224 */ /* 0x000fe200020e06ff */
[----:B------:R-:W-:Y:S01]  /*11880*/  ISETP.GE.U32.AND P4, PT, R36, R44, PT ;  /* 0x0000002c2400720c */ /* 0x000fe20003f86070 */
[----:B------:R-:W-:Y:S02]  /*11890*/  IMAD.MOV.U32 R46, RZ, RZ, R35 ;  /* 0x000000ffff2e7224 */ /* 0x000fe400078e0023 */
[----:B------:R-:W-:Y:S02]  /*118a0*/  IMAD.MOV.U32 R62, RZ, RZ, R27 ;  /* 0x000000ffff3e7224 */ /* 0x000fe400078e001b */
[----:B------:R-:W-:-:S02]  /*118b0*/  IMAD R59, R31, R42, R34 ;  /* 0x0000002a1f3b7224 */ /* 0x000fc400078e0222 */
[----:B------:R-:W-:Y:S01]  /*118c0*/  IMAD.WIDE.U32.X R44, R32, R42, R46, P3 ;  /* 0x0000002a202c7225 */ /* 0x000fe200018e042e */
[----:B------:R-:W-:-:S03]  /*118d0*/  ISETP.GE.U32.AND.EX P3, PT, R37, R43, PT, P4 ;  /* 0x0000002b2500720c */ /* 0x000fc60003f66140 */
[----:B------:R-:W-:Y:S01]  /*118e0*/  IMAD.WIDE.U32 R34, R29, R25, RZ ;  /* 0x000000191d227225 */ /* 0x000fe200078e00ff */
[----:B------:R-:W-:-:S03]  /*118f0*/  SEL R69, RZ, 0x1, P3 ;  /* 0x00000001ff457807 */ /* 0x000fc60001800000 */
[----:B------:R-:W-:-:S04]  /*11900*/  IMAD.WIDE.U32.X R62, R42, R42, R62, P6 ;  /* 0x0000002a2a3e7225 */ /* 0x000fc800030e043e */
[----:B------:R-:W-:-:S04]  /*11910*/  IMAD.WIDE.U32 R40, R33, R25, RZ ;  /* 0x0000001921287225 */ /* 0x000fc800078e00ff */
[----:B------:R-:W-:-:S04]  /*11920*/  IMAD.WIDE.U32 R42, R31, R28, RZ ;  /* 0x0000001c1f2a7225 */ /* 0x000fc800078e00ff */
[----:B------:R-:W-:-:S04]  /*11930*/  IMAD.WIDE.U32 R46, R30, R25, RZ ;  /* 0x000000191e2e7225 */ /* 0x000fc800078e00ff */
[----:B------:R-:W-:-:S04]  /*11940*/  IMAD.WIDE.U32 R34, P4, R30, R32, R34 ;  /* 0x000000201e227225 */ /* 0x000fc80007880022 */
[----:B------:R-:W-:Y:S01]  /*11950*/  IMAD.IADD R46, R43, 0x1, R59 ;  /* 0x000000012b2e7824 */ /* 0x000fe200078e023b */
[----:B------:R-:W-:Y:S01]  /*11960*/  IADD3 RZ, P3, PT, R47, R34, RZ ;  /* 0x000000222fff7210 */ /* 0x000fe20007f7e0ff */
[C---:B------:R-:W-:Y:S01]  /*11970*/  IMAD.SHL.U32 R59, R42.reuse, 0x2, RZ ;  /* 0x000000022a3b7824 */ /* 0x040fe200078e00ff */
[----:B------:R-:W-:Y:S01]  /*11980*/  SHF.L.W.U32.HI R47, R71, 0x1, R58 ;  /* 0x00000001472f7819 */ /* 0x000fe20000010e3a */
        /* <DEDUP_REMOVED lines=18> */
[----:B------:R-:W-:Y:S01]  /*11ab0*/  IMAD.WIDE.U32 R66, R31, R31, R46 ;  /* 0x0000001f1f427225 */ /* 0x000fe200078e002e */
[----:B------:R-:W-:-:S03]  /*11ac0*/  SEL R59, RZ, 0x1, P2 ;  /* 0x00000001ff3b7807 */ /* 0x000fc60001000000 */
[----:B------:R-:W-:Y:S02]  /*11ad0*/  IMAD R41, R29, R31, RZ ;  /* 0x0000001f1d297224 */ /* 0x000fe400078e02ff */
[----:B------:R-:W-:Y:S02]  /*11ae0*/  IMAD.MOV.U32 R56, RZ, RZ, R39 ;  /* 0x000000ffff387224 */ /* 0x000fe400078e0027 */
[----:B------:R-:W-:-:S04]  /*11af0*/  IMAD.WIDE.U32 R62, R31, R30, R36 ;  /* 0x0000001e1f3e7225 */ /* 0x000fc800078e0024 */
[----:B------:R-:W-:Y:S01]  /*11b00*/  IMAD.IADD R39, R60, 0x1, R67 ;  /* 0x000000013c277824 */ /* 0x000fe200078e0243 */
[----:B------:R-:W-:Y:S01]  /*11b10*/  ISETP.GE.U32.AND P2, PT, R62, R36, PT ;  /* 0x000000243e00720c */ /* 0x000fe20003f46070 */
[----:B------:R-:W-:Y:S02]  /*11b20*/  IMAD R67, R33, R30, R41 ;  /* 0x0000001e21437224 */ /* 0x000fe400078e0229 */
        /* <DEDUP_REMOVED lines=31> */
[C---:B------:R-:W-:Y:S01]  /*11d20*/  IMAD.WIDE.U32 R40, R30.reuse, R30, RZ ;  /* 0x0000001e1e287225 */ /* 0x040fe200078e00ff */
        /* <DEDUP_REMOVED lines=9> */
[----:B------:R-:W-:Y:S01]  /*11dc0*/  IMAD.X R59, RZ, RZ, RZ, P4 ;  /* 0x000000ffff3b7224 */ /* 0x000fe200020e06ff */
[----:B------:R-:W-:Y:S01]  /*11dd0*/  IADD3 RZ, P0, PT, R41, R46, RZ ;  /* 0x0000002e29ff7210 */ /* 0x000fe20007f1e0ff */
[----:B------:R-:W-:Y:S01]  /*11de0*/  IMAD.MOV.U32 R58, RZ, RZ, R35 ;  /* 0x000000ffff3a7224 */ /* 0x000fe200078e0023 */
[----:B------:R-:W-:Y:S01]  /*11df0*/  ISETP.LT.U32.OR.EX P2, PT, R60, R63, !P1, P2 ;  /* 0x0000003f3c00720c */ /* 0x000fe20004f41520 */
[----:B------:R-:W-:Y:S01]  /*11e00*/  IMAD.WIDE.U32 R62, R25, R25, RZ ;  /* 0x00000019193e7225 */ /* 0x000fe200078e00ff */
[----:B------:R-:W-:-:S03]  /*11e10*/  IADD3 R56, P4, P6, R57, R42, R56 ;  /* 0x0000002a39387210 */ /* 0x000fc60007e9e038 */
[----:B------:R-:W-:Y:S01]  /*11e20*/  IMAD.WIDE.U32 R40, P1, R25, R32, R44 ;  /* 0x0000002019287225 */ /* 0x000fe2000782002c */
[----:B------:R-:W-:Y:S02]  /*11e30*/  SHF.L.W.U32.HI R44, R67, 0x1, R33 ;  /* 0x00000001432c7819 */ /* 0x000fe40000010e21 */
[----:B------:R-:W-:Y:S01]  /*11e40*/  SHF.L.W.U32.HI R45, R33, 0x1, R65 ;  /* 0x00000001212d7819 */ /* 0x000fe20000010e41 */
[----:B------:R-:W-:Y:S01]  /*11e50*/  IMAD R42, R32, R30, RZ ;  /* 0x0000001e202a7224 */ /* 0x000fe200078e02ff */
[----:B------:R-:W-:Y:S01]  /*11e60*/  IADD3 RZ, P5, PT, R63, R40, RZ ;  /* 0x000000283fff7210 */ /* 0x000fe20007fbe0ff */
[----:B------:R-:W-:Y:S01]  /*11e70*/  IMAD.MOV.U32 R60, RZ, RZ, R47 ;  /* 0x000000ffff3c7224 */ /* 0x000fe200078e002f */
[----:B------:R-:W-:Y:S01]  /*11e80*/  SEL R33, RZ, 0x1, !P2 ;  /* 0x00000001ff217807 */ /* 0x000fe20005000000 */
[----:B------:R-:W-:Y:S01]  /*11e90*/  IMAD.WIDE.U32 R62, R30, R30, R44 ;  /* 0x0000001e1e3e7225 */ /* 0x000fe200078e002c */
[----:B------:R-:W-:-:S03]  /*11ea0*/  IADD3.X R57, PT, PT, RZ, R43, RZ, P4, P6 ;  /* 0x0000002bff397210 */ /* 0x000fc600027ec4ff */
[----:B------:R-:W-:Y:S01]  /*11eb0*/  IMAD.IADD R35, R46, 0x1, R63 ;  /* 0x000000012e237824 */ /* 0x000fe200078e023f */
[----:B------:R-:W-:Y:S01]  /*11ec0*/  IADD3 R63, P2, PT, R33, R62, RZ ;  /* 0x0000003e213f7210 */ /* 0x000fe20007f5e0ff */
        /* <DEDUP_REMOVED lines=19> */
[----:B------:R-:W-:Y:S02]  /*12000*/  SEL R47, RZ, 0x1, !P0 ;  /* 0x00000001ff2f7807 */ /* 0x000fe40004000000 */
[----:B------:R-:W-:Y:S01]  /*12010*/  SEL R57, RZ, 0x1, P1 ;  /* 0x00000001ff397807 */ /* 0x000fe20000800000 */
[----:B------:R-:W-:Y:S01]  /*12020*/  IMAD.X R41, R35, 0x1, R59, P2 ;  /* 0x0000000123297824 */ /* 0x000fe200010e063b */
[----:B------:R-:W-:Y:S01]  /*12030*/  IADD3 R60, P3, PT, R30, R47, RZ ;  /* 0x0000002f1e3c7210 */ /* 0x000fe20007f7e0ff */
[----:B------:R-:W-:Y:S01]  /*12040*/  IMAD.WIDE.U32 R46, R63, 0x3d1, RZ ;  /* 0x000003d13f2e7825 */ /* 0x000fe200078e00ff */
[----:B------:R-:W-:Y:S02]  /*12050*/  IADD3 R42, P2, PT, R57, R42, RZ ;  /* 0x0000002a392a7210 */ /* 0x000fe40007f5e0ff */
[----:B------:R-:W-:Y:S01]  /*12060*/  ISETP.GE.U32.AND P1, PT, R60, R30, PT ;  /* 0x0000001e3c00720c */ /* 0x000fe20003f26070 */
[----:B------:R-:W-:Y:S01]  /*12070*/  IMAD.X R62, RZ, RZ, R41, P3 ;  /* 0x000000ffff3e7224 */ /* 0x000fe200018e0629 */
[----:B------:R-:W-:Y:S01]  /*12080*/  ISETP.LT.U32.AND P0, PT, R30, R29, PT ;  /* 0x0000001d1e00720c */ /* 0x000fe20003f01070 */
[----:B------:R-:W-:Y:S01]  /*12090*/  IMAD.WIDE.U32 R56, P4, RZ, R63, R44 ;  /* 0x0000003fff387225 */ /* 0x000fe2000788002c */
[----:B------:R-:W-:-:S02]  /*120a0*/  IADD3 R29, P3, PT, RZ, R46, RZ ;  /* 0x0000002eff1d7210 */ /* 0x000fc40007f7e0ff */
[----:B------:R-:W-:Y:S01]  /*120b0*/  ISETP.GE.U32.AND.EX P1, PT, R62, R41, PT, P1 ;  /* 0x000000293e00720c */ /* 0x000fe20003f26110 */
[----:B------:R-:W-:Y:S01]  /*120c0*/  IMAD.X R65, RZ, RZ, R43, P2 ;  /* 0x000000ffff417224 */ /* 0x000fe200010e062b */
[----:B------:R-:W-:Y:S01]  /*120d0*/  SHF.L.W.U32.HI R44, R67, 0x1, R42 ;  /* 0x00000001432c7819 */ /* 0x000fe20000010e2a */
[----:B------:R-:W-:Y:S01]  /*120e0*/  IMAD.X R59, RZ, RZ, RZ, P4 ;  /* 0x000000ffff3b7224 */ /* 0x000fe200020e06ff */
[----:B------:R-:W-:Y:S01]  /*120f0*/  IADD3 R30, P4, PT, R47, R56, RZ ;  /* 0x000000382f1e7210 */ /* 0x000fe20007f9e0ff */
[----:B------:R-:W-:Y:S01]  /*12100*/  IMAD.MOV.U32 R58, RZ, RZ, R57 ;  /* 0x000000ffff3a7224 */ /* 0x000fe200078e0039 */
[----:B------:R-:W-:Y:S01]  /*12110*/  SHF.L.W.U32.HI R45, R42, 0x1, R65 ;  /* 0x000000012a2d7819 */ /* 0x000fe20000010e41 */
        /* <DEDUP_REMOVED lines=9> */
[----:B------:R-:W-:Y:S02]  /*121b0*/  ISETP.GE.U32.AND P1, PT, R67, R42, PT ;  /* 0x0000002a4300720c */ /* 0x000fe40003f26070 */
[----:B------:R-:W-:Y:S01]  /*121c0*/  SHF.R.U32.HI R42, RZ, 0x1f, R65 ;  /* 0x0000001fff2a7819 */ /* 0x000fe20000011641 */
[----:B------:R-:W-:Y:S01]  /*121d0*/  IMAD.X R25, R30, 0x1, R63, P3 ;  /* 0x000000011e197824 */ /* 0x000fe200018e063f */
[----:B------:R-:W-:Y:S01]  /*121e0*/  IADD3 R35, P3, PT, R46, R56, RZ ;  /* 0x000000382e237210 */ /* 0x000fe20007f7e0ff */
[----:B------:R-:W-:-:S02]  /*121f0*/  IMAD.IADD R40, R40, 0x1, R43 ;  /* 0x0000000128287824 */ /* 0x000fc400078e022b */
[----:B------:R-:W-:Y:S01]  /*12200*/  IMAD.WIDE.U32 R58, P6, RZ, R60, R58 ;  /* 0x0000003cff3a7225 */ /* 0x000fe200078c003a */
[----:B------:R-:W-:-:S03]  /*12210*/  ISETP.GE.U32.AND.EX P2, PT, R25, R30, PT, P2 ;  /* 0x0000001e1900720c */ /* 0x000fc60003f46120 */
[----:B------:R-:W-:Y:S01]  /*12220*/  IMAD.X R69, RZ, RZ, R40, P4 ;  /* 0x000000ffff457224 */ /* 0x000fe200020e0628 */
[----:B------:R-:W-:Y:S01]  /*12230*/  SEL R43, RZ, 0x1, P2 ;  /* 0x00000001ff2b7807 */ /* 0x000fe20001000000 */
[----:B------:R-:W-:Y:S01]  /*12240*/  IMAD.X R41, RZ, RZ, RZ, P6 ;  /* 0x000000ffff297224 */ /* 0x000fe200030e06ff */
[----:B------:R-:W-:Y:S02]  /*12250*/  IADD3 R30, P4, PT, R35, R64, RZ ;  /* 0x00000040231e7210 */ /* 0x000fe40007f9e0ff */
[----:B------:R-:W-:Y:S02]  /*12260*/  IADD3 R46, P5, PT, R57, R58, RZ ;  /* 0x0000003a392e7210 */ /* 0x000fe40007fbe0ff */
[----:B------:R-:W-:Y:S02]  /*12270*/  ISETP.GE.U32.AND.EX P1, PT, R69, R40, PT, P1 ;  /* 0x000000284500720c */ /* 0x000fe40003f26110 */
[----:B------:R-:W-:Y:S01]  /*12280*/  IADD3 R43, P6, PT, R30, R43, RZ ;  /* 0x0000002b1e2b7210 */ /* 0x000fe20007fde0ff */
[----:B------:R-:W-:Y:S01]  /*12290*/  IMAD.X R61, R46, 0x1, R47, P3 ;  /* 0x000000012e3d7824 */ /* 0x000fe200018e062f */
[----:B------:R-:W-:Y:S01]  /*122a0*/  ISETP.LT.U32.OR.EX P0, PT, R40, R45, !P1, P0 ;  /* 0x0000002d2800720c */ /* 0x000fe20004f01500 */
[----:B------:R-:W-:Y:S01]  /*122b0*/  IMAD.MOV.U32 R40, RZ, RZ, R59 ;  /* 0x000000ffff287224 */ /* 0x000fe200078e003b */
[----:B------:R-:W-:-:S02]  /*122c0*/  ISETP.LT.U32.AND P1, PT, R30, R35, PT ;  /* 0x000000231e00720c */ /* 0x000fc40003f21070 */
[----:B------:R-:W-:Y:S01]  /*122d0*/  ISETP.GE.U32.AND P3, PT, R43, R30, PT ;  /* 0x0000001e2b00720c */ /* 0x000fe20003f66070 */
[----:B------:R-:W-:Y:S01]  /*122e0*/  IMAD.X R30, R61, 0x1, R60, P4 ;  /* 0x000000013d1e7824 */ /* 0x000fe200020e063c */
[----:B------:R-:W-:Y:S01]  /*122f0*/  ISETP.GE.U32.AND P2, PT, R35, R56, PT ;  /* 0x000000382300720c */ /* 0x000fe20003f46070 */
[----:B------:R-:W-:Y:S01]  /*12300*/  IMAD.WIDE.U32 R56, R69, 0x3d1, RZ ;  /* 0x000003d145387825 */ /* 0x000fe200078e00ff */
[----:B------:R-:W-:Y:S02]  /*12310*/  SEL R63, RZ, 0x1, !P0 ;  /* 0x00000001ff3f7807 */ /* 0x000fe40004000000 */
[----:B------:R-:W-:Y:S01]  /*12320*/  ISETP.GE.U32.AND.EX P2, PT, R61, R46, PT, P2 ;  /* 0x0000002e3d00720c */ /* 0x000fe20003f46120 */
[----:B------:R-:W-:Y:S02]  /*12330*/  IMAD.X R45, RZ, RZ, R30, P6 ;  /* 0x000000ffff2d7224 */ /* 0x000fe400030e061e */
        /* <DEDUP_REMOVED lines=13> */
[----:B------:R-:W-:Y:S01]  /*12410*/  IADD3.X R42, PT, PT, R61, R41, RZ, P5, P3 ;  /* 0x000000293d2a7210 */ /* 0x000fe20002fe64ff */
[----:B------:R-:W-:Y:S01]  /*12420*/  IMAD.WIDE.U32 R40, R63, 0x3d1, RZ ;  /* 0x000003d13f287825 */ /* 0x000fe200078e00ff */
[----:B------:R-:W-:Y:S02]  /*12430*/  IADD3.X R65, PT, PT, RZ, RZ, R33, P4, P1 ;  /* 0x000000ffff417210 */ /* 0x000fe400027e2421 */
[----:B------:R-:W-:Y:S01]  /*12440*/  ISETP.GE.U32.AND P0, PT, R35, R46, PT ;  /* 0x0000002e2300720c */ /* 0x000fe20003f06070 */
[----:B------:R-:W-:Y:S01]  /*12450*/  IMAD.WIDE.U32.X R32, RZ, R69, R58, P6 ;  /* 0x00000045ff207225 */ /* 0x000fe200030e043a */
[C---:B------:R-:W-:Y:S02]  /*12460*/  ISETP.LT.U32.AND P3, PT, R30.reuse, R35, PT ;  /* 0x000000231e00720c */ /* 0x040fe40003f61070 */
[----:B------:R-:W-:Y:S01]  /*12470*/  IADD3 R47, P4, PT, R30, R47, RZ ;  /* 0x0000002f1e2f7210 */ /* 0x000fe20007f9e0ff */
[C---:B------:R-:W-:Y:S01]  /*12480*/  IMAD.X R35, R42.reuse, 0x1, R67, P2 ;  /* 0x000000012a237824 */ /* 0x040fe200010e0643 */
        /* <DEDUP_REMOVED lines=84> */
.L_x_1027:
[----:B------:R-:W-:Y:S05]  /*129d0*/  BSYNC.RECONVERGENT B0 ;  /* 0x0000000000007941 */ /* 0x000fea0003800200 */
.L_x_1026:
[----:B------:R-:W-:Y:S01]  /*129e0*/  IMAD.MOV.U32 R32, RZ, RZ, R29 ;  /* 0x000000ffff207224 */ /* 0x000fe200078e001d */
[----:B------:R-:W-:Y:S01]  /*129f0*/  BSSY.RECONVERGENT B0, `(.L_x_1028) ;  /* 0x00000bb000007945 */ /* 0x000fe20003800200 */
[----:B------:R-:W-:Y:S02]  /*12a00*/  IMAD.MOV.U32 R33, RZ, RZ, R25 ;  /* 0x000000ffff217224 */ /* 0x000fe400078e0019 */
        /* <DEDUP_REMOVED lines=51> */
.L_x_1029:
        /* <DEDUP_REMOVED lines=35> */
[C---:B------:R-:W-:Y:S01]  /*12f70*/  IADD3 R27, P2, PT, R33.reuse, R34, RZ ;  /* 0x00000022211b7210 */ /* 0x040fe20007f5e0ff */
[----:B------:R-:W-:Y:S01]  /*12f80*/  IMAD.MOV.U32 R34, RZ, RZ, R37 ;  /* 0x000000ffff227224 */ /* 0x000fe200078e0025 */
[----:B------:R-:W-:Y:S01]  /*12f90*/  ISETP.NE.AND.EX P0, PT, R46, RZ, PT, P0 ;  /* 0x000000ff2e00720c */ /* 0x000fe20003f05300 */
[----:B------:R-:W-:Y:S01]  /*12fa0*/  IMAD.X R32, R32, 0x1, R31, P3 ;  /* 0x0000000120207824 */ /* 0x000fe200018e061f */
[----:B------:R-:W-:Y:S01]  /*12fb0*/  IADD3.X R31, PT, PT, R26, 0x1, RZ, P1, !PT ;  /* 0x000000011a1f7810 */ /* 0x000fe20000ffe4ff */
[----:B------:R-:W-:Y:S02]  /*12fc0*/  IMAD.X R33, R33, 0x1, R36, P2 ;  /* 0x0000000121217824 */ /* 0x000fe400010e0624 */
        /* <DEDUP_REMOVED lines=13> */
.L_x_1032:
[----:B------:R-:W-:Y:S05]  /*130a0*/  BSYNC.RELIABLE B1 ;  /* 0x0000000000017941 */ /* 0x000fea0003800100 */
.L_x_1031:
        /* <DEDUP_REMOVED lines=51> */
.L_x_1034:
[----:B------:R-:W-:Y:S05]  /*133e0*/  BSYNC.RELIABLE B1 ;  /* 0x0000000000017941 */ /* 0x000fea0003800100 */
.L_x_1033:
        /* <DEDUP_REMOVED lines=27> */
.L_x_1030:
[----:B------:R-:W-:Y:S05]  /*135a0*/  BSYNC.RECONVERGENT B0 ;  /* 0x0000000000007941 */ /* 0x000fea0003800200 */
.L_x_1028:
        /* <DEDUP_REMOVED lines=44> */
[----:B------:R-:W-:Y:S01]  /*13870*/  IMAD.X R57, RZ, RZ, RZ, P4 ;  /* 0x000000ffff397224 */ /* 0x000fe200020e06ff */
[----:B------:R-:W-:Y:S01]  /*13880*/  ISETP.GE.U32.AND P4, PT, R38, R44, PT ;  /* 0x0000002c2600720c */ /* 0x000fe20003f86070 */
[----:B------:R-:W-:Y:S02]  /*13890*/  IMAD.MOV.U32 R56, RZ, RZ, R37 ;  /* 0x000000ffff387224 */ /* 0x000fe400078e0025 */
[----:B------:R-:W-:Y:S02]  /*138a0*/  IMAD R36, R34, R28, RZ ;  /* 0x0000001c22247224 */ /* 0x000fe400078e02ff */
[----:B------:R-:W-:-:S04]  /*138b0*/  IMAD.WIDE.U32 R46, R35, R30, RZ ;  /* 0x0000001e232e7225 */ /* 0x000fc800078e00ff */
[----:B------:R-:W-:-:S04]  /*138c0*/  IMAD.WIDE.U32 R42, P1, R35, R32, R42 ;  /* 0x00000020232a7225 */ /* 0x000fc8000782002a */
[----:B------:R-:W-:Y:S01]  /*138d0*/  IMAD.X R65, RZ, RZ, RZ, P6 ;  /* 0x000000ffff417224 */ /* 0x000fe200030e06ff */
[----:B------:R-:W-:Y:S01]  /*138e0*/  IADD3 RZ, P6, PT, R59, R26, RZ ;  /* 0x0000001a3bff7210 */ /* 0x000fe20007fde0ff */
[----:B------:R-:W-:Y:S01]  /*138f0*/  IMAD.WIDE.U32.X R56, R32, R31, R56, P3 ;  /* 0x0000001f20387225 */ /* 0x000fe200018e0438 */
[----:B------:R-:W-:Y:S02]  /*13900*/  ISETP.GE.U32.AND.EX P3, PT, R39, R45, PT, P4 ;  /* 0x0000002d2700720c */ /* 0x000fe40003f66140 */
[----:B------:R-:W-:Y:S01]  /*13910*/  IADD3 RZ, P5, PT, R47, R42, RZ ;  /* 0x0000002a2fff7210 */ /* 0x000fe20007fbe0ff */
[----:B------:R-:W-:Y:S01]  /*13920*/  IMAD R61, R35, R31, R36 ;  /* 0x0000001f233d7224 */ /* 0x000fe200078e0224 */
[----:B------:R-:W-:Y:S01]  /*13930*/  SEL R71, RZ, 0x1, P3 ;  /* 0x00000001ff477807 */ /* 0x000fe20001800000 */
[----:B------:R-:W-:Y:S02]  /*13940*/  IMAD.MOV.U32 R64, RZ, RZ, R27 ;  /* 0x000000ffff407224 */ /* 0x000fe400078e001b */
[----:B------:R-:W-:-:S04]  /*13950*/  IMAD.WIDE.U32 R36, R33, R30, RZ ;  /* 0x0000001e21247225 */ /* 0x000fc800078e00ff */
[----:B------:R-:W-:-:S04]  /*13960*/  IMAD.WIDE.U32 R44, R35, R28, RZ ;  /* 0x0000001c232c7225 */ /* 0x000fc800078e00ff */
[----:B------:R-:W-:-:S04]  /*13970*/  IMAD.WIDE.U32 R46, R29, R30, RZ ;  /* 0x0000001e1d2e7225 */ /* 0x000fc800078e00ff */
[----:B------:R-:W-:-:S04]  /*13980*/  IMAD.WIDE.U32.X R64, R31, R31, R64, P6 ;  /* 0x0000001f1f407225 */ /* 0x000fc800030e0440 */
[----:B------:R-:W-:Y:S02]  /*13990*/  IMAD.IADD R46, R45, 0x1, R61 ;  /* 0x000000012d2e7824 */ /* 0x000fe400078e023d */
[----:B------:R-:W-:Y:S02]  /*139a0*/  IMAD.SHL.U32 R40, R44, 0x2, RZ ;  /* 0x000000022c287824 */ /* 0x000fe400078e00ff */
[----:B------:R-:W-:Y:S01]  /*139b0*/  IMAD.WIDE.U32 R62, R34, R35, RZ ;  /* 0x00000023223e7225 */ /* 0x000fe200078e00ff */
[----:B------:R-:W-:Y:S02]  /*139c0*/  SHF.L.U64.HI R61, R44, 0x1, R46 ;  /* 0x000000012c3d7819 */ /* 0x000fe4000001022e */
[----:B------:R-:W-:Y:S01]  /*139d0*/  IADD3 R31, P6, PT, R40, R64, RZ ;  /* 0x00000040281f7210 */ /* 0x000fe20007fde0ff */
[----:B------:R-:W-:Y:S01]  /*139e0*/  IMAD.WIDE.U32 R36, P4, R29, R32, R36 ;  /* 0x000000201d247225 */ /* 0x000fe20007880024 */
[----:B------:R-:W-:-:S03]  /*139f0*/  SHF.L.W.U32.HI R46, R46, 0x1, R69 ;  /* 0x000000012e2e7819 */ /* 0x000fc60000010e45 */
        /* <DEDUP_REMOVED lines=9> */
[----:B------:R-:W-:Y:S02]  /*13a90*/  IMAD.MOV.U32 R58, RZ, RZ, R41 ;  /* 0x000000ffff3a7224 */ /* 0x000fe400078e0029 */
[----:B------:R-:W-:-:S04]  /*13aa0*/  IMAD.WIDE.U32 R68, R35, R35, R46 ;  /* 0x0000002323447225 */ /* 0x000fc800078e002e */
[----:B------:R-:W-:Y:S01]  /*13ab0*/  IMAD.X R67, RZ, RZ, RZ, P2 ;  /* 0x000000ffff437224 */ /* 0x000fe200010e06ff */
[----:B------:R-:W-:Y:S01]  /*13ac0*/  ISETP.GE.U32.AND.EX P2, PT, R36, R61, PT, P6 ;  /* 0x0000003d2400720c */ /* 0x000fe20003f46160 */
[----:B------:R-:W-:Y:S01]  /*13ad0*/  IMAD R41, R33, R35, RZ ;  /* 0x0000002321297224 */ /* 0x000fe200078e02ff */
[----:B------:R-:W-:Y:S01]  /*13ae0*/  IADD3 R40, P6, PT, R71, R56, RZ ;  /* 0x0000003847287210 */ /* 0x000fe20007fde0ff */
[----:B------:R-:W-:Y:S01]  /*13af0*/  IMAD.WIDE.U32 R64, R35, R29, R38 ;  /* 0x0000001d23407225 */ /* 0x000fe200078e0026 */
[----:B------:R-:W-:-:S03]  /*13b00*/  SEL R61, RZ, 0x1, P2 ;  /* 0x00000001ff3d7807 */ /* 0x000fc60001000000 */
        /* <DEDUP_REMOVED lines=8> */
[----:B------:R-:W-:Y:S01]  /*13b90*/  IMAD.MOV.U32 R44, RZ, RZ, R43 ;  /* 0x000000ffff2c7224 */ /* 0x000fe200078e002b */
[----:B------:R-:W-:Y:S01]  /*13ba0*/  ISETP.GE.U32.AND.EX P2, PT, R69, R39, PT, P2 ;  /* 0x000000274500720c */ /* 0x000fe20003f46120 */
[----:B------:R-:W-:Y:S01]  /*13bb0*/  IMAD.WIDE.U32.X R42, R34, R33, R58, P0 ;  /* 0x00000021222a7225 */ /* 0x000fe200000e043a */
[----:B------:R-:W-:-:S02]  /*13bc0*/  ISETP.LT.U32.AND P0, PT, R68, R46, PT ;  /* 0x0000002e4400720c */ /* 0x000fc40003f01070 */
[----:B------:R-:W-:Y:S01]  /*13bd0*/  SHF.L.W.U32.HI R65, R64, 0x1, R69 ;  /* 0x0000000140417819 */ /* 0x000fe20000010e45 */
[----:B------:R-:W-:Y:S01]  /*13be0*/  IMAD.WIDE.U32.X R58, R34, R34, R66, P1 ;  /* 0x00000022223a7225 */ /* 0x000fe200008e0442 */
[----:B------:R-:W-:-:S03]  /*13bf0*/  ISETP.GE.U32.AND P1, PT, R38, R68, PT ;  /* 0x000000442600720c */ /* 0x000fc60003f26070 */
[----:B------:R-:W-:Y:S02]  /*13c00*/  IMAD.X R39, RZ, RZ, R62, P6 ;  /* 0x000000ffff277224 */ /* 0x000fe400030e063e */
[----:B------:R-:W-:Y:S02]  /*13c10*/  IMAD R63, R32, R35, RZ ;  /* 0x00000023203f7224 */ /* 0x000fe400078e02ff */
[----:B------:R-:W-:Y:S01]  /*13c20*/  IMAD.WIDE.U32 R56, R35, R30, R40 ;  /* 0x0000001e23387225 */ /* 0x000fe200078e0028 */
        /* <DEDUP_REMOVED lines=10> */
[----:B------:R-:W-:Y:S01]  /*13cd0*/  SEL R35, RZ, 0x1, !P0 ;  /* 0x00000001ff237807 */ /* 0x000fe20004000000 */
[----:B------:R-:W-:Y:S01]  /*13ce0*/  IMAD.MOV.U32 R42, RZ, RZ, R37 ;  /* 0x000000ffff2a7224 */ /* 0x000fe200078e0025 */
[----:B------:R-:W-:Y:S01]  /*13cf0*/  ISETP.GE.U32.AND P0, PT, R63, R56, PT ;  /* 0x000000383f00720c */ /* 0x000fe20003f06070 */
[----:B------:R-:W-:Y:S01]  /*13d00*/  IMAD.WIDE.U32 R56, R33, R29, RZ ;  /* 0x0000001d21387225 */ /* 0x000fe200078e00ff */
[----:B------:R-:W-:Y:S02]  /*13d10*/  IADD3.X R62, PT, PT, R47, R43, RZ, P1, P5 ;  /* 0x0000002b2f3e7210 */ /* 0x000fe40000fea4ff */
[----:B------:R-:W-:Y:S01]  /*13d20*/  IADD3 R40, P5, PT, R46, R35, RZ ;  /* 0x000000232e287210 */ /* 0x000fe20007fbe0ff */
[----:B------:R-:W-:Y:S01]  /*13d30*/  IMAD.WIDE.U32 R34, R29, R29, RZ ;  /* 0x0000001d1d227225 */ /* 0x000fe200078e00ff */
[----:B------:R-:W-:-:S02]  /*13d40*/  ISETP.GE.U32.AND.EX P2, PT, R47, R41, PT, P2 ;  /* 0x000000292f00720c */ /* 0x000fc40003f46120 */
[----:B------:R-:W-:Y:S01]  /*13d50*/  ISETP.GE.U32.AND.EX P0, PT, R62, R47, PT, P0 ;  /* 0x0000002f3e00720c */ /* 0x000fe20003f06100 */
[----:B------:R-:W-:Y:S01]  /*13d60*/  IMAD.X R41, RZ, RZ, R58, P5 ;  /* 0x000000ffff297224 */ /* 0x000fe200028e063a */
[----:B------:R-:W-:Y:S01]  /*13d70*/  ISETP.GE.U32.AND P1, PT, R40, R46, PT ;  /* 0x0000002e2800720c */ /* 0x000fe20003f26070 */
[----:B------:R-:W-:Y:S01]  /*13d80*/  IMAD.WIDE.U32 R56, P5, R29, R33, R56 ;  /* 0x000000211d387225 */ /* 0x000fe200078a0038 */
[----:B------:R-:W-:Y:S02]  /*13d90*/  SEL R34, RZ, 0x1, P2 ;  /* 0x00000001ff227807 */ /* 0x000fe40001000000 */
[----:B------:R-:W-:Y:S01]  /*13da0*/  ISETP.LT.U32.AND P2, PT, R46, R61, PT ;  /* 0x0000003d2e00720c */ /* 0x000fe20003f41070 */
[----:B------:R-:W-:Y:S01]  /*13db0*/  IMAD.WIDE.U32 R46, R32, R30, RZ ;  /* 0x0000001e202e7225 */ /* 0x000fe200078e00ff */
[----:B------:R-:W-:Y:S02]  /*13dc0*/  ISETP.GE.U32.AND.EX P1, PT, R41, R58, PT, P1 ;  /* 0x0000003a2900720c */ /* 0x000fe40003f26110 */
[----:B------:R-:W-:Y:S01]  /*13dd0*/  SEL R59, RZ, 0x1, P0 ;  /* 0x00000001ff3b7807 */ /* 0x000fe20000000000 */
[----:B------:R-:W-:Y:S01]  /*13de0*/  IMAD.X R43, RZ, RZ, RZ, P4 ;  /* 0x000000ffff2b7224 */ /* 0x000fe200020e06ff */
[----:B------:R-:W-:Y:S01]  /*13df0*/  IADD3 RZ, P0, PT, R35, R56, RZ ;  /* 0x0000003823ff7210 */ /* 0x000fe20007f1e0ff */
[----:B------:R-:W-:Y:S01]  /*13e00*/  IMAD.WIDE.U32 R60, R30, R30, RZ ;  /* 0x0000001e1e3c7225 */ /* 0x000fe200078e00ff */
[----:B------:R-:W-:-:S02]  /*13e10*/  ISETP.LT.U32.OR.EX P2, PT, R58, R65, !P1, P2 ;  /* 0x000000413a00720c */ /* 0x000fc40004f41520 */
[----:B------:R-:W-:Y:S01]  /*13e20*/  IADD3 R44, P4, P6, R59, R44, R34 ;  /* 0x0000002c3b2c7210 */ /* 0x000fe20007e9e022 */
[----:B------:R-:W-:Y:S01]  /*13e30*/  IMAD.WIDE.U32 R34, P1, R30, R32, R46 ;  /* 0x000000201e227225 */ /* 0x000fe2000782002e */
[----:B------:R-:W-:Y:S02]  /*13e40*/  SHF.L.W.U32.HI R46, R69, 0x1, R63 ;  /* 0x00000001452e7819 */ /* 0x000fe40000010e3f */
[----:B------:R-:W-:Y:S01]  /*13e50*/  SHF.L.W.U32.HI R47, R63, 0x1, R62 ;  /* 0x000000013f2f7819 */ /* 0x000fe20000010e3e */
[----:B------:R-:W-:Y:S01]  /*13e60*/  IMAD.X R59, RZ, RZ, RZ, P5 ;  /* 0x000000ffff3b7224 */ /* 0x000fe200028e06ff */
[----:B------:R-:W-:Y:S01]  /*13e70*/  IADD3 RZ, P5, PT, R61, R34, RZ ;  /* 0x000000223dff7210 */ /* 0x000fe20007fbe0ff */
[-C--:B------:R-:W-:Y:S01]  /*13e80*/  IMAD R58, R32, R29.reuse, RZ ;  /* 0x0000001d203a7224 */ /* 0x080fe200078e02ff */
[----:B------:R-:W-:Y:S01]  /*13e90*/  SEL R63, RZ, 0x1, !P2 ;  /* 0x00000001ff3f7807 */ /* 0x000fe20005000000 */
[----:B------:R-:W-:Y:S01]  /*13ea0*/  IMAD.WIDE.U32 R60, R29, R29, R46 ;  /* 0x0000001d1d3c7225 */ /* 0x000fe200078e002e */
[----:B------:R-:W-:-:S03]  /*13eb0*/  IADD3.X R45, PT, PT, RZ, R45, RZ, P4, P6 ;  /* 0x0000002dff2d7210 */ /* 0x000fc600027ec4ff */
[----:B------:R-:W-:Y:S01]  /*13ec0*/  IMAD R65, R33, R30, R58 ;  /* 0x0000001e21417224 */ /* 0x000fe200078e023a */
[-C--:B------:R-:W-:Y:S01]  /*13ed0*/  IADD3 R63, P2, PT, R63, R60.reuse, RZ ;  /* 0x0000003c3f3f7210 */ /* 0x080fe20007f5e0ff */
[----:B------:R-:W-:Y:S02]  /*13ee0*/  IMAD.MOV.U32 R58, RZ, RZ, R57 ;  /* 0x000000ffff3a7224 */ /* 0x000fe400078e0039 */
        /* <DEDUP_REMOVED lines=23> */
[----:B------:R-:W-:Y:S01]  /*14060*/  ISETP.LT.U32.AND P0, PT, R56, R29, PT ;  /* 0x0000001d3800720c */ /* 0x000fe20003f01070 */
[----:B------:R-:W-:Y:S01]  /*14070*/  IMAD.WIDE.U32 R44, R63, 0x3d1, RZ ;  /* 0x000003d13f2c7825 */ /* 0x000fe200078e00ff */
[----:B------:R-:W-:Y:S02]  /*14080*/  IADD3 R29, P2, PT, R35, R42, RZ ;  /* 0x0000002a231d7210 */ /* 0x000fe40007f5e0ff */
[----:B------:R-:W-:Y:S01]  /*14090*/  ISETP.GE.U32.AND P1, PT, R61, R56, PT ;  /* 0x000000383d00720c */ /* 0x000fe20003f26070 */
[----:B------:R-:W-:Y:S01]  /*140a0*/  IMAD.X R62, RZ, RZ, R58, P3 ;  /* 0x000000ffff3e7224 */ /* 0x000fe200018e063a */
[----:B------:R-:W-:Y:S01]  /*140b0*/  IADD3 R35, P3, PT, RZ, R44, RZ ;  /* 0x0000002cff237210 */ /* 0x000fe20007f7e0ff */
[----:B------:R-:W-:Y:S01]  /*140c0*/  IMAD.X R66, RZ, RZ, R43, P2 ;  /* 0x000000ffff427224 */ /* 0x000fe200010e062b */
[----:B------:R-:W-:Y:S01]  /*140d0*/  SHF.L.W.U32.HI R42, R65, 0x1, R29 ;  /* 0x00000001412a7819 */ /* 0x000fe20000010e1d */
[----:B------:R-:W-:Y:S01]  /*140e0*/  IMAD.WIDE.U32 R46, P4, RZ, R63, R46 ;  /* 0x0000003fff2e7225 */ /* 0x000fe2000788002e */
[----:B------:R-:W-:-:S02]  /*140f0*/  ISETP.GE.U32.AND.EX P1, PT, R62, R58, PT, P1 ;  /* 0x0000003a3e00720c */ /* 0x000fc40003f26110 */
[----:B------:R-:W-:Y:S01]  /*14100*/  SHF.L.W.U32.HI R43, R29, 0x1, R66 ;  /* 0x000000011d2b7819 */ /* 0x000fe20000010e42 */
[----:B------:R-:W-:Y:S01]  /*14110*/  IMAD.X R57, RZ, RZ, RZ, P4 ;  /* 0x000000ffff397224 */ /* 0x000fe200020e06ff */
[----:B------:R-:W-:Y:S01]  /*14120*/  IADD3 R29, P4, PT, R45, R46, RZ ;  /* 0x0000002e2d1d7210 */ /* 0x000fe20007f9e0ff */
[----:B------:R-:W-:Y:S01]  /*14130*/  IMAD.MOV.U32 R56, RZ, RZ, R47 ;  /* 0x000000ffff387224 */ /* 0x000fe200078e002f */
        /* <DEDUP_REMOVED lines=27> */
[----:B------:R-:W-:Y:S01]  /*142f0*/  IMAD.WIDE.U32.X R42, RZ, R62, R44, P5 ;  /* 0x0000003eff2a7225 */ /* 0x000fe200028e042c */
[----:B------:R-:W-:Y:S02]  /*14300*/  ISETP.LT.U32.AND P1, PT, R29, R37, PT ;  /* 0x000000251d00720c */ /* 0x000fe40003f21070 */
[----:B------:R-:W-:Y:S01]  /*14310*/  ISETP.GE.U32.AND.EX P2, PT, R57, R46, PT, P2 ;  /* 0x0000002e3900720c */ /* 0x000fe20003f46120 */
[----:B------:R-:W-:Y:S01]  /*14320*/  IMAD.X R37, RZ, RZ, R56, P6 ;  /* 0x000000ffff257224 */ /* 0x000fe200030e0638 */
[----:B------:R-:W-:Y:S01]  /*14330*/  ISETP.GE.U32.AND P3, PT, R34, R29, PT ;  /* 0x0000001d2200720c */ /* 0x000fe20003f66070 */
[----:B------:R-:W-:Y:S01]  /*14340*/  IMAD.WIDE.U32 R46, R65, 0x3d1, RZ ;  /* 0x000003d1412e7825 */ /* 0x000fe200078e00ff */
[----:B------:R-:W-:Y:S02]  /*14350*/  SEL R59, RZ, 0x1, P2 ;  /* 0x00000001ff3b7807 */ /* 0x000fe40001000000 */
[----:B------:R-:W-:Y:S01]  /*14360*/  ISETP.GE.U32.AND.EX P3, PT, R37, R56, PT, P3 ;  /* 0x000000382500720c */ /* 0x000fe20003f66130 */
[----:B------:R-:W-:Y:S01]  /*14370*/  IMAD.WIDE.U32 R44, R63, 0x3d1, RZ ;  /* 0x000003d13f2c7825 */ /* 0x000fe200078e00ff */
[----:B------:R-:W-:-:S02]  /*14380*/  SEL R61, RZ, 0x1, !P0 ;  /* 0x00000001ff3d7807 */ /* 0x000fc40004000000 */
[----:B------:R-:W-:Y:S01]  /*14390*/  SHF.R.U32.HI R29, RZ, 0x1f, R66 ;  /* 0x0000001fff1d7819 */ /* 0x000fe20000011642 */
[----:B------:R-:W-:Y:S01]  /*143a0*/  IMAD.WIDE.U32 R46, P2, RZ, R63, R46 ;  /* 0x0000003fff2e7225 */ /* 0x000fe2000784002e */
[----:B------:R-:W-:Y:S02]  /*143b0*/  ISETP.LT.U32.OR.EX P0, PT, R56, R57, !P3, P1 ;  /* 0x000000393800720c */ /* 0x000fe40005f01510 */
[----:B------:R-:W-:Y:S01]  /*143c0*/  IADD3 R59, P5, P3, R44, R42, R59 ;  /* 0x0000002a2c3b7210 */ /* 0x000fe20007bbe03b */
[----:B------:R-:W-:Y:S01]  /*143d0*/  IMAD.X R57, RZ, RZ, RZ, P2 ;  /* 0x000000ffff397224 */ /* 0x000fe200010e06ff */
[----:B------:R-:W-:Y:S01]  /*143e0*/  IADD3 R45, P6, PT, R45, R46, RZ ;  /* 0x0000002e2d2d7210 */ /* 0x000fe20007fde0ff */
[----:B------:R-:W-:Y:S01]  /*143f0*/  IMAD.MOV.U32 R56, RZ, RZ, R47 ;  /* 0x000000ffff387224 */ /* 0x000fe200078e002f */
[----:B------:R-:W-:Y:S02]  /*14400*/  IADD3 R61, P4, P1, R61, R29, R32 ;  /* 0x0000001d3d3d7210 */ /* 0x000fe4000799e020 */
[----:B------:R-:W-:-:S02]  /*14410*/  IADD3 R32, P2, PT, R59, R62, RZ ;  /* 0x0000003e3b207210 */ /* 0x000fc40007f5e0ff */
[----:B------:R-:W-:Y:S02]  /*14420*/  SEL R29, RZ, 0x1, !P0 ;  /* 0x00000001ff1d7807 */ /* 0x000fe40004000000 */
[----:B------:R-:W-:Y:S02]  /*14430*/  IADD3.X R58, PT, PT, R45, R43, RZ, P5, P3 ;  /* 0x0000002b2d3a7210 */ /* 0x000fe40002fe64ff */
[----:B------:R-:W-:Y:S02]  /*14440*/  ISETP.GE.U32.AND P0, PT, R59, R44, PT ;  /* 0x0000002c3b00720c */ /* 0x000fe40003f06070 */
[C---:B------:R-:W-:Y:S02]  /*14450*/  ISETP.LT.U32.AND P3, PT, R32.reuse, R59, PT ;  /* 0x0000003b2000720c */ /* 0x040fe40003f61070 */
[----:B------:R-:W-:Y:S02]  /*14460*/  IADD3.X R59, PT, PT, RZ, RZ, R33, P4, P1 ;  /* 0x000000ffff3b7210 */ /* 0x000fe400027e2421 */
[----:B------:R-:W-:Y:S01]  /*14470*/  IADD3 R43, P4, PT, R32, R29, RZ ;  /* 0x0000001d202b7210 */ /* 0x000fe20007f9e0ff */
[C---:B------:R-:W-:Y:S01]  /*14480*/  IMAD.X R29, R58.reuse, 0x1, R63, P2 ;  /* 0x000000013a1d7824 */ /* 0x040fe200010e063f */
[----:B------:R-:W-:Y:S01]  /*14490*/  ISETP.GE.U32.AND.EX P0, PT, R58, R45, PT, P0 ;  /* 0x0000002d3a00720c */ /* 0x000fe20003f06100 */
[----:B------:R-:W-:Y:S01]  /*144a0*/  IMAD.WIDE.U32 R46, R59, 0x3d1, RZ ;  /* 0x000003d13b2e7825 */ /* 0x000fe200078e00ff */
[----:B------:R-:W-:-:S03]  /*144b0*/  ISETP.GE.U32.AND P1, PT, R43, R32, PT ;  /* 0x000000202b00720c */ /* 0x000fc60003f26070 */
[----:B------:R-:W-:Y:S02]  /*144c0*/  IMAD.X R42, RZ, RZ, R29, P4 ;  /* 0x000000ffff2a7224 */ /* 0x000fe400020e061d */
        /* <DEDUP_REMOVED lines=82> */
.L_x_1036:
[----:B------:R-:W-:Y:S05]  /*149f0*/  BSYNC.RECONVERGENT B0 ;  /* 0x0000000000007941 */ /* 0x000fea0003800200 */
.L_x_1035:
        /* <DEDUP_REMOVED lines=54> */
.L_x_1038:
        /* <DEDUP_REMOVED lines=54> */
.L_x_1041:
[----:B------:R-:W-:Y:S05]  /*150c0*/  BSYNC.RELIABLE B1 ;  /* 0x0000000000017941 */ /* 0x000fea0003800100 */
.L_x_1040:
        /* <DEDUP_REMOVED lines=54> */
.L_x_1043:
[----:B------:R-:W-:Y:S05]  /*15430*/  BSYNC.RELIABLE B1 ;  /* 0x0000000000017941 */ /* 0x000fea0003800100 */
.L_x_1042:
        /* <DEDUP_REMOVED lines=27> */
.L_x_1039:
[----:B------:R-:W-:Y:S05]  /*155f0*/  BSYNC.RECONVERGENT B0 ;  /* 0x0000000000007941 */ /* 0x000fea0003800200 */
.L_x_1037:
        /* <DEDUP_REMOVED lines=105> */
[----:B------:R-:W-:Y:S01]  /*15c90*/  SEL R33, RZ, 0x1, P2 ;  /* 0x00000001ff217807 */ /* 0x000fe20001000000 */
        /* <DEDUP_REMOVED lines=12> */
[----:B------:R-:W-:-:S02]  /*15d60*/  IADD3.X R66, PT, PT, R41, R59, RZ, P1, P5 ;  /* 0x0000003b29427210 */ /* 0x000fc40000fea4ff */
        /* <DEDUP_REMOVED lines=15> */
[----:B------:R-:W-:-:S04]  /*15e60*/  IMAD.WIDE.U32 R64, R27, R27, RZ ;  /* 0x0000001b1b407225 */ /* 0x000fc800078e00ff */
[----:B------:R-:W-:Y:S01]  /*15e70*/  IMAD.WIDE.U32 R42, P1, R27, R34, R46 ;  /* 0x000000221b2a7225 */ /* 0x000fe2000782002e */
[----:B------:R-:W-:Y:S02]  /*15e80*/  SHF.L.W.U32.HI R46, R69, 0x1, R35 ;  /* 0x00000001452e7819 */ /* 0x000fe40000010e23 */
[----:B------:R-:W-:Y:S01]  /*15e90*/  SHF.L.W.U32.HI R47, R35, 0x1, R66 ;  /* 0x00000001232f7819 */ /* 0x000fe20000010e42 */
[----:B------:R-:W-:Y:S01]  /*15ea0*/  IMAD.X R61, RZ, RZ, RZ, P4 ;  /* 0x000000ffff3d7224 */ /* 0x000fe200020e06ff */
[----:B------:R-:W-:Y:S01]  /*15eb0*/  IADD3 RZ, P5, PT, R65, R42, RZ ;  /* 0x0000002a41ff7210 */ /* 0x000fe20007fbe0ff */
[----:B------:R-:W-:Y:S01]  /*15ec0*/  IMAD.MOV.U32 R62, RZ, RZ, R57 ;  /* 0x000000ffff3e7224 */ /* 0x000fe200078e0039 */
[----:B------:R-:W-:Y:S01]  /*15ed0*/  IADD3 R58, P4, P6, R59, R44, R58 ;  /* 0x0000002c3b3a7210 */ /* 0x000fe20007e9e03a */
[-C--:B------:R-:W-:Y:S01]  /*15ee0*/  IMAD.WIDE.U32 R64, R32, R32.reuse, R46 ;  /* 0x0000002020407225 */ /* 0x080fe200078e002e */
[----:B------:R-:W-:Y:S02]  /*15ef0*/  SEL R35, RZ, 0x1, !P2 ;  /* 0x00000001ff237807 */ /* 0x000fe40005000000 */
[----:B------:R-:W-:Y:S01]  /*15f00*/  IADD3.X R59, PT, PT, RZ, R45, RZ, P4, P6 ;  /* 0x0000002dff3b7210 */ /* 0x000fe200027ec4ff */
[----:B------:R-:W-:-:S02]  /*15f10*/  IMAD R44, R34, R32, RZ ;  /* 0x00000020222c7224 */ /* 0x000fc400078e02ff */
[----:B------:R-:W-:Y:S01]  /*15f20*/  IMAD.IADD R37, R56, 0x1, R65 ;  /* 0x0000000138257824 */ /* 0x000fe200078e0241 */
[----:B------:R-:W-:Y:S01]  /*15f30*/  IADD3 R65, P2, PT, R35, R64, RZ ;  /* 0x0000004023417210 */ /* 0x000fe20007f5e0ff */
        /* <DEDUP_REMOVED lines=22> */
[C---:B------:R-:W-:Y:S01]  /*160a0*/  IADD3 R64, P3, PT, R32.reuse, R43, RZ ;  /* 0x0000002b20407210 */ /* 0x040fe20007f7e0ff */
[----:B------:R-:W-:Y:S01]  /*160b0*/  IMAD.WIDE.U32 R56, P4, RZ, R65, R56 ;  /* 0x00000041ff387225 */ /* 0x000fe20007880038 */
[----:B------:R-:W-:-:S02]  /*160c0*/  ISETP.LT.U32.AND P0, PT, R32, R31, PT ;  /* 0x0000001f2000720c */ /* 0x000fc40003f01070 */
[----:B------:R-:W-:Y:S01]  /*160d0*/  IADD3 R31, P2, PT, R47, R44, RZ ;  /* 0x0000002c2f1f7210 */ /* 0x000fe20007f5e0ff */
        /* <DEDUP_REMOVED lines=10> */
[----:B------:R-:W-:-:S02]  /*16180*/  SHF.L.W.U32.HI R45, R31, 0x1, R68 ;  /* 0x000000011f2d7819 */ /* 0x000fc40000010e44 */
[----:B------:R-:W-:Y:S01]  /*16190*/  ISETP.LT.U32.OR.EX P0, PT, R60, R37, !P1, P0 ;  /* 0x000000253c00720c */ /* 0x000fe20004f01500 */
[----:B------:R-:W-:Y:S01]  /*161a0*/  IMAD.WIDE.U32 R60, R66, 0x3d1, RZ ;  /* 0x000003d1423c7825 */ /* 0x000fe200078e00ff */
[----:B------:R-:W-:Y:S02]  /*161b0*/  ISETP.GE.U32.AND P2, PT, R32, R46, PT ;  /* 0x0000002e2000720c */ /* 0x000fe40003f46070 */
[----:B------:R-:W-:Y:S01]  /*161c0*/  SEL R63, RZ, 0x1, !P0 ;  /* 0x00000001ff3f7807 */ /* 0x000fe20004000000 */
[----:B------:R-:W-:-:S04]  /*161d0*/  IMAD.WIDE.U32 R46, R27, R27, R44 ;  /* 0x0000001b1b2e7225 */ /* 0x000fc800078e002c */
[----:B------:R-:W-:Y:S01]  /*161e0*/  IMAD.WIDE.U32.X R56, RZ, R67, R58, P4 ;  /* 0x00000043ff387225 */ /* 0x000fe200020e043a */
[----:B------:R-:W-:Y:S02]  /*161f0*/  IADD3 R63, P4, PT, R63, R46, RZ ;  /* 0x0000002e3f3f7210 */ /* 0x000fe40007f9e0ff */
[----:B------:R-:W-:Y:S01]  /*16200*/  ISETP.LT.U32.AND P0, PT, R46, R44, PT ;  /* 0x0000002c2e00720c */ /* 0x000fe20003f01070 */
[----:B------:R-:W-:Y:S01]  /*16210*/  IMAD.X R27, R62, 0x1, R65, P3 ;  /* 0x000000013e1b7824 */ /* 0x000fe200018e0641 */
[----:B------:R-:W-:Y:S01]  /*16220*/  ISETP.GE.U32.AND P1, PT, R63, R46, PT ;  /* 0x0000002e3f00720c */ /* 0x000fe20003f26070 */
[----:B------:R-:W-:-:S03]  /*16230*/  IMAD.WIDE.U32 R58, R64, 0x3d1, RZ ;  /* 0x000003d1403a7825 */ /* 0x000fc600078e00ff */
[----:B------:R-:W-:Y:S01]  /*16240*/  ISETP.GE.U32.AND.EX P2, PT, R27, R62, PT, P2 ;  /* 0x0000003e1b00720c */ /* 0x000fe20003f46120 */
        /* <DEDUP_REMOVED lines=10> */
[----:B------:R-:W-:-:S02]  /*162f0*/  ISETP.GE.U32.AND.EX P1, PT, R65, R43, PT, P1 ;  /* 0x0000002b4100720c */ /* 0x000fc40003f26110 */
[----:B------:R-:W-:Y:S01]  /*16300*/  IADD3 R37, P6, PT, R42, R37, RZ ;  /* 0x000000252a257210 */ /* 0x000fe20007fde0ff */
[----:B------:R-:W-:Y:S01]  /*16310*/  IMAD.X R59, R56, 0x1, R57, P3 ;  /* 0x00000001383b7824 */ /* 0x000fe200018e0639 */
[----:B------:R-:W-:Y:S01]  /*16320*/  ISETP.LT.U32.OR.EX P0, PT, R43, R45, !P1, P0 ;  /* 0x0000002d2b00720c */ /* 0x000fe20004f01500 */
[----:B------:R-:W-:Y:S01]  /*16330*/  IMAD.WIDE.U32 R44, R65, 0x3d1, RZ ;  /* 0x000003d1412c7825 */ /* 0x000fe200078e00ff */
[----:B------:R-:W-:Y:S02]  /*16340*/  ISETP.LT.U32.AND P1, PT, R42, R31, PT ;  /* 0x0000001f2a00720c */ /* 0x000fe40003f21070 */
[----:B------:R-:W-:Y:S01]  /*16350*/  ISETP.GE.U32.AND P3, PT, R37, R42, PT ;  /* 0x0000002a2500720c */ /* 0x000fe20003f66070 */
[C---:B------:R-:W-:Y:S01]  /*16360*/  IMAD.X R42, R59.reuse, 0x1, R64, P4 ;  /* 0x000000013b2a7824 */ /* 0x040fe200020e0640 */
[----:B------:R-:W-:Y:S01]  /*16370*/  ISETP.GE.U32.AND.EX P2, PT, R59, R56, PT, P2 ;  /* 0x000000383b00720c */ /* 0x000fe20003f46120 */
[----:B------:R-:W-:Y:S01]  /*16380*/  IMAD.WIDE.U32.X R46, RZ, R66, R46, P5 ;  /* 0x00000042ff2e7225 */ /* 0x000fe200028e042e */
[----:B------:R-:W-:-:S02]  /*16390*/  SEL R31, RZ, 0x1, !P0 ;  /* 0x00000001ff1f7807 */ /* 0x000fc40004000000 */
[----:B------:R-:W-:Y:S01]  /*163a0*/  SEL R61, RZ, 0x1, P2 ;  /* 0x00000001ff3d7807 */ /* 0x000fe20001000000 */
[----:B------:R-:W-:Y:S01]  /*163b0*/  IMAD.X R43, RZ, RZ, R42, P6 ;  /* 0x000000ffff2b7224 */ /* 0x000fe200030e062a */
[----:B------:R-:W-:Y:S01]  /*163c0*/  SHF.R.U32.HI R60, RZ, 0x1f, R68 ;  /* 0x0000001fff3c7819 */ /* 0x000fe20000011644 */
[----:B------:R-:W-:-:S03]  /*163d0*/  IMAD.WIDE.U32 R56, R63, 0x3d1, RZ ;  /* 0x000003d13f387825 */ /* 0x000fc600078e00ff */
        /* <DEDUP_REMOVED lines=11> */
[----:B------:R-:W-:Y:S01]  /*16490*/  IADD3.X R42, PT, PT, R57, R47, RZ, P5, P3 ;  /* 0x0000002f392a7210 */ /* 0x000fe20002fe64ff */
[----:B------:R-:W-:Y:S01]  /*164a0*/  IMAD.WIDE.U32 R46, R60, 0x3d1, RZ ;  /* 0x000003d13c2e7825 */ /* 0x000fe200078e00ff */
[----:B------:R-:W-:Y:S02]  /*164b0*/  ISETP.GE.U32.AND P0, PT, R61, R56, PT ;  /* 0x000000383d00720c */ /* 0x000fe40003f06070 */
[C---:B------:R-:W-:Y:S02]  /*164c0*/  ISETP.LT.U32.AND P3, PT, R34.reuse, R61, PT ;  /* 0x0000003d2200720c */ /* 0x040fe40003f61070 */
[----:B------:R-:W-:Y:S02]  /*164d0*/  IADD3.X R61, PT, PT, RZ, RZ, R35, P4, P1 ;  /* 0x000000ffff3d7210 */ /* 0x000fe400027e2423 */
        /* <DEDUP_REMOVED lines=86> */
.L_x_1045:
[----:B------:R-:W-:Y:S05]  /*16a40*/  BSYNC.RECONVERGENT B0 ;  /* 0x0000000000007941 */ /* 0x000fea0003800200 */
.L_x_1044:
        /* <DEDUP_REMOVED lines=54> */
.L_x_1047:
        /* <DEDUP_REMOVED lines=53> */
.L_x_1050:
[----:B------:R-:W-:Y:S05]  /*17100*/  BSYNC.RELIABLE B1 ;  /* 0x0000000000017941 */ /* 0x000fea0003800100 */
.L_x_1049:
        /* <DEDUP_REMOVED lines=51> */
.L_x_1052:
[----:B------:R-:W-:Y:S05]  /*17440*/  BSYNC.RELIABLE B1 ;  /* 0x0000000000017941 */ /* 0x000fea0003800100 */
.L_x_1051:
        /* <DEDUP_REMOVED lines=28> */
.L_x_1048:
[----:B------:R-:W-:Y:S05]  /*17610*/  BSYNC.RECONVERGENT B0 ;  /* 0x0000000000007941 */ /* 0x000fea0003800200 */
.L_x_1046:
        /* <DEDUP_REMOVED lines=73> */
[----:B------:R-:W-:-:S02]  /*17ab0*/  SEL R67, RZ, 0x1, P0 ;  /* 0x00000001ff437807 */ /* 0x000fc40000000000 */
[----:B------:R-:W-:Y:S01]  /*17ac0*/  SEL R33, RZ, 0x1, P1 ;  /* 0x00000001ff217807 */ /* 0x000fe20000800000 */
[----:B------:R-:W-:-:S04]  /*17ad0*/  IMAD.WIDE.U32 R42, R35, R17, RZ ;  /* 0x00000011232a7225 */ /* 0x000fc800078e00ff */
[----:B------:R-:W-:Y:S01]  /*17ae0*/  IMAD.IADD R37, R31, 0x1, R37 ;  /* 0x000000011f257824 */ /* 0x000fe200078e0225 */
[----:B------:R-:W-:Y:S01]  /*17af0*/  SEL R31, RZ, 0x1, P2 ;  /* 0x00000001ff1f7807 */ /* 0x000fe20001000000 */
[----:B------:R-:W-:-:S04]  /*17b00*/  IMAD.WIDE.U32.X R40, R15, R35, R40, P5 ;  /* 0x000000230f287225 */ /* 0x000fc800028e0428 */
[----:B------:R-:W-:Y:S01]  /*17b10*/  IMAD.WIDE.U32.X R58, R13, R57, R58, P6 ;  /* 0x000000390d3a7225 */ /* 0x000fe200030e043a */
[----:B------:R-:W-:-:S03]  /*17b20*/  IADD3 R40, P5, P6, R30, R40, R67 ;  /* 0x000000281e287210 */ /* 0x000fc60007ebe043 */
[----:B------:R-:W-:Y:S01]  /*17b30*/  IMAD.WIDE.U32 R60, R57, R14, RZ ;  /* 0x0000000e393c7225 */ /* 0x000fe200078e00ff */
[----:B------:R-:W-:Y:S02]  /*17b40*/  IADD3 R31, P0, P2, R31, R58, R33 ;  /* 0x0000003a1f1f7210 */ /* 0x000fe40007a1e021 */
[----:B------:R-:W-:Y:S01]  /*17b50*/  IADD3.X R41, PT, PT, R37, R41, RZ, P5, P6 ;  /* 0x0000002925297210 */ /* 0x000fe20002fec4ff */
[----:B------:R-:W-:Y:S01]  /*17b60*/  IMAD.WIDE.U32 R62, R36, R17, RZ ;  /* 0x00000011243e7225 */ /* 0x000fe200078e00ff */
[----:B------:R-:W-:-:S03]  /*17b70*/  IADD3.X R56, PT, PT, RZ, R59, RZ, P0, P2 ;  /* 0x0000003bff387210 */ /* 0x000fc600007e44ff */
        /* <DEDUP_REMOVED lines=9> */
[----:B------:R-:W-:-:S04]  /*17c10*/  IMAD.WIDE.U32 R70, P0, R19, R44, R66 ;  /* 0x0000002c13467225 */ /* 0x000fc80007800042 */
[----:B------:R-:W-:Y:S02]  /*17c20*/  IMAD.MOV.U32 R66, RZ, RZ, R61 ;  /* 0x000000ffff427224 */ /* 0x000fe400078e003d */
[----:B------:R-:W-:Y:S01]  /*17c30*/  IMAD.X R61, RZ, RZ, RZ, P2 ;  /* 0x000000ffff3d7224 */ /* 0x000fe200010e06ff */
[----:B------:R-:W-:Y:S01]  /*17c40*/  ISETP.GE.U32.AND P2, PT, R40, R30, PT ;  /* 0x0000001e2800720c */ /* 0x000fe20003f46070 */
[----:B------:R-:W-:-:S03]  /*17c50*/  IMAD.WIDE.U32 R58, R32, R17, RZ ;  /* 0x00000011203a7225 */ /* 0x000fc600078e00ff */
[----:B------:R-:W-:Y:S01]  /*17c60*/  ISETP.GE.U32.AND.EX P2, PT, R41, R37, PT, P2 ;  /* 0x000000252900720c */ /* 0x000fe20003f46120 */
[----:B------:R-:W-:-:S04]  /*17c70*/  IMAD.WIDE.U32 R64, P6, R16, R32, R62 ;  /* 0x0000002010407225 */ /* 0x000fc800078c003e */
[----:B------:R-:W-:-:S04]  /*17c80*/  IMAD.WIDE.U32 R68, R44, R20, RZ ;  /* 0x000000142c447225 */ /* 0x000fc800078e00ff */
[----:B------:R-:W-:Y:S01]  /*17c90*/  IMAD.X R63, RZ, RZ, RZ, P3 ;  /* 0x000000ffff3f7224 */ /* 0x000fe200018e06ff */
[----:B------:R-:W-:Y:S01]  /*17ca0*/  IADD3 RZ, P3, PT, R59, R64, RZ ;  /* 0x000000403bff7210 */ /* 0x000fe20007f7e0ff */
[----:B------:R-:W-:Y:S02]  /*17cb0*/  IMAD.MOV.U32 R62, RZ, RZ, R43 ;  /* 0x000000ffff3e7224 */ /* 0x000fe400078e002b */
[----:B------:R-:W-:Y:S01]  /*17cc0*/  IMAD.X R59, RZ, RZ, RZ, P6 ;  /* 0x000000ffff3b7224 */ /* 0x000fe200030e06ff */
[----:B------:R-:W-:Y:S01]  /*17cd0*/  IADD3 RZ, P6, PT, R69, R70, RZ ;  /* 0x0000004645ff7210 */ /* 0x000fe20007fde0ff */
[----:B------:R-:W-:Y:S02]  /*17ce0*/  IMAD R30, R15, R32, RZ ;  /* 0x000000200f1e7224 */ /* 0x000fe400078e02ff */
[----:B------:R-:W-:Y:S01]  /*17cf0*/  IMAD.MOV.U32 R58, RZ, RZ, R65 ;  /* 0x000000ffff3a7224 */ /* 0x000fe200078e0041 */
[----:B------:R-:W-:Y:S01]  /*17d00*/  SEL R65, RZ, 0x1, P2 ;  /* 0x00000001ff417807 */ /* 0x000fe20001000000 */
[----:B------:R-:W-:-:S04]  /*17d10*/  IMAD.WIDE.U32.X R62, R16, R35, R62, P1 ;  /* 0x00000023103e7225 */ /* 0x000fc800008e043e */
[----:B------:R-:W-:Y:S01]  /*17d20*/  IMAD.WIDE.U32 R68, R14, R32, R40 ;  /* 0x000000200e447225 */ /* 0x000fe200078e0028 */
[----:B------:R-:W-:-:S03]  /*17d30*/  IADD3 R64, P2, PT, R65, R62, RZ ;  /* 0x0000003e41407210 */ /* 0x000fc60007f5e0ff */
[----:B------:R-:W-:Y:S01]  /*17d40*/  IMAD R33, R14, R57, R30 ;  /* 0x000000390e217224 */ /* 0x000fe200078e021e */
[----:B------:R-:W-:Y:S01]  /*17d50*/  IADD3 R62, P1, PT, R31, R68, RZ ;  /* 0x000000441f3e7210 */ /* 0x000fe20007f3e0ff */
[----:B------:R-:W-:Y:S02]  /*17d60*/  IMAD R37, R19, R44, RZ ;  /* 0x0000002c13257224 */ /* 0x000fe400078e02ff */
[----:B------:R-:W-:Y:S02]  /*17d70*/  IMAD.IADD R33, R69, 0x1, R33 ;  /* 0x0000000145217824 */ /* 0x000fe400078e0221 */
[----:B------:R-:W-:Y:S01]  /*17d80*/  IMAD.X R65, RZ, RZ, R63, P2 ;  /* 0x000000ffff417224 */ /* 0x000fe200010e063f */
[----:B------:R-:W-:Y:S01]  /*17d90*/  ISETP.GE.U32.AND P2, PT, R62, R68, PT ;  /* 0x000000443e00720c */ /* 0x000fe20003f46070 */
[----:B------:R-:W-:Y:S01]  /*17da0*/  IMAD.X R43, RZ, RZ, RZ, P0 ;  /* 0x000000ffff2b7224 */ /* 0x000fe200000e06ff */
[----:B------:R-:W-:Y:S01]  /*17db0*/  ISETP.GE.U32.AND P0, PT, R68, R40, PT ;  /* 0x000000284400720c */ /* 0x000fe20003f06070 */
[----:B------:R-:W-:-:S02]  /*17dc0*/  IMAD.X R63, R33, 0x1, R56, P1 ;  /* 0x00000001213f7824 */ /* 0x000fc400008e0638 */
[C---:B------:R-:W-:Y:S01]  /*17dd0*/  IMAD.WIDE.U32 R30, R20.reuse, R44, R38 ;  /* 0x0000002c141e7225 */ /* 0x040fe200078e0026 */
[----:B------:R-:W-:Y:S02]  /*17de0*/  ISETP.GE.U32.AND.EX P0, PT, R33, R41, PT, P0 ;  /* 0x000000292100720c */ /* 0x000fe40003f06100 */
[----:B------:R-:W-:Y:S01]  /*17df0*/  ISETP.GE.U32.AND.EX P2, PT, R63, R33, PT, P2 ;  /* 0x000000213f00720c */ /* 0x000fe20003f46120 */
[----:B------:R-:W-:Y:S01]  /*17e00*/  IMAD R37, R20, R46, R37 ;  /* 0x0000002e14257224 */ /* 0x000fe200078e0225 */
[----:B------:R-:W-:Y:S01]  /*17e10*/  ISETP.GE.U32.AND P1, PT, R30, R38, PT ;  /* 0x000000261e00720c */ /* 0x000fe20003f26070 */
[----:B------:R-:W-:Y:S01]  /*17e20*/  IMAD.X R67, RZ, RZ, RZ, P4 ;  /* 0x000000ffff437224 */ /* 0x000fe200020e06ff */
[----:B------:R-:W-:Y:S01]  /*17e30*/  SEL R33, RZ, 0x1, P0 ;  /* 0x00000001ff217807 */ /* 0x000fe20000000000 */
[----:B------:R-:W-:Y:S01]  /*17e40*/  IMAD.IADD R37, R31, 0x1, R37 ;  /* 0x000000011f257824 */ /* 0x000fe200078e0225 */
[----:B------:R-:W-:Y:S01]  /*17e50*/  SEL R69, RZ, 0x1, P2 ;  /* 0x00000001ff457807 */ /* 0x000fe20001000000 */
[----:B------:R-:W-:-:S03]  /*17e60*/  IMAD.WIDE.U32.X R40, R15, R57, R66, P5 ;  /* 0x000000390f287225 */ /* 0x000fc600028e0442 */
[----:B------:R-:W-:Y:S01]  /*17e70*/  ISETP.GE.U32.AND.EX P1, PT, R37, R39, PT, P1 ;  /* 0x000000272500720c */ /* 0x000fe20003f26110 */
[----:B------:R-:W-:Y:S01]  /*17e80*/  IMAD.MOV.U32 R42, RZ, RZ, R71 ;  /* 0x000000ffff2a7224 */ /* 0x000fe200078e0047 */
[----:B------:R-:W-:Y:S01]  /*17e90*/  IADD3 R69, P0, P5, R69, R40, R33 ;  /* 0x0000002845457210 */ /* 0x000fe20007d1e021 */
[----:B------:R-:W-:Y:S02]  /*17ea0*/  IMAD R39, R13, R44, RZ ;  /* 0x0000002c0d277224 */ /* 0x000fe400078e02ff */
[----:B------:R-:W-:Y:S01]  /*17eb0*/  IMAD.WIDE.U32 R66, R17, R32, R64 ;  /* 0x0000002011427225 */ /* 0x000fe200078e0040 */
[----:B------:R-:W-:-:S03]  /*17ec0*/  IADD3.X R38, PT, PT, RZ, R41, RZ, P0, P5 ;  /* 0x00000029ff267210 */ /* 0x000fc600007ea4ff */
[----:B------:R-:W-:Y:S01]  /*17ed0*/  IMAD R40, R16, R32, RZ ;  /* 0x0000002010287224 */ /* 0x000fe200078e02ff */
[----:B------:R-:W-:Y:S01]  /*17ee0*/  ISETP.GE.U32.AND P2, PT, R66, R64, PT ;  /* 0x000000404200720c */ /* 0x000fe20003f46070 */
[C---:B------:R-:W-:Y:S01]  /*17ef0*/  IMAD R71, R12.reuse, R46, R39 ;  /* 0x0000002e0c477224 */ /* 0x040fe200078e0227 */
[----:B------:R-:W-:Y:S01]  /*17f00*/  SEL R39, RZ, 0x1, P1 ;  /* 0x00000001ff277807 */ /* 0x000fe20000800000 */
        /* <DEDUP_REMOVED lines=15> */
[----:B------:R-:W-:Y:S01]  /*18000*/  IMAD.WIDE.U32.X R58, R16, R57, R58, P3 ;  /* 0x00000039103a7225 */ /* 0x000fe200018e043a */
[----:B------:R-:W-:Y:S02]  /*18010*/  ISETP.GE.U32.AND P1, PT, R42, R66, PT ;  /* 0x000000422a00720c */ /* 0x000fe40003f26070 */
[----:B------:R-:W-:Y:S01]  /*18020*/  ISETP.GE.U32.AND.EX P0, PT, R41, R33, PT, P0 ;  /* 0x000000212900720c */ /* 0x000fe20003f06100 */
[----:B------:R-:W-:Y:S01]  /*18030*/  IMAD.WIDE.U32.X R60, R13, R46, R60, P4 ;  /* 0x0000002e0d3c7225 */ /* 0x000fe200020e043c */
[----:B------:R-:W-:-:S02]  /*18040*/  ISETP.GE.U32.AND.EX P2, PT, R39, R65, PT, P2 ;  /* 0x000000412700720c */ /* 0x000fc40003f46120 */
[----:B------:R-:W-:Y:S01]  /*18050*/  ISETP.GE.U32.AND.EX P1, PT, R43, R39, PT, P1 ;  /* 0x000000272b00720c */ /* 0x000fe20003f26110 */
[----:B------:R-:W-:Y:S01]  /*18060*/  IMAD.WIDE.U32 R62, R46, R17, RZ ;  /* 0x000000112e3e7225 */ /* 0x000fe200078e00ff */
[----:B------:R-:W-:Y:S02]  /*18070*/  SEL R32, RZ, 0x1, P5 ;  /* 0x00000001ff207807 */ /* 0x000fe40002800000 */
[----:B------:R-:W-:Y:S01]  /*18080*/  SEL R81, RZ, 0x1, P0 ;  /* 0x00000001ff517807 */ /* 0x000fe20000000000 */
[----:B------:R-:W-:Y:S01]  /*18090*/  IMAD.WIDE.U32 R64, R47, R20, RZ ;  /* 0x000000142f407225 */ /* 0x000fe200078e00ff */
[----:B------:R-:W-:Y:S02]  /*180a0*/  SEL R38, RZ, 0x1, P2 ;  /* 0x00000001ff267807 */ /* 0x000fe40001000000 */
[----:B------:R-:W-:Y:S01]  /*180b0*/  SEL R39, RZ, 0x1, P1 ;  /* 0x00000001ff277807 */ /* 0x000fe20000800000 */
[----:B------:R-:W-:Y:S01]  /*180c0*/  IMAD.WIDE.U32 R56, R44, R14, RZ ;  /* 0x0000000e2c387225 */ /* 0x000fe200078e00ff */
[----:B------:R-:W-:-:S02]  /*180d0*/  IADD3 R81, P6, P4, R81, R60, R32 ;  /* 0x0000003c51517210 */ /* 0x000fc40007cde020 */
[----:B------:R-:W-:Y:S01]  /*180e0*/  IADD3 R38, P0, P1, R39, R58, R38 ;  /* 0x0000003a27267210 */ /* 0x000fe2000791e026 */
[----:B------:R-:W-:Y:S01]  /*180f0*/  IMAD.WIDE.U32 R32, R46, R14, RZ ;  /* 0x0000000e2e207225 */ /* 0x000fe200078e00ff */
[----:B------:R-:W-:Y:S02]  /*18100*/  IADD3.X R80, PT, PT, RZ, R61, RZ, P6, P4 ;  /* 0x0000003dff507210 */ /* 0x000fe400037e84ff */
[----:B------:R-:W-:Y:S01]  /*18110*/  IADD3.X R39, PT, PT, RZ, R59, RZ, P0, P1 ;  /* 0x0000003bff277210 */ /* 0x000fe200007e24ff */
        /* <DEDUP_REMOVED lines=14> */
[----:B------:R-:W-:Y:S02]  /*18200*/  IMAD.X R67, RZ, RZ, RZ, P2 ;  /* 0x000000ffff437224 */ /* 0x000fe400010e06ff */
[----:B------:R-:W-:-:S04]  /*18210*/  IMAD.WIDE.U32 R70, R45, R17, RZ ;  /* 0x000000112d467225 */ /* 0x000fc800078e00ff */
[----:B------:R-:W-:-:S04]  /*18220*/  IMAD.WIDE.U32 R78, P5, R15, R45, R58 ;  /* 0x0000002d0f4e7225 */ /* 0x000fc800078a003a */
[----:B------:R-:W-:-:S04]  /*18230*/  IMAD.WIDE.U32 R74, P2, R16, R45, R74 ;  /* 0x0000002d104a7225 */ /* 0x000fc8000784004a */
[----:B------:R-:W-:Y:S01]  /*18240*/  IMAD.X R61, RZ, RZ, RZ, P3 ;  /* 0x000000ffff3d7224 */ /* 0x000fe200018e06ff */
[----:B------:R-:W-:Y:S01]  /*18250*/  IADD3 RZ, P3, PT, R57, R72, RZ ;  /* 0x0000004839ff7210 */ /* 0x000fe20007f7e0ff */
[----:B------:R-:W-:Y:S02]  /*18260*/  IMAD.MOV.U32 R68, RZ, RZ, R33 ;  /* 0x000000ffff447224 */ /* 0x000fe400078e0021 */
[-C--:B------:R-:W-:Y:S02]  /*18270*/  IMAD R33, R15, R44.reuse, RZ ;  /* 0x0000002c0f217224 */ /* 0x080fe400078e02ff */
[----:B------:R-:W-:Y:S02]  /*18280*/  IMAD R32, R16, R44, RZ ;  /* 0x0000002c10207224 */ /* 0x000fe400078e02ff */
[----:B------:R-:W-:Y:S01]  /*18290*/  IMAD.X R57, RZ, RZ, RZ, P5 ;  /* 0x000000ffff397224 */ /* 0x000fe200028e06ff */
[----:B------:R-:W-:Y:S01]  /*182a0*/  IADD3 RZ, P5, PT, R71, R74, RZ ;  /* 0x0000004a47ff7210 */ /* 0x000fe20007fbe0ff */
[----:B------:R-:W-:-:S02]  /*182b0*/  IMAD.MOV.U32 R60, RZ, RZ, R65 ;  /* 0x000000ffff3c7224 */ /* 0x000fc400078e0041 */
[----:B------:R-:W-:Y:S02]  /*182c0*/  IMAD.MOV.U32 R62, RZ, RZ, R75 ;  /* 0x000000ffff3e7224 */ /* 0x000fe400078e004b */
[----:B------:R-:W-:Y:S02]  /*182d0*/  IMAD R64, R19, R45, RZ ;  /* 0x0000002d13407224 */ /* 0x000fe400078e02ff */
[----:B------:R-:W-:-:S04]  /*182e0*/  IMAD.WIDE.U32 R70, R14, R44, R42 ;  /* 0x0000002c0e467225 */ /* 0x000fc800078e002a */
[-C--:B------:R-:W-:Y:S02]  /*182f0*/  IMAD R65, R14, R46.reuse, R33 ;  /* 0x0000002e0e417224 */ /* 0x080fe400078e0221 */
[----:B------:R-:W-:Y:S02]  /*18300*/  IMAD R75, R17, R46, R32 ;  /* 0x0000002e114b7224 */ /* 0x000fe400078e0220 */
[----:B------:R-:W-:Y:S02]  /*18310*/  IMAD.MOV.U32 R66, RZ, RZ, R63 ;  /* 0x000000ffff427224 */ /* 0x000fe400078e003f */
        /* <DEDUP_REMOVED lines=24> */
[C---:B------:R-:W-:Y:S01]  /*184a0*/  IADD3 R41, P0, P1, R70.reuse, R60, R41 ;  /* 0x0000003c46297210 */ /* 0x040fe2000791e029 */
[----:B------:R-:W-:Y:S01]  /*184b0*/  IMAD.WIDE.U32 R76, R45, R14, RZ ;  /* 0x0000000e2d4c7225 */ /* 0x000fe200078e00ff */
[----:B------:R-:W-:Y:S02]  /*184c0*/  IADD3 R73, P2, P6, R73, R68, R46 ;  /* 0x0000004449497210 */ /* 0x000fe40007e5e02e */
[----:B------:R-:W-:Y:S01]  /*184d0*/  IADD3.X R68, PT, PT, R71, R61, RZ, P0, P1 ;  /* 0x0000003d47447210 */ /* 0x000fe200007e24ff */
[----:B------:R-:W-:Y:S01]  /*184e0*/  IMAD.WIDE.U32 R42, R17, R44, R38 ;  /* 0x0000002c112a7225 */ /* 0x000fe200078e0026 */
[----:B------:R-:W-:Y:S02]  /*184f0*/  ISETP.GE.U32.AND P1, PT, R70, R64, PT ;  /* 0x000000404600720c */ /* 0x000fe40003f26070 */
[----:B------:R-:W-:Y:S01]  /*18500*/  ISETP.GE.U32.AND P0, PT, R41, R70, PT ;  /* 0x000000462900720c */ /* 0x000fe20003f06070 */
[----:B------:R-:W-:Y:S01]  /*18510*/  IMAD R44, R15, R45, RZ ;  /* 0x0000002d0f2c7224 */ /* 0x000fe200078e02ff */
[----:B------:R-:W-:Y:S01]  /*18520*/  ISETP.GE.U32.AND.EX P1, PT, R71, R65, PT, P1 ;  /* 0x000000414700720c */ /* 0x000fe20003f26110 */
[----:B------:R-:W-:Y:S01]  /*18530*/  IMAD R46, R16, R45, RZ ;  /* 0x0000002d102e7224 */ /* 0x000fe200078e02ff */
[----:B------:R-:W-:Y:S01]  /*18540*/  ISETP.GE.U32.AND.EX P0, PT, R68, R71, PT, P0 ;  /* 0x000000474400720c */ /* 0x000fe20003f06100 */
[----:B------:R-:W-:Y:S01]  /*18550*/  IMAD.X R59, RZ, RZ, RZ, P4 ;  /* 0x000000ffff3b7224 */ /* 0x000fe200020e06ff */
[----:B------:R-:W-:Y:S01]  /*18560*/  IADD3 RZ, P4, PT, R77, R78, RZ ;  /* 0x0000004e4dff7210 */ /* 0x000fe20007f9e0ff */
[----:B------:R-:W-:-:S02]  /*18570*/  IMAD.MOV.U32 R56, RZ, RZ, R79 ;  /* 0x000000ffff387224 */ /* 0x000fc400078e004f */
[----:B------:R-:W-:Y:S01]  /*18580*/  IMAD R77, R14, R47, R44 ;  /* 0x0000002f0e4d7224 */ /* 0x000fe200078e022c */
[----:B------:R-:W-:Y:S01]  /*18590*/  IADD3.X R44, PT, PT, RZ, R69, RZ, P2, P6 ;  /* 0x00000045ff2c7210 */ /* 0x000fe200017ec4ff */
[-C--:B------:R-:W-:Y:S01]  /*185a0*/  IMAD R79, R17, R47.reuse, R46 ;  /* 0x0000002f114f7224 */ /* 0x080fe200078e022e */
[----:B------:R-:W-:Y:S01]  /*185b0*/  IADD3 R46, P2, PT, R73, R42, RZ ;  /* 0x0000002a492e7210 */ /* 0x000fe20007f5e0ff */
[-C--:B------:R-:W-:Y:S01]  /*185c0*/  IMAD.WIDE.U32.X R58, R13, R47.reuse, R58, P3 ;  /* 0x0000002f0d3a7225 */ /* 0x080fe200018e043a */
[----:B------:R-:W-:Y:S02]  /*185d0*/  SEL R69, RZ, 0x1, P0 ;  /* 0x00000001ff457807 */ /* 0x000fe40000000000 */
[----:B------:R-:W-:Y:S01]  /*185e0*/  ISETP.GE.U32.AND P0, PT, R42, R38, PT ;  /* 0x000000262a00720c */ /* 0x000fe20003f06070 */
[----:B------:R-:W-:Y:S01]  /*185f0*/  IMAD.IADD R61, R43, 0x1, R75 ;  /* 0x000000012b3d7824 */ /* 0x000fe200078e024b */
[----:B------:R-:W-:Y:S01]  /*18600*/  SEL R43, RZ, 0x1, P1 ;  /* 0x00000001ff2b7807 */ /* 0x000fe20000800000 */
[----:B------:R-:W-:Y:S01]  /*18610*/  IMAD.WIDE.U32.X R56, R15, R47, R56, P4 ;  /* 0x0000002f0f387225 */ /* 0x000fe200020e0438 */
[----:B------:R-:W-:-:S02]  /*18620*/  ISETP.GE.U32.AND P1, PT, R46, R42, PT ;  /* 0x0000002a2e00720c */ /* 0x000fc40003f26070 */
[----:B------:R-:W-:Y:S01]  /*18630*/  ISETP.GE.U32.AND.EX P0, PT, R61, R39, PT, P0 ;  /* 0x000000273d00720c */ /* 0x000fe20003f06100 */
[----:B------:R-:W-:-:S03]  /*18640*/  IMAD.WIDE.U32.X R62, R16, R47, R62, P5 ;  /* 0x0000002f103e7225 */ /* 0x000fc600028e043e */
[----:B------:R-:W-:Y:S01]  /*18650*/  SEL R70, RZ, 0x1, P0 ;  /* 0x00000001ff467807 */ /* 0x000fe20000000000 */
[----:B------:R-:W-:Y:S01]  /*18660*/  IMAD.X R47, R61, 0x1, R44, P2 ;  /* 0x000000013d2f7824 */ /* 0x000fe200010e062c */
[----:B------:R-:W-:Y:S01]  /*18670*/  IADD3 R69, P2, P3, R69, R58, R43 ;  /* 0x0000003a45457210 */ /* 0x000fe20007b5e02b */
[----:B------:R-:W-:-:S03]  /*18680*/  IMAD.WIDE.U32 R42, R41, 0x3d1, RZ ;  /* 0x000003d1292a7825 */ /* 0x000fc600078e00ff */
[----:B------:R-:W-:Y:S01]  /*18690*/  ISETP.GE.U32.AND.EX P1, PT, R47, R61, PT, P1 ;  /* 0x0000003d2f00720c */ /* 0x000fe20003f26110 */
[----:B------:R-:W-:Y:S01]  /*186a0*/  IMAD.WIDE.U32 R60, R68, 0x3d1, RZ ;  /* 0x000003d1443c7825 */ /* 0x000fe200078e00ff */
[----:B------:R-:W-:Y:S02]  /*186b0*/  IADD3.X R44, PT, PT, RZ, R59, RZ, P2, P3 ;  /* 0x0000003bff2c7210 */ /* 0x000fe400017e64ff */
[-C--:B------:R-:W-:Y:S01]  /*186c0*/  IADD3 R38, P3, PT, RZ, R42.reuse, RZ ;  /* 0x0000002aff267210 */ /* 0x080fe20007f7e0ff */
[----:B------:R-:W-:Y:S01]  /*186d0*/  IMAD.WIDE.U32 R58, R14, R45, R46 ;  /* 0x0000002d0e3a7225 */ /* 0x000fe200078e002e */
[----:B------:R-:W-:Y:S02]  /*186e0*/  SEL R65, RZ, 0x1, P1 ;  /* 0x00000001ff417807 */ /* 0x000fe40000800000 */
[----:B------:R-:W-:Y:S01]  /*186f0*/  ISETP.GE.U32.AND P0, PT, R38, R42, PT ;  /* 0x0000002a2600720c */ /* 0x000fe20003f06070 */
[----:B------:R-:W-:Y:S01]  /*18700*/  IMAD.WIDE.U32 R60, P2, RZ, R41, R60 ;  /* 0x00000029ff3c7225 */ /* 0x000fe2000784003c */
[----:B------:R-:W-:-:S02]  /*18710*/  IADD3 R69, P1, PT, R69, R58, RZ ;  /* 0x0000003a45457210 */ /* 0x000fc40007f3e0ff */
[----:B------:R-:W-:Y:S01]  /*18720*/  IADD3 R42, P5, P6, R65, R66, R70 ;  /* 0x00000042412a7210 */ /* 0x000fe20007ebe046 */
[----:B------:R-:W-:Y:S01]  /*18730*/  IMAD.IADD R39, R59, 0x1, R77 ;  /* 0x000000013b277824 */ /* 0x000fe200078e024d */
[----:B------:R-:W-:Y:S01]  /*18740*/  IADD3 R64, P4, PT, R43, R60, RZ ;  /* 0x0000003c2b407210 */ /* 0x000fe20007f9e0ff */
[----:B------:R-:W-:Y:S01]  /*18750*/  IMAD.X R59, RZ, RZ, RZ, P2 ;  /* 0x000000ffff3b7224 */ /* 0x000fe200010e06ff */
[----:B------:R-:W-:Y:S01]  /*18760*/  ISETP.GE.U32.AND P2, PT, R58, R46, PT ;  /* 0x0000002e3a00720c */ /* 0x000fe20003f46070 */
[----:B------:R-:W-:Y:S01]  /*18770*/  IMAD.X R66, R39, 0x1, R44, P1 ;  /* 0x0000000127427824 */ /* 0x000fe200008e062c */
[----:B------:R-:W-:Y:S01]  /*18780*/  ISETP.GE.U32.AND P1, PT, R69, R58, PT ;  /* 0x0000003a4500720c */ /* 0x000fe20003f26070 */
[----:B------:R-:W-:Y:S01]  /*18790*/  IMAD.MOV.U32 R58, RZ, RZ, R61 ;  /* 0x000000ffff3a7224 */ /* 0x000fe200078e003d */
[----:B------:R-:W-:Y:S01]  /*187a0*/  ISETP.GE.U32.AND.EX P2, PT, R39, R47, PT, P2 ;  /* 0x0000002f2700720c */ /* 0x000fe20003f46120 */
[----:B------:R-:W-:Y:S01]  /*187b0*/  IMAD.WIDE.U32 R60, R69, 0x3d1, RZ ;  /* 0x000003d1453c7825 */ /* 0x000fe200078e00ff */
[----:B------:R-:W-:-:S02]  /*187c0*/  ISETP.GE.U32.AND.EX P1, PT, R66, R39, PT, P1 ;  /* 0x000000274200720c */ /* 0x000fc40003f26110 */
[----:B------:R-:W-:Y:S01]  /*187d0*/  IADD3.X R43, PT, PT, RZ, R67, RZ, P5, P6 ;  /* 0x00000043ff2b7210 */ /* 0x000fe20002fec4ff */
[----:B------:R-:W-:Y:S01]  /*187e0*/  IMAD.X R39, R64, 0x1, R41, P3 ;  /* 0x0000000140277824 */ /* 0x000fe200018e0629 */
[----:B------:R-:W-:Y:S01]  /*187f0*/  SEL R41, RZ, 0x1, P2 ;  /* 0x00000001ff297807 */ /* 0x000fe20001000000 */
[----:B------:R-:W-:Y:S01]  /*18800*/  IMAD.WIDE.U32.X R58, RZ, R68, R58, P4 ;  /* 0x00000044ff3a7225 */ /* 0x000fe200020e043a */
[----:B------:R-:W-:Y:S02]  /*18810*/  SEL R71, RZ, 0x1, P1 ;  /* 0x00000001ff477807 */ /* 0x000fe40000800000 */
[----:B------:R-:W-:Y:S01]  /*18820*/  ISETP.GE.U32.AND.EX P0, PT, R39, R64, PT, P0 ;  /* 0x000000402700720c */ /* 0x000fe20003f06100 */
[----:B------:R-:W-:Y:S01]  /*18830*/  IMAD.WIDE.U32 R46, R17, R45, R42 ;  /* 0x0000002d112e7225 */ /* 0x000fe200078e002a */
[----:B------:R-:W-:Y:S02]  /*18840*/  IADD3 R71, P3, P4, R71, R56, R41 ;  /* 0x0000003847477210 */ /* 0x000fe40007c7e029 */
[----:B------:R-:W-:Y:S01]  /*18850*/  IADD3 R65, P2, PT, R58, R60, RZ ;  /* 0x0000003c3a417210 */ /* 0x000fe20007f5e0ff */
[----:B------:R-:W-:Y:S01]  /*18860*/  IMAD.WIDE.U32 R44, R66, 0x3d1, RZ ;  /* 0x000003d1422c7825 */ /* 0x000fe200078e00ff */
[----:B------:R-:W-:-:S02]  /*18870*/  IADD3.X R64, PT, PT, RZ, R57, RZ, P3, P4 ;  /* 0x00000039ff407210 */ /* 0x000fc40001fe84ff */
[----:B------:R-:W-:Y:S01]  /*18880*/  IADD3 R71, P6, PT, R71, R46, RZ ;  /* 0x0000002e47477210 */ /* 0x000fe20007fde0ff */
[----:B------:R-:W-:Y:S01]  /*18890*/  IMAD.IADD R47, R47, 0x1, R79 ;  /* 0x000000012f2f7824 */ /* 0x000fe200078e024f */
[----:B------:R-:W-:Y:S01]  /*188a0*/  ISETP.GE.U32.AND P1, PT, R46, R42, PT ;  /* 0x0000002a2e00720c */ /* 0x000fe20003f26070 */
[----:B------:R-:W-:Y:S01]  /*188b0*/  IMAD.WIDE.U32 R44, P3, RZ, R69, R44 ;  /* 0x00000045ff2c7225 */ /* 0x000fe2000786002c */
[----:B------:R-:W-:Y:S02]  /*188c0*/  IADD3 R42, P5, PT, R65, R68, RZ ;  /* 0x00000044412a7210 */ /* 0x000fe40007fbe0ff */
        /* <DEDUP_REMOVED lines=26> */
[----:B------:R-:W-:Y:S01]  /*18a70*/  IADD3 R67, P4, P5, R67, R62, R41 ;  /* 0x0000003e43437210 */ /* 0x000fe20007d9e029 */
[----:B------:R-:W-:Y:S01]  /*18a80*/  IMAD.X R59, RZ, RZ, RZ, P1 ;  /* 0x000000ffff3b7224 */ /* 0x000fe200008e06ff */
[----:B------:R-:W-:Y:S01]  /*18a90*/  IADD3 R65, P2, P3, R60, R44, R65 ;  /* 0x0000002c3c417210 */ /* 0x000fe20007b5e041 */
[----:B------:R-:W-:Y:S01]  /*18aa0*/  IMAD R68, R19, R36, RZ ;  /* 0x0000002413447224 */ /* 0x000fe200078e02ff */
[----:B------:R-:W-:-:S02]  /*18ab0*/  IADD3 R61, P6, PT, R61, R56, RZ ;  /* 0x000000383d3d7210 */ /* 0x000fc40007fde0ff */
[----:B------:R-:W-:Y:S02]  /*18ac0*/  IADD3.X R69, PT, PT, RZ, R63, RZ, P4, P5 ;  /* 0x0000003fff457210 */ /* 0x000fe400027ea4ff */
[----:B------:R-:W-:Y:S02]  /*18ad0*/  IADD3 R42, P4, PT, R65, R66, RZ ;  /* 0x00000042412a7210 */ /* 0x000fe40007f9e0ff */
[----:B------:R-:W-:Y:S01]  /*18ae0*/  SEL R41, RZ, 0x1, !P0 ;  /* 0x00000001ff297807 */ /* 0x000fe20004000000 */
[----:B------:R-:W-:Y:S01]  /*18af0*/  IMAD.WIDE.U32 R62, R69, 0x3d1, RZ ;  /* 0x000003d1453e7825 */ /* 0x000fe200078e00ff */
[----:B------:R-:W-:Y:S02]  /*18b00*/  IADD3.X R56, PT, PT, R61, R45, RZ, P2, P3 ;  /* 0x0000002d3d387210 */ /* 0x000fe400017e64ff */
[----:B------:R-:W-:Y:S01]  /*18b10*/  IADD3 R57, P3, PT, R42, R41, RZ ;  /* 0x000000292a397210 */ /* 0x000fe20007f7e0ff */
[----:B------:R-:W-:Y:S01]  /*18b20*/  IMAD.WIDE.U32 R44, R67, 0x3d1, RZ ;  /* 0x000003d1432c7825 */ /* 0x000fe200078e00ff */
[----:B------:R-:W-:-:S02]  /*18b30*/  ISETP.GE.U32.AND P1, PT, R65, R60, PT ;  /* 0x0000003c4100720c */ /* 0x000fc40003f26070 */
[----:B------:R-:W-:Y:S01]  /*18b40*/  ISETP.GE.U32.AND P2, PT, R57, R42, PT ;  /* 0x0000002a3900720c */ /* 0x000fe20003f46070 */
[C---:B------:R-:W-:Y:S01]  /*18b50*/  IMAD.X R41, R56.reuse, 0x1, R71, P4 ;  /* 0x0000000138297824 */ /* 0x040fe200020e0647 */
[----:B------:R-:W-:Y:S01]  /*18b60*/  ISETP.GE.U32.AND.EX P1, PT, R56, R61, PT, P1 ;  /* 0x0000003d3800720c */ /* 0x000fe20003f26110 */
[----:B------:R-:W-:Y:S01]  /*18b70*/  IMAD.WIDE.U32.X R60, RZ, R64, R58, P6 ;  /* 0x00000040ff3c7225 */ /* 0x000fe200030e043a */
[----:B------:R-:W-:-:S03]  /*18b80*/  ISETP.LT.U32.AND P0, PT, R42, R65, PT ;  /* 0x000000412a00720c */ /* 0x000fc60003f01070 */
[----:B------:R-:W-:Y:S02]  /*18b90*/  IMAD.X R46, RZ, RZ, R41, P3 ;  /* 0x000000ffff2e7224 */ /* 0x000fe400018e0629 */
[----:B------:R-:W-:Y:S01]  /*18ba0*/  IMAD.WIDE.U32 R58, P3, RZ, R67, R62 ;  /* 0x00000043ff3a7225 */ /* 0x000fe2000786003e */
[----:B------:R-:W-:Y:S02]  /*18bb0*/  SEL R63, RZ, 0x1, P1 ;  /* 0x00000001ff3f7807 */ /* 0x000fe40000800000 */
[----:B------:R-:W-:Y:S02]  /*18bc0*/  ISETP.GE.U32.AND.EX P1, PT, R46, R41, PT, P2 ;  /* 0x000000292e00720c */ /* 0x000fe40003f26120 */
[----:B------:R-:W-:Y:S02]  /*18bd0*/  IADD3 R63, P4, P5, R44, R60, R63 ;  /* 0x0000003c2c3f7210 */ /* 0x000fe40007d9e03f */
[----:B------:R-:W-:Y:S02]  /*18be0*/  ISETP.LT.U32.OR.EX P0, PT, R41, R56, !P1, P0 ;  /* 0x000000382900720c */ /* 0x000fe40004f01500 */
[----:B------:R-:W-:Y:S01]  /*18bf0*/  IADD3 R65, P2, PT, R45, R58, RZ ;  /* 0x0000003a2d417210 */ /* 0x000fe20007f5e0ff */
[----:B------:R-:W-:Y:S01]  /*18c00*/  IMAD.X R45, RZ, RZ, RZ, P3 ;  /* 0x000000ffff2d7224 */ /* 0x000fe200018e06ff */
[----:B------:R-:W-:-:S02]  /*18c10*/  IADD3 R42, P1, PT, R63, R64, RZ ;  /* 0x000000403f2a7210 */ /* 0x000fc40007f3e0ff */
        /* <DEDUP_REMOVED lines=72> */
.L_x_1054:
[----:B------:R-:W-:Y:S05]  /*190a0*/  BSYNC.RECONVERGENT B0 ;  /* 0x0000000000007941 */ /* 0x000fea0003800200 */
.L_x_1053:
[C---:B------:R-:W-:Y:S01]  /*190b0*/  IMAD.WIDE.U32 R44, R20.reuse, R36, R38 ;  /* 0x00000024142c7225 */ /* 0x040fe200078e0026 */
[----:B------:R-:W-:Y:S01]  /*190c0*/  IADD3 R28, P1, PT, R43, R28, RZ ;  /* 0x0000001c2b1c7210 */ /* 0x000fe20007f3e0ff */
[----:B------:R-:W-:Y:S02]  /*190d0*/  BSSY.RECONVERGENT B0, `(.L_x_1055) ;  /* 0x00000b8000007945 */ /* 0x000fe40003800200 */
        /* <DEDUP_REMOVED lines=50> */
.L_x_1056:
        /* <DEDUP_REMOVED lines=53> */
.L_x_1059:
[----:B------:R-:W-:Y:S05]  /*19750*/  BSYNC.RELIABLE B1 ;  /* 0x0000000000017941 */ /* 0x000fea0003800100 */
.L_x_1058:
        /* <DEDUP_REMOVED lines=51> */
.L_x_1061:
[----:B------:R-:W-:Y:S05]  /*19a90*/  BSYNC.RELIABLE B1 ;  /* 0x0000000000017941 */ /* 0x000fea0003800100 */
.L_x_1060:
        /* <DEDUP_REMOVED lines=27> */
.L_x_1057:
[----:B------:R-:W-:Y:S05]  /*19c50*/  BSYNC.RECONVERGENT B0 ;  /* 0x0000000000007941 */ /* 0x000fea0003800200 */
.L_x_1055:
[----:B------:R-:W-:Y:S05]  /*19c60*/  WARPSYNC.ALL ;  /* 0x0000000000007948 */ /* 0x000fea0003800000 */
[----:B------:R-:W-:Y:S01]  /*19c70*/  IMAD.WIDE.U32 R30, R61, R41, RZ ;  /* 0x000000293d1e7225 */ /* 0x000fe200078e00ff */
[----:B------:R-:W-:Y:S01]  /*19c80*/  UMOV UR4, URZ ;  /* 0x000000ff00047c82 */ /* 0x000fe20008000000 */
[----:B------:R-:W-:Y:S02]  /*19c90*/  BSSY.RECONVERGENT B0, `(.L_x_1062) ;  /* 0x0000141000007945 */ /* 0x000fe40003800200 */
        /* <DEDUP_REMOVED lines=9> */
[----:B------:R-:W-:-:S04]  /*19d30*/  IMAD.WIDE.U32.X R30, R42, R61, R36, P0 ;  /* 0x0000003d2a1e7225 */ /* 0x000fc800000e0424 */
[----:B------:R-:W-:Y:S01]  /*19d40*/  IMAD.WIDE.U32 R56, R61, R38, RZ ;  /* 0x000000263d387225 */ /* 0x000fe200078e00ff */
[----:B------:R-:W-:-:S03]  /*19d50*/  IADD3 R70, P2, PT, R30, R44, RZ ;  /* 0x0000002c1e467210 */ /* 0x000fc60007f5e0ff */
        /* <DEDUP_REMOVED lines=18> */
[----:B------:R-:W-:-:S04]  /*19e80*/  IMAD.WIDE.U32 R46, R42, R38, RZ ;  /* 0x000000262a2e7225 */ /* 0x000fc800078e00ff */
        /* <DEDUP_REMOVED lines=9> */
[----:B------:R-:W-:Y:S01]  /*19f20*/  IMAD R32, R42, R34, RZ ;  /* 0x000000222a207224 */ /* 0x000fe200078e02ff */
[----:B------:R-:W-:Y:S01]  /*19f30*/  IADD3 RZ, P5, PT, R63, R46, RZ ;  /* 0x0000002e3fff7210 */ /* 0x000fe20007fbe0ff */
[----:B------:R-:W-:-:S04]  /*19f40*/  IMAD.WIDE.U32 R30, P6, R34, R61, R56 ;  /* 0x0000003d221e7225 */ /* 0x000fc800078c0038 */
[----:B------:R-:W-:-:S04]  /*19f50*/  IMAD.WIDE.U32 R64, R34, R34, RZ ;  /* 0x0000002222407225 */ /* 0x000fc800078e00ff */
[----:B------:R-:W-:Y:S01]  /*19f60*/  IMAD.X R57, RZ, RZ, RZ, P4 ;  /* 0x000000ffff397224 */ /* 0x000fe200020e06ff */
[----:B------:R-:W-:Y:S01]  /*19f70*/  ISETP.GE.U32.AND P4, PT, R36, R58, PT ;  /* 0x0000003a2400720c */ /* 0x000fe20003f86070 */
[----:B------:R-:W-:Y:S02]  /*19f80*/  IMAD.MOV.U32 R56, RZ, RZ, R33 ;  /* 0x000000ffff387224 */ /* 0x000fe400078e0021 */
[----:B------:R-:W-:Y:S02]  /*19f90*/  IMAD R71, R41, R61, R32 ;  /* 0x0000003d29477224 */ /* 0x000fe400078e0220 */
[----:B------:R-:W-:-:S04]  /*19fa0*/  IMAD.WIDE.U32 R32, R39, R38, RZ ;  /* 0x0000002627207225 */ /* 0x000fc800078e00ff */
[----:B------:R-:W-:Y:S01]  /*19fb0*/  IMAD.X R63, RZ, RZ, RZ, P6 ;  /* 0x000000ffff3f7224 */ /* 0x000fe200030e06ff */
[----:B------:R-:W-:Y:S01]  /*19fc0*/  IADD3 RZ, P6, PT, R65, R30, RZ ;  /* 0x0000001e41ff7210 */ /* 0x000fe20007fde0ff */
[----:B------:R-:W-:Y:S01]  /*19fd0*/  IMAD.WIDE.U32.X R58, R40, R61, R56, P3 ;  /* 0x0000003d283a7225 */ /* 0x000fe200018e0438 */
[----:B------:R-:W-:-:S03]  /*19fe0*/  ISETP.GE.U32.AND.EX P3, PT, R37, R29, PT, P4 ;  /* 0x0000001d2500720c */ /* 0x000fc60003f66140 */
[----:B------:R-:W-:Y:S01]  /*19ff0*/  IMAD.MOV.U32 R62, RZ, RZ, R31 ;  /* 0x000000ffff3e7224 */ /* 0x000fe200078e001f */
[----:B------:R-:W-:Y:S01]  /*1a000*/  SEL R73, RZ, 0x1, P3 ;  /* 0x00000001ff497807 */ /* 0x000fe20001800000 */
[----:B------:R-:W-:-:S04]  /*1a010*/  IMAD.WIDE.U32 R56, R41, R34, RZ ;  /* 0x0000002229387225 */ /* 0x000fc800078e00ff */
[----:B------:R-:W-:-:S04]  /*1a020*/  IMAD.WIDE.U32 R66, R35, R38, RZ ;  /* 0x0000002623427225 */ /* 0x000fc800078e00ff */
[----:B------:R-:W-:-:S04]  /*1a030*/  IMAD.WIDE.U32 R32, P4, R35, R40, R32 ;  /* 0x0000002823207225 */ /* 0x000fc80007880020 */
[----:B------:R-:W-:Y:S01]  /*1a040*/  IMAD.WIDE.U32.X R60, R61, R61, R62, P6 ;  /* 0x0000003d3d3c7225 */ /* 0x000fe200030e043e */
[----:B------:R-:W-:-:S03]  /*1a050*/  IADD3 RZ, P3, PT, R67, R32, RZ ;  /* 0x0000002043ff7210 */ /* 0x000fc60007f7e0ff */
[----:B------:R-:W-:Y:S02]  /*1a060*/  IMAD.IADD R71, R57, 0x1, R71 ;  /* 0x0000000139477824 */ /* 0x000fe400078e0247 */
[----:B------:R-:W-:Y:S02]  /*1a070*/  IMAD.SHL.U32 R44, R56, 0x2, RZ ;  /* 0x00000002382c7824 */ /* 0x000fe400078e00ff */
        /* <DEDUP_REMOVED lines=8> */
[----:B------:R-:W-:Y:S01]  /*1a100*/  IMAD.WIDE.U32 R68, R41, R41, RZ ;  /* 0x0000002929447225 */ /* 0x000fe200078e00ff */
[----:B------:R-:W-:-:S03]  /*1a110*/  SHF.L.W.U32.HI R61, R70, 0x1, R43 ;  /* 0x00000001463d7819 */ /* 0x000fc60000010e2b */
[----:B------:R-:W-:Y:S02]  /*1a120*/  IMAD.MOV.U32 R62, RZ, RZ, R45 ;  /* 0x000000ffff3e7224 */ /* 0x000fe400078e002d */
[----:B------:R-:W-:Y:S01]  /*1a130*/  IMAD.X R71, RZ, RZ, RZ, P2 ;  /* 0x000000ffff477224 */ /* 0x000fe200010e06ff */
[----:B------:R-:W-:Y:S01]  /*1a140*/  ISETP.GE.U32.AND.EX P2, PT, R32, R67, PT, P6 ;  /* 0x000000432000720c */ /* 0x000fe20003f46160 */
[----:B------:R-:W-:Y:S01]  /*1a150*/  IMAD R45, R39, R41, RZ ;  /* 0x00000029272d7224 */ /* 0x000fe200078e02ff */
[----:B------:R-:W-:Y:S01]  /*1a160*/  IADD3 R44, P6, PT, R73, R58, RZ ;  /* 0x0000003a492c7210 */ /* 0x000fe20007fde0ff */
[----:B------:R-:W-:Y:S01]  /*1a170*/  IMAD.X R57, RZ, RZ, RZ, P1 ;  /* 0x000000ffff397224 */ /* 0x000fe200008e06ff */
[----:B------:R-:W-:Y:S01]  /*1a180*/  IADD3 RZ, P1, PT, R69, R64, RZ ;  /* 0x0000004045ff7210 */ /* 0x000fe20007f3e0ff */
[----:B------:R-:W-:-:S04]  /*1a190*/  IMAD.WIDE.U32 R66, R41, R35, R36 ;  /* 0x0000002329427225 */ /* 0x000fc800078e0024 */
[----:B------:R-:W-:-:S04]  /*1a1a0*/  IMAD.WIDE.U32 R68, R41, R41, R60 ;  /* 0x0000002929447225 */ /* 0x000fc800078e003c */
        /* <DEDUP_REMOVED lines=8> */
[----:B------:R-:W-:Y:S01]  /*1a230*/  IMAD.MOV.U32 R56, RZ, RZ, R47 ;  /* 0x000000ffff387224 */ /* 0x000fe200078e002f */
[----:B------:R-:W-:Y:S01]  /*1a240*/  ISETP.GE.U32.AND.EX P2, PT, R73, R37, PT, P2 ;  /* 0x000000254900720c */ /* 0x000fe20003f46120 */
[----:B------:R-:W-:Y:S01]  /*1a250*/  IMAD.WIDE.U32.X R70, R42, R42, R70, P1 ;  /* 0x0000002a2a467225 */ /* 0x000fe200008e0446 */
[----:B------:R-:W-:-:S02]  /*1a260*/  ISETP.GE.U32.AND P1, PT, R36, R68, PT ;  /* 0x000000442400720c */ /* 0x000fc40003f26070 */
[----:B------:R-:W-:Y:S01]  /*1a270*/  SHF.L.W.U32.HI R67, R66, 0x1, R73 ;  /* 0x0000000142437819 */ /* 0x000fe20000010e49 */
[----:B------:R-:W-:Y:S01]  /*1a280*/  IMAD.X R37, RZ, RZ, R64, P6 ;  /* 0x000000ffff257224 */ /* 0x000fe200030e0640 */
[----:B------:R-:W-:Y:S01]  /*1a290*/  SEL R69, RZ, 0x1, P2 ;  /* 0x00000001ff457807 */ /* 0x000fe20001000000 */
[----:B------:R-:W-:Y:S01]  /*1a2a0*/  IMAD.WIDE.U32.X R46, R42, R39, R62, P0 ;  /* 0x000000272a2e7225 */ /* 0x000fe200000e043e */
[----:B------:R-:W-:Y:S02]  /*1a2b0*/  SHF.L.W.U32.HI R63, R43, 0x1, R66 ;  /* 0x000000012b3f7819 */ /* 0x000fe40000010e42 */
[----:B------:R-:W-:Y:S01]  /*1a2c0*/  ISETP.LT.U32.AND P0, PT, R68, R60, PT ;  /* 0x0000003c4400720c */ /* 0x000fe20003f01070 */
[----:B------:R-:W-:Y:S01]  /*1a2d0*/  IMAD R43, R40, R41, RZ ;  /* 0x00000029282b7224 */ /* 0x000fe200078e02ff */
[----:B------:R-:W-:Y:S01]  /*1a2e0*/  ISETP.GE.U32.AND.EX P6, PT, R37, R64, PT, P1 ;  /* 0x000000402500720c */ /* 0x000fe20003fc6110 */
[----:B------:R-:W-:Y:S01]  /*1a2f0*/  IMAD.WIDE.U32 R58, R41, R38, R44 ;  /* 0x00000026293a7225 */ /* 0x000fe200078e002c */
[----:B------:R-:W-:-:S02]  /*1a300*/  IADD3 R60, P1, PT, R63, R70, RZ ;  /* 0x000000463f3c7210 */ /* 0x000fc40007f3e0ff */
[----:B------:R-:W-:Y:S01]  /*1a310*/  ISETP.LT.U32.OR.EX P0, PT, R64, R61, !P6, P0 ;  /* 0x0000003d4000720c */ /* 0x000fe20007701500 */
[----:B------:R-:W-:Y:S01]  /*1a320*/  IMAD R43, R42, R38, R43 ;  /* 0x000000262a2b7224 */ /* 0x000fe200078e022b */
[----:B------:R-:W-:Y:S01]  /*1a330*/  ISETP.GE.U32.AND P2, PT, R58, R44, PT ;  /* 0x0000002c3a00720c */ /* 0x000fe20003f46070 */
[----:B------:R-:W-:Y:S01]  /*1a340*/  IMAD.WIDE.U32.X R56, R42, R40, R56, P5 ;  /* 0x000000282a387225 */ /* 0x000fe200028e0438 */
[----:B------:R-:W-:-:S03]  /*1a350*/  SEL R41, RZ, 0x1, !P0 ;  /* 0x00000001ff297807 */ /* 0x000fc60004000000 */
[----:B------:R-:W-:Y:S01]  /*1a360*/  IMAD.X R70, R67, 0x1, R71, P1 ;  /* 0x0000000143467824 */ /* 0x000fe200008e0647 */
[----:B------:R-:W-:Y:S01]  /*1a370*/  IADD3 R69, P1, P5, R58, R46, R69 ;  /* 0x0000002e3a457210 */ /* 0x000fe20007d3e045 */
[----:B------:R-:W-:Y:S02]  /*1a380*/  IMAD.IADD R43, R59, 0x1, R43 ;  /* 0x000000013b2b7824 */ /* 0x000fe400078e022b */
[----:B------:R-:W-:Y:S01]  /*1a390*/  IMAD.MOV.U32 R62, RZ, RZ, R33 ;  /* 0x000000ffff3e7224 */ /* 0x000fe200078e0021 */
[----:B------:R-:W-:Y:S01]  /*1a3a0*/  ISETP.GE.U32.AND P0, PT, R69, R58, PT ;  /* 0x0000003a4500720c */ /* 0x000fe20003f06070 */
[----:B------:R-:W-:Y:S01]  /*1a3b0*/  IMAD.WIDE.U32 R58, R39, R35, RZ ;  /* 0x00000023273a7225 */ /* 0x000fe200078e00ff */
[C---:B------:R-:W-:Y:S02]  /*1a3c0*/  IADD3.X R68, PT, PT, R43.reuse, R47, RZ, P1, P5 ;  /* 0x0000002f2b447210 */ /* 0x040fe40000fea4ff */
[----:B------:R-:W-:Y:S01]  /*1a3d0*/  IADD3 R41, P5, PT, R60, R41, RZ ;  /* 0x000000293c297210 */ /* 0x000fe20007fbe0ff */
[----:B------:R-:W-:Y:S01]  /*1a3e0*/  IMAD R47, R40, R35, RZ ;  /* 0x00000023282f7224 */ /* 0x000fe200078e02ff */
        /* <DEDUP_REMOVED lines=15> */
[----:B------:R-:W-:-:S03]  /*1a4e0*/  IMAD.WIDE.U32 R66, R38, R38, RZ ;  /* 0x0000002626427225 */ /* 0x000fc600078e00ff */
[----:B------:R-:W-:Y:S01]  /*1a4f0*/  IADD3.X R61, PT, PT, RZ, R57, RZ, P4, P6 ;  /* 0x00000039ff3d7210 */ /* 0x000fe200027ec4ff */
[----:B------:R-:W-:Y:S01]  /*1a500*/  IMAD.WIDE.U32 R42, P1, R38, R40, R58 ;  /* 0x00000028262a7225 */ /* 0x000fe2000782003a */
[----:B------:R-:W-:Y:S02]  /*1a510*/  SHF.L.W.U32.HI R58, R73, 0x1, R69 ;  /* 0x00000001493a7819 */ /* 0x000fe40000010e45 */
[----:B------:R-:W-:Y:S01]  /*1a520*/  SHF.L.W.U32.HI R59, R69, 0x1, R68 ;  /* 0x00000001453b7819 */ /* 0x000fe20000010e44 */
[----:B------:R-:W-:Y:S01]  /*1a530*/  IMAD.X R65, RZ, RZ, RZ, P5 ;  /* 0x000000ffff417224 */ /* 0x000fe200028e06ff */
[----:B------:R-:W-:Y:S01]  /*1a540*/  IADD3 RZ, P5, PT, R67, R42, RZ ;  /* 0x0000002a43ff7210 */ /* 0x000fe20007fbe0ff */
[----:B------:R-:W-:Y:S01]  /*1a550*/  IMAD R33, R39, R38, R47 ;  /* 0x0000002627217224 */ /* 0x000fe200078e022f */
        /* <DEDUP_REMOVED lines=17> */
[----:B------:R-:W-:Y:S01]  /*1a670*/  ISETP.GE.U32.AND.EX P1, PT, R67, R61, PT, P1 ;  /* 0x0000003d4300720c */ /* 0x000fe20003f26110 */
[----:B------:R-:W-:Y:S01]  /*1a680*/  IMAD.WIDE.U32.X R44, R40, R40, R44, P5 ;  /* 0x00000028282c7225 */ /* 0x000fe200028e042c */
[----:B------:R-:W-:-:S02]  /*1a690*/  ISETP.LT.U32.OR.EX P0, PT, R39, R59, !P0, P2 ;  /* 0x0000003b2700720c */ /* 0x000fc40004701520 */
[----:B------:R-:W-:Y:S01]  /*1a6a0*/  SHF.L.W.U32.HI R65, R64, 0x1, R67 ;  /* 0x0000000140417819 */ /* 0x000fe20000010e43 */
[----:B------:R-:W-:Y:S01]  /*1a6b0*/  IMAD.WIDE.U32 R60, R69, 0x3d1, RZ ;  /* 0x000003d1453c7825 */ /* 0x000fe200078e00ff */
[----:B------:R-:W-:Y:S02]  /*1a6c0*/  IADD3 R35, P2, PT, R33, R62, RZ ;  /* 0x0000003e21237210 */ /* 0x000fe40007f5e0ff */
[----:B------:R-:W-:Y:S01]  /*1a6d0*/  SEL R43, RZ, 0x1, P1 ;  /* 0x00000001ff2b7807 */ /* 0x000fe20000800000 */
[----:B------:R-:W-:Y:S01]  /*1a6e0*/  IMAD.WIDE.U32 R58, R47, 0x3d1, RZ ;  /* 0x000003d12f3a7825 */ /* 0x000fe200078e00ff */
[----:B------:R-:W-:Y:S02]  /*1a6f0*/  SEL R66, RZ, 0x1, !P0 ;  /* 0x00000001ff427807 */ /* 0x000fe40004000000 */
[----:B------:R-:W-:Y:S01]  /*1a700*/  ISETP.LT.U32.AND P0, PT, R35, R33, PT ;  /* 0x000000212300720c */ /* 0x000fe20003f01070 */
[----:B------:R-:W-:Y:S01]  /*1a710*/  IMAD.X R39, R65, 0x1, R63, P2 ;  /* 0x0000000141277824 */ /* 0x000fe200010e063f */
[----:B------:R-:W-:Y:S01]  /*1a720*/  IADD3 R40, P2, PT, R43, R56, RZ ;  /* 0x000000382b287210 */ /* 0x000fe20007f5e0ff */
[----:B------:R-:W-:Y:S01]  /*1a730*/  IMAD.WIDE.U32 R60, P4, RZ, R47, R60 ;  /* 0x0000002fff3c7225 */ /* 0x000fe2000788003c */
[----:B------:R-:W-:-:S02]  /*1a740*/  IADD3 R66, P3, PT, R35, R66, RZ ;  /* 0x0000004223427210 */ /* 0x000fc40007f7e0ff */
[----:B------:R-:W-:Y:S01]  /*1a750*/  SHF.L.W.U32.HI R56, R67, 0x1, R40 ;  /* 0x0000000143387819 */ /* 0x000fe20000010e28 */
[----:B------:R-:W-:Y:S01]  /*1a760*/  IMAD.X R71, RZ, RZ, R57, P2 ;  /* 0x000000ffff477224 */ /* 0x000fe200010e0639 */
[----:B------:R-:W-:Y:S01]  /*1a770*/  ISETP.GE.U32.AND P1, PT, R66, R35, PT ;  /* 0x000000234200720c */ /* 0x000fe20003f26070 */
[----:B------:R-:W-:Y:S01]  /*1a780*/  IMAD.X R68, RZ, RZ, R39, P3 ;  /* 0x000000ffff447224 */ /* 0x000fe200018e0627 */
[----:B------:R-:W-:Y:S01]  /*1a790*/  IADD3 R33, P3, PT, RZ, R58, RZ ;  /* 0x0000003aff217210 */ /* 0x000fe20007f7e0ff */
[----:B------:R-:W-:Y:S01]  /*1a7a0*/  IMAD.X R63, RZ, RZ, RZ, P4 ;  /* 0x000000ffff3f7224 */ /* 0x000fe200020e06ff */
[----:B------:R-:W-:Y:S01]  /*1a7b0*/  SHF.L.W.U32.HI R57, R40, 0x1, R71 ;  /* 0x0000000128397819 */ /* 0x000fe20000010e47 */
[----:B------:R-:W-:Y:S01]  /*1a7c0*/  IMAD.MOV.U32 R62, RZ, RZ, R61 ;  /* 0x000000ffff3e7224 */ /* 0x000fe200078e003d */
[----:B------:R-:W-:Y:S02]  /*1a7d0*/  ISETP.GE.U32.AND.EX P1, PT, R68, R39, PT, P1 ;  /* 0x000000274400720c */ /* 0x000fe40003f26110 */
[----:B------:R-:W-:Y:S01]  /*1a7e0*/  IADD3 R40, P4, PT, R59, R60, RZ ;  /* 0x0000003c3b287210 */ /* 0x000fe20007f9e0ff */
[----:B------:R-:W-:Y:S01]  /*1a7f0*/  IMAD.WIDE.U32 R60, R38, R38, R56 ;  /* 0x00000026263c7225 */ /* 0x000fe200078e0038 */
[----:B------:R-:W-:-:S02]  /*1a800*/  ISETP.LT.U32.OR.EX P0, PT, R39, R65, !P1, P0 ;  /* 0x000000412700720c */ /* 0x000fc40004f01500 */
[----:B------:R-:W-:Y:S01]  /*1a810*/  ISETP.GE.U32.AND P2, PT, R33, R58, PT ;  /* 0x0000003a2100720c */ /* 0x000fe20003f46070 */
[----:B------:R-:W-:Y:S01]  /*1a820*/  IMAD.WIDE.U32.X R38, RZ, R69, R62, P4 ;  /* 0x00000045ff267225 */ /* 0x000fe200020e043e */
[----:B------:R-:W-:Y:S02]  /*1a830*/  SEL R67, RZ, 0x1, !P0 ;  /* 0x00000001ff437807 */ /* 0x000fe40004000000 */
[----:B------:R-:W-:Y:S01]  /*1a840*/  ISETP.LT.U32.AND P0, PT, R60, R56, PT ;  /* 0x000000383c00720c */ /* 0x000fe20003f01070 */
[----:B------:R-:W-:Y:S01]  /*1a850*/  IMAD.WIDE.U32 R62, R68, 0x3d1, RZ ;  /* 0x000003d1443e7825 */ /* 0x000fe200078e00ff */
[----:B------:R-:W-:-:S03]  /*1a860*/  IADD3 R67, P4, PT, R67, R60, RZ ;  /* 0x0000003c43437210 */ /* 0x000fc60007f9e0ff */
[----:B------:R-:W-:Y:S01]  /*1a870*/  IMAD.X R35, R40, 0x1, R47, P3 ;  /* 0x0000000128237824 */ /* 0x000fe200018e062f */
[----:B------:R-:W-:Y:S01]  /*1a880*/  ISETP.GE.U32.AND P1, PT, R67, R60, PT ;  /* 0x0000003c4300720c */ /* 0x000fe20003f26070 */
[----:B------:R-:W-:-:S03]  /*1a890*/  IMAD.WIDE.U32 R58, R66, 0x3d1, RZ ;  /* 0x000003d1423a7825 */ /* 0x000fc600078e00ff */
[----:B------:R-:W-:Y:S01]  /*1a8a0*/  ISETP.GE.U32.AND.EX P2, PT, R35, R40, PT, P2 ;  /* 0x000000282300720c */ /* 0x000fe20003f46120 */
[----:B------:R-:W-:Y:S01]  /*1a8b0*/  IMAD.WIDE.U32 R62, P6, RZ, R66, R62 ;  /* 0x00000042ff3e7225 */ /* 0x000fe200078c003e */
[----:B------:R-:W-:Y:S02]  /*1a8c0*/  IADD3 R38, P3, PT, R38, R58, RZ ;  /* 0x0000003a26267210 */ /* 0x000fe40007f7e0ff */
[----:B------:R-:W-:Y:S01]  /*1a8d0*/  SEL R40, RZ, 0x1, P2 ;  /* 0x00000001ff287807 */ /* 0x000fe20001000000 */
[----:B------:R-:W-:Y:S01]  /*1a8e0*/  IMAD.IADD R61, R42, 0x1, R61 ;  /* 0x000000012a3d7824 */ /* 0x000fe200078e023d */
[----:B------:R-:W-:Y:S01]  /*1a8f0*/  IADD3 R56, P5, PT, R59, R62, RZ ;  /* 0x0000003e3b387210 */ /* 0x000fe20007fbe0ff */
[----:B------:R-:W-:Y:S01]  /*1a900*/  IMAD.X R59, RZ, RZ, RZ, P6 ;  /* 0x000000ffff3b7224 */ /* 0x000fe200030e06ff */
[C---:B------:R-:W-:Y:S01]  /*1a910*/  ISETP.GE.U32.AND P2, PT, R38.reuse, R58, PT ;  /* 0x0000003a2600720c */ /* 0x040fe20003f46070 */
[----:B------:R-:W-:Y:S01]  /*1a920*/  IMAD.X R64, RZ, RZ, R61, P4 ;  /* 0x000000ffff407224 */ /* 0x000fe200020e063d */
[----:B------:R-:W-:Y:S01]  /*1a930*/  IADD3 R43, P4, PT, R38, R69, RZ ;  /* 0x00000045262b7210 */ /* 0x000fe20007f9e0ff */
[----:B------:R-:W-:-:S02]  /*1a940*/  IMAD.X R47, R56, 0x1, R39, P3 ;  /* 0x00000001382f7824 */ /* 0x000fc400018e0627 */
[----:B------:R-:W-:Y:S01]  /*1a950*/  IMAD.MOV.U32 R58, RZ, RZ, R63 ;  /* 0x000000ffff3a7224 */ /* 0x000fe200078e003f */
[C---:B------:R-:W-:Y:S01]  /*1a960*/  ISETP.GE.U32.AND.EX P1, PT, R64.reuse, R61, PT, P1 ;  /* 0x0000003d4000720c */ /* 0x040fe20003f26110 */
[----:B------:R-:W-:Y:S01]  /*1a970*/  IMAD.X R42, R47, 0x1, R66, P4 ;  /* 0x000000012f2a7824 */ /* 0x000fe200020e0642 */
[----:B------:R-:W-:Y:S01]  /*1a980*/  IADD3 R40, P6, PT, R43, R40, RZ ;  /* 0x000000282b287210 */ /* 0x000fe20007fde0ff */
[----:B------:R-:W-:Y:S01]  /*1a990*/  IMAD.WIDE.U32.X R58, RZ, R68, R58, P5 ;  /* 0x00000044ff3a7225 */ /* 0x000fe200028e043a */
[----:B------:R-:W-:Y:S02]  /*1a9a0*/  ISETP.LT.U32.OR.EX P0, PT, R61, R57, !P1, P0 ;  /* 0x000000393d00720c */ /* 0x000fe40004f01500 */
[----:B------:R-:W-:Y:S01]  /*1a9b0*/  ISETP.LT.U32.AND P1, PT, R43, R38, PT ;  /* 0x000000262b00720c */ /* 0x000fe20003f21070 */
[----:B------:R-:W-:Y:S01]  /*1a9c0*/  IMAD.WIDE.U32 R38, R64, 0x3d1, RZ ;  /* 0x000003d140267825 */ /* 0x000fe200078e00ff */
[----:B------:R-:W-:Y:S02]  /*1a9d0*/  ISETP.GE.U32.AND P3, PT, R40, R43, PT ;  /* 0x0000002b2800720c */ /* 0x000fe40003f66070 */
[----:B------:R-:W-:Y:S01]  /*1a9e0*/  ISETP.GE.U32.AND.EX P2, PT, R47, R56, PT, P2 ;  /* 0x000000382f00720c */ /* 0x000fe20003f46120 */
[----:B------:R-:W-:Y:S01]  /*1a9f0*/  IMAD.X R43, RZ, RZ, R42, P6 ;  /* 0x000000ffff2b7224 */ /* 0x000fe200030e062a */
[----:B------:R-:W-:Y:S01]  /*1aa00*/  SEL R65, RZ, 0x1, !P0 ;  /* 0x00000001ff417807 */ /* 0x000fe20004000000 */
[----:B------:R-:W-:Y:S01]  /*1aa10*/  IMAD.WIDE.U32 R60, R67, 0x3d1, RZ ;  /* 0x000003d1433c7825 */ /* 0x000fe200078e00ff */
[----:B------:R-:W-:-:S02]  /*1aa20*/  SEL R63, RZ, 0x1, P2 ;  /* 0x00000001ff3f7807 */ /* 0x000fc40001000000 */
[----:B------:R-:W-:Y:S01]  /*1aa30*/  ISETP.GE.U32.AND.EX P3, PT, R43, R42, PT, P3 ;  /* 0x0000002a2b00720c */ /* 0x000fe20003f66130 */
[----:B------:R-:W-:Y:S01]  /*1aa40*/  IMAD.WIDE.U32 R38, P2, RZ, R67, R38 ;  /* 0x00000043ff267225 */ /* 0x000fe20007840026 */
[----:B------:R-:W-:Y:S02]  /*1aa50*/  SHF.R.U32.HI R56, RZ, 0x1f, R71 ;  /* 0x0000001fff387819 */ /* 0x000fe40000011647 */
[----:B------:R-:W-:Y:S01]  /*1aa60*/  ISETP.LT.U32.OR.EX P0, PT, R42, R47, !P3, P1 ;  /* 0x0000002f2a00720c */ /* 0x000fe20005f01510 */
[----:B------:R-:W-:Y:S01]  /*1aa70*/  IMAD.X R57, RZ, RZ, RZ, P2 ;  /* 0x000000ffff397224 */ /* 0x000fe200010e06ff */
[----:B------:R-:W-:Y:S02]  /*1aa80*/  IADD3 R63, P5, P3, R60, R58, R63 ;  /* 0x0000003a3c3f7210 */ /* 0x000fe40007bbe03f */
[----:B------:R-:W-:Y:S02]  /*1aa90*/  IADD3 R61, P6, PT, R61, R38, RZ ;  /* 0x000000263d3d7210 */ /* 0x000fe40007fde0ff */
[----:B------:R-:W-:Y:S01]  /*1aaa0*/  IADD3 R65, P4, P1, R65, R56, R44 ;  /* 0x0000003841417210 */ /* 0x000fe2000799e02c */
[----:B------:R-:W-:Y:S01]  /*1aab0*/  IMAD.MOV.U32 R56, RZ, RZ, R39 ;  /* 0x000000ffff387224 */ /* 0x000fe200078e0027 */
[----:B------:R-:W-:-:S02]  /*1aac0*/  IADD3 R38, P2, PT, R63, R68, RZ ;  /* 0x000000443f267210 */ /* 0x000fc40007f5e0ff */
[----:B------:R-:W-:Y:S02]  /*1aad0*/  SEL R47, RZ, 0x1, !P0 ;  /* 0x00000001ff2f7807 */ /* 0x000fe40004000000 */
        /* <DEDUP_REMOVED lines=28> */
[----:B------:R-:W-:Y:S02]  /*1aca0*/  ISETP.GE.U32.AND.EX P0, PT, R60, R63, PT, P0 ;  /* 0x0000003f3c00720c */ /* 0x000fe40003f06100 */
[----:B------:R-:W-:Y:S01]  /*1acb0*/  ISETP.LT.U32.AND P2, PT, R38, R47, PT ;  /* 0x0000002f2600720c */ /* 0x000fe20003f41070 */
[----:B------:R-:W-:Y:S01]  /*1acc0*/  IMAD.WIDE.U32.X R38, RZ, R69, R56, P4 ;  /* 0x00000045ff267225 */ /* 0x000fe200020e0438 */
[----:B------:R-:W-:Y:S02]  /*1acd0*/  ISETP.GE.U32.AND.EX P1, PT, R58, R45, PT, P1 ;  /* 0x0000002d3a00720c */ /* 0x000fe40003f26110 */
[----:B------:R-:W-:Y:S01]  /*1ace0*/  SEL R47, RZ, 0x1, P0 ;  /* 0x00000001ff2f7807 */ /* 0x000fe20000000000 */
[----:B------:R-:W-:Y:S01]  /*1acf0*/  IMAD.MOV.U32 R56, RZ, RZ, RZ ;  /* 0x000000ffff387224 */ /* 0x000fe200078e00ff */
[----:B------:R-:W-:-:S02]  /*1ad00*/  ISETP.LT.U32.OR.EX P0, PT, R45, R60, !P1, P2 ;  /* 0x0000003c2d00720c */ /* 0x000fc40004f01520 */
        /* <DEDUP_REMOVED lines=57> */
.L_x_1063:
[----:B------:R-:W-:Y:S05]  /*1b0a0*/  BSYNC.RECONVERGENT B0 ;  /* 0x0000000000007941 */ /* 0x000fea0003800200 */
.L_x_1062:
        /* <DEDUP_REMOVED lines=54> */
.L_x_1065:
        /* <DEDUP_REMOVED lines=52> */
.L_x_1068:
[----:B------:R-:W-:Y:S05]  /*1b750*/  BSYNC.RELIABLE B1 ;  /* 0x0000000000017941 */ /* 0x000fea0003800100 */
.L_x_1067:
        /* <DEDUP_REMOVED lines=51> */
.L_x_1070:
[----:B------:R-:W-:Y:S05]  /*1ba90*/  BSYNC.RELIABLE B1 ;  /* 0x0000000000017941 */ /* 0x000fea0003800100 */
.L_x_1069:
        /* <DEDUP_REMOVED lines=25> */
[----:B------:R-:W-:-:S02]  /*1bc30*/  IADD3.X R44, PT, PT, R44, RZ, R31, P2, P3 ;  /* 0x000000ff2c2c7210 */ /* 0x000fc400017e641f */
[----:B------:R-:W-:-:S09]  /*1bc40*/  IADD3.X R66, PT, PT, R30, 0x3, RZ, P4, !PT ;  /* 0x000000031e427810 */ /* 0x000fd200027fe4ff */
.L_x_1066:
[----:B------:R-:W-:Y:S05]  /*1bc50*/  BSYNC.RECONVERGENT B0 ;  /* 0x0000000000007941 */ /* 0x000fea0003800200 */
.L_x_1064:
        /* <DEDUP_REMOVED lines=30> */
[----:B------:R-:W-:Y:S01]  /*1be40*/  IMAD R35, R43, R66, R30 ;  /* 0x000000422b237224 */ /* 0x000fe200078e021e */
[----:B------:R-:W-:Y:S01]  /*1be50*/  IADD3 RZ, P3, PT, R61, R32, RZ ;  /* 0x000000203dff7210 */ /* 0x000fe20007f7e0ff */
        /* <DEDUP_REMOVED lines=13> */
[----:B------:R-:W-:Y:S02]  /*1bf30*/  IMAD R32, R47, R34, RZ ;  /* 0x000000222f207224 */ /* 0x000fe400078e02ff */
[----:B------:R-:W-:Y:S01]  /*1bf40*/  IMAD.X R39, RZ, RZ, RZ, P6 ;  /* 0x000000ffff277224 */ /* 0x000fe200030e06ff */
[----:B------:R-:W-:Y:S01]  /*1bf50*/  IADD3 RZ, P6, PT, R65, R30, RZ ;  /* 0x0000001e41ff7210 */ /* 0x000fe20007fde0ff */
        /* <DEDUP_REMOVED lines=25> */
[----:B------:R-:W-:Y:S01]  /*1c0f0*/  IMAD.MOV.U32 R62, RZ, RZ, R41 ;  /* 0x000000ffff3e7224 */ /* 0x000fe200078e0029 */
[----:B------:R-:W-:Y:S01]  /*1c100*/  SHF.L.W.U32.HI R41, R71, 0x1, R46 ;  /* 0x0000000147297819 */ /* 0x000fe20000010e2e */
[----:B------:R-:W-:Y:S01]  /*1c110*/  IMAD.X R35, R56, 0x1, R67, P6 ;  /* 0x0000000138237824 */ /* 0x000fe200030e0643 */
[----:B------:R-:W-:Y:S01]  /*1c120*/  ISETP.GE.U32.AND P6, PT, R32, R75, PT ;  /* 0x0000004b2000720c */ /* 0x000fe20003fc6070 */
[----:B------:R-:W-:Y:S01]  /*1c130*/  IMAD.X R39, RZ, RZ, RZ, P1 ;  /* 0x000000ffff277224 */ /* 0x000fe200008e06ff */
[----:B------:R-:W-:Y:S01]  /*1c140*/  IADD3 RZ, P1, PT, R69, R64, RZ ;  /* 0x0000004045ff7210 */ /* 0x000fe20007f3e0ff */
[----:B------:R-:W-:Y:S01]  /*1c150*/  IMAD.X R69, RZ, RZ, RZ, P2 ;  /* 0x000000ffff457224 */ /* 0x000fe200010e06ff */
[----:B------:R-:W-:Y:S01]  /*1c160*/  ISETP.GE.U32.AND.EX P2, PT, R35, R56, PT, P6 ;  /* 0x000000382300720c */ /* 0x000fe20003f46160 */
[----:B------:R-:W-:Y:S01]  /*1c170*/  IMAD.WIDE.U32 R70, R57, R57, R40 ;  /* 0x0000003939467225 */ /* 0x000fe200078e0028 */
[----:B------:R-:W-:-:S03]  /*1c180*/  IADD3 R58, P6, PT, R77, R60, RZ ;  /* 0x0000003c4d3a7210 */ /* 0x000fc60007fde0ff */
[----:B------:R-:W-:Y:S02]  /*1c190*/  IMAD R56, R45, R57, RZ ;  /* 0x000000392d387224 */ /* 0x000fe400078e02ff */
[----:B------:R-:W-:-:S04]  /*1c1a0*/  IMAD.WIDE.U32 R66, R57, R42, R36 ;  /* 0x0000002a39427225 */ /* 0x000fc800078e0024 */
[----:B------:R-:W-:Y:S02]  /*1c1b0*/  IMAD.IADD R64, R64, 0x1, R71 ;  /* 0x0000000140407824 */ /* 0x000fe400078e0247 */
[----:B------:R-:W-:Y:S01]  /*1c1c0*/  IMAD.MOV.U32 R68, RZ, RZ, R65 ;  /* 0x000000ffff447224 */ /* 0x000fe200078e0041 */
[----:B------:R-:W-:Y:S01]  /*1c1d0*/  SEL R65, RZ, 0x1, P2 ;  /* 0x00000001ff417807 */ /* 0x000fe20001000000 */
[----:B------:R-:W-:Y:S01]  /*1c1e0*/  IMAD R71, R47, R42, R56 ;  /* 0x0000002a2f477224 */ /* 0x000fe200078e0238 */
[----:B------:R-:W-:Y:S01]  /*1c1f0*/  ISETP.GE.U32.AND P2, PT, R66, R36, PT ;  /* 0x000000244200720c */ /* 0x000fe20003f46070 */
[----:B------:R-:W-:Y:S02]  /*1c200*/  IMAD.MOV.U32 R38, RZ, RZ, R59 ;  /* 0x000000ffff267224 */ /* 0x000fe400078e003b */
[----:B------:R-:W-:Y:S01]  /*1c210*/  IMAD.X R59, RZ, RZ, R61, P6 ;  /* 0x000000ffff3b7224 */ /* 0x000fe200030e063d */
[-C--:B------:R-:W-:Y:S01]  /*1c220*/  IADD3 R36, P6, PT, R65, R70.reuse, RZ ;  /* 0x0000004641247210 */ /* 0x080fe20007fde0ff */
[----:B------:R-:W-:Y:S01]  /*1c230*/  IMAD.IADD R71, R67, 0x1, R71 ;  /* 0x0000000143477824 */ /* 0x000fe200078e0247 */
[----:B------:R-:W-:Y:S01]  /*1c240*/  SHF.L.W.U32.HI R65, R46, 0x1, R66 ;  /* 0x000000012e417819 */ /* 0x000fe20000010e42 */
[----:B------:R-:W-:Y:S01]  /*1c250*/  IMAD.WIDE.U32.X R60, R47, R47, R68, P1 ;  /* 0x0000002f2f3c7225 */ /* 0x000fe200008e0444 */
[----:B------:R-:W-:-:S02]  /*1c260*/  ISETP.GE.U32.AND P1, PT, R36, R70, PT ;  /* 0x000000462400720c */ /* 0x000fc40003f26070 */
[----:B------:R-:W-:Y:S01]  /*1c270*/  ISETP.GE.U32.AND.EX P2, PT, R71, R37, PT, P2 ;  /* 0x000000254700720c */ /* 0x000fe20003f46120 */
        /* <DEDUP_REMOVED lines=10> */
[C---:B------:R-:W-:Y:S01]  /*1c320*/  IMAD R73, R47.reuse, R43, R40 ;  /* 0x0000002b2f497224 */ /* 0x040fe200078e0228 */
[----:B------:R-:W-:Y:S01]  /*1c330*/  ISETP.GE.U32.AND P2, PT, R56, R58, PT ;  /* 0x0000003a3800720c */ /* 0x000fe20003f46070 */
[----:B------:R-:W-:Y:S01]  /*1c340*/  IMAD.WIDE.U32.X R46, R47, R44, R38, P5 ;  /* 0x0000002c2f2e7225 */ /* 0x000fe200028e0426 */
[----:B------:R-:W-:-:S03]  /*1c350*/  SEL R39, RZ, 0x1, !P0 ;  /* 0x00000001ff277807 */ /* 0x000fc60004000000 */
[----:B------:R-:W-:Y:S01]  /*1c360*/  IMAD.X R64, R67, 0x1, R61, P1 ;  /* 0x0000000143407824 */ /* 0x000fe200008e063d */
[----:B------:R-:W-:Y:S01]  /*1c370*/  IADD3 R69, P1, P5, R56, R62, R69 ;  /* 0x0000003e38457210 */ /* 0x000fe20007d3e045 */
[----:B------:R-:W-:Y:S02]  /*1c380*/  IMAD.IADD R41, R57, 0x1, R73 ;  /* 0x0000000139297824 */ /* 0x000fe400078e0249 */
[----:B------:R-:W-:Y:S01]  /*1c390*/  IMAD.X R61, RZ, RZ, RZ, P4 ;  /* 0x000000ffff3d7224 */ /* 0x000fe200020e06ff */
        /* <DEDUP_REMOVED lines=15> */
[----:B------:R-:W-:Y:S01]  /*1c490*/  IMAD.X R65, RZ, RZ, RZ, P5 ;  /* 0x000000ffff417224 */ /* 0x000fe200028e06ff */
[----:B------:R-:W-:Y:S01]  /*1c4a0*/  IADD3 RZ, P0, PT, R39, R62, RZ ;  /* 0x0000003e27ff7210 */ /* 0x000fe20007f1e0ff */
[----:B------:R-:W-:Y:S01]  /*1c4b0*/  IMAD.MOV.U32 R60, RZ, RZ, R33 ;  /* 0x000000ffff3c7224 */ /* 0x000fe200078e0021 */
[----:B------:R-:W-:Y:S01]  /*1c4c0*/  ISETP.LT.U32.OR.EX P2, PT, R64, R67, !P1, P2 ;  /* 0x000000434000720c */ /* 0x000fe20004f41520 */
[----:B------:R-:W-:Y:S01]  /*1c4d0*/  IMAD.WIDE.U32 R66, R43, R43, RZ ;  /* 0x0000002b2b427225 */ /* 0x000fe200078e00ff */
[----:B------:R-:W-:-:S02]  /*1c4e0*/  IADD3 R58, P4, P6, R59, R46, R58 ;  /* 0x0000002e3b3a7210 */ /* 0x000fc40007e9e03a */
[----:B------:R-:W-:Y:S01]  /*1c4f0*/  SEL R33, RZ, 0x1, !P2 ;  /* 0x00000001ff217807 */ /* 0x000fe20005000000 */
[----:B------:R-:W-:Y:S01]  /*1c500*/  IMAD.WIDE.U32 R38, P1, R43, R44, R56 ;  /* 0x0000002c2b267225 */ /* 0x000fe20007820038 */
[----:B------:R-:W-:Y:S02]  /*1c510*/  SHF.L.W.U32.HI R56, R71, 0x1, R69 ;  /* 0x0000000147387819 */ /* 0x000fe40000010e45 */
[----:B------:R-:W-:Y:S01]  /*1c520*/  SHF.L.W.U32.HI R57, R69, 0x1, R70 ;  /* 0x0000000145397819 */ /* 0x000fe20000010e46 */
[----:B------:R-:W-:Y:S01]  /*1c530*/  IMAD R46, R44, R42, RZ ;  /* 0x0000002a2c2e7224 */ /* 0x000fe200078e02ff */
[----:B------:R-:W-:Y:S01]  /*1c540*/  IADD3 RZ, P5, PT, R67, R38, RZ ;  /* 0x0000002643ff7210 */ /* 0x000fe20007fbe0ff */
[----:B------:R-:W-:Y:S01]  /*1c550*/  IMAD.MOV.U32 R64, RZ, RZ, R63 ;  /* 0x000000ffff407224 */ /* 0x000fe200078e003f */
[----:B------:R-:W-:Y:S01]  /*1c560*/  IADD3.X R59, PT, PT, RZ, R47, RZ, P4, P6 ;  /* 0x0000002fff3b7210 */ /* 0x000fe200027ec4ff */
[----:B------:R-:W-:-:S04]  /*1c570*/  IMAD.WIDE.U32 R66, R42, R42, R56 ;  /* 0x0000002a2a427225 */ /* 0x000fc800078e0038 */
        /* <DEDUP_REMOVED lines=30> */
[----:B------:R-:W-:Y:S01]  /*1c760*/  IMAD.WIDE.U32 R58, R67, 0x3d1, RZ ;  /* 0x000003d1433a7825 */ /* 0x000fe200078e00ff */
[----:B------:R-:W-:-:S02]  /*1c770*/  SHF.L.W.U32.HI R56, R71, 0x1, R46 ;  /* 0x0000000147387819 */ /* 0x000fc40000010e2e */
[----:B------:R-:W-:Y:S01]  /*1c780*/  ISETP.GE.U32.AND.EX P1, PT, R64, R39, PT, P1 ;  /* 0x000000274000720c */ /* 0x000fe20003f26110 */
[----:B------:R-:W-:Y:S01]  /*1c790*/  IMAD.X R75, RZ, RZ, R47, P2 ;  /* 0x000000ffff4b7224 */ /* 0x000fe200010e062f */
[-C--:B------:R-:W-:Y:S01]  /*1c7a0*/  IADD3 R33, P3, PT, RZ, R58.reuse, RZ ;  /* 0x0000003aff217210 */ /* 0x080fe20007f7e0ff */
[----:B------:R-:W-:Y:S01]  /*1c7b0*/  IMAD.X R47, RZ, RZ, RZ, P4 ;  /* 0x000000ffff2f7224 */ /* 0x000fe200020e06ff */
[----:B------:R-:W-:Y:S02]  /*1c7c0*/  ISETP.LT.U32.OR.EX P0, PT, R39, R63, !P1, P0 ;  /* 0x0000003f2700720c */ /* 0x000fe40004f01500 */
[----:B------:R-:W-:Y:S01]  /*1c7d0*/  SHF.L.W.U32.HI R57, R46, 0x1, R75 ;  /* 0x000000012e397819 */ /* 0x000fe20000010e4b */
[----:B------:R-:W-:Y:S01]  /*1c7e0*/  IMAD.MOV.U32 R46, RZ, RZ, R61 ;  /* 0x000000ffff2e7224 */ /* 0x000fe200078e003d */
[----:B------:R-:W-:Y:S02]  /*1c7f0*/  ISETP.GE.U32.AND P2, PT, R33, R58, PT ;  /* 0x0000003a2100720c */ /* 0x000fe40003f46070 */
[----:B------:R-:W-:Y:S01]  /*1c800*/  IADD3 R62, P4, PT, R59, R60, RZ ;  /* 0x0000003c3b3e7210 */ /* 0x000fe20007f9e0ff */
[----:B------:R-:W-:Y:S01]  /*1c810*/  IMAD.WIDE.U32 R58, R43, R43, R56 ;  /* 0x0000002b2b3a7225 */ /* 0x000fe200078e0038 */
[----:B------:R-:W-:-:S03]  /*1c820*/  SEL R71, RZ, 0x1, !P0 ;  /* 0x00000001ff477807 */ /* 0x000fc60004000000 */
[----:B------:R-:W-:Y:S01]  /*1c830*/  IMAD.WIDE.U32 R60, R64, 0x3d1, RZ ;  /* 0x000003d1403c7825 */ /* 0x000fe200078e00ff */
[----:B------:R-:W-:Y:S02]  /*1c840*/  ISETP.LT.U32.AND P0, PT, R58, R56, PT ;  /* 0x000000383a00720c */ /* 0x000fe40003f01070 */
[----:B------:R-:W-:Y:S01]  /*1c850*/  SHF.R.U32.HI R56, RZ, 0x1f, R75 ;  /* 0x0000001fff387819 */ /* 0x000fe2000001164b */
        /* <DEDUP_REMOVED lines=19> */
[----:B------:R-:W-:Y:S01]  /*1c990*/  IMAD.WIDE.U32 R42, R62, 0x3d1, RZ ;  /* 0x000003d13e2a7825 */ /* 0x000fe200078e00ff */
[----:B------:R-:W-:-:S02]  /*1c9a0*/  ISETP.LT.U32.OR.EX P0, PT, R69, R57, !P1, P0 ;  /* 0x000000394500720c */ /* 0x000fc40004f01500 */
[----:B------:R-:W-:Y:S01]  /*1c9b0*/  ISETP.LT.U32.AND P1, PT, R38, R65, PT ;  /* 0x000000412600720c */ /* 0x000fe20003f21070 */
[C---:B------:R-:W-:Y:S01]  /*1c9c0*/  IMAD.X R57, R46.reuse, 0x1, R73, P4 ;  /* 0x000000012e397824 */ /* 0x040fe200020e0649 */
[----:B------:R-:W-:Y:S01]  /*1c9d0*/  ISETP.GE.U32.AND P3, PT, R47, R38, PT ;  /* 0x000000262f00720c */ /* 0x000fe20003f66070 */
[----:B------:R-:W-:Y:S01]  /*1c9e0*/  IMAD.WIDE.U32.X R58, RZ, R64, R58, P5 ;  /* 0x00000040ff3a7225 */ /* 0x000fe200028e043a */
[----:B------:R-:W-:Y:S02]  /*1c9f0*/  ISETP.GE.U32.AND.EX P2, PT, R46, R67, PT, P2 ;  /* 0x000000432e00720c */ /* 0x000fe40003f46120 */
[----:B------:R-:W-:Y:S01]  /*1ca00*/  SEL R67, RZ, 0x1, !P0 ;  /* 0x00000001ff437807 */ /* 0x000fe20004000000 */
[----:B------:R-:W-:Y:S01]  /*1ca10*/  IMAD.X R38, RZ, RZ, R57, P6 ;  /* 0x000000ffff267224 */ /* 0x000fe200030e0639 */
[----:B------:R-:W-:Y:S01]  /*1ca20*/  SEL R63, RZ, 0x1, P2 ;  /* 0x00000001ff3f7807 */ /* 0x000fe20001000000 */
[----:B------:R-:W-:-:S03]  /*1ca30*/  IMAD.WIDE.U32 R60, R71, 0x3d1, RZ ;  /* 0x000003d1473c7825 */ /* 0x000fc600078e00ff */
[----:B------:R-:W-:Y:S01]  /*1ca40*/  ISETP.GE.U32.AND.EX P3, PT, R38, R57, PT, P3 ;  /* 0x000000392600720c */ /* 0x000fe20003f66130 */
[----:B------:R-:W-:-:S03]  /*1ca50*/  IMAD.WIDE.U32 R42, P2, RZ, R71, R42 ;  /* 0x00000047ff2a7225 */ /* 0x000fc6000784002a */
[----:B------:R-:W-:Y:S01]  /*1ca60*/  ISETP.LT.U32.OR.EX P0, PT, R57, R46, !P3, P1 ;  /* 0x0000002e3900720c */ /* 0x000fe20005f01510 */
[----:B------:R-:W-:Y:S01]  /*1ca70*/  IMAD.X R57, RZ, RZ, RZ, P2 ;  /* 0x000000ffff397224 */ /* 0x000fe200010e06ff */
[----:B------:R-:W-:Y:S02]  /*1ca80*/  IADD3 R63, P5, P3, R60, R58, R63 ;  /* 0x0000003a3c3f7210 */ /* 0x000fe40007bbe03f */
[----:B------:R-:W-:Y:S02]  /*1ca90*/  IADD3 R65, P6, PT, R61, R42, RZ ;  /* 0x0000002a3d417210 */ /* 0x000fe40007fde0ff */
[----:B------:R-:W-:Y:S01]  /*1caa0*/  IADD3 R67, P4, P1, R67, R56, R44 ;  /* 0x0000003843437210 */ /* 0x000fe2000799e02c */
[----:B------:R-:W-:Y:S01]  /*1cab0*/  IMAD.MOV.U32 R56, RZ, RZ, R43 ;  /* 0x000000ffff387224 */ /* 0x000fe200078e002b */
[----:B------:R-:W-:Y:S02]  /*1cac0*/  IADD3 R42, P2, PT, R63, R64, RZ ;  /* 0x000000403f2a7210 */ /* 0x000fe40007f5e0ff */
[----:B------:R-:W-:-:S02]  /*1cad0*/  SEL R61, RZ, 0x1, !P0 ;  /* 0x00000001ff3d7807 */ /* 0x000fc40004000000 */
[----:B------:R-:W-:Y:S01]  /*1cae0*/  IADD3.X R46, PT, PT, R65, R59, RZ, P5, P3 ;  /* 0x0000003b412e7210 */ /* 0x000fe20002fe64ff */
[----:B------:R-:W-:Y:S01]  /*1caf0*/  IMAD.WIDE.U32.X R58, RZ, R62, R56, P6 ;  /* 0x0000003eff3a7225 */ /* 0x000fe200030e0438 */
[----:B------:R-:W-:Y:S02]  /*1cb00*/  IADD3.X R69, PT, PT, RZ, RZ, R45, P4, P1 ;  /* 0x000000ffff457210 */ /* 0x000fe400027e242d */
[----:B------:R-:W-:Y:S01]  /*1cb10*/  IADD3 R45, P4, PT, R42, R61, RZ ;  /* 0x0000003d2a2d7210 */ /* 0x000fe20007f9e0ff */
[----:B------:R-:W-:Y:S01]  /*1cb20*/  IMAD.X R61, R46, 0x1, R71, P2 ;  /* 0x000000012e3d7824 */ /* 0x000fe200010e0647 */
[----:B------:R-:W-:Y:S01]  /*1cb30*/  ISETP.GE.U32.AND P0, PT, R63, R60, PT ;  /* 0x0000003c3f00720c */ /* 0x000fe20003f06070 */
[----:B------:R-:W-:Y:S01]  /*1cb40*/  IMAD.WIDE.U32 R56, R67, 0x3d1, RZ ;  /* 0x000003d143387825 */ /* 0x000fe200078e00ff */
[----:B------:R-:W-:Y:S02]  /*1cb50*/  ISETP.LT.U32.AND P3, PT, R42, R63, PT ;  /* 0x0000003f2a00720c */ /* 0x000fe40003f61070 */
        /* <DEDUP_REMOVED lines=84> */
.L_x_1072:
[----:B------:R-:W-:Y:S05]  /*1d0a0*/  BSYNC.RECONVERGENT B0 ;  /* 0x0000000000007941 */ /* 0x000fea0003800200 */
.L_x_1071:
        /* <DEDUP_REMOVED lines=54> */
.L_x_1074:
        /* <DEDUP_REMOVED lines=55> */
.L_x_1077:
[----:B------:R-:W-:Y:S05]  /*1d780*/  BSYNC.RELIABLE B1 ;  /* 0x0000000000017941 */ /* 0x000fea0003800100 */
.L_x_1076:
        /* <DEDUP_REMOVED lines=55> */
.L_x_1079:
[----:B------:R-:W-:Y:S05]  /*1db00*/  BSYNC.RELIABLE B1 ;  /* 0x0000000000017941 */ /* 0x000fea0003800100 */
.L_x_1078:
        /* <DEDUP_REMOVED lines=29> */
.L_x_1075:
[----:B------:R-:W-:Y:S05]  /*1dce0*/  BSYNC.RECONVERGENT B0 ;  /* 0x0000000000007941 */ /* 0x000fea0003800200 */
.L_x_1073:
[----:B------:R-:W-:Y:S05]  /*1dcf0*/  WARPSYNC.ALL ;  /* 0x0000000000007948 */ /* 0x000fea0003800000 */
[C---:B------:R-:W-:Y:S01]  /*1dd00*/  IMAD.WIDE.U32 R40, R37.reuse, R10, RZ ;  /* 0x0000000a25287225 */ /* 0x040fe200078e00ff */
[----:B------:R-:W-:Y:S01]  /*1dd10*/  UMOV UR4, URZ ;  /* 0x000000ff00047c82 */ /* 0x000fe20008000000 */
[----:B------:R-:W-:Y:S02]  /*1dd20*/  BSSY.RECONVERGENT B0, `(.L_x_1080) ;  /* 0x00001a5000007945 */ /* 0x000fe40003800200 */
        /* <DEDUP_REMOVED lines=18> */
[----:B------:R-:W-:-:S03]  /*1de50*/  IMAD.WIDE.U32 R40, R37, R4, RZ ;  /* 0x0000000425287225 */ /* 0x000fc600078e00ff */
[----:B------:R-:W-:Y:S01]  /*1de60*/  ISETP.GE.U32.AND.EX P0, PT, R43, R39, PT, P0 ;  /* 0x000000272b00720c */ /* 0x000fe20003f06100 */
[CC--:B------:R-:W-:Y:S02]  /*1de70*/  IMAD R56, R5.reuse, R38.reuse, RZ ;  /* 0x0000002605387224 */ /* 0x0c0fe400078e02ff */
[----:B------:R-:W-:Y:S02]  /*1de80*/  IMAD.MOV.U32 R44, RZ, RZ, R57 ;  /* 0x000000ffff2c7224 */ /* 0x000fe400078e0039 */
[----:B------:R-:W-:-:S04]  /*1de90*/  IMAD.WIDE.U32 R58, P2, R5, R38, R40 ;  /* 0x00000026053a7225 */ /* 0x000fc80007840028 */
[----:B------:R-:W-:-:S04]  /*1dea0*/  IMAD.WIDE.U32 R46, R4, R38, RZ ;  /* 0x00000026042e7225 */ /* 0x000fc800078e00ff */
[-C--:B------:R-:W-:Y:S02]  /*1deb0*/  IMAD R39, R4, R37.reuse, R56 ;  /* 0x0000002504277224 */ /* 0x080fe400078e0238 */
[----:B------:R-:W-:Y:S01]  /*1dec0*/  IMAD.WIDE.U32.X R40, R3, R37, R44, P1 ;  /* 0x0000002503287225 */ /* 0x000fe200008e042c */
[----:B------:R-:W-:-:S03]  /*1ded0*/  SEL R45, RZ, 0x1, P0 ;  /* 0x00000001ff2d7807 */ /* 0x000fc60000000000 */
[----:B------:R-:W-:Y:S01]  /*1dee0*/  IMAD.IADD R39, R47, 0x1, R39 ;  /* 0x000000012f277824 */ /* 0x000fe200078e0227 */
[----:B------:R-:W-:Y:S01]  /*1def0*/  IADD3 R40, P0, P3, R46, R40, R45 ;  /* 0x000000282e287210 */ /* 0x000fe20007b1e02d */
[----:B------:R-:W-:-:S03]  /*1df00*/  IMAD.WIDE.U32 R56, R38, R4, RZ ;  /* 0x0000000426387225 */ /* 0x000fc600078e00ff */
[----:B------:R-:W-:Y:S01]  /*1df10*/  ISETP.GE.U32.AND P1, PT, R40, R46, PT ;  /* 0x0000002e2800720c */ /* 0x000fe20003f26070 */
[----:B------:R-:W-:Y:S01]  /*1df20*/  IMAD.WIDE.U32 R44, R10, R30, R42 ;  /* 0x0000001e0a2c7225 */ /* 0x000fe200078e002a */
[----:B------:R-:W-:-:S03]  /*1df30*/  IADD3.X R41, PT, PT, R39, R41, RZ, P0, P3 ;  /* 0x0000002927297210 */ /* 0x000fc600007e64ff */
[----:B------:R-:W-:Y:S01]  /*1df40*/  IMAD.X R47, RZ, RZ, RZ, P2 ;  /* 0x000000ffff2f7224 */ /* 0x000fe200010e06ff */
[----:B------:R-:W-:Y:S01]  /*1df50*/  IADD3 RZ, P2, PT, R57, R58, RZ ;  /* 0x0000003a39ff7210 */ /* 0x000fe20007f5e0ff */
[----:B------:R-:W-:Y:S01]  /*1df60*/  IMAD.MOV.U32 R46, RZ, RZ, R59 ;  /* 0x000000ffff2e7224 */ /* 0x000fe200078e003b */
[----:B------:R-:W-:Y:S01]  /*1df70*/  ISETP.GE.U32.AND.EX P1, PT, R41, R39, PT, P1 ;  /* 0x000000272900720c */ /* 0x000fe20003f26110 */
[----:B------:R-:W-:Y:S01]  /*1df80*/  IMAD.WIDE.U32 R58, R31, R10, RZ ;  /* 0x0000000a1f3a7225 */ /* 0x000fe200078e00ff */
[----:B------:R-:W-:Y:S02]  /*1df90*/  ISETP.GE.U32.AND P0, PT, R44, R42, PT ;  /* 0x0000002a2c00720c */ /* 0x000fe40003f06070 */
[----:B------:R-:W-:Y:S01]  /*1dfa0*/  SEL R65, RZ, 0x1, P1 ;  /* 0x00000001ff417807 */ /* 0x000fe20000800000 */
[----:B------:R-:W-:Y:S02]  /*1dfb0*/  IMAD R39, R9, R30, RZ ;  /* 0x0000001e09277224 */ /* 0x000fe400078e02ff */
[----:B------:R-:W-:-:S02]  /*1dfc0*/  IMAD R42, R6, R38, RZ ;  /* 0x00000026062a7224 */ /* 0x000fc400078e02ff */
[----:B------:R-:W-:Y:S02]  /*1dfd0*/  IMAD R39, R10, R31, R39 ;  /* 0x0000001f0a277224 */ /* 0x000fe400078e0227 */
[----:B------:R-:W-:-:S04]  /*1dfe0*/  IMAD.WIDE.U32 R56, R7, R38, RZ ;  /* 0x0000002607387225 */ /* 0x000fc800078e00ff */
[----:B------:R-:W-:Y:S02]  /*1dff0*/  IMAD R75, R7, R37, R42 ;  /* 0x00000025074b7224 */ /* 0x000fe400078e022a */
[----:B------:R-:W-:-:S04]  /*1e000*/  IMAD.WIDE.U32 R60, R30, R10, RZ ;  /* 0x0000000a1e3c7225 */ /* 0x000fc800078e00ff */
[----:B------:R-:W-:-:S04]  /*1e010*/  IMAD.WIDE.U32 R62, P3, R9, R30, R58 ;  /* 0x0000001e093e7225 */ /* 0x000fc8000786003a */
[----:B------:R-:W-:-:S04]  /*1e020*/  IMAD.WIDE.U32.X R58, R5, R37, R46, P2 ;  /* 0x00000025053a7225 */ /* 0x000fc800010e042e */
[----:B------:R-:W-:Y:S01]  /*1e030*/  IMAD.IADD R39, R45, 0x1, R39 ;  /* 0x000000012d277824 */ /* 0x000fe200078e0227 */
[----:B------:R-:W-:Y:S01]  /*1e040*/  IADD3 R42, P1, P2, R56, R58, R65 ;  /* 0x0000003a382a7210 */ /* 0x000fe20007a3e041 */
        /* <DEDUP_REMOVED lines=18> */
[C---:B------:R-:W-:Y:S01]  /*1e170*/  ISETP.GE.U32.AND.EX P0, PT, R57.reuse, R41, PT, P0 ;  /* 0x000000293900720c */ /* 0x040fe20003f06100 */
[----:B------:R-:W-:Y:S01]  /*1e180*/  IMAD.WIDE.U32 R66, R30, R4, RZ ;  /* 0x000000041e427225 */ /* 0x000fe200078e00ff */
[----:B------:R-:W-:-:S03]  /*1e190*/  IADD3.X R47, PT, PT, R57, R47, RZ, P2, P4 ;  /* 0x0000002f392f7210 */ /* 0x000fc600017e84ff */
[----:B------:R-:W-:-:S04]  /*1e1a0*/  IMAD.WIDE.U32 R58, P6, R5, R30, R58 ;  /* 0x0000001e053a7225 */ /* 0x000fc800078c003a */
        /* <DEDUP_REMOVED lines=10> */
[----:B------:R-:W-:Y:S01]  /*1e250*/  IMAD.WIDE.U32 R70, R38, R7, RZ ;  /* 0x0000000726467225 */ /* 0x000fe200078e00ff */
[----:B------:R-:W-:-:S03]  /*1e260*/  ISETP.GE.U32.AND.EX P0, PT, R43, R75, PT, P0 ;  /* 0x0000004b2b00720c */ /* 0x000fc60003f06100 */
[----:B------:R-:W-:Y:S01]  /*1e270*/  IMAD.X R65, RZ, RZ, RZ, P3 ;  /* 0x000000ffff417224 */ /* 0x000fe200018e06ff */
[----:B------:R-:W-:Y:S01]  /*1e280*/  IADD3 RZ, P5, PT, R71, R60, RZ ;  /* 0x0000003c47ff7210 */ /* 0x000fe20007fbe0ff */
[----:B------:R-:W-:Y:S01]  /*1e290*/  IMAD.MOV.U32 R64, RZ, RZ, R63 ;  /* 0x000000ffff407224 */ /* 0x000fe200078e003f */
[----:B------:R-:W-:Y:S01]  /*1e2a0*/  SEL R71, RZ, 0x1, P1 ;  /* 0x00000001ff477807 */ /* 0x000fe20000800000 */
        /* <DEDUP_REMOVED lines=8> */
[----:B------:R-:W-:-:S04]  /*1e330*/  IMAD.WIDE.U32 R60, R33, R10, RZ ;  /* 0x0000000a213c7225 */ /* 0x000fc800078e00ff */
[----:B------:R-:W-:-:S04]  /*1e340*/  IMAD.WIDE.U32.X R40, R6, R37, R40, P5 ;  /* 0x0000002506287225 */ /* 0x000fc800028e0428 */
[----:B------:R-:W-:-:S04]  /*1e350*/  IMAD.WIDE.U32 R64, R4, R30, R42 ;  /* 0x0000001e04407225 */ /* 0x000fc800078e002a */
[----:B------:R-:W-:Y:S01]  /*1e360*/  IMAD R73, R4, R31, R56 ;  /* 0x0000001f04497224 */ /* 0x000fe200078e0238 */
[----:B------:R-:W-:Y:S01]  /*1e370*/  IADD3.X R56, PT, PT, RZ, R63, RZ, P0, P1 ;  /* 0x0000003fff387210 */ /* 0x000fe200007e24ff */
[----:B------:R-:W-:Y:S01]  /*1e380*/  IMAD.WIDE.U32 R62, P5, R9, R32, R60 ;  /* 0x00000020093e7225 */ /* 0x000fe200078a003c */
[----:B------:R-:W-:Y:S02]  /*1e390*/  IADD3 R40, P0, PT, R69, R40, RZ ;  /* 0x0000002845287210 */ /* 0x000fe40007f1e0ff */
[----:B------:R-:W-:Y:S01]  /*1e3a0*/  IADD3 R60, P1, PT, R71, R64, RZ ;  /* 0x00000040473c7210 */ /* 0x000fe20007f3e0ff */
[----:B------:R-:W-:Y:S02]  /*1e3b0*/  IMAD.IADD R69, R65, 0x1, R73 ;  /* 0x0000000141457824 */ /* 0x000fe400078e0249 */
[----:B------:R-:W-:Y:S01]  /*1e3c0*/  IMAD.X R41, RZ, RZ, R41, P0 ;  /* 0x000000ffff297224 */ /* 0x000fe200000e0629 */
[----:B------:R-:W-:Y:S01]  /*1e3d0*/  ISETP.GE.U32.AND P0, PT, R64, R42, PT ;  /* 0x0000002a4000720c */ /* 0x000fe20003f06070 */
[C---:B------:R-:W-:Y:S01]  /*1e3e0*/  IMAD.X R61, R69.reuse, 0x1, R56, P1 ;  /* 0x00000001453d7824 */ /* 0x040fe200008e0638 */
[----:B------:R-:W-:Y:S01]  /*1e3f0*/  ISETP.GE.U32.AND P1, PT, R60, R64, PT ;  /* 0x000000403c00720c */ /* 0x000fe20003f26070 */
[----:B------:R-:W-:Y:S01]  /*1e400*/  IMAD.MOV.U32 R64, RZ, RZ, R59 ;  /* 0x000000ffff407224 */ /* 0x000fe200078e003b */
[----:B------:R-:W-:Y:S01]  /*1e410*/  ISETP.GE.U32.AND.EX P0, PT, R69, R43, PT, P0 ;  /* 0x0000002b4500720c */ /* 0x000fe20003f06100 */
[----:B------:R-:W-:Y:S01]  /*1e420*/  IMAD R42, R9, R32, RZ ;  /* 0x00000020092a7224 */ /* 0x000fe200078e02ff */
[----:B------:R-:W-:Y:S01]  /*1e430*/  ISETP.GE.U32.AND.EX P1, PT, R61, R69, PT, P1 ;  /* 0x000000453d00720c */ /* 0x000fe20003f26110 */
[----:B------:R-:W-:-:S03]  /*1e440*/  IMAD.WIDE.U32 R58, R33, R2, RZ ;  /* 0x00000002213a7225 */ /* 0x000fc600078e00ff */
[----:B------:R-:W-:Y:S01]  /*1e450*/  SEL R75, RZ, 0x1, P1 ;  /* 0x00000001ff4b7807 */ /* 0x000fe20000800000 */
[----:B------:R-:W-:Y:S02]  /*1e460*/  IMAD.X R65, RZ, RZ, RZ, P6 ;  /* 0x000000ffff417224 */ /* 0x000fe400030e06ff */
[----:B------:R-:W-:-:S04]  /*1e470*/  IMAD.WIDE.U32 R66, R32, R10, RZ ;  /* 0x0000000a20427225 */ /* 0x000fc800078e00ff */
[C---:B------:R-:W-:Y:S01]  /*1e480*/  IMAD R71, R10.reuse, R33, R42 ;  /* 0x000000210a477224 */ /* 0x040fe200078e022a */
[----:B------:R-:W-:Y:S01]  /*1e490*/  IADD3 RZ, P6, PT, R67, R62, RZ ;  /* 0x0000003e43ff7210 */ /* 0x000fe20007fde0ff */
[----:B------:R-:W-:Y:S01]  /*1e4a0*/  IMAD.WIDE.U32 R42, R10, R32, R46 ;  /* 0x000000200a2a7225 */ /* 0x000fe200078e002e */
[----:B------:R-:W-:-:S03]  /*1e4b0*/  SEL R62, RZ, 0x1, P0 ;  /* 0x00000001ff3e7807 */ /* 0x000fc60000000000 */
[----:B------:R-:W-:Y:S01]  /*1e4c0*/  IMAD.WIDE.U32.X R64, R5, R31, R64, P4 ;  /* 0x0000001f05407225 */ /* 0x000fe200020e0440 */
[----:B------:R-:W-:-:S03]  /*1e4d0*/  ISETP.GE.U32.AND P0, PT, R42, R46, PT ;  /* 0x0000002e2a00720c */ /* 0x000fc60003f06070 */
[----:B------:R-:W-:-:S04]  /*1e4e0*/  IMAD.WIDE.U32 R68, R32, R2, RZ ;  /* 0x0000000220447225 */ /* 0x000fc800078e00ff */
[----:B------:R-:W-:-:S04]  /*1e4f0*/  IMAD.WIDE.U32 R58, P4, R3, R32, R58 ;  /* 0x00000020033a7225 */ /* 0x000fc8000788003a */
[----:B------:R-:W-:Y:S02]  /*1e500*/  IMAD.IADD R56, R43, 0x1, R71 ;  /* 0x000000012b387824 */ /* 0x000fe400078e0247 */
[----:B------:R-:W-:Y:S01]  /*1e510*/  IMAD.X R67, RZ, RZ, RZ, P5 ;  /* 0x000000ffff437224 */ /* 0x000fe200028e06ff */
[----:B------:R-:W-:Y:S01]  /*1e520*/  IADD3 RZ, P5, PT, R69, R58, RZ ;  /* 0x0000003a45ff7210 */ /* 0x000fe20007fbe0ff */
[----:B------:R-:W-:Y:S01]  /*1e530*/  IMAD.MOV.U32 R66, RZ, RZ, R63 ;  /* 0x000000ffff427224 */ /* 0x000fe200078e003f */
[----:B------:R-:W-:Y:S01]  /*1e540*/  ISETP.GE.U32.AND.EX P0, PT, R56, R47, PT, P0 ;  /* 0x0000002f3800720c */ /* 0x000fe20003f06100 */
[----:B------:R-:W-:Y:S02]  /*1e550*/  IMAD R58, R3, R32, RZ ;  /* 0x00000020033a7224 */ /* 0x000fe400078e02ff */
[-C--:B------:R-:W-:Y:S01]  /*1e560*/  IMAD.WIDE.U32.X R46, R9, R33.reuse, R66, P6 ;  /* 0x00000021092e7225 */ /* 0x080fe200030e0442 */
[----:B------:R-:W-:Y:S02]  /*1e570*/  IADD3 R75, P1, P6, R75, R64, R62 ;  /* 0x000000404b4b7210 */ /* 0x000fe40007e3e03e */
[----:B------:R-:W-:Y:S01]  /*1e580*/  SEL R71, RZ, 0x1, P0 ;  /* 0x00000001ff477807 */ /* 0x000fe20000000000 */
        /* <DEDUP_REMOVED lines=21> */
[----:B------:R-:W-:Y:S01]  /*1e6e0*/  IMAD R71, R7, R31, R60 ;  /* 0x0000001f07477224 */ /* 0x000fe200078e023c */
[----:B------:R-:W-:Y:S01]  /*1e6f0*/  IADD3 R73, P4, P5, R73, R66, R62 ;  /* 0x0000004249497210 */ /* 0x000fe20007d9e03e */
[----:B------:R-:W-:-:S03]  /*1e700*/  IMAD.WIDE.U32 R60, R7, R30, R40 ;  /* 0x0000001e073c7225 */ /* 0x000fc600078e0028 */
        /* <DEDUP_REMOVED lines=10> */
[----:B------:R-:W-:Y:S01]  /*1e7b0*/  ISETP.GE.U32.AND.EX P4, PT, R61, R41, PT, P4 ;  /* 0x000000293d00720c */ /* 0x000fe20003f86140 */
[----:B------:R-:W-:Y:S01]  /*1e7c0*/  IMAD.MOV.U32 R64, RZ, RZ, R57 ;  /* 0x000000ffff407224 */ /* 0x000fe200078e0039 */
[----:B------:R-:W-:Y:S01]  /*1e7d0*/  ISETP.GE.U32.AND P3, PT, R68, R60, PT ;  /* 0x0000003c4400720c */ /* 0x000fe20003f66070 */
[----:B------:R-:W-:Y:S01]  /*1e7e0*/  IMAD.WIDE.U32 R70, R4, R32, R68 ;  /* 0x0000002004467225 */ /* 0x000fe200078e0044 */
[----:B------:R-:W-:-:S02]  /*1e7f0*/  SEL R58, RZ, 0x1, P4 ;  /* 0x00000001ff3a7807 */ /* 0x000fc40002000000 */
[----:B------:R-:W-:Y:S01]  /*1e800*/  ISETP.GE.U32.AND.EX P3, PT, R69, R61, PT, P3 ;  /* 0x0000003d4500720c */ /* 0x000fe20003f66130 */
[----:B------:R-:W-:Y:S01]  /*1e810*/  IMAD R57, R4, R33, R40 ;  /* 0x0000002104397224 */ /* 0x000fe200078e0228 */
[----:B------:R-:W-:Y:S01]  /*1e820*/  IADD3 R60, P4, PT, R73, R70, RZ ;  /* 0x00000046493c7210 */ /* 0x000fe20007f9e0ff */
[----:B------:R-:W-:Y:S01]  /*1e830*/  IMAD.X R67, RZ, RZ, RZ, P0 ;  /* 0x000000ffff437224 */ /* 0x000fe200000e06ff */
[----:B------:R-:W-:Y:S01]  /*1e840*/  ISETP.GE.U32.AND P0, PT, R70, R68, PT ;  /* 0x000000444600720c */ /* 0x000fe20003f06070 */
[----:B------:R-:W-:Y:S01]  /*1e850*/  IMAD.IADD R57, R71, 0x1, R57 ;  /* 0x0000000147397824 */ /* 0x000fe200078e0239 */
[----:B------:R-:W-:Y:S01]  /*1e860*/  SEL R71, RZ, 0x1, P3 ;  /* 0x00000001ff477807 */ /* 0x000fe20001800000 */
[----:B------:R-:W-:Y:S01]  /*1e870*/  IMAD.WIDE.U32 R40, R10, R35, R46 ;  /* 0x000000230a287225 */ /* 0x000fe200078e002e */
[----:B------:R-:W-:Y:S02]  /*1e880*/  ISETP.GE.U32.AND P3, PT, R60, R70, PT ;  /* 0x000000463c00720c */ /* 0x000fe40003f66070 */
[C---:B------:R-:W-:Y:S01]  /*1e890*/  ISETP.GE.U32.AND.EX P0, PT, R57.reuse, R69, PT, P0 ;  /* 0x000000453900720c */ /* 0x040fe20003f06100 */
[----:B------:R-:W-:Y:S01]  /*1e8a0*/  IMAD.X R61, R57, 0x1, R62, P4 ;  /* 0x00000001393d7824 */ /* 0x000fe200020e063e */
[----:B------:R-:W-:Y:S01]  /*1e8b0*/  ISETP.GE.U32.AND P4, PT, R40, R46, PT ;  /* 0x0000002e2800720c */ /* 0x000fe20003f86070 */
[----:B------:R-:W-:Y:S01]  /*1e8c0*/  IMAD.WIDE.U32.X R64, R6, R31, R64, P2 ;  /* 0x0000001f06407225 */ /* 0x000fe200010e0440 */
[----:B------:R-:W-:-:S02]  /*1e8d0*/  SEL R46, RZ, 0x1, P0 ;  /* 0x00000001ff2e7807 */ /* 0x000fc40000000000 */
[----:B------:R-:W-:Y:S01]  /*1e8e0*/  ISETP.GE.U32.AND.EX P3, PT, R61, R57, PT, P3 ;  /* 0x000000393d00720c */ /* 0x000fe20003f66130 */
[----:B------:R-:W-:Y:S02]  /*1e8f0*/  IMAD.MOV.U32 R66, RZ, RZ, R63 ;  /* 0x000000ffff427224 */ /* 0x000fe400078e003f */
[----:B------:R-:W-:Y:S01]  /*1e900*/  IMAD.WIDE.U32 R62, R34, R10, RZ ;  /* 0x0000000a223e7225 */ /* 0x000fe200078e00ff */
[----:B------:R-:W-:Y:S02]  /*1e910*/  SEL R79, RZ, 0x1, P3 ;  /* 0x00000001ff4f7807 */ /* 0x000fe40001800000 */
[----:B------:R-:W-:Y:S01]  /*1e920*/  IADD3 R64, P0, P3, R71, R64, R58 ;  /* 0x0000004047407210 */ /* 0x000fe20007b1e03a */
[----:B------:R-:W-:Y:S02]  /*1e930*/  IMAD R57, R9, R35, RZ ;  /* 0x0000002309397224 */ /* 0x000fe400078e02ff */
[----:B------:R-:W-:Y:S01]  /*1e940*/  IMAD.WIDE.U32.X R66, R5, R33, R66, P1 ;  /* 0x0000002105427225 */ /* 0x000fe200008e0442 */
[----:B------:R-:W-:-:S03]  /*1e950*/  IADD3.X R65, PT, PT, RZ, R65, RZ, P0, P3 ;  /* 0x00000041ff417210 */ /* 0x000fc600007e64ff */
[----:B------:R-:W-:Y:S01]  /*1e960*/  IMAD R57, R10, R34, R57 ;  /* 0x000000220a397224 */ /* 0x000fe200078e0239 */
[----:B------:R-:W-:Y:S01]  /*1e970*/  IADD3 R79, P0, P1, R79, R66, R46 ;  /* 0x000000424f4f7210 */ /* 0x000fe2000791e02e */
[----:B------:R-:W-:-:S03]  /*1e980*/  IMAD.WIDE.U32 R62, P2, R9, R35, R62 ;  /* 0x00000023093e7225 */ /* 0x000fc6000784003e */
[----:B------:R-:W-:Y:S01]  /*1e990*/  IADD3.X R58, PT, PT, RZ, R67, RZ, P0, P1 ;  /* 0x00000043ff3a7210 */ /* 0x000fe200007e24ff */
[----:B------:R-:W-:-:S04]  /*1e9a0*/  IMAD.WIDE.U32 R68, R35, R10, RZ ;  /* 0x0000000a23447225 */ /* 0x000fc800078e00ff */
[----:B------:R-:W-:Y:S02]  /*1e9b0*/  IMAD.IADD R57, R41, 0x1, R57 ;  /* 0x0000000129397824 */ /* 0x000fe400078e0239 */
        /* <DEDUP_REMOVED lines=10> */
[----:B------:R-:W-:Y:S01]  /*1ea60*/  IMAD.WIDE.U32 R68, R34, R2, RZ ;  /* 0x0000000222447225 */ /* 0x000fe200078e00ff */
[----:B------:R-:W-:-:S03]  /*1ea70*/  IADD3 R77, P1, P3, R70, R74, R77 ;  /* 0x0000004a464d7210 */ /* 0x000fc60007b3e04d */
[----:B------:R-:W-:Y:S02]  /*1ea80*/  IMAD R83, R7, R33, R66 ;  /* 0x0000002107537224 */ /* 0x000fe400078e0242 */
[----:B------:R-:W-:Y:S02]  /*1ea90*/  IMAD.IADD R81, R71, 0x1, R81 ;  /* 0x0000000147517824 */ /* 0x000fe400078e0251 */
[----:B------:R-:W-:-:S04]  /*1eaa0*/  IMAD.WIDE.U32 R66, R7, R32, R64 ;  /* 0x0000002007427225 */ /* 0x000fc800078e0040 */
[----:B------:R-:W-:Y:S01]  /*1eab0*/  IMAD.WIDE.U32 R72, R35, R4, RZ ;  /* 0x0000000423487225 */ /* 0x000fe200078e00ff */
[----:B------:R-:W-:-:S03]  /*1eac0*/  IADD3.X R72, PT, PT, R81, R75, RZ, P1, P3 ;  /* 0x0000004b51487210 */ /* 0x000fc60000fe64ff */
        /* <DEDUP_REMOVED lines=13> */
[----:B------:R-:W-:-:S04]  /*1eba0*/  IMAD.WIDE.U32 R62, P2, R5, R35, R62 ;  /* 0x00000023053e7225 */ /* 0x000fc8000784003e */
[----:B------:R-:W-:Y:S01]  /*1ebb0*/  IMAD.MOV.U32 R70, RZ, RZ, R69 ;  /* 0x000000ffff467224 */ /* 0x000fe200078e0045 */
[----:B------:R-:W-:Y:S01]  /*1ebc0*/  IADD3 RZ, P3, PT, R73, R62, RZ ;  /* 0x0000003e49ff7210 */ /* 0x000fe20007f7e0ff */
[----:B------:R-:W-:Y:S01]  /*1ebd0*/  IMAD.X R69, RZ, RZ, RZ, P6 ;  /* 0x000000ffff457224 */ /* 0x000fe200030e06ff */
[----:B------:R-:W-:Y:S01]  /*1ebe0*/  SEL R62, RZ, 0x1, P1 ;  /* 0x00000001ff3e7807 */ /* 0x000fe20000800000 */
[----:B------:R-:W-:Y:S01]  /*1ebf0*/  IMAD.WIDE.U32 R60, P6, R6, R35, R78 ;  /* 0x00000023063c7225 */ /* 0x000fe200078c004e */
[----:B------:R-:W-:Y:S02]  /*1ec00*/  SEL R79, RZ, 0x1, P0 ;  /* 0x00000001ff4f7807 */ /* 0x000fe40000000000 */
[----:B------:R-:W-:Y:S01]  /*1ec10*/  ISETP.GE.U32.AND P1, PT, R66, R64, PT ;  /* 0x000000404200720c */ /* 0x000fe20003f26070 */
[----:B------:R-:W-:Y:S01]  /*1ec20*/  IMAD.WIDE.U32 R74, R35, R7, RZ ;  /* 0x00000007234a7225 */ /* 0x000fe200078e00ff */
[----:B------:R-:W-:Y:S02]  /*1ec30*/  ISETP.GE.U32.AND P0, PT, R46, R66, PT ;  /* 0x000000422e00720c */ /* 0x000fe40003f06070 */
[----:B------:R-:W-:Y:S01]  /*1ec40*/  ISETP.GE.U32.AND.EX P1, PT, R67, R65, PT, P1 ;  /* 0x000000414300720c */ /* 0x000fe20003f26110 */
[----:B------:R-:W-:Y:S01]  /*1ec50*/  IMAD.MOV.U32 R68, RZ, RZ, R59 ;  /* 0x000000ffff447224 */ /* 0x000fe200078e003b */
[----:B------:R-:W-:Y:S01]  /*1ec60*/  ISETP.GE.U32.AND.EX P0, PT, R47, R67, PT, P0 ;  /* 0x000000432f00720c */ /* 0x000fe20003f06100 */
[----:B------:R-:W-:Y:S01]  /*1ec70*/  IMAD.WIDE.U32.X R70, R3, R34, R70, P4 ;  /* 0x0000002203467225 */ /* 0x000fe200020e0446 */
[----:B------:R-:W-:-:S02]  /*1ec80*/  IADD3 RZ, P4, PT, R75, R60, RZ ;  /* 0x0000003c4bff7210 */ /* 0x000fc40007f9e0ff */
[----:B------:R-:W-:Y:S01]  /*1ec90*/  SEL R60, RZ, 0x1, P1 ;  /* 0x00000001ff3c7807 */ /* 0x000fe20000800000 */
[----:B------:R-:W-:Y:S01]  /*1eca0*/  IMAD.WIDE.U32.X R58, R6, R33, R68, P5 ;  /* 0x00000021063a7225 */ /* 0x000fe200028e0444 */
[----:B------:R-:W-:-:S03]  /*1ecb0*/  SEL R69, RZ, 0x1, P0 ;  /* 0x00000001ff457807 */ /* 0x000fc60000000000 */
[----:B------:R-:W-:Y:S01]  /*1ecc0*/  IMAD.MOV.U32 R66, RZ, RZ, R63 ;  /* 0x000000ffff427224 */ /* 0x000fe200078e003f */
[----:B------:R-:W-:Y:S01]  /*1ecd0*/  IADD3 R58, P0, P5, R69, R58, R60 ;  /* 0x0000003a453a7210 */ /* 0x000fe20007d1e03c */
[----:B------:R-:W-:Y:S01]  /*1ece0*/  IMAD.X R67, RZ, RZ, RZ, P2 ;  /* 0x000000ffff437224 */ /* 0x000fe200010e06ff */
[----:B------:R-:W-:Y:S01]  /*1ecf0*/  IADD3 R79, P2, P1, R79, R70, R62 ;  /* 0x000000464f4f7210 */ /* 0x000fe2000795e03e */
[----:B------:R-:W-:Y:S01]  /*1ed00*/  IMAD R63, R5, R35, RZ ;  /* 0x00000023053f7224 */ /* 0x000fe200078e02ff */
[----:B------:R-:W-:Y:S01]  /*1ed10*/  IADD3.X R59, PT, PT, RZ, R59, RZ, P0, P5 ;  /* 0x0000003bff3b7210 */ /* 0x000fe200007ea4ff */
[----:B------:R-:W-:Y:S01]  /*1ed20*/  IMAD.WIDE.U32 R64, R4, R35, R46 ;  /* 0x0000002304407225 */ /* 0x000fe200078e002e */
[----:B------:R-:W-:-:S03]  /*1ed30*/  IADD3.X R73, PT, PT, RZ, R71, RZ, P2, P1 ;  /* 0x00000047ff497210 */ /* 0x000fc600017e24ff */
        /* <DEDUP_REMOVED lines=19> */
[----:B------:R-:W-:-:S02]  /*1ee70*/  IMAD.MOV.U32 R64, RZ, RZ, R61 ;  /* 0x000000ffff407224 */ /* 0x000fc400078e003d */
[----:B------:R-:W-:Y:S01]  /*1ee80*/  IMAD.WIDE.U32 R60, R7, R35, R58 ;  /* 0x00000023073c7225 */ /* 0x000fe200078e003a */
[----:B------:R-:W-:-:S03]  /*1ee90*/  IADD3 R81, P1, P3, R81, R62, R47 ;  /* 0x0000003e51517210 */ /* 0x000fc60007b3e02f */
[----:B------:R-:W-:Y:S01]  /*1eea0*/  IMAD.WIDE.U32 R74, R73, 0x3d1, RZ ;  /* 0x000003d1494a7825 */ /* 0x000fe200078e00ff */
[----:B------:R-:W-:Y:S02]  /*1eeb0*/  ISETP.GE.U32.AND P0, PT, R60, R58, PT ;  /* 0x0000003a3c00720c */ /* 0x000fe40003f06070 */
[----:B------:R-:W-:Y:S01]  /*1eec0*/  IADD3.X R58, PT, PT, RZ, R63, RZ, P1, P3 ;  /* 0x0000003fff3a7210 */ /* 0x000fe20000fe64ff */
[----:B------:R-:W-:Y:S01]  /*1eed0*/  IMAD.X R69, RZ, RZ, RZ, P2 ;  /* 0x000000ffff457224 */ /* 0x000fe200010e06ff */
[----:B------:R-:W-:Y:S01]  /*1eee0*/  ISETP.GE.U32.AND.EX P2, PT, R67, R46, PT, P6 ;  /* 0x0000002e4300720c */ /* 0x000fe20003f46160 */
[----:B------:R-:W-:Y:S01]  /*1eef0*/  IMAD.MOV.U32 R68, RZ, RZ, R71 ;  /* 0x000000ffff447224 */ /* 0x000fe200078e0047 */
[----:B------:R-:W-:Y:S01]  /*1ef00*/  IADD3 R81, P6, PT, R81, R60, RZ ;  /* 0x0000003c51517210 */ /* 0x000fe20007fde0ff */
[----:B------:R-:W-:Y:S02]  /*1ef10*/  IMAD R46, R6, R35, RZ ;  /* 0x00000023062e7224 */ /* 0x000fe400078e02ff */
[----:B------:R-:W-:-:S04]  /*1ef20*/  IMAD.WIDE.U32.X R68, RZ, R72, R68, P5 ;  /* 0x00000048ff447225 */ /* 0x000fc800028e0444 */
[----:B------:R-:W-:-:S04]  /*1ef30*/  IMAD.WIDE.U32 R70, R79, 0x3d1, RZ ;  /* 0x000003d14f467825 */ /* 0x000fc800078e00ff */
[----:B------:R-:W-:Y:S01]  /*1ef40*/  IMAD.WIDE.U32 R62, P5, RZ, R79, R74 ;  /* 0x0000004fff3e7225 */ /* 0x000fe200078a004a */
[----:B------:R-:W-:-:S03]  /*1ef50*/  IADD3 R77, P3, PT, R68, R70, RZ ;  /* 0x00000046444d7210 */ /* 0x000fc60007f7e0ff */
[----:B------:R-:W-:Y:S01]  /*1ef60*/  IMAD R83, R7, R34, R46 ;  /* 0x0000002207537224 */ /* 0x000fe200078e022e */
[C---:B------:R-:W-:Y:S01]  /*1ef70*/  ISETP.GE.U32.AND P1, PT, R77.reuse, R70, PT ;  /* 0x000000464d00720c */ /* 0x040fe20003f26070 */
[----:B------:R-:W-:Y:S01]  /*1ef80*/  IMAD.WIDE.U32.X R46, R6, R34, R64, P4 ;  /* 0x00000022062e7225 */ /* 0x000fe200020e0440 */
[----:B------:R-:W-:-:S03]  /*1ef90*/  IADD3 R72, P4, PT, R77, R72, RZ ;  /* 0x000000484d487210 */ /* 0x000fc60007f9e0ff */
[----:B------:R-:W-:Y:S01]  /*1efa0*/  IMAD.X R65, RZ, RZ, RZ, P5 ;  /* 0x000000ffff417224 */ /* 0x000fe200028e06ff */
[----:B------:R-:W-:Y:S01]  /*1efb0*/  IADD3 R71, P5, PT, R71, R62, RZ ;  /* 0x0000003e47477210 */ /* 0x000fe20007fbe0ff */
[----:B------:R-:W-:Y:S01]  /*1efc0*/  IMAD.IADD R75, R61, 0x1, R83 ;  /* 0x000000013d4b7824 */ /* 0x000fe200078e0253 */
[----:B------:R-:W-:Y:S01]  /*1efd0*/  SEL R61, RZ, 0x1, P2 ;  /* 0x00000001ff3d7807 */ /* 0x000fe20001000000 */
[----:B------:R-:W-:Y:S01]  /*1efe0*/  IMAD.MOV.U32 R64, RZ, RZ, R63 ;  /* 0x000000ffff407224 */ /* 0x000fe200078e003f */
[C---:B------:R-:W-:Y:S01]  /*1eff0*/  ISETP.LT.U32.AND P2, PT, R72.reuse, R77, PT ;  /* 0x0000004d4800720c */ /* 0x040fe20003f41070 */
[----:B------:R-:W-:Y:S01]  /*1f000*/  IMAD.X R70, R71, 0x1, R69, P3 ;  /* 0x0000000147467824 */ /* 0x000fe200018e0645 */
        /* <DEDUP_REMOVED lines=22> */
[----:B------:R-:W-:Y:S02]  /*1f170*/  ISETP.GE.U32.AND P0, PT, R71, R68, PT ;  /* 0x000000444700720c */ /* 0x000fe40003f06070 */
[----:B------:R-:W-:Y:S01]  /*1f180*/  IADD3 R68, P6, PT, R69, R64, RZ ;  /* 0x0000004045447210 */ /* 0x000fe20007fde0ff */
[----:B------:R-:W-:Y:S01]  /*1f190*/  IMAD.MOV.U32 R64, RZ, RZ, RZ ;  /* 0x000000ffff407224 */ /* 0x000fe200078e00ff */
[----:B------:R-:W-:Y:S02]  /*1f1a0*/  IADD3.X R79, PT, PT, RZ, R47, RZ, P4, P5 ;  /* 0x0000002fff4f7210 */ /* 0x000fe400027ea4ff */
[----:B------:R-:W-:-:S02]  /*1f1b0*/  IADD3 R46, P4, PT, R71, R73, RZ ;  /* 0x00000049472e7210 */ /* 0x000fc40007f9e0ff */
[----:B------:R-:W-:Y:S02]  /*1f1c0*/  SEL R47, RZ, 0x1, !P2 ;  /* 0x00000001ff2f7807 */ /* 0x000fe40005000000 */
[----:B------:R-:W-:Y:S02]  /*1f1d0*/  IADD3.X R75, PT, PT, R68, R63, RZ, P1, P3 ;  /* 0x0000003f444b7210 */ /* 0x000fe40000fe64ff */
        /* <DEDUP_REMOVED lines=89> */
.L_x_1081:
[----:B------:R-:W-:Y:S05]  /*1f770*/  BSYNC.RECONVERGENT B0 ;  /* 0x0000000000007941 */ /* 0x000fea0003800200 */
.L_x_1080:
        /* <DEDUP_REMOVED lines=53> */
.L_x_1083:
        /* <DEDUP_REMOVED lines=52> */
.L_x_1086:
[----:B------:R-:W-:Y:S05]  /*1fe10*/  BSYNC.RELIABLE B1 ;  /* 0x0000000000017941 */ /* 0x000fea0003800100 */
.L_x_1085:
        /* <DEDUP_REMOVED lines=51> */
.L_x_1088:
[----:B------:R-:W-:Y:S05]  /*20150*/  BSYNC.RELIABLE B1 ;  /* 0x0000000000017941 */ /* 0x000fea0003800100 */
.L_x_1087:
        /* <DEDUP_REMOVED lines=27> */
.L_x_1084:
[----:B------:R-:W-:Y:S05]  /*20310*/  BSYNC.RECONVERGENT B0 ;  /* 0x0000000000007941 */ /* 0x000fea0003800200 */
.L_x_1082:
[----:B------:R-:W-:Y:S05]  /*20320*/  WARPSYNC.ALL ;  /* 0x0000000000007948 */ /* 0x000fea0003800000 */
[----:B------:R-:W-:Y:S01]  /*20330*/  UMOV UR4, URZ ;  /* 0x000000ff00047c82 */ /* 0x000fe20008000000 */
[----:B------:R-:W-:-:S05]  /*20340*/  UMOV UR5, URZ ;  /* 0x000000ff00057c82 */ /* 0x000fca0008000000 */
.L_x_1098:
        /* <DEDUP_REMOVED lines=27> */
[----:B------:R-:W-:Y:S01]  /*20500*/  IMAD.X R35, RZ, RZ, RZ, P0 ;  /* 0x000000ffff237224 */ /* 0x000fe200000e06ff */
[----:B------:R-:W-:Y:S01]  /*20510*/  ISETP.GE.U32.AND P0, PT, R42, R34, PT ;  /* 0x000000222a00720c */ /* 0x000fe20003f06070 */
[----:B------:R-:W-:Y:S02]  /*20520*/  IMAD.MOV.U32 R34, RZ, RZ, R31 ;  /* 0x000000ffff227224 */ /* 0x000fe400078e001f */
[----:B------:R-:W-:-:S04]  /*20530*/  IMAD.WIDE.U32 R46, R38, R71, RZ ;  /* 0x00000047262e7225 */ /* 0x000fc800078e00ff */
[----:B------:R-:W-:-:S04]  /*20540*/  IMAD.WIDE.U32 R32, P5, R75, R38, R32 ;  /* 0x000000264b207225 */ /* 0x000fc800078a0020 */
[----:B------:R-:W-:Y:S01]  /*20550*/  IMAD.WIDE.U32 R30, R37, R38, RZ ;  /* 0x00000026251e7225 */ /* 0x000fe200078e00ff */
[----:B------:R-:W-:-:S03]  /*20560*/  IADD3 RZ, P2, PT, R47, R32, RZ ;  /* 0x000000202fff7210 */ /* 0x000fc60007f5e0ff */
[----:B------:R-:W-:-:S04]  /*20570*/  IMAD.WIDE.U32 R44, R77, R70, RZ ;  /* 0x000000464d2c7225 */ /* 0x000fc800078e00ff */
[----:B------:R-:W-:Y:S02]  /*20580*/  IMAD.X R79, R58, 0x1, R59, P1 ;  /* 0x000000013a4f7824 */ /* 0x000fe400008e063b */
[----:B------:R-:W-:-:S03]  /*20590*/  IMAD.WIDE.U32 R46, R38, R38, RZ ;  /* 0x00000026262e7225 */ /* 0x000fc600078e00ff */
[----:B------:R-:W-:Y:S01]  /*205a0*/  ISETP.GE.U32.AND.EX P0, PT, R79, R58, PT, P0 ;  /* 0x0000003a4f00720c */ /* 0x000fe20003f06100 */
[----:B------:R-:W-:-:S04]  /*205b0*/  IMAD.WIDE.U32 R30, P6, R38, R37, R30 ;  /* 0x00000025261e7225 */ /* 0x000fc800078c001e */
[----:B------:R-:W-:Y:S02]  /*205c0*/  IMAD R40, R75, R38, RZ ;  /* 0x000000264b287224 */ /* 0x000fe400078e02ff */
[----:B------:R-:W-:-:S04]  /*205d0*/  IMAD.WIDE.U32 R56, R72, R70, RZ ;  /* 0x0000004648387225 */ /* 0x000fc800078e00ff */
[----:B------:R-:W-:-:S04]  /*205e0*/  IMAD.WIDE.U32 R44, P4, R73, R72, R44 ;  /* 0x00000048492c7225 */ /* 0x000fc8000788002c */
[----:B------:R-:W-:Y:S01]  /*205f0*/  IMAD R32, R77, R38, RZ ;  /* 0x000000264d207224 */ /* 0x000fe200078e02ff */
[----:B------:R-:W-:Y:S01]  /*20600*/  IADD3 RZ, P1, PT, R57, R44, RZ ;  /* 0x0000002c39ff7210 */ /* 0x000fe20007f3e0ff */
[----:B------:R-:W-:Y:S01]  /*20610*/  IMAD.WIDE.U32.X R34, R73, R37, R34, P3 ;  /* 0x0000002549227225 */ /* 0x000fe200018e0422 */
[----:B------:R-:W-:Y:S02]  /*20620*/  IADD3 RZ, P3, PT, R47, R30, RZ ;  /* 0x0000001e2fff7210 */ /* 0x000fe40007f7e0ff */
[----:B------:R-:W-:Y:S01]  /*20630*/  SEL R47, RZ, 0x1, P0 ;  /* 0x00000001ff2f7807 */ /* 0x000fe20000000000 */
[----:B------:R-:W-:-:S04]  /*20640*/  IMAD.WIDE.U32 R58, R71, R38, RZ ;  /* 0x00000026473a7225 */ /* 0x000fc800078e00ff */
[----:B------:R-:W-:Y:S02]  /*20650*/  IMAD R63, R71, R37, R40 ;  /* 0x00000025473f7224 */ /* 0x000fe400078e0228 */
[----:B------:R-:W-:-:S04]  /*20660*/  IMAD.WIDE.U32 R60, R72, R38, RZ ;  /* 0x00000026483c7225 */ /* 0x000fc800078e00ff */
[----:B------:R-:W-:Y:S02]  /*20670*/  IMAD R65, R72, R37, R32 ;  /* 0x0000002548417224 */ /* 0x000fe400078e0220 */
[----:B------:R-:W-:Y:S02]  /*20680*/  IMAD.MOV.U32 R56, RZ, RZ, R33 ;  /* 0x000000ffff387224 */ /* 0x000fe400078e0021 */
[----:B------:R-:W-:Y:S01]  /*20690*/  IMAD.X R57, RZ, RZ, RZ, P5 ;  /* 0x000000ffff397224 */ /* 0x000fe200028e06ff */
[----:B------:R-:W-:Y:S01]  /*206a0*/  IADD3 R46, P0, P5, R58, R34, R47 ;  /* 0x000000223a2e7210 */ /* 0x000fe20007d1e02f */
[----:B------:R-:W-:Y:S02]  /*206b0*/  IMAD.IADD R33, R59, 0x1, R63 ;  /* 0x000000013b217824 */ /* 0x000fe400078e023f */
[----:B------:R-:W-:Y:S02]  /*206c0*/  IMAD.IADD R65, R61, 0x1, R65 ;  /* 0x000000013d417824 */ /* 0x000fe400078e0241 */
[----:B------:R-:W-:Y:S01]  /*206d0*/  IMAD.X R61, RZ, RZ, RZ, P6 ;  /* 0x000000ffff3d7224 */ /* 0x000fe200030e06ff */
[----:B------:R-:W-:Y:S01]  /*206e0*/  ISETP.GE.U32.AND P6, PT, R46, R58, PT ;  /* 0x0000003a2e00720c */ /* 0x000fe20003fc6070 */
[C---:B------:R-:W-:Y:S01]  /*206f0*/  IMAD.SHL.U32 R63, R60.reuse, 0x2, RZ ;  /* 0x000000023c3f7824 */ /* 0x040fe200078e00ff */
[----:B------:R-:W-:Y:S01]  /*20700*/  IADD3.X R47, PT, PT, R33, R35, RZ, P0, P5 ;  /* 0x00000023212f7210 */ /* 0x000fe200007ea4ff */
[----:B------:R-:W-:Y:S01]  /*20710*/  IMAD.WIDE.U32.X R34, R75, R37, R56, P2 ;  /* 0x000000254b227225 */ /* 0x000fe200010e0438 */
[----:B------:R-:W-:-:S02]  /*20720*/  SHF.L.U64.HI R44, R60, 0x1, R65 ;  /* 0x000000013c2c7819 */ /* 0x000fc40000010241 */
[----:B------:R-:W-:Y:S01]  /*20730*/  ISETP.GE.U32.AND.EX P0, PT, R47, R33, PT, P6 ;  /* 0x000000212f00720c */ /* 0x000fe20003f06160 */
[----:B------:R-:W-:Y:S02]  /*20740*/  IMAD.MOV.U32 R60, RZ, RZ, R31 ;  /* 0x000000ffff3c7224 */ /* 0x000fe400078e001f */
[----:B------:R-:W-:-:S04]  /*20750*/  IMAD.WIDE.U32 R56, R77, R71, RZ ;  /* 0x000000474d387225 */ /* 0x000fc800078e00ff */
[----:B------:R-:W-:Y:S01]  /*20760*/  IMAD.WIDE.U32.X R60, R37, R37, R60, P3 ;  /* 0x00000025253c7225 */ /* 0x000fe200018e043c */
[----:B------:R-:W-:-:S03]  /*20770*/  SEL R37, RZ, 0x1, P0 ;  /* 0x00000001ff257807 */ /* 0x000fc60000000000 */
[----:B------:R-:W-:Y:S01]  /*20780*/  IMAD.WIDE.U32 R66, R77, R72, RZ ;  /* 0x000000484d427225 */ /* 0x000fe200078e00ff */
[----:B------:R-:W-:Y:S02]  /*20790*/  IADD3 R34, P2, PT, R37, R34, RZ ;  /* 0x0000002225227210 */ /* 0x000fe40007f5e0ff */
[----:B------:R-:W-:Y:S01]  /*207a0*/  IADD3 R40, P3, PT, R63, R60, RZ ;  /* 0x0000003c3f287210 */ /* 0x000fe20007f7e0ff */
[----:B------:R-:W-:-:S03]  /*207b0*/  IMAD.WIDE.U32 R32, R72, R71, RZ ;  /* 0x0000004748207225 */ /* 0x000fc600078e00ff */
[----:B------:R-:W-:Y:S01]  /*207c0*/  ISETP.GE.U32.AND P5, PT, R40, R63, PT ;  /* 0x0000003f2800720c */ /* 0x000fe20003fa6070 */
[----:B------:R-:W-:-:S04]  /*207d0*/  IMAD.WIDE.U32 R56, P0, R75, R72, R56 ;  /* 0x000000484b387225 */ /* 0x000fc80007800038 */
[----:B------:R-:W-:Y:S01]  /*207e0*/  IMAD.WIDE.U32 R58, R72, R72, RZ ;  /* 0x00000048483a7225 */ /* 0x000fe200078e00ff */
[----:B------:R-:W-:-:S03]  /*207f0*/  SHF.L.W.U32.HI R58, R65, 0x1, R42 ;  /* 0x00000001413a7819 */ /* 0x000fc60000010e2a */
[----:B------:R-:W-:-:S04]  /*20800*/  IMAD.WIDE.U32 R66, P6, R72, R77, R66 ;  /* 0x0000004d48427225 */ /* 0x000fc800078c0042 */
[----:B------:R-:W-:Y:S01]  /*20810*/  IMAD.X R35, RZ, RZ, R35, P2 ;  /* 0x000000ffff237224 */ /* 0x000fe200010e0623 */
[----:B------:R-:W-:Y:S01]  /*20820*/  IADD3 RZ, P2, PT, R33, R56, RZ ;  /* 0x0000003821ff7210 */ /* 0x000fe20007f5e0ff */
[----:B------:R-:W-:Y:S01]  /*20830*/  IMAD.X R37, R44, 0x1, R61, P3 ;  /* 0x000000012c257824 */ /* 0x000fe200018e063d */
[----:B------:R-:W-:Y:S01]  /*20840*/  IADD3 RZ, P3, PT, R59, R66, RZ ;  /* 0x000000423bff7210 */ /* 0x000fe20007f7e0ff */
[-C--:B------:R-:W-:Y:S01]  /*20850*/  IMAD.WIDE.U32 R32, R73, R71.reuse, RZ ;  /* 0x0000004749207225 */ /* 0x080fe200078e00ff */
[----:B------:R-:W-:Y:S02]  /*20860*/  SHF.L.W.U32.HI R59, R42, 0x1, R79 ;  /* 0x000000012a3b7819 */ /* 0x000fe40000010e4f */
[----:B------:R-:W-:Y:S01]  /*20870*/  ISETP.GE.U32.AND.EX P5, PT, R37, R44, PT, P5 ;  /* 0x0000002c2500720c */ /* 0x000fe20003fa6150 */
[----:B------:R-:W-:Y:S02]  /*20880*/  IMAD.X R61, RZ, RZ, RZ, P4 ;  /* 0x000000ffff3d7224 */ /* 0x000fe400020e06ff */
[----:B------:R-:W-:Y:S01]  /*20890*/  IMAD.WIDE.U32 R68, R70, R71, RZ ;  /* 0x0000004746447225 */ /* 0x000fe200078e00ff */
[----:B------:R-:W-:-:S03]  /*208a0*/  SEL R83, RZ, 0x1, P5 ;  /* 0x00000001ff537807 */ /* 0x000fc60002800000 */
[----:B------:R-:W-:-:S04]  /*208b0*/  IMAD.WIDE.U32 R32, P4, R75, R70, R32 ;  /* 0x000000464b207225 */ /* 0x000fc80007880020 */
[----:B------:R-:W-:Y:S01]  /*208c0*/  IMAD.WIDE.U32 R64, R72, R72, R58 ;  /* 0x0000004848407225 */ /* 0x000fe200078e003a */
[----:B------:R-:W-:-:S03]  /*208d0*/  IADD3 RZ, P5, PT, R69, R32, RZ ;  /* 0x0000002045ff7210 */ /* 0x000fc60007fbe0ff */
[----:B------:R-:W-:Y:S01]  /*208e0*/  IMAD.X R63, RZ, RZ, RZ, P6 ;  /* 0x000000ffff3f7224 */ /* 0x000fe200030e06ff */
[----:B------:R-:W-:Y:S01]  /*208f0*/  IADD3 R69, P6, PT, R83, R64, RZ ;  /* 0x0000004053457210 */ /* 0x000fe20007fde0ff */
[-C--:B------:R-:W-:Y:S02]  /*20900*/  IMAD R42, R73, R72.reuse, RZ ;  /* 0x00000048492a7224 */ /* 0x080fe400078e02ff */
[----:B------:R-:W-:Y:S02]  /*20910*/  IMAD.IADD R81, R66, 0x1, R65 ;  /* 0x0000000142517824 */ /* 0x000fe400078e0241 */
[----:B------:R-:W-:Y:S02]  /*20920*/  IMAD.MOV.U32 R62, RZ, RZ, R67 ;  /* 0x000000ffff3e7224 */ /* 0x000fe400078e0043 */
        /* <DEDUP_REMOVED lines=13> */
[-C--:B------:R-:W-:Y:S01]  /*20a00*/  IMAD R46, R75, R72.reuse, RZ ;  /* 0x000000484b2e7224 */ /* 0x080fe200078e02ff */
[----:B------:R-:W-:Y:S01]  /*20a10*/  ISETP.GE.U32.AND.EX P3, PT, R83, R47, PT, P3 ;  /* 0x0000002f5300720c */ /* 0x000fe20003f66130 */
[----:B------:R-:W-:Y:S01]  /*20a20*/  IMAD.MOV.U32 R64, RZ, RZ, R57 ;  /* 0x000000ffff407224 */ /* 0x000fe200078e0039 */
[----:B------:R-:W-:Y:S01]  /*20a30*/  SHF.L.W.U32.HI R67, R66, 0x1, R83 ;  /* 0x0000000142437819 */ /* 0x000fe20000010e53 */
[----:B------:R-:W-:Y:S01]  /*20a40*/  IMAD.WIDE.U32 R44, R71, R72, R34 ;  /* 0x00000048472c7225 */ /* 0x000fe200078e0022 */
[----:B------:R-:W-:-:S02]  /*20a50*/  SEL R57, RZ, 0x1, P3 ;  /* 0x00000001ff397807 */ /* 0x000fc40001800000 */
[----:B------:R-:W-:Y:S01]  /*20a60*/  IADD3 R32, P0, PT, R79, R62, RZ ;  /* 0x0000003e4f207210 */ /* 0x000fe20007f1e0ff */
[----:B------:R-:W-:Y:S01]  /*20a70*/  IMAD.WIDE.U32.X R60, R73, R77, R60, P1 ;  /* 0x0000004d493c7225 */ /* 0x000fe200008e043c */
[----:B------:R-:W-:-:S03]  /*20a80*/  SEL R47, RZ, 0x1, !P6 ;  /* 0x00000001ff2f7807 */ /* 0x000fc60007000000 */
[-C--:B------:R-:W-:Y:S01]  /*20a90*/  IMAD R59, R71, R77.reuse, R46 ;  /* 0x0000004d473b7224 */ /* 0x080fe200078e022e */
[C---:B------:R-:W-:Y:S01]  /*20aa0*/  IADD3 R57, P1, P3, R44.reuse, R60, R57 ;  /* 0x0000003c2c397210 */ /* 0x040fe20007b3e039 */
[----:B------:R-:W-:Y:S01]  /*20ab0*/  IMAD.WIDE.U32.X R64, R75, R77, R64, P2 ;  /* 0x0000004d4b407225 */ /* 0x000fe200010e0440 */
[----:B------:R-:W-:Y:S02]  /*20ac0*/  ISETP.GE.U32.AND P2, PT, R44, R34, PT ;  /* 0x000000222c00720c */ /* 0x000fe40003f46070 */
[C---:B------:R-:W-:Y:S01]  /*20ad0*/  IADD3 R62, P6, PT, R32.reuse, R47, RZ ;  /* 0x0000002f203e7210 */ /* 0x040fe20007fde0ff */
[----:B------:R-:W-:Y:S02]  /*20ae0*/  IMAD.IADD R45, R45, 0x1, R59 ;  /* 0x000000012d2d7824 */ /* 0x000fe400078e023b */
[----:B------:R-:W-:Y:S01]  /*20af0*/  IMAD.X R56, R67, 0x1, R63, P0 ;  /* 0x0000000143387824 */ /* 0x000fe200000e063f */
[----:B------:R-:W-:Y:S01]  /*20b00*/  ISETP.LT.U32.AND P0, PT, R32, R79, PT ;  /* 0x0000004f2000720c */ /* 0x000fe20003f01070 */
[----:B------:R-:W-:Y:S01]  /*20b10*/  IMAD.WIDE.U32 R46, R71, R71, RZ ;  /* 0x00000047472e7225 */ /* 0x000fe200078e00ff */
[----:B------:R-:W-:-:S02]  /*20b20*/  IADD3.X R66, PT, PT, R45, R61, RZ, P1, P3 ;  /* 0x0000003d2d427210 */ /* 0x000fc40000fe64ff */
[----:B------:R-:W-:Y:S01]  /*20b30*/  ISETP.GE.U32.AND P3, PT, R57, R44, PT ;  /* 0x0000002c3900720c */ /* 0x000fe20003f66070 */
[----:B------:R-:W-:Y:S01]  /*20b40*/  IMAD.WIDE.U32 R60, R73, R70, RZ ;  /* 0x00000046493c7225 */ /* 0x000fe200078e00ff */
[----:B------:R-:W-:Y:S02]  /*20b50*/  ISETP.GE.U32.AND.EX P2, PT, R45, R35, PT, P2 ;  /* 0x000000232d00720c */ /* 0x000fe40003f46120 */
[----:B------:R-:W-:Y:S01]  /*20b60*/  ISETP.GE.U32.AND P1, PT, R62, R32, PT ;  /* 0x000000203e00720c */ /* 0x000fe20003f26070 */
[----:B------:R-:W-:Y:S01]  /*20b70*/  IMAD.X R63, RZ, RZ, R56, P6 ;  /* 0x000000ffff3f7224 */ /* 0x000fe200030e0638 */
[----:B------:R-:W-:Y:S01]  /*20b80*/  ISETP.GE.U32.AND.EX P3, PT, R66, R45, PT, P3 ;  /* 0x0000002d4200720c */ /* 0x000fe20003f66130 */
[----:B------:R-:W-:Y:S01]  /*20b90*/  IMAD.WIDE.U32 R44, R75, R71, RZ ;  /* 0x000000474b2c7225 */ /* 0x000fe200078e00ff */
[----:B------:R-:W-:Y:S02]  /*20ba0*/  SEL R32, RZ, 0x1, P2 ;  /* 0x00000001ff207807 */ /* 0x000fe40001000000 */
[----:B------:R-:W-:Y:S01]  /*20bb0*/  ISETP.GE.U32.AND.EX P1, PT, R63, R56, PT, P1 ;  /* 0x000000383f00720c */ /* 0x000fe20003f26110 */
[----:B------:R-:W-:Y:S01]  /*20bc0*/  IMAD.WIDE.U32 R34, R70, R70, RZ ;  /* 0x0000004646227225 */ /* 0x000fe200078e00ff */
[----:B------:R-:W-:-:S02]  /*20bd0*/  SEL R77, RZ, 0x1, P3 ;  /* 0x00000001ff4d7807 */ /* 0x000fc40001800000 */
        /* <DEDUP_REMOVED lines=28> */
[----:B------:R-:W-:Y:S01]  /*20da0*/  IMAD.X R47, RZ, RZ, RZ, P3 ;  /* 0x000000ffff2f7224 */ /* 0x000fe200018e06ff */
[----:B------:R-:W-:Y:S01]  /*20db0*/  IADD3 R32, P3, PT, R65, R56, RZ ;  /* 0x0000003841207210 */ /* 0x000fe20007f7e0ff */
[----:B------:R-:W-:Y:S01]  /*20dc0*/  IMAD.IADD R83, R61, 0x1, R83 ;  /* 0x000000013d537824 */ /* 0x000fe200078e0253 */
[----:B------:R-:W-:Y:S01]  /*20dd0*/  SEL R77, RZ, 0x1, !P0 ;  /* 0x00000001ff4d7807 */ /* 0x000fe20004000000 */
[----:B------:R-:W-:Y:S01]  /*20de0*/  IMAD.MOV.U32 R46, RZ, RZ, R45 ;  /* 0x000000ffff2e7224 */ /* 0x000fe200078e002d */
[----:B------:R-:W-:Y:S01]  /*20df0*/  ISETP.LT.U32.AND P0, PT, R32, R65, PT ;  /* 0x000000412000720c */ /* 0x000fe20003f01070 */
[----:B------:R-:W-:Y:S01]  /*20e00*/  IMAD.WIDE.U32.X R58, R75, R73, R58, P5 ;  /* 0x000000494b3a7225 */ /* 0x000fe200028e043a */
[----:B------:R-:W-:-:S03]  /*20e10*/  SHF.L.W.U32.HI R73, R60, 0x1, R83 ;  /* 0x000000013c497819 */ /* 0x000fc60000010e53 */
        /* <DEDUP_REMOVED lines=10> */
[----:B------:R-:W-:-:S02]  /*20ec0*/  IMAD.X R79, RZ, RZ, R64, P3 ;  /* 0x000000ffff4f7224 */ /* 0x000fc400018e0640 */
[----:B------:R-:W-:Y:S01]  /*20ed0*/  IMAD.X R66, RZ, RZ, R59, P2 ;  /* 0x000000ffff427224 */ /* 0x000fe200010e063b */
[----:B------:R-:W-:Y:S01]  /*20ee0*/  IADD3 R59, P3, PT, RZ, R46, RZ ;  /* 0x0000002eff3b7210 */ /* 0x000fe20007f7e0ff */
[----:B------:R-:W-:Y:S01]  /*20ef0*/  IMAD.WIDE.U32 R60, P4, RZ, R81, R60 ;  /* 0x00000051ff3c7225 */ /* 0x000fe2000788003c */
[----:B------:R-:W-:Y:S02]  /*20f00*/  ISETP.GE.U32.AND.EX P1, PT, R79, R64, PT, P1 ;  /* 0x000000404f00720c */ /* 0x000fe40003f26110 */
[----:B------:R-:W-:Y:S01]  /*20f10*/  SHF.L.W.U32.HI R33, R33, 0x1, R66 ;  /* 0x0000000121217819 */ /* 0x000fe20000010e42 */
[----:B------:R-:W-:Y:S01]  /*20f20*/  IMAD.X R57, RZ, RZ, RZ, P4 ;  /* 0x000000ffff397224 */ /* 0x000fe200020e06ff */
[----:B------:R-:W-:Y:S01]  /*20f30*/  IADD3 R45, P4, PT, R47, R60, RZ ;  /* 0x0000003c2f2d7210 */ /* 0x000fe20007f9e0ff */
[----:B------:R-:W-:Y:S01]  /*20f40*/  IMAD.MOV.U32 R56, RZ, RZ, R61 ;  /* 0x000000ffff387224 */ /* 0x000fe200078e003d */
[----:B------:R-:W-:Y:S01]  /*20f50*/  ISETP.LT.U32.OR.EX P0, PT, R64, R73, !P1, P0 ;  /* 0x000000494000720c */ /* 0x000fe20004f01500 */
[----:B------:R-:W-:Y:S01]  /*20f60*/  IMAD.WIDE.U32 R64, R79, 0x3d1, RZ ;  /* 0x000003d14f407825 */ /* 0x000fe200078e00ff */
[----:B------:R-:W-:-:S02]  /*20f70*/  ISETP.GE.U32.AND P2, PT, R59, R46, PT ;  /* 0x0000002e3b00720c */ /* 0x000fc40003f46070 */
[----:B------:R-:W-:Y:S01]  /*20f80*/  SEL R75, RZ, 0x1, !P0 ;  /* 0x00000001ff4b7807 */ /* 0x000fe20004000000 */
[----:B------:R-:W-:Y:S01]  /*20f90*/  IMAD.WIDE.U32 R46, R71, R71, R32 ;  /* 0x00000047472e7225 */ /* 0x000fe200078e0020 */
        /* <DEDUP_REMOVED lines=17> */
[----:B------:R-:W-:Y:S01]  /*210b0*/  ISETP.GE.U32.AND.EX P1, PT, R64, R73, PT, P0 ;  /* 0x000000494000720c */ /* 0x000fe20003f26100 */
[----:B------:R-:W-:Y:S01]  /*210c0*/  IMAD.WIDE.U32 R44, R75, 0x3d1, RZ ;  /* 0x000003d14b2c7825 */ /* 0x000fe200078e00ff */
[----:B------:R-:W-:Y:S02]  /*210d0*/  ISETP.GE.U32.AND P0, PT, R71, R60, PT ;  /* 0x0000003c4700720c */ /* 0x000fe40003f06070 */
[----:B------:R-:W-:Y:S01]  /*210e0*/  ISETP.LT.U32.OR.EX P2, PT, R73, R33, !P1, P2 ;  /* 0x000000214900720c */ /* 0x000fe20004f41520 */
[----:B------:R-:W-:Y:S01]  /*210f0*/  IMAD.X R60, R61, 0x1, R57, P3 ;  /* 0x000000013d3c7824 */ /* 0x000fe200018e0639 */
[C---:B------:R-:W-:Y:S01]  /*21100*/  IADD3 R57, P6, PT, R32.reuse, R65, RZ ;  /* 0x0000004120397210 */ /* 0x040fe20007fde0ff */
        /* <DEDUP_REMOVED lines=9> */
[----:B------:R-:W-:Y:S01]  /*211a0*/  IADD3 R46, P0, P5, R44, R46, R65 ;  /* 0x0000002e2c2e7210 */ /* 0x000fe20007d1e041 */
[----:B------:R-:W-:-:S03]  /*211b0*/  IMAD.WIDE.U32 R32, P4, RZ, R75, R32 ;  /* 0x0000004bff207225 */ /* 0x000fc60007880020 */
[----:B------:R-:W-:Y:S02]  /*211c0*/  ISETP.GE.U32.AND.EX P3, PT, R56, R61, PT, P3 ;  /* 0x0000003d3800720c */ /* 0x000fe40003f66130 */
[----:B------:R-:W-:Y:S01]  /*211d0*/  IADD3 R32, P2, PT, R45, R32, RZ ;  /* 0x000000202d207210 */ /* 0x000fe20007f5e0ff */
[----:B------:R-:W-:Y:S01]  /*211e0*/  IMAD.X R45, RZ, RZ, RZ, P4 ;  /* 0x000000ffff2d7224 */ /* 0x000fe200020e06ff */
[----:B------:R-:W-:Y:S02]  /*211f0*/  ISETP.LT.U32.OR.EX P1, PT, R61, R60, !P3, P1 ;  /* 0x0000003c3d00720c */ /* 0x000fe40005f21510 */
[----:B------:R-:W-:Y:S02]  /*21200*/  IADD3 R71, P3, P6, R71, R66, R34 ;  /* 0x0000004247477210 */ /* 0x000fe40007e7e022 */
[----:B------:R-:W-:Y:S02]  /*21210*/  IADD3.X R61, PT, PT, R32, R47, RZ, P0, P5 ;  /* 0x0000002f203d7210 */ /* 0x000fe400007ea4ff */
[----:B------:R-:W-:-:S02]  /*21220*/  IADD3 R47, P5, PT, R46, R79, RZ ;  /* 0x0000004f2e2f7210 */ /* 0x000fc40007fbe0ff */
[----:B------:R-:W-:Y:S02]  /*21230*/  SEL R60, RZ, 0x1, !P1 ;  /* 0x00000001ff3c7807 */ /* 0x000fe40004800000 */
[----:B------:R-:W-:Y:S01]  /*21240*/  ISETP.GE.U32.AND P4, PT, R46, R44, PT ;  /* 0x0000002c2e00720c */ /* 0x000fe20003f86070 */
[----:B------:R-:W-:Y:S01]  /*21250*/  IMAD.MOV.U32 R44, RZ, RZ, R33 ;  /* 0x000000ffff2c7224 */ /* 0x000fe200078e0021 */
[----:B------:R-:W-:Y:S01]  /*21260*/  IADD3.X R73, PT, PT, RZ, RZ, R35, P3, P6 ;  /* 0x000000ffff497210 */ /* 0x000fe20001fec423 */
        /* <DEDUP_REMOVED lines=13> */
[----:B------:R-:W-:Y:S01]  /*21340*/  ISETP.LT.U32.OR.EX P0, PT, R46, R61, !P1, P0 ;  /* 0x0000003d2e00720c */ /* 0x000fe20004f01500 */
[----:B------:R-:W-:Y:S01]  /*21350*/  IMAD.MOV.U32 R46, RZ, RZ, RZ ;  /* 0x000000ffff2e7224 */ /* 0x000fe200078e00ff */
        /* <DEDUP_REMOVED lines=75> */
.L_x_1090:
[----:B------:R-:W-:Y:S05]  /*21810*/  BSYNC.RECONVERGENT B0 ;  /* 0x0000000000007941 */ /* 0x000fea0003800200 */
.L_x_1089:
        /* <DEDUP_REMOVED lines=56> */
.L_x_1092:
        /* <DEDUP_REMOVED lines=32> */
[C---:B------:R-:W-:Y:S02]  /*21da0*/  IADD3 R57, P3, PT, R30.reuse, R57, RZ ;  /* 0x000000391e397210 */ /* 0x040fe40007f7e0ff */
        /* <DEDUP_REMOVED lines=21> */
.L_x_1095:
[----:B------:R-:W-:Y:S05]  /*21f00*/  BSYNC.RELIABLE B1 ;  /* 0x0000000000017941 */ /* 0x000fea0003800100 */
.L_x_1094:
        /* <DEDUP_REMOVED lines=31> */
[----:B------:R-:W-:Y:S02]  /*22100*/  ISETP.NE.U32.AND P0, PT, R57, R38, PT ;  /* 0x000000263900720c */ /* 0x000fe40003f05070 */
[----:B------:R-:W-:Y:S01]  /*22110*/  IADD3 R35, P3, PT, R34, R61, RZ ;  /* 0x0000003d22237210 */ /* 0x000fe20007f7e0ff */
[----:B------:R-:W-:Y:S01]  /*22120*/  IMAD.X R46, R32, 0x1, R46, P2 ;  /* 0x00000001202e7824 */ /* 0x000fe200010e062e */
[----:B------:R-:W-:Y:S01]  /*22130*/  ISETP.NE.AND.EX P0, PT, R59, RZ, PT, P0 ;  /* 0x000000ff3b00720c */ /* 0x000fe20003f05300 */
[----:B------:R-:W-:Y:S01]  /*22140*/  IMAD.MOV.U32 R32, RZ, RZ, R33 ;  /* 0x000000ffff207224 */ /* 0x000fe200078e0021 */
[----:B------:R-:W-:Y:S01]  /*22150*/  IADD3 R38, P1, PT, R44, 0x7a2, RZ ;  /* 0x000007a22c267810 */ /* 0x000fe20007f3e0ff */
[----:B------:R-:W-:-:S02]  /*22160*/  IMAD.X R34, R34, 0x1, R56, P3 ;  /* 0x0000000122227824 */ /* 0x000fc400018e0638 */
        /* <DEDUP_REMOVED lines=15> */
.L_x_1097:
[----:B------:R-:W-:Y:S05]  /*22260*/  BSYNC.RELIABLE B1 ;  /* 0x0000000000017941 */ /* 0x000fea0003800100 */
.L_x_1096:
        /* <DEDUP_REMOVED lines=29> */
.L_x_1093:
[----:B------:R-:W-:Y:S05]  /*22440*/  BSYNC.RECONVERGENT B0 ;  /* 0x0000000000007941 */ /* 0x000fea0003800200 */
.L_x_1091:
[----:B------:R-:W-:Y:S05]  /*22450*/  WARPSYNC.ALL ;  /* 0x0000000000007948 */ /* 0x000fea0003800000 */
[----:B------:R-:W-:Y:S05]  /*22460*/  BRA.U UP0, `(.L_x_1098) ;  /* 0xffffffdd00b87547 */ /* 0x000fea000b83ffff */
        /* <DEDUP_REMOVED lines=22> */
[----:B------:R-:W-:Y:S01]  /*225d0*/  IMAD.WIDE.U32 R58, R37, R89, RZ ;  /* 0x00000059253a7225 */ /* 0x000fe200078e00ff */
[----:B------:R-:W-:-:S03]  /*225e0*/  ISETP.GE.U32.AND.EX P0, PT, R45, R47, PT, P0 ;  /* 0x0000002f2d00720c */ /* 0x000fc60003f06100 */
[----:B------:R-:W-:Y:S01]  /*225f0*/  IMAD R42, R87, R38, RZ ;  /* 0x00000026572a7224 */ /* 0x000fe200078e02ff */
[----:B------:R-:W-:Y:S01]  /*22600*/  SEL R57, RZ, 0x1, P0 ;  /* 0x00000001ff397807 */ /* 0x000fe20000000000 */
[----:B------:R-:W-:-:S04]  /*22610*/  IMAD.WIDE.U32 R72, R37, R86, RZ ;  /* 0x0000005625487225 */ /* 0x000fc800078e00ff */
[----:B------:R-:W-:-:S04]  /*22620*/  IMAD.WIDE.U32 R60, R89, R38, RZ ;  /* 0x00000026593c7225 */ /* 0x000fc800078e00ff */
[----:B------:R-:W-:-:S04]  /*22630*/  IMAD.WIDE.U32.X R62, R91, R37, R62, P1 ;  /* 0x000000255b3e7225 */ /* 0x000fc800008e043e */
[----:B------:R-:W-:Y:S02]  /*22640*/  IMAD R67, R89, R37, R42 ;  /* 0x0000002559437224 */ /* 0x000fe400078e022a */
[----:B------:R-:W-:-:S04]  /*22650*/  IMAD.WIDE.U32 R64, R38, R89, RZ ;  /* 0x0000005926407225 */ /* 0x000fc800078e00ff */
[----:B------:R-:W-:-:S04]  /*22660*/  IMAD.WIDE.U32 R58, P2, R87, R38, R58 ;  /* 0x00000026573a7225 */ /* 0x000fc8000784003a */
[----:B------:R-:W-:Y:S01]  /*22670*/  IMAD.WIDE.U32 R46, R38, R86, RZ ;  /* 0x00000056262e7225 */ /* 0x000fe200078e00ff */
[----:B------:R-:W-:Y:S02]  /*22680*/  IADD3 R46, P0, P5, R60, R62, R57 ;  /* 0x0000003e3c2e7210 */ /* 0x000fe40007d1e039 */
[----:B------:R-:W-:Y:S01]  /*22690*/  IADD3 RZ, P4, PT, R65, R58, RZ ;  /* 0x0000003a41ff7210 */ /* 0x000fe20007f9e0ff */
[----:B------:R-:W-:-:S04]  /*226a0*/  IMAD.WIDE.U32 R72, P1, R43, R38, R72 ;  /* 0x000000262b487225 */ /* 0x000fc80007820048 */
[----:B------:R-:W-:Y:S01]  /*226b0*/  IMAD.IADD R67, R61, 0x1, R67 ;  /* 0x000000013d437824 */ /* 0x000fe200078e0243 */
[----:B------:R-:W-:Y:S01]  /*226c0*/  IADD3 RZ, P3, PT, R47, R72, RZ ;  /* 0x000000482fff7210 */ /* 0x000fe20007f7e0ff */
[----:B------:R-:W-:-:S03]  /*226d0*/  IMAD.WIDE.U32 R56, R41, R30, R44 ;  /* 0x0000001e29387225 */ /* 0x000fc600078e002c */
[----:B------:R-:W-:Y:S01]  /*226e0*/  IADD3.X R47, PT, PT, R67, R63, RZ, P0, P5 ;  /* 0x0000003f432f7210 */ /* 0x000fe200007ea4ff */
[----:B------:R-:W-:Y:S01]  /*226f0*/  IMAD.X R65, RZ, RZ, RZ, P2 ;  /* 0x000000ffff417224 */ /* 0x000fe200010e06ff */
[----:B------:R-:W-:Y:S01]  /*22700*/  ISETP.GE.U32.AND P2, PT, R46, R60, PT ;  /* 0x0000003c2e00720c */ /* 0x000fe20003f46070 */
[----:B------:R-:W-:Y:S01]  /*22710*/  IMAD.WIDE.U32 R60, R31, R41, RZ ;  /* 0x000000291f3c7225 */ /* 0x000fe200078e00ff */
[----:B------:R-:W-:Y:S02]  /*22720*/  ISETP.GE.U32.AND P0, PT, R56, R44, PT ;  /* 0x0000002c3800720c */ /* 0x000fe40003f06070 */
[----:B------:R-:W-:Y:S01]  /*22730*/  ISETP.GE.U32.AND.EX P2, PT, R47, R67, PT, P2 ;  /* 0x000000432f00720c */ /* 0x000fe20003f46120 */
[----:B------:R-:W-:Y:S02]  /*22740*/  IMAD R44, R95, R30, RZ ;  /* 0x0000001e5f2c7224 */ /* 0x000fe400078e02ff */
[----:B------:R-:W-:Y:S01]  /*22750*/  IMAD.MOV.U32 R64, RZ, RZ, R59 ;  /* 0x000000ffff407224 */ /* 0x000fe200078e003b */
[----:B------:R-:W-:Y:S01]  /*22760*/  SEL R67, RZ, 0x1, P2 ;  /* 0x00000001ff437807 */ /* 0x000fe20001000000 */
[----:B------:R-:W-:-:S02]  /*22770*/  IMAD R42, R43, R38, RZ ;  /* 0x000000262b2a7224 */ /* 0x000fc400078e02ff */
        /* <DEDUP_REMOVED lines=55> */
[----:B------:R-:W-:Y:S01]  /*22af0*/  IMAD.WIDE.U32 R72, R32, R93, RZ ;  /* 0x0000005d20487225 */ /* 0x000fe200078e00ff */
[----:B------:R-:W-:Y:S02]  /*22b00*/  ISETP.GE.U32.AND.EX P0, PT, R85, R47, PT, P0 ;  /* 0x0000002f5500720c */ /* 0x000fe40003f06100 */
[----:B------:R-:W-:Y:S01]  /*22b10*/  ISETP.GE.U32.AND.EX P2, PT, R61, R85, PT, P2 ;  /* 0x000000553d00720c */ /* 0x000fe20003f46120 */
[----:B------:R-:W-:Y:S01]  /*22b20*/  IMAD.MOV.U32 R64, RZ, RZ, R71 ;  /* 0x000000ffff407224 */ /* 0x000fe200078e0047 */
[----:B------:R-:W-:Y:S01]  /*22b30*/  SEL R46, RZ, 0x1, P0 ;  /* 0x00000001ff2e7807 */ /* 0x000fe20000000000 */
[----:B------:R-:W-:Y:S01]  /*22b40*/  IMAD.WIDE.U32.X R76, R91, R31, R76, P1 ;  /* 0x0000001f5b4c7225 */ /* 0x000fe200008e044c */
[----:B------:R-:W-:-:S02]  /*22b50*/  SEL R71, RZ, 0x1, P2 ;  /* 0x00000001ff477807 */ /* 0x000fc40001000000 */
[----:B------:R-:W-:Y:S01]  /*22b60*/  IADD3 R68, P0, PT, R69, R80, RZ ;  /* 0x0000005045447210 */ /* 0x000fe20007f1e0ff */
[----:B------:R-:W-:Y:S01]  /*22b70*/  IMAD.X R65, RZ, RZ, RZ, P3 ;  /* 0x000000ffff417224 */ /* 0x000fe200018e06ff */
[----:B------:R-:W-:Y:S01]  /*22b80*/  IADD3 RZ, P3, PT, R73, R74, RZ ;  /* 0x0000004a49ff7210 */ /* 0x000fe20007f7e0ff */
[----:B------:R-:W-:Y:S01]  /*22b90*/  IMAD R70, R87, R30, RZ ;  /* 0x0000001e57467224 */ /* 0x000fe200078e02ff */
[----:B------:R-:W-:Y:S01]  /*22ba0*/  IADD3 R71, P1, P2, R71, R76, R46 ;  /* 0x0000004c47477210 */ /* 0x000fe20007a3e02e */
[----:B------:R-:W-:-:S03]  /*22bb0*/  IMAD.WIDE.U32 R72, R89, R30, R58 ;  /* 0x0000001e59487225 */ /* 0x000fc600078e003a */
[----:B------:R-:W-:Y:S01]  /*22bc0*/  IADD3.X R76, PT, PT, RZ, R77, RZ, P1, P2 ;  /* 0x0000004dff4c7210 */ /* 0x000fe20000fe44ff */
[----:B------:R-:W-:Y:S02]  /*22bd0*/  IMAD.MOV.U32 R66, RZ, RZ, R75 ;  /* 0x000000ffff427224 */ /* 0x000fe400078e004b */
[----:B------:R-:W-:Y:S01]  /*22be0*/  IMAD R75, R89, R31, R70 ;  /* 0x0000001f594b7224 */ /* 0x000fe200078e0246 */
[----:B------:R-:W-:Y:S01]  /*22bf0*/  IADD3 R70, P2, PT, R71, R72, RZ ;  /* 0x0000004847467210 */ /* 0x000fe20007f5e0ff */
[----:B------:R-:W-:Y:S02]  /*22c00*/  IMAD R74, R95, R32, RZ ;  /* 0x000000205f4a7224 */ /* 0x000fe400078e02ff */
[----:B------:R-:W-:Y:S02]  /*22c10*/  IMAD.IADD R73, R73, 0x1, R75 ;  /* 0x0000000149497824 */ /* 0x000fe400078e024b */
[----:B------:R-:W-:Y:S01]  /*22c20*/  IMAD.X R69, RZ, RZ, R81, P0 ;  /* 0x000000ffff457224 */ /* 0x000fe200000e0651 */
[----:B------:R-:W-:Y:S01]  /*22c30*/  ISETP.GE.U32.AND P0, PT, R72, R58, PT ;  /* 0x0000003a4800720c */ /* 0x000fe20003f06070 */
        /* <DEDUP_REMOVED lines=71> */
[----:B------:R-:W-:-:S04]  /*230b0*/  IMAD.WIDE.U32 R66, R34, R41, RZ ;  /* 0x0000002922427225 */ /* 0x000fc800078e00ff */
[-C--:B------:R-:W-:Y:S02]  /*230c0*/  IMAD R58, R95, R35.reuse, RZ ;  /* 0x000000235f3a7224 */ /* 0x080fe400078e02ff */
        /* <DEDUP_REMOVED lines=8> */
[----:B------:R-:W-:-:S04]  /*23150*/  IMAD.WIDE.U32 R66, P5, R95, R35, R66 ;  /* 0x000000235f427225 */ /* 0x000fc800078a0042 */
        /* <DEDUP_REMOVED lines=11> */
[----:B------:R-:W-:Y:S02]  /*23210*/  IMAD.MOV.U32 R78, RZ, RZ, R67 ;  /* 0x000000ffff4e7224 */ /* 0x000fe400078e0043 */
[----:B------:R-:W-:-:S04]  /*23220*/  IMAD.WIDE.U32 R80, R35, R89, RZ ;  /* 0x0000005923507225 */ /* 0x000fc800078e00ff */
[----:B------:R-:W-:Y:S01]  /*23230*/  IMAD.WIDE.U32 R84, R35, R86, RZ ;  /* 0x0000005623547225 */ /* 0x000fe200078e00ff */
[----:B------:R-:W-:-:S03]  /*23240*/  IADD3 RZ, P5, PT, R81, R70, RZ ;  /* 0x0000004651ff7210 */ /* 0x000fc60007fbe0ff */
[----:B------:R-:W-:Y:S02]  /*23250*/  IMAD R101, R93, R34, R62 ;  /* 0x000000225d657224 */ /* 0x000fe400078e023e */
[----:B------:R-:W-:Y:S01]  /*23260*/  IMAD.MOV.U32 R80, RZ, RZ, R71 ;  /* 0x000000ffff507224 */ /* 0x000fe200078e0047 */
[----:B------:R-:W-:Y:S01]  /*23270*/  SEL R71, RZ, 0x1, P6 ;  /* 0x00000001ff477807 */ /* 0x000fe20003000000 */
[----:B------:R-:W-:-:S04]  /*23280*/  IMAD.WIDE.U32.X R68, R87, R33, R68, P3 ;  /* 0x0000002157447225 */ /* 0x000fc800018e0444 */
[----:B------:R-:W-:-:S04]  /*23290*/  IMAD.WIDE.U32 R62, R93, R35, R64 ;  /* 0x000000235d3e7225 */ /* 0x000fc800078e0040 */
[----:B------:R-:W-:-:S04]  /*232a0*/  IMAD.WIDE.U32.X R78, R95, R34, R78, P2 ;  /* 0x000000225f4e7225 */ /* 0x000fc800010e044e */
[----:B------:R-:W-:Y:S02]  /*232b0*/  IMAD R66, R43, R32, RZ ;  /* 0x000000202b427224 */ /* 0x000fe400078e02ff */
[----:B------:R-:W-:Y:S01]  /*232c0*/  IMAD.X R81, RZ, RZ, RZ, P0 ;  /* 0x000000ffff517224 */ /* 0x000fe200000e06ff */
[----:B------:R-:W-:Y:S01]  /*232d0*/  IADD3 RZ, P0, PT, R85, R74, RZ ;  /* 0x0000004a55ff7210 */ /* 0x000fe20007f1e0ff */
        /* <DEDUP_REMOVED lines=28> */
[----:B------:R-:W-:Y:S01]  /*234a0*/  IMAD.WIDE.U32 R60, R91, 0x3d1, RZ ;  /* 0x000003d15b3c7825 */ /* 0x000fe200078e00ff */
[----:B------:R-:W-:Y:S02]  /*234b0*/  IADD3.X R76, PT, PT, RZ, R77, RZ, P3, P5 ;  /* 0x0000004dff4c7210 */ /* 0x000fe40001fea4ff */
[----:B------:R-:W-:Y:S01]  /*234c0*/  IADD3 R85, P2, PT, R85, R64, RZ ;  /* 0x0000004055557210 */ /* 0x000fe20007f5e0ff */
[----:B------:R-:W-:Y:S01]  /*234d0*/  IMAD.IADD R65, R65, 0x1, R87 ;  /* 0x0000000141417824 */ /* 0x000fe200078e0257 */
[----:B------:R-:W-:Y:S01]  /*234e0*/  ISETP.GE.U32.AND.EX P4, PT, R69, R67, PT, P4 ;  /* 0x000000434500720c */ /* 0x000fe20003f86140 */
[----:B------:R-:W-:Y:S01]  /*234f0*/  IMAD.WIDE.U32.X R72, R43, R33, R72, P1 ;  /* 0x000000212b487225 */ /* 0x000fe200008e0448 */
[----:B------:R-:W-:-:S02]  /*23500*/  IADD3 R71, P3, PT, RZ, R60, RZ ;  /* 0x0000003cff477210 */ /* 0x000fc40007f7e0ff */
[----:B------:R-:W-:Y:S01]  /*23510*/  SEL R77, RZ, 0x1, P4 ;  /* 0x00000001ff4d7807 */ /* 0x000fe20002000000 */
[----:B------:R-:W-:Y:S01]  /*23520*/  IMAD.WIDE.U32 R66, P5, RZ, R91, R62 ;  /* 0x0000005bff427225 */ /* 0x000fe200078a003e */
[----:B------:R-:W-:-:S03]  /*23530*/  ISETP.GE.U32.AND P1, PT, R71, R60, PT ;  /* 0x0000003c4700720c */ /* 0x000fc60003f26070 */
[----:B------:R-:W-:Y:S01]  /*23540*/  IMAD.X R75, R65, 0x1, R76, P2 ;  /* 0x00000001414b7824 */ /* 0x000fe200010e064c */
[----:B------:R-:W-:Y:S01]  /*23550*/  ISETP.GE.U32.AND P2, PT, R64, R68, PT ;  /* 0x000000444000720c */ /* 0x000fe20003f46070 */
[----:B------:R-:W-:Y:S01]  /*23560*/  IMAD.WIDE.U32.X R58, R43, R34, R58, P0 ;  /* 0x000000222b3a7225 */ /* 0x000fe200000e043a */
[----:B------:R-:W-:Y:S02]  /*23570*/  ISETP.GE.U32.AND P0, PT, R85, R64, PT ;  /* 0x000000405500720c */ /* 0x000fe40003f06070 */
[----:B------:R-:W-:Y:S01]  /*23580*/  ISETP.GE.U32.AND.EX P2, PT, R65, R69, PT, P2 ;  /* 0x000000454100720c */ /* 0x000fe20003f46120 */
[----:B------:R-:W-:Y:S01]  /*23590*/  IMAD.X R63, RZ, RZ, RZ, P5 ;  /* 0x000000ffff3f7224 */ /* 0x000fe200028e06ff */
[----:B------:R-:W-:Y:S01]  /*235a0*/  IADD3 R60, P5, P6, R77, R72, R74 ;  /* 0x000000484d3c7210 */ /* 0x000fe20007ebe04a */
[----:B------:R-:W-:Y:S01]  /*235b0*/  IMAD R43, R43, R35, RZ ;  /* 0x000000232b2b7224 */ /* 0x000fe200078e02ff */
[----:B------:R-:W-:Y:S01]  /*235c0*/  ISETP.GE.U32.AND.EX P0, PT, R75, R65, PT, P0 ;  /* 0x000000414b00720c */ /* 0x000fe20003f06100 */
[----:B------:R-:W-:Y:S01]  /*235d0*/  IMAD.MOV.U32 R62, RZ, RZ, R67 ;  /* 0x000000ffff3e7224 */ /* 0x000fe200078e0043 */
[----:B------:R-:W-:Y:S01]  /*235e0*/  IADD3 R70, P4, PT, R61, R66, RZ ;  /* 0x000000423d467210 */ /* 0x000fe20007f9e0ff */
[----:B------:R-:W-:Y:S01]  /*235f0*/  IMAD R69, R86, R34, R43 ;  /* 0x0000002256457224 */ /* 0x000fe200078e022b */
[----:B------:R-:W-:Y:S01]  /*23600*/  IADD3.X R61, PT, PT, RZ, R73, RZ, P5, P6 ;  /* 0x00000049ff3d7210 */ /* 0x000fe20002fec4ff */
[----:B------:R-:W-:Y:S01]  /*23610*/  IMAD.WIDE.U32 R64, R85, 0x3d1, RZ ;  /* 0x000003d155407825 */ /* 0x000fe200078e00ff */
[----:B------:R-:W-:-:S02]  /*23620*/  SEL R68, RZ, 0x1, P2 ;  /* 0x00000001ff447807 */ /* 0x000fc40001000000 */
[----:B------:R-:W-:Y:S01]  /*23630*/  SEL R89, RZ, 0x1, P0 ;  /* 0x00000001ff597807 */ /* 0x000fe20000000000 */
[----:B------:R-:W-:Y:S02]  /*23640*/  IMAD.X R43, R70, 0x1, R91, P3 ;  /* 0x00000001462b7824 */ /* 0x000fe400018e065b */
[----:B------:R-:W-:Y:S01]  /*23650*/  IMAD.WIDE.U32.X R62, RZ, R79, R62, P4 ;  /* 0x0000004fff3e7225 */ /* 0x000fe200020e043e */
[----:B------:R-:W-:Y:S02]  /*23660*/  IADD3 R89, P3, P4, R89, R80, R68 ;  /* 0x0000005059597210 */ /* 0x000fe40007c7e044 */
[----:B------:R-:W-:Y:S01]  /*23670*/  ISETP.GE.U32.AND.EX P0, PT, R43, R70, PT, P1 ;  /* 0x000000462b00720c */ /* 0x000fe20003f06110 */
[----:B------:R-:W-:Y:S01]  /*23680*/  IMAD.WIDE.U32 R66, R75, 0x3d1, RZ ;  /* 0x000003d14b427825 */ /* 0x000fe200078e00ff */
[-C--:B------:R-:W-:Y:S02]  /*23690*/  IADD3 R77, P2, PT, R62, R64.reuse, RZ ;  /* 0x000000403e4d7210 */ /* 0x080fe40007f5e0ff */
[----:B------:R-:W-:Y:S01]  /*236a0*/  IADD3.X R70, PT, PT, RZ, R81, RZ, P3, P4 ;  /* 0x00000051ff467210 */ /* 0x000fe20001fe84ff */
[----:B------:R-:W-:Y:S01]  /*236b0*/  IMAD.WIDE.U32 R86, R86, R35, R60 ;  /* 0x0000002356567225 */ /* 0x000fe200078e003c */
[----:B------:R-:W-:-:S02]  /*236c0*/  ISETP.GE.U32.AND P4, PT, R77, R64, PT ;  /* 0x000000404d00720c */ /* 0x000fc40003f86070 */
[----:B------:R-:W-:Y:S01]  /*236d0*/  SEL R73, RZ, 0x1, P0 ;  /* 0x00000001ff497807 */ /* 0x000fe20000000000 */
        /* <DEDUP_REMOVED lines=8> */
[C---:B------:R-:W-:Y:S01]  /*23760*/  ISETP.GE.U32.AND.EX P1, PT, R79.reuse, R61, PT, P1 ;  /* 0x0000003d4f00720c */ /* 0x040fe20003f26110 */
[----:B------:R-:W-:Y:S01]  /*23770*/  IMAD.X R70, R79, 0x1, R70, P6 ;  /* 0x000000014f467824 */ /* 0x000fe200030e0646 */
        /* <DEDUP_REMOVED lines=25> */
[----:B------:R-:W-:Y:S02]  /*23910*/  IADD3 R58, P4, PT, R79, R75, RZ ;  /* 0x0000004b4f3a7210 */ /* 0x000fe40007f9e0ff */
[----:B------:R-:W-:Y:S02]  /*23920*/  SEL R77, RZ, 0x1, !P0 ;  /* 0x00000001ff4d7807 */ /* 0x000fe40004000000 */
[----:B------:R-:W-:Y:S01]  /*23930*/  IADD3.X R66, PT, PT, R81, R63, RZ, P2, P3 ;  /* 0x0000003f51427210 */ /* 0x000fe200017e64ff */
[----:B------:R-:W-:Y:S01]  /*23940*/  IMAD.WIDE.U32.X R62, RZ, R70, R60, P6 ;  /* 0x00000046ff3e7225 */ /* 0x000fe200030e043c */
[----:B------:R-:W-:Y:S02]  /*23950*/  IADD3 R77, P3, PT, R58, R77, RZ ;  /* 0x0000004d3a4d7210 */ /* 0x000fe40007f7e0ff */
[----:B------:R-:W-:Y:S01]  /*23960*/  ISETP.GE.U32.AND P1, PT, R79, R64, PT ;  /* 0x000000404f00720c */ /* 0x000fe20003f26070 */
[C---:B------:R-:W-:Y:S01]  /*23970*/  IMAD.X R67, R66.reuse, 0x1, R89, P4 ;  /* 0x0000000142437824 */ /* 0x040fe200020e0659 */
[----:B------:R-:W-:Y:S01]  /*23980*/  ISETP.GE.U32.AND P2, PT, R77, R58, PT ;  /* 0x0000003a4d00720c */ /* 0x000fe20003f46070 */
[----:B------:R-:W-:Y:S01]  /*23990*/  IMAD.WIDE.U32 R64, R87, 0x3d1, RZ ;  /* 0x000003d157407825 */ /* 0x000fe200078e00ff */
[----:B------:R-:W-:-:S02]  /*239a0*/  ISETP.GE.U32.AND.EX P1, PT, R66, R81, PT, P1 ;  /* 0x000000514200720c */ /* 0x000fc40003f26110 */
[----:B------:R-:W-:Y:S01]  /*239b0*/  ISETP.LT.U32.AND P0, PT, R58, R79, PT ;  /* 0x0000004f3a00720c */ /* 0x000fe20003f01070 */
[----:B------:R-:W-:Y:S02]  /*239c0*/  IMAD.X R68, RZ, RZ, R67, P3 ;  /* 0x000000ffff447224 */ /* 0x000fe400018e0643 */
        /* <DEDUP_REMOVED lines=81> */
.L_x_1100:
[----:B------:R-:W-:Y:S05]  /*23ee0*/  BSYNC.RECONVERGENT B0 ;  /* 0x0000000000007941 */ /* 0x000fea0003800200 */
.L_x_1099:
        /* <DEDUP_REMOVED lines=55> */
.L_x_1102:
        /* <DEDUP_REMOVED lines=56> */
.L_x_1105:
[----:B------:R-:W-:Y:S05]  /*245e0*/  BSYNC.RELIABLE B1 ;  /* 0x0000000000017941 */ /* 0x000fea0003800100 */
.L_x_1104:
        /* <DEDUP_REMOVED lines=53> */
.L_x_1107:
[----:B------:R-:W-:Y:S05]  /*24940*/  BSYNC.RELIABLE B1 ;  /* 0x0000000000017941 */ /* 0x000fea0003800100 */
.L_x_1106:
        /* <DEDUP_REMOVED lines=29> */
.L_x_1103:
[----:B------:R-:W-:Y:S05]  /*24b20*/  BSYNC.RECONVERGENT B0 ;  /* 0x0000000000007941 */ /* 0x000fea0003800200 */
.L_x_1101:
[----:B------:R-:W-:Y:S05]  /*24b30*/  WARPSYNC.ALL ;  /* 0x0000000000007948 */ /* 0x000fea0003800000 */
[----:B------:R-:W-:Y:S01]  /*24b40*/  UMOV UR4, URZ ;  /* 0x000000ff00047c82 */ /* 0x000fe20008000000 */
[----:B------:R-:W-:-:S05]  /*24b50*/  UMOV UR5, URZ ;  /* 0x000000ff00057c82 */ /* 0x000fca0008000000 */
.L_x_1117:
        /* <DEDUP_REMOVED lines=32> */
[----:B------:R-:W-:-:S04]  /*24d60*/  IMAD.WIDE.U32 R30, R37, R38, RZ ;  /* 0x00000026251e7225 */ /* 0x000fc800078e00ff */
[----:B------:R-:W-:-:S04]  /*24d70*/  IMAD.WIDE.U32 R32, R37, R76, RZ ;  /* 0x0000004c25207225 */ /* 0x000fc800078e00ff */
[----:B------:R-:W-:Y:S01]  /*24d80*/  IMAD.X R87, R62, 0x1, R63, P1 ;  /* 0x000000013e577824 */ /* 0x000fe200008e063f */
[----:B------:R-:W-:Y:S01]  /*24d90*/  IADD3 RZ, P1, PT, R61, R58, RZ ;  /* 0x0000003a3dff7210 */ /* 0x000fe20007f3e0ff */
[----:B------:R-:W-:-:S03]  /*24da0*/  IMAD.WIDE.U32 R56, R38, R76, RZ ;  /* 0x0000004c26387225 */ /* 0x000fc600078e00ff */
[----:B------:R-:W-:Y:S01]  /*24db0*/  ISETP.GE.U32.AND.EX P0, PT, R87, R62, PT, P0 ;  /* 0x0000003e5700720c */ /* 0x000fe20003f06100 */
[----:B------:R-:W-:-:S04]  /*24dc0*/  IMAD.WIDE.U32 R60, R38, R38, RZ ;  /* 0x00000026263c7225 */ /* 0x000fc800078e00ff */
[----:B------:R-:W-:-:S04]  /*24dd0*/  IMAD.WIDE.U32 R30, P6, R38, R37, R30 ;  /* 0x00000025261e7225 */ /* 0x000fc800078c001e */
        /* <DEDUP_REMOVED lines=8> */
[----:B------:R-:W-:Y:S02]  /*24e60*/  IMAD R32, R83, R38, RZ ;  /* 0x0000002653207224 */ /* 0x000fe400078e02ff */
[----:B------:R-:W-:Y:S02]  /*24e70*/  IMAD.MOV.U32 R56, RZ, RZ, R33 ;  /* 0x000000ffff387224 */ /* 0x000fe400078e0021 */
[----:B------:R-:W-:Y:S01]  /*24e80*/  IMAD.X R57, RZ, RZ, RZ, P5 ;  /* 0x000000ffff397224 */ /* 0x000fe200028e06ff */
[----:B------:R-:W-:Y:S01]  /*24e90*/  IADD3 R60, P0, P5, R64, R34, R61 ;  /* 0x00000022403c7210 */ /* 0x000fe20007d1e03d */
[----:B------:R-:W-:Y:S02]  /*24ea0*/  IMAD.IADD R33, R65, 0x1, R67 ;  /* 0x0000000141217824 */ /* 0x000fe400078e0243 */
[----:B------:R-:W-:-:S03]  /*24eb0*/  IMAD.WIDE.U32 R62, R85, R38, RZ ;  /* 0x00000026553e7225 */ /* 0x000fc600078e00ff */
[----:B------:R-:W-:Y:S01]  /*24ec0*/  IADD3.X R61, PT, PT, R33, R35, RZ, P0, P5 ;  /* 0x00000023213d7210 */ /* 0x000fe200007ea4ff */
[----:B------:R-:W-:Y:S02]  /*24ed0*/  IMAD R69, R85, R37, R32 ;  /* 0x0000002555457224 */ /* 0x000fe400078e0220 */
[----:B------:R-:W-:Y:S01]  /*24ee0*/  IMAD.X R65, RZ, RZ, RZ, P6 ;  /* 0x000000ffff417224 */ /* 0x000fe200030e06ff */
[----:B------:R-:W-:Y:S01]  /*24ef0*/  ISETP.GE.U32.AND P6, PT, R60, R64, PT ;  /* 0x000000403c00720c */ /* 0x000fe20003fc6070 */
[----:B------:R-:W-:Y:S02]  /*24f00*/  IMAD.IADD R69, R63, 0x1, R69 ;  /* 0x000000013f457824 */ /* 0x000fe400078e0245 */
[----:B------:R-:W-:Y:S01]  /*24f10*/  IMAD.MOV.U32 R64, RZ, RZ, R31 ;  /* 0x000000ffff407224 */ /* 0x000fe200078e001f */
[----:B------:R-:W-:Y:S01]  /*24f20*/  ISETP.GE.U32.AND.EX P0, PT, R61, R33, PT, P6 ;  /* 0x000000213d00720c */ /* 0x000fe20003f06160 */
[C---:B------:R-:W-:Y:S01]  /*24f30*/  IMAD.SHL.U32 R67, R62.reuse, 0x2, RZ ;  /* 0x000000023e437824 */ /* 0x040fe200078e00ff */
[----:B------:R-:W-:Y:S01]  /*24f40*/  SHF.L.U64.HI R58, R62, 0x1, R69 ;  /* 0x000000013e3a7819 */ /* 0x000fe20000010245 */
[----:B------:R-:W-:-:S04]  /*24f50*/  IMAD.WIDE.U32.X R34, R77, R37, R56, P2 ;  /* 0x000000254d227225 */ /* 0x000fc800010e0438 */
[----:B------:R-:W-:Y:S01]  /*24f60*/  IMAD.WIDE.U32.X R64, R37, R37, R64, P3 ;  /* 0x0000002525407225 */ /* 0x000fe200018e0440 */
[----:B------:R-:W-:-:S03]  /*24f70*/  SEL R37, RZ, 0x1, P0 ;  /* 0x00000001ff257807 */ /* 0x000fc60000000000 */
[----:B------:R-:W-:Y:S01]  /*24f80*/  IMAD.WIDE.U32 R62, R83, R76, RZ ;  /* 0x0000004c533e7225 */ /* 0x000fe200078e00ff */
[----:B------:R-:W-:Y:S02]  /*24f90*/  IADD3 R34, P2, PT, R37, R34, RZ ;  /* 0x0000002225227210 */ /* 0x000fe40007f5e0ff */
[----:B------:R-:W-:Y:S01]  /*24fa0*/  IADD3 R74, P3, PT, R67, R64, RZ ;  /* 0x00000040434a7210 */ /* 0x000fe20007f7e0ff */
[----:B------:R-:W-:Y:S01]  /*24fb0*/  IMAD.WIDE.U32 R70, R83, R85, RZ ;  /* 0x0000005553467225 */ /* 0x000fe200078e00ff */
[----:B------:R-:W-:Y:S02]  /*24fc0*/  SHF.L.W.U32.HI R64, R69, 0x1, R66 ;  /* 0x0000000145407819 */ /* 0x000fe40000010e42 */
[----:B------:R-:W-:Y:S01]  /*24fd0*/  ISETP.GE.U32.AND P5, PT, R74, R67, PT ;  /* 0x000000434a00720c */ /* 0x000fe20003fa6070 */
[----:B------:R-:W-:-:S04]  /*24fe0*/  IMAD.WIDE.U32 R32, R85, R76, RZ ;  /* 0x0000004c55207225 */ /* 0x000fc800078e00ff */
        /* <DEDUP_REMOVED lines=18> */
[----:B------:R-:W-:Y:S02]  /*25110*/  IMAD R56, R75, R85, RZ ;  /* 0x000000554b387224 */ /* 0x000fe400078e02ff */
        /* <DEDUP_REMOVED lines=15> */
[----:B------:R-:W-:Y:S01]  /*25210*/  IMAD R60, R77, R85, RZ ;  /* 0x000000554d3c7224 */ /* 0x000fe200078e02ff */
        /* <DEDUP_REMOVED lines=56> */
[----:B------:R-:W-:Y:S01]  /*255a0*/  IMAD.X R65, RZ, RZ, RZ, P3 ;  /* 0x000000ffff417224 */ /* 0x000fe200018e06ff */
[----:B------:R-:W-:Y:S01]  /*255b0*/  SEL R83, RZ, 0x1, !P0 ;  /* 0x00000001ff537807 */ /* 0x000fe20004000000 */
[----:B------:R-:W-:Y:S01]  /*255c0*/  IMAD.IADD R79, R59, 0x1, R79 ;  /* 0x000000013b4f7824 */ /* 0x000fe200078e024f */
[----:B------:R-:W-:Y:S01]  /*255d0*/  SHF.L.W.U32.HI R59, R70, 0x1, R58 ;  /* 0x00000001463b7819 */ /* 0x000fe20000010e3a */
[----:B------:R-:W-:-:S02]  /*255e0*/  IMAD.MOV.U32 R64, RZ, RZ, R35 ;  /* 0x000000ffff407224 */ /* 0x000fc400078e0023 */
[----:B------:R-:W-:Y:S01]  /*255f0*/  IMAD.WIDE.U32.X R60, R77, R75, R60, P5 ;  /* 0x0000004b4d3c7225 */ /* 0x000fe200028e043c */
[----:B------:R-:W-:Y:S02]  /*25600*/  SHF.L.W.U32.HI R75, R58, 0x1, R79 ;  /* 0x000000013a4b7819 */ /* 0x000fe40000010e4f */
[----:B------:R-:W-:Y:S01]  /*25610*/  IADD3 R32, P3, PT, R59, R62, RZ ;  /* 0x0000003e3b207210 */ /* 0x000fe20007f7e0ff */
[----:B------:R-:W-:Y:S01]  /*25620*/  IMAD.WIDE.U32.X R56, R77, R77, R64, P1 ;  /* 0x0000004d4d387225 */ /* 0x000fe200008e0440 */
[----:B------:R-:W-:Y:S02]  /*25630*/  ISETP.GE.U32.AND.EX P1, PT, R79, R33, PT, P2 ;  /* 0x000000214f00720c */ /* 0x000fe40003f26120 */
[C---:B------:R-:W-:Y:S01]  /*25640*/  ISETP.LT.U32.AND P0, PT, R32.reuse, R59, PT ;  /* 0x0000003b2000720c */ /* 0x040fe20003f01070 */
[----:B------:R-:W-:Y:S01]  /*25650*/  IMAD.X R62, R75, 0x1, R63, P3 ;  /* 0x000000014b3e7824 */ /* 0x000fe200018e063f */
[----:B------:R-:W-:Y:S01]  /*25660*/  SEL R33, RZ, 0x1, P1 ;  /* 0x00000001ff217807 */ /* 0x000fe20000800000 */
[----:B------:R-:W-:Y:S01]  /*25670*/  IMAD.WIDE.U32 R68, R71, 0x3d1, RZ ;  /* 0x000003d147447825 */ /* 0x000fe200078e00ff */
[----:B------:R-:W-:-:S02]  /*25680*/  IADD3 R83, P3, PT, R32, R83, RZ ;  /* 0x0000005320537210 */ /* 0x000fc40007f7e0ff */
[----:B------:R-:W-:Y:S01]  /*25690*/  IADD3 R33, P2, PT, R33, R60, RZ ;  /* 0x0000003c21217210 */ /* 0x000fe20007f5e0ff */
[----:B------:R-:W-:Y:S01]  /*256a0*/  IMAD.WIDE.U32 R64, R87, 0x3d1, RZ ;  /* 0x000003d157407825 */ /* 0x000fe200078e00ff */
[----:B------:R-:W-:Y:S02]  /*256b0*/  ISETP.GE.U32.AND P1, PT, R83, R32, PT ;  /* 0x000000205300720c */ /* 0x000fe40003f26070 */
[----:B------:R-:W-:Y:S01]  /*256c0*/  SHF.L.W.U32.HI R32, R79, 0x1, R33 ;  /* 0x000000014f207819 */ /* 0x000fe20000010e21 */
[----:B------:R-:W-:Y:S01]  /*256d0*/  IMAD.X R85, RZ, RZ, R62, P3 ;  /* 0x000000ffff557224 */ /* 0x000fe200018e063e */
[----:B------:R-:W-:Y:S01]  /*256e0*/  IADD3 R63, P3, PT, RZ, R64, RZ ;  /* 0x00000040ff3f7210 */ /* 0x000fe20007f7e0ff */
[----:B------:R-:W-:Y:S02]  /*256f0*/  IMAD.X R78, RZ, RZ, R61, P2 ;  /* 0x000000ffff4e7224 */ /* 0x000fe400010e063d */
        /* <DEDUP_REMOVED lines=9> */
[----:B------:R-:W-:Y:S01]  /*25790*/  SEL R79, RZ, 0x1, !P0 ;  /* 0x00000001ff4f7807 */ /* 0x000fe20004000000 */
[----:B------:R-:W-:Y:S02]  /*257a0*/  IMAD.X R62, R35, 0x1, R87, P3 ;  /* 0x00000001233e7824 */ /* 0x000fe400018e0657 */
[----:B------:R-:W-:-:S03]  /*257b0*/  IMAD.WIDE.U32 R64, R85, 0x3d1, RZ ;  /* 0x000003d155407825 */ /* 0x000fc600078e00ff */
[----:B------:R-:W-:Y:S01]  /*257c0*/  ISETP.GE.U32.AND.EX P1, PT, R62, R35, PT, P2 ;  /* 0x000000233e00720c */ /* 0x000fe20003f26120 */
[----:B------:R-:W-:Y:S01]  /*257d0*/  IMAD.WIDE.U32.X R58, RZ, R71, R58, P4 ;  /* 0x00000047ff3a7225 */ /* 0x000fe200020e043a */
[----:B------:R-:W-:Y:S02]  /*257e0*/  IADD3 R79, P4, PT, R79, R76, RZ ;  /* 0x0000004c4f4f7210 */ /* 0x000fe40007f9e0ff */
[----:B------:R-:W-:Y:S01]  /*257f0*/  ISETP.LT.U32.AND P2, PT, R76, R32, PT ;  /* 0x000000204c00720c */ /* 0x000fe20003f41070 */
[----:B------:R-:W-:Y:S01]  /*25800*/  IMAD.WIDE.U32 R60, R83, 0x3d1, RZ ;  /* 0x000003d1533c7825 */ /* 0x000fe200078e00ff */
[----:B------:R-:W-:Y:S02]  /*25810*/  ISETP.GE.U32.AND P0, PT, R79, R76, PT ;  /* 0x0000004c4f00720c */ /* 0x000fe40003f06070 */
[----:B------:R-:W-:Y:S01]  /*25820*/  SEL R69, RZ, 0x1, P1 ;  /* 0x00000001ff457807 */ /* 0x000fe20000800000 */
[----:B------:R-:W-:Y:S01]  /*25830*/  IMAD.IADD R77, R34, 0x1, R77 ;  /* 0x00000001224d7824 */ /* 0x000fe200078e024d */
[----:B------:R-:W-:Y:S01]  /*25840*/  IADD3 R75, P3, PT, R58, R60, RZ ;  /* 0x0000003c3a4b7210 */ /* 0x000fe20007f7e0ff */
[----:B------:R-:W-:-:S04]  /*25850*/  IMAD.WIDE.U32 R34, P6, RZ, R83, R64 ;  /* 0x00000053ff227225 */ /* 0x000fc800078c0040 */
        /* <DEDUP_REMOVED lines=8> */
[----:B------:R-:W-:Y:S01]  /*258e0*/  ISETP.GE.U32.AND P0, PT, R75, R60, PT ;  /* 0x0000003c4b00720c */ /* 0x000fe20003f06070 */
[----:B------:R-:W-:Y:S01]  /*258f0*/  IMAD.X R68, R71, 0x1, R59, P3 ;  /* 0x0000000147447824 */ /* 0x000fe200018e063b */
[----:B------:R-:W-:Y:S01]  /*25900*/  ISETP.LT.U32.OR.EX P2, PT, R77, R33, !P1, P2 ;  /* 0x000000214d00720c */ /* 0x000fe20004f41520 */
[----:B------:R-:W-:Y:S01]  /*25910*/  IMAD.WIDE.U32.X R64, RZ, R85, R64, P5 ;  /* 0x00000055ff407225 */ /* 0x000fe200028e0440 */
[----:B------:R-:W-:-:S02]  /*25920*/  ISETP.GE.U32.AND P3, PT, R61, R32, PT ;  /* 0x000000203d00720c */ /* 0x000fc40003f66070 */
[C---:B------:R-:W-:Y:S01]  /*25930*/  ISETP.GE.U32.AND.EX P0, PT, R68.reuse, R71, PT, P0 ;  /* 0x000000474400720c */ /* 0x040fe20003f06100 */
[----:B------:R-:W-:Y:S01]  /*25940*/  IMAD.X R59, R68, 0x1, R83, P4 ;  /* 0x00000001443b7824 */ /* 0x000fe200020e0653 */
[----:B------:R-:W-:Y:S01]  /*25950*/  ISETP.LT.U32.AND P1, PT, R32, R75, PT ;  /* 0x0000004b2000720c */ /* 0x000fe20003f21070 */
[----:B------:R-:W-:Y:S01]  /*25960*/  IMAD.WIDE.U32 R32, R79, 0x3d1, RZ ;  /* 0x000003d14f207825 */ /* 0x000fe200078e00ff */
[----:B------:R-:W-:Y:S02]  /*25970*/  SEL R69, RZ, 0x1, P0 ;  /* 0x00000001ff457807 */ /* 0x000fe40000000000 */
[----:B------:R-:W-:Y:S01]  /*25980*/  SHF.R.U32.HI R71, RZ, 0x1f, R78 ;  /* 0x0000001fff477819 */ /* 0x000fe2000001164e */
[----:B------:R-:W-:Y:S01]  /*25990*/  IMAD.X R60, RZ, RZ, R59, P6 ;  /* 0x000000ffff3c7224 */ /* 0x000fe200030e063b */
[----:B------:R-:W-:Y:S01]  /*259a0*/  SEL R75, RZ, 0x1, !P2 ;  /* 0x00000001ff4b7807 */ /* 0x000fe20005000000 */
[----:B------:R-:W-:Y:S01]  /*259b0*/  IMAD.WIDE.U32 R34, P4, RZ, R79, R34 ;  /* 0x0000004fff227225 */ /* 0x000fe20007880022 */
[----:B------:R-:W-:-:S02]  /*259c0*/  IADD3 R58, P0, P5, R32, R64, R69 ;  /* 0x00000040203a7210 */ /* 0x000fc40007d1e045 */
        /* <DEDUP_REMOVED lines=10> */
[----:B------:R-:W-:Y:S02]  /*25a70*/  IADD3.X R77, PT, PT, RZ, RZ, R57, P3, P6 ;  /* 0x000000ffff4d7210 */ /* 0x000fe40001fec439 */
[----:B------:R-:W-:Y:S01]  /*25a80*/  ISETP.LT.U32.AND P0, PT, R59, R58, PT ;  /* 0x0000003a3b00720c */ /* 0x000fe20003f01070 */
[----:B------:R-:W-:Y:S01]  /*25a90*/  IMAD.X R58, R65, 0x1, R79, P5 ;  /* 0x00000001413a7824 */ /* 0x000fe200028e064f */
        /* <DEDUP_REMOVED lines=88> */
.L_x_1109:
[----:B------:R-:W-:Y:S05]  /*26020*/  BSYNC.RECONVERGENT B0 ;  /* 0x0000000000007941 */ /* 0x000fea0003800200 */
.L_x_1108:
        /* <DEDUP_REMOVED lines=56> */
.L_x_1111:
        /* <DEDUP_REMOVED lines=54> */
.L_x_1114:
[----:B------:R-:W-:Y:S05]  /*26710*/  BSYNC.RELIABLE B1 ;  /* 0x0000000000017941 */ /* 0x000fea0003800100 */
.L_x_1113:
        /* <DEDUP_REMOVED lines=53> */
.L_x_1116:
[----:B------:R-:W-:Y:S05]  /*26a70*/  BSYNC.RELIABLE B1 ;  /* 0x0000000000017941 */ /* 0x000fea0003800100 */
.L_x_1115:
        /* <DEDUP_REMOVED lines=29> */
.L_x_1112:
[----:B------:R-:W-:Y:S05]  /*26c50*/  BSYNC.RECONVERGENT B0 ;  /* 0x0000000000007941 */ /* 0x000fea0003800200 */
.L_x_1110:
        /* <DEDUP_REMOVED lines=23> */
[----:B------:R-:W-:Y:S02]  /*26dd0*/  IMAD.MOV.U32 R60, RZ, RZ, R63 ;  /* 0x000000ffff3c7224 */ /* 0x000fe400078e003f */
[-C--:B------:R-:W-:Y:S01]  /*26de0*/  IMAD R62, R47, R38.reuse, RZ ;  /* 0x000000262f3e7224 */ /* 0x080fe200078e02ff */
[----:B------:R-:W-:Y:S01]  /*26df0*/  ISETP.GE.U32.AND.EX P0, PT, R65, R67, PT, P0 ;  /* 0x000000434100720c */ /* 0x000fe20003f06100 */
[----:B------:R-:W-:-:S03]  /*26e00*/  IMAD.WIDE.U32 R58, R45, R38, RZ ;  /* 0x000000262d3a7225 */ /* 0x000fc600078e00ff */
[----:B------:R-:W-:Y:S01]  /*26e10*/  SEL R63, RZ, 0x1, P0 ;  /* 0x00000001ff3f7807 */ /* 0x000fe20000000000 */
[----:B------:R-:W-:-:S04]  /*26e20*/  IMAD.WIDE.U32.X R60, R43, R37, R60, P1 ;  /* 0x000000252b3c7225 */ /* 0x000fc800008e043c */
[----:B------:R-:W-:Y:S01]  /*26e30*/  IMAD.WIDE.U32 R56, R37, R45, RZ ;  /* 0x0000002d25387225 */ /* 0x000fe200078e00ff */
[----:B------:R-:W-:-:S03]  /*26e40*/  IADD3 R60, P0, P3, R58, R60, R63 ;  /* 0x0000003c3a3c7210 */ /* 0x000fc60007b1e03f */
[----:B------:R-:W-:Y:S01]  /*26e50*/  IMAD R71, R45, R37, R62 ;  /* 0x000000252d477224 */ /* 0x000fe200078e023e */
[----:B------:R-:W-:Y:S01]  /*26e60*/  ISETP.GE.U32.AND P1, PT, R60, R58, PT ;  /* 0x0000003a3c00720c */ /* 0x000fe20003f26070 */
[----:B------:R-:W-:-:S04]  /*26e70*/  IMAD.WIDE.U32 R68, R38, R45, RZ ;  /* 0x0000002d26447225 */ /* 0x000fc800078e00ff */
[----:B------:R-:W-:Y:S02]  /*26e80*/  IMAD.IADD R71, R59, 0x1, R71 ;  /* 0x000000013b477824 */ /* 0x000fe400078e0247 */
[----:B------:R-:W-:-:S03]  /*26e90*/  IMAD.WIDE.U32 R56, P2, R47, R38, R56 ;  /* 0x000000262f387225 */ /* 0x000fc60007840038 */
[----:B------:R-:W-:Y:S01]  /*26ea0*/  IADD3.X R61, PT, PT, R71, R61, RZ, P0, P3 ;  /* 0x0000003d473d7210 */ /* 0x000fe200007e64ff */
[----:B------:R-:W-:-:S03]  /*26eb0*/  IMAD.WIDE.U32 R58, R31, R80, RZ ;  /* 0x000000501f3a7225 */ /* 0x000fc600078e00ff */
[----:B------:R-:W-:Y:S01]  /*26ec0*/  ISETP.GE.U32.AND.EX P1, PT, R61, R71, PT, P1 ;  /* 0x000000473d00720c */ /* 0x000fe20003f26110 */
[----:B------:R-:W-:-:S04]  /*26ed0*/  IMAD.WIDE.U32 R62, R80, R30, R64 ;  /* 0x0000001e503e7225 */ /* 0x000fc800078e0040 */
[----:B------:R-:W-:Y:S01]  /*26ee0*/  IMAD R68, R81, R30, RZ ;  /* 0x0000001e51447224 */ /* 0x000fe200078e02ff */
[----:B------:R-:W-:Y:S01]  /*26ef0*/  ISETP.GE.U32.AND P0, PT, R62, R64, PT ;  /* 0x000000403e00720c */ /* 0x000fe20003f06070 */
[----:B------:R-:W-:Y:S01]  /*26f00*/  IMAD.X R67, RZ, RZ, RZ, P2 ;  /* 0x000000ffff437224 */ /* 0x000fe200010e06ff */
[----:B------:R-:W-:Y:S01]  /*26f10*/  IADD3 RZ, P2, PT, R69, R56, RZ ;  /* 0x0000003845ff7210 */ /* 0x000fe20007f5e0ff */
[----:B------:R-:W-:Y:S01]  /*26f20*/  IMAD.MOV.U32 R66, RZ, RZ, R57 ;  /* 0x000000ffff427224 */ /* 0x000fe200078e0039 */
[----:B------:R-:W-:Y:S01]  /*26f30*/  SEL R69, RZ, 0x1, P1 ;  /* 0x00000001ff457807 */ /* 0x000fe20000800000 */
[----:B------:R-:W-:Y:S02]  /*26f40*/  IMAD R87, R80, R31, R68 ;  /* 0x0000001f50577224 */ /* 0x000fe400078e0244 */
[----:B------:R-:W-:-:S04]  /*26f50*/  IMAD.WIDE.U32 R56, R30, R80, RZ ;  /* 0x000000501e387225 */ /* 0x000fc800078e00ff */
[----:B------:R-:W-:-:S04]  /*26f60*/  IMAD.WIDE.U32 R58, P3, R81, R30, R58 ;  /* 0x0000001e513a7225 */ /* 0x000fc8000786003a */
[-C--:B------:R-:W-:Y:S02]  /*26f70*/  IMAD R64, R44, R38.reuse, RZ ;  /* 0x000000262c407224 */ /* 0x080fe400078e02ff */
[----:B------:R-:W-:Y:S02]  /*26f80*/  IMAD.IADD R87, R63, 0x1, R87 ;  /* 0x000000013f577824 */ /* 0x000fe400078e0257 */
[----:B------:R-:W-:-:S03]  /*26f90*/  IMAD.WIDE.U32 R74, R42, R38, RZ ;  /* 0x000000262a4a7225 */ /* 0x000fc600078e00ff */
[----:B------:R-:W-:Y:S01]  /*26fa0*/  ISETP.GE.U32.AND.EX P0, PT, R87, R65, PT, P0 ;  /* 0x000000415700720c */ /* 0x000fe20003f06100 */
[----:B------:R-:W-:-:S03]  /*26fb0*/  IMAD.WIDE.U32.X R66, R47, R37, R66, P2 ;  /* 0x000000252f427225 */ /* 0x000fc600010e0442 */
[----:B------:R-:W-:Y:S01]  /*26fc0*/  SEL R89, RZ, 0x1, P0 ;  /* 0x00000001ff597807 */ /* 0x000fe20000000000 */
[----:B------:R-:W-:Y:S01]  /*26fd0*/  IMAD.X R77, RZ, RZ, RZ, P3 ;  /* 0x000000ffff4d7224 */ /* 0x000fe200018e06ff */
[----:B------:R-:W-:Y:S01]  /*26fe0*/  IADD3 RZ, P3, PT, R57, R58, RZ ;  /* 0x0000003a39ff7210 */ /* 0x000fe20007f7e0ff */
[----:B------:R-:W-:Y:S01]  /*26ff0*/  IMAD R83, R42, R37, R64 ;  /* 0x000000252a537224 */ /* 0x000fe200078e0240 */
[----:B------:R-:W-:Y:S01]  /*27000*/  IADD3 R56, P1, P2, R74, R66, R69 ;  /* 0x000000424a387210 */ /* 0x000fe20007a3e045 */
[----:B------:R-:W-:Y:S02]  /*27010*/  IMAD R58, R43, R30, RZ ;  /* 0x0000001e2b3a7224 */ /* 0x000fe400078e02ff */
        /* <DEDUP_REMOVED lines=12> */
[----:B------:R-:W-:-:S03]  /*270e0*/  IMAD.WIDE.U32 R70, R30, R41, RZ ;  /* 0x000000291e467225 */ /* 0x000fc600078e00ff */
[----:B------:R-:W-:Y:S01]  /*270f0*/  IADD3.X R89, PT, PT, R75, R77, RZ, P2, P4 ;  /* 0x0000004d4b597210 */ /* 0x000fe200017e84ff */
[----:B------:R-:W-:Y:S01]  /*27100*/  IMAD.WIDE.U32 R68, P3, R43, R30, R68 ;  /* 0x0000001e2b447225 */ /* 0x000fe20007860044 */
[----:B------:R-:W-:-:S03]  /*27110*/  ISETP.GE.U32.AND.EX P0, PT, R75, R61, PT, P0 ;  /* 0x0000003d4b00720c */ /* 0x000fc60003f06100 */
[----:B------:R-:W-:Y:S01]  /*27120*/  IMAD.WIDE.U32 R72, P1, R44, R38, R72 ;  /* 0x000000262c487225 */ /* 0x000fe20007820048 */
[----:B------:R-:W-:-:S03]  /*27130*/  IADD3 RZ, P2, PT, R71, R68, RZ ;  /* 0x0000004447ff7210 */ /* 0x000fc60007f5e0ff */
[----:B------:R-:W-:-:S04]  /*27140*/  IMAD.WIDE.U32 R64, R30, R45, RZ ;  /* 0x0000002d1e407225 */ /* 0x000fc800078e00ff */
[----:B------:R-:W-:-:S04]  /*27150*/  IMAD.WIDE.U32 R66, P6, R47, R30, R66 ;  /* 0x0000001e2f427225 */ /* 0x000fc800078c0042 */
[----:B------:R-:W-:Y:S01]  /*27160*/  IMAD.X R71, RZ, RZ, RZ, P1 ;  /* 0x000000ffff477224 */ /* 0x000fe200008e06ff */
[----:B------:R-:W-:Y:S01]  /*27170*/  ISETP.GE.U32.AND P1, PT, R88, R58, PT ;  /* 0x0000003a5800720c */ /* 0x000fe20003f26070 */
[----:B------:R-:W-:Y:S01]  /*27180*/  IMAD.WIDE.U32 R58, R31, R42, RZ ;  /* 0x0000002a1f3a7225 */ /* 0x000fe200078e00ff */
[----:B------:R-:W-:Y:S02]  /*27190*/  IADD3 RZ, P4, PT, R65, R66, RZ ;  /* 0x0000004241ff7210 */ /* 0x000fe40007f9e0ff */
[----:B------:R-:W-:Y:S01]  /*271a0*/  SEL R66, RZ, 0x1, P0 ;  /* 0x00000001ff427807 */ /* 0x000fe20000000000 */
[----:B------:R-:W-:Y:S01]  /*271b0*/  IMAD.WIDE.U32 R78, R38, R42, RZ ;  /* 0x0000002a264e7225 */ /* 0x000fe200078e00ff */
[----:B------:R-:W-:Y:S02]  /*271c0*/  ISETP.GE.U32.AND P0, PT, R56, R74, PT ;  /* 0x0000004a3800720c */ /* 0x000fe40003f06070 */
[----:B------:R-:W-:Y:S01]  /*271d0*/  ISETP.GE.U32.AND.EX P1, PT, R89, R75, PT, P1 ;  /* 0x0000004b5900720c */ /* 0x000fe20003f26110 */
[----:B------:R-:W-:Y:S01]  /*271e0*/  IMAD.X R65, RZ, RZ, RZ, P3 ;  /* 0x000000ffff417224 */ /* 0x000fe200018e06ff */
[----:B------:R-:W-:Y:S01]  /*271f0*/  IADD3 RZ, P5, PT, R79, R72, RZ ;  /* 0x000000484fff7210 */ /* 0x000fe20007fbe0ff */
[----:B------:R-:W-:Y:S01]  /*27200*/  IMAD.MOV.U32 R64, RZ, RZ, R69 ;  /* 0x000000ffff407224 */ /* 0x000fe200078e0045 */
[----:B------:R-:W-:Y:S01]  /*27210*/  ISETP.GE.U32.AND.EX P0, PT, R57, R83, PT, P0 ;  /* 0x000000533900720c */ /* 0x000fe20003f06100 */
[----:B------:R-:W-:Y:S01]  /*27220*/  IMAD.WIDE.U32 R60, R30, R42, RZ ;  /* 0x0000002a1e3c7225 */ /* 0x000fe200078e00ff */
[----:B------:R-:W-:-:S02]  /*27230*/  SEL R77, RZ, 0x1, P1 ;  /* 0x00000001ff4d7807 */ /* 0x000fc40000800000 */
[----:B------:R-:W-:Y:S01]  /*27240*/  SEL R75, RZ, 0x1, P0 ;  /* 0x00000001ff4b7807 */ /* 0x000fe20000000000 */
[----:B------:R-:W-:-:S04]  /*27250*/  IMAD.WIDE.U32 R58, P3, R44, R30, R58 ;  /* 0x0000001e2c3a7225 */ /* 0x000fc8000786003a */
[----:B------:R-:W-:Y:S01]  /*27260*/  IMAD.WIDE.U32.X R68, R43, R31, R64, P2 ;  /* 0x0000001f2b447225 */ /* 0x000fe200010e0440 */
[----:B------:R-:W-:-:S03]  /*27270*/  IADD3 RZ, P2, PT, R61, R58, RZ ;  /* 0x0000003a3dff7210 */ /* 0x000fc60007f5e0ff */
[----:B------:R-:W-:Y:S01]  /*27280*/  IMAD.MOV.U32 R70, RZ, RZ, R73 ;  /* 0x000000ffff467224 */ /* 0x000fe200078e0049 */
[----:B------:R-:W-:Y:S01]  /*27290*/  IADD3 R77, P0, P1, R77, R68, R66 ;  /* 0x000000444d4d7210 */ /* 0x000fe2000791e042 */
[----:B------:R-:W-:Y:S02]  /*272a0*/  IMAD R58, R47, R30, RZ ;  /* 0x0000001e2f3a7224 */ /* 0x000fe400078e02ff */
[----:B------:R-:W-:-:S04]  /*272b0*/  IMAD.WIDE.U32.X R70, R44, R37, R70, P5 ;  /* 0x000000252c467225 */ /* 0x000fc800028e0446 */
[----:B------:R-:W-:-:S04]  /*272c0*/  IMAD.WIDE.U32 R72, R45, R30, R56 ;  /* 0x0000001e2d487225 */ /* 0x000fc800078e0038 */
[----:B------:R-:W-:-:S04]  /*272d0*/  IMAD.WIDE.U32 R64, R33, R80, RZ ;  /* 0x0000005021407225 */ /* 0x000fc800078e00ff */
[----:B------:R-:W-:Y:S01]  /*272e0*/  IMAD R79, R45, R31, R58 ;  /* 0x0000001f2d4f7224 */ /* 0x000fe200078e023a */
[----:B------:R-:W-:Y:S01]  /*272f0*/  IADD3.X R58, PT, PT, RZ, R69, RZ, P0, P1 ;  /* 0x00000045ff3a7210 */ /* 0x000fe200007e24ff */
[----:B------:R-:W-:Y:S01]  /*27300*/  IMAD.WIDE.U32 R60, R32, R80, RZ ;  /* 0x00000050203c7225 */ /* 0x000fe200078e00ff */
[----:B------:R-:W-:Y:S02]  /*27310*/  IADD3 R68, P0, PT, R75, R70, RZ ;  /* 0x000000464b447210 */ /* 0x000fe40007f1e0ff */
[----:B------:R-:W-:Y:S01]  /*27320*/  IADD3 R70, P1, PT, R77, R72, RZ ;  /* 0x000000484d467210 */ /* 0x000fe20007f3e0ff */
[----:B------:R-:W-:Y:S02]  /*27330*/  IMAD.IADD R75, R73, 0x1, R79 ;  /* 0x00000001494b7824 */ /* 0x000fe400078e024f */
[----:B------:R-:W-:-:S04]  /*27340*/  IMAD.WIDE.U32 R64, P5, R81, R32, R64 ;  /* 0x0000002051407225 */ /* 0x000fc800078a0040 */
[----:B------:R-:W-:Y:S01]  /*27350*/  IMAD.X R69, RZ, RZ, R71, P0 ;  /* 0x000000ffff457224 */ /* 0x000fe200000e0647 */
[----:B------:R-:W-:Y:S01]  /*27360*/  ISETP.GE.U32.AND P0, PT, R72, R56, PT ;  /* 0x000000384800720c */ /* 0x000fe20003f06070 */
[----:B------:R-:W-:Y:S01]  /*27370*/  IMAD.X R71, R75, 0x1, R58, P1 ;  /* 0x000000014b477824 */ /* 0x000fe200008e063a */
[----:B------:R-:W-:Y:S01]  /*27380*/  ISETP.GE.U32.AND P1, PT, R70, R72, PT ;  /* 0x000000484600720c */ /* 0x000fe20003f26070 */
[----:B------:R-:W-:Y:S01]  /*27390*/  IMAD.X R73, RZ, RZ, RZ, P6 ;  /* 0x000000ffff497224 */ /* 0x000fe200030e06ff */
[----:B------:R-:W-:Y:S01]  /*273a0*/  IADD3 RZ, P6, PT, R61, R64, RZ ;  /* 0x000000403dff7210 */ /* 0x000fe20007fde0ff */
[-C--:B------:R-:W-:Y:S01]  /*273b0*/  IMAD R58, R81, R32.reuse, RZ ;  /* 0x00000020513a7224 */ /* 0x080fe200078e02ff */
[----:B------:R-:W-:Y:S01]  /*273c0*/  ISETP.GE.U32.AND.EX P0, PT, R75, R57, PT, P0 ;  /* 0x000000394b00720c */ /* 0x000fe20003f06100 */
[----:B------:R-:W-:Y:S01]  /*273d0*/  IMAD.WIDE.U32 R60, R80, R32, R88 ;  /* 0x00000020503c7225 */ /* 0x000fe200078e0058 */
[----:B------:R-:W-:-:S03]  /*273e0*/  ISETP.GE.U32.AND.EX P1, PT, R71, R75, PT, P1 ;  /* 0x0000004b4700720c */ /* 0x000fc60003f26110 */
[----:B------:R-:W-:Y:S01]  /*273f0*/  IMAD R77, R80, R33, R58 ;  /* 0x00000021504d7224 */ /* 0x000fe200078e023a */
[----:B------:R-:W-:Y:S01]  /*27400*/  SEL R83, RZ, 0x1, P1 ;  /* 0x00000001ff537807 */ /* 0x000fe20000800000 */
[-C--:B------:R-:W-:Y:S01]  /*27410*/  IMAD.WIDE.U32 R56, R32, R41.reuse, RZ ;  /* 0x0000002920387225 */ /* 0x080fe200078e00ff */
[----:B------:R-:W-:Y:S02]  /*27420*/  SEL R56, RZ, 0x1, P0 ;  /* 0x00000001ff387807 */ /* 0x000fe40000000000 */
[----:B------:R-:W-:Y:S01]  /*27430*/  ISETP.GE.U32.AND P0, PT, R60, R88, PT ;  /* 0x000000583c00720c */ /* 0x000fe20003f06070 */
[----:B------:R-:W-:Y:S02]  /*27440*/  IMAD.MOV.U32 R72, RZ, RZ, R67 ;  /* 0x000000ffff487224 */ /* 0x000fe400078e0043 */
[----:B------:R-:W-:Y:S02]  /*27450*/  IMAD.IADD R88, R61, 0x1, R77 ;  /* 0x000000013d587824 */ /* 0x000fe400078e024d */
[----:B------:R-:W-:-:S03]  /*27460*/  IMAD.WIDE.U32 R66, R33, R41, RZ ;  /* 0x0000002921427225 */ /* 0x000fc600078e00ff */
[----:B------:R-:W-:Y:S01]  /*27470*/  ISETP.GE.U32.AND.EX P0, PT, R88, R89, PT, P0 ;  /* 0x000000595800720c */ /* 0x000fe20003f06100 */
[----:B------:R-:W-:-:S03]  /*27480*/  IMAD.WIDE.U32.X R72, R47, R31, R72, P4 ;  /* 0x0000001f2f487225 */ /* 0x000fc600020e0448 */
[----:B------:R-:W-:Y:S01]  /*27490*/  SEL R79, RZ, 0x1, P0 ;  /* 0x00000001ff4f7807 */ /* 0x000fe20000000000 */
[----:B------:R-:W-:Y:S02]  /*274a0*/  IMAD.X R75, RZ, RZ, RZ, P5 ;  /* 0x000000ffff4b7224 */ /* 0x000fe400028e06ff */
[----:B------:R-:W-:Y:S02]  /*274b0*/  IMAD.MOV.U32 R74, RZ, RZ, R65 ;  /* 0x000000ffff4a7224 */ /* 0x000fe400078e0041 */
[----:B------:R-:W-:Y:S02]  /*274c0*/  IMAD R58, R43, R32, RZ ;  /* 0x000000202b3a7224 */ /* 0x000fe400078e02ff */
[----:B------:R-:W-:Y:S01]  /*274d0*/  IMAD.WIDE.U32.X R64, R81, R33, R74, P6 ;  /* 0x0000002151407225 */ /* 0x000fe200030e044a */
[----:B------:R-:W-:-:S03]  /*274e0*/  IADD3 R83, P1, P6, R83, R72, R56 ;  /* 0x0000004853537210 */ /* 0x000fc60007e3e038 */
[----:B------:R-:W-:-:S04]  /*274f0*/  IMAD.WIDE.U32 R66, P4, R43, R32, R66 ;  /* 0x000000202b427225 */ /* 0x000fc80007880042 */
[C---:B------:R-:W-:Y:S01]  /*27500*/  IMAD R77, R41.reuse, R33, R58 ;  /* 0x00000021294d7224 */ /* 0x040fe200078e023a */
[----:B------:R-:W-:Y:S01]  /*27510*/  IADD3.X R58, PT, PT, RZ, R73, RZ, P1, P6 ;  /* 0x00000049ff3a7210 */ /* 0x000fe20000fec4ff */
[----:B------:R-:W-:Y:S01]  /*27520*/  IMAD.WIDE.U32 R74, R41, R32, R70 ;  /* 0x00000020294a7225 */ /* 0x000fe200078e0046 */
[----:B------:R-:W-:-:S03]  /*27530*/  IADD3 RZ, P5, PT, R57, R66, RZ ;  /* 0x0000004239ff7210 */ /* 0x000fc60007fbe0ff */
        /* <DEDUP_REMOVED lines=17> */
[C---:B------:R-:W-:Y:S01]  /*27650*/  IMAD R79, R42.reuse, R31, R66 ;  /* 0x0000001f2a4f7224 */ /* 0x040fe200078e0242 */
[----:B------:R-:W-:Y:S01]  /*27660*/  IADD3 R77, P4, P5, R77, R74, R56 ;  /* 0x0000004a4d4d7210 */ /* 0x000fe20007d9e038 */
[----:B------:R-:W-:-:S03]  /*27670*/  IMAD.WIDE.U32 R66, R42, R30, R68 ;  /* 0x0000001e2a427225 */ /* 0x000fc600078e0044 */
[----:B------:R-:W-:Y:S01]  /*27680*/  IADD3.X R76, PT, PT, RZ, R75, RZ, P4, P5 ;  /* 0x0000004bff4c7210 */ /* 0x000fe200027ea4ff */
[----:B------:R-:W-:Y:S01]  /*27690*/  IMAD.X R73, RZ, RZ, RZ, P3 ;  /* 0x000000ffff497224 */ /* 0x000fe200018e06ff */
[----:B------:R-:W-:Y:S01]  /*276a0*/  IADD3 R74, P3, PT, R83, R66, RZ ;  /* 0x00000042534a7210 */ /* 0x000fe20007f7e0ff */
[----:B------:R-:W-:Y:S01]  /*276b0*/  IMAD.IADD R79, R67, 0x1, R79 ;  /* 0x00000001434f7824 */ /* 0x000fe200078e024f */
[----:B------:R-:W-:Y:S01]  /*276c0*/  ISETP.GE.U32.AND P4, PT, R66, R68, PT ;  /* 0x000000444200720c */ /* 0x000fe20003f86070 */
[----:B------:R-:W-:-:S03]  /*276d0*/  IMAD.WIDE.U32 R84, R33, R42, RZ ;  /* 0x0000002a21547225 */ /* 0x000fc600078e00ff */
[C---:B------:R-:W-:Y:S01]  /*276e0*/  ISETP.GE.U32.AND.EX P4, PT, R79.reuse, R69, PT, P4 ;  /* 0x000000454f00720c */ /* 0x040fe20003f86140 */
[----:B------:R-:W-:Y:S01]  /*276f0*/  IMAD.X R75, R79, 0x1, R58, P3 ;  /* 0x000000014f4b7824 */ /* 0x000fe200018e063a */
[----:B------:R-:W-:Y:S01]  /*27700*/  ISETP.GE.U32.AND P3, PT, R74, R66, PT ;  /* 0x000000424a00720c */ /* 0x000fe20003f66070 */
[-C--:B------:R-:W-:Y:S01]  /*27710*/  IMAD R56, R47, R32.reuse, RZ ;  /* 0x000000202f387224 */ /* 0x080fe200078e02ff */
[----:B------:R-:W-:Y:S01]  /*27720*/  SEL R68, RZ, 0x1, P4 ;  /* 0x00000001ff447807 */ /* 0x000fe20002000000 */
[----:B------:R-:W-:Y:S01]  /*27730*/  IMAD.WIDE.U32 R66, R45, R32, R74 ;  /* 0x000000202d427225 */ /* 0x000fe200078e004a */
[----:B------:R-:W-:-:S03]  /*27740*/  ISETP.GE.U32.AND.EX P3, PT, R75, R79, PT, P3 ;  /* 0x0000004f4b00720c */ /* 0x000fc60003f66130 */
[----:B------:R-:W-:Y:S01]  /*27750*/  IMAD R69, R45, R33, R56 ;  /* 0x000000212d457224 */ /* 0x000fe200078e0238 */
[----:B------:R-:W-:Y:S01]  /*27760*/  IADD3 R56, P4, PT, R77, R66, RZ ;  /* 0x000000424d387210 */ /* 0x000fe20007f9e0ff */
[----:B------:R-:W-:Y:S01]  /*27770*/  IMAD.WIDE.U32 R70, R32, R42, RZ ;  /* 0x0000002a20467225 */ /* 0x000fe200078e00ff */
[----:B------:R-:W-:Y:S02]  /*27780*/  SEL R77, RZ, 0x1, P3 ;  /* 0x00000001ff4d7807 */ /* 0x000fe40001800000 */
[----:B------:R-:W-:Y:S01]  /*27790*/  ISETP.GE.U32.AND P3, PT, R56, R66, PT ;  /* 0x000000423800720c */ /* 0x000fe20003f66070 */
[----:B------:R-:W-:-:S04]  /*277a0*/  IMAD.WIDE.U32 R84, P6, R44, R32, R84 ;  /* 0x000000202c547225 */ /* 0x000fc800078c0054 */
[----:B------:R-:W-:Y:S01]  /*277b0*/  IMAD.IADD R69, R67, 0x1, R69 ;  /* 0x0000000143457824 */ /* 0x000fe200078e0245 */
[----:B------:R-:W-:Y:S01]  /*277c0*/  IADD3 RZ, P5, PT, R71, R84, RZ ;  /* 0x0000005447ff7210 */ /* 0x000fe20007fbe0ff */
[----:B------:R-:W-:Y:S02]  /*277d0*/  IMAD.MOV.U32 R70, RZ, RZ, R57 ;  /* 0x000000ffff467224 */ /* 0x000fe400078e0039 */
[----:B------:R-:W-:Y:S01]  /*277e0*/  IMAD.X R71, RZ, RZ, RZ, P0 ;  /* 0x000000ffff477224 */ /* 0x000fe200000e06ff */
[----:B------:R-:W-:Y:S01]  /*277f0*/  ISETP.GE.U32.AND P0, PT, R66, R74, PT ;  /* 0x0000004a4200720c */ /* 0x000fe20003f06070 */
[C---:B------:R-:W-:Y:S02]  /*27800*/  IMAD.X R57, R69.reuse, 0x1, R76, P4 ;  /* 0x0000000145397824 */ /* 0x040fe400020e064c */
[----:B------:R-:W-:Y:S01]  /*27810*/  IMAD.MOV.U32 R72, RZ, RZ, R59 ;  /* 0x000000ffff487224 */ /* 0x000fe200078e003b */
[----:B------:R-:W-:Y:S01]  /*27820*/  ISETP.GE.U32.AND.EX P0, PT, R69, R75, PT, P0 ;  /* 0x0000004b4500720c */ /* 0x000fe20003f06100 */
[----:B------:R-:W-:Y:S01]  /*27830*/  IMAD.WIDE.U32 R58, R80, R35, R64 ;  /* 0x00000023503a7225 */ /* 0x000fe200078e0040 */
[----:B------:R-:W-:-:S03]  /*27840*/  ISETP.GE.U32.AND.EX P3, PT, R57, R69, PT, P3 ;  /* 0x000000453900720c */ /* 0x000fc60003f66130 */
[----:B------:R-:W-:Y:S01]  /*27850*/  IMAD R69, R81, R35, RZ ;  /* 0x0000002351457224 */ /* 0x000fe200078e02ff */
[----:B------:R-:W-:Y:S01]  /*27860*/  ISETP.GE.U32.AND P4, PT, R58, R64, PT ;  /* 0x000000403a00720c */ /* 0x000fe20003f86070 */
[----:B------:R-:W-:Y:S01]  /*27870*/  IMAD.WIDE.U32 R66, R34, R80, RZ ;  /* 0x0000005022427225 */ /* 0x000fe200078e00ff */
[----:B------:R-:W-:Y:S02]  /*27880*/  SEL R64, RZ, 0x1, P0 ;  /* 0x00000001ff407807 */ /* 0x000fe40000000000 */
[----:B------:R-:W-:Y:S01]  /*27890*/  SEL R93, RZ, 0x1, P3 ;  /* 0x00000001ff5d7807 */ /* 0x000fe20001800000 */
[----:B------:R-:W-:-:S04]  /*278a0*/  IMAD.WIDE.U32.X R72, R44, R31, R72, P2 ;  /* 0x0000001f2c487225 */ /* 0x000fc800010e0448 */
        /* <DEDUP_REMOVED lines=26> */
[----:B------:R-:W-:Y:S01]  /*27a50*/  IMAD.WIDE.U32 R66, R35, R45, RZ ;  /* 0x0000002d23427225 */ /* 0x000fe200078e00ff */
[----:B------:R-:W-:-:S03]  /*27a60*/  IADD3 R66, P1, PT, R93, R78, RZ ;  /* 0x0000004e5d427210 */ /* 0x000fc60007f3e0ff */
[----:B------:R-:W-:-:S04]  /*27a70*/  IMAD.WIDE.U32 R70, P2, R47, R35, R70 ;  /* 0x000000232f467225 */ /* 0x000fc80007840046 */
[----:B------:R-:W-:Y:S01]  /*27a80*/  IMAD.WIDE.U32 R72, R35, R41, RZ ;  /* 0x0000002923487225 */ /* 0x000fe200078e00ff */
[----:B------:R-:W-:-:S03]  /*27a90*/  IADD3 RZ, P3, PT, R67, R70, RZ ;  /* 0x0000004643ff7210 */ /* 0x000fc60007f7e0ff */
[----:B------:R-:W-:-:S04]  /*27aa0*/  IMAD.WIDE.U32 R68, P0, R43, R35, R68 ;  /* 0x000000232b447225 */ /* 0x000fc80007800044 */
        /* <DEDUP_REMOVED lines=19> */
[----:B------:R-:W-:Y:S01]  /*27be0*/  IMAD.WIDE.U32.X R72, R43, R34, R72, P4 ;  /* 0x000000222b487225 */ /* 0x000fe200020e0448 */
[----:B------:R-:W-:-:S02]  /*27bf0*/  IADD3 RZ, P4, PT, R57, R64, RZ ;  /* 0x0000004039ff7210 */ /* 0x000fc40007f9e0ff */
[----:B------:R-:W-:Y:S01]  /*27c00*/  SEL R64, RZ, 0x1, P1 ;  /* 0x00000001ff407807 */ /* 0x000fe20000800000 */
[----:B------:R-:W-:Y:S01]  /*27c10*/  IMAD.MOV.U32 R68, RZ, RZ, R85 ;  /* 0x000000ffff447224 */ /* 0x000fe200078e0055 */
[----:B------:R-:W-:Y:S01]  /*27c20*/  SEL R77, RZ, 0x1, P0 ;  /* 0x00000001ff4d7807 */ /* 0x000fe20000000000 */
[----:B------:R-:W-:Y:S01]  /*27c30*/  IMAD.X R57, RZ, RZ, RZ, P2 ;  /* 0x000000ffff397224 */ /* 0x000fe200010e06ff */
[----:B------:R-:W-:Y:S01]  /*27c40*/  IADD3 R91, P2, P1, R91, R72, R56 ;  /* 0x000000485b5b7210 */ /* 0x000fe2000795e038 */
[----:B------:R-:W-:-:S03]  /*27c50*/  IMAD.WIDE.U32.X R74, R44, R33, R68, P5 ;  /* 0x000000212c4a7225 */ /* 0x000fc600028e0444 */
        /* <DEDUP_REMOVED lines=23> */
[----:B------:R-:W-:Y:S01]  /*27dd0*/  IMAD R97, R44, R35, RZ ;  /* 0x000000232c617224 */ /* 0x000fe200078e02ff */
        /* <DEDUP_REMOVED lines=11> */
[----:B------:R-:W-:Y:S01]  /*27e90*/  IMAD.MOV.U32 R68, RZ, RZ, R65 ;  /* 0x000000ffff447224 */ /* 0x000fe200078e0041 */
[----:B------:R-:W-:Y:S01]  /*27ea0*/  ISETP.GE.U32.AND P1, PT, R93, R70, PT ;  /* 0x000000465d00720c */ /* 0x000fe20003f26070 */
[----:B------:R-:W-:-:S04]  /*27eb0*/  IMAD.WIDE.U32 R66, P5, RZ, R91, R66 ;  /* 0x0000005bff427225 */ /* 0x000fc800078a0042 */
[----:B------:R-:W-:-:S04]  /*27ec0*/  IMAD.WIDE.U32 R64, R42, R35, R74 ;  /* 0x000000232a407225 */ /* 0x000fc800078e004a */
[----:B------:R-:W-:Y:S01]  /*27ed0*/  IMAD R97, R42, R34, R97 ;  /* 0x000000222a617224 */ /* 0x000fe200078e0261 */
[----:B------:R-:W-:Y:S01]  /*27ee0*/  IADD3 R95, P6, PT, R95, R64, RZ ;  /* 0x000000405f5f7210 */ /* 0x000fe20007fde0ff */
[----:B------:R-:W-:Y:S01]  /*27ef0*/  IMAD.X R57, RZ, RZ, RZ, P5 ;  /* 0x000000ffff397224 */ /* 0x000fe200028e06ff */
[----:B------:R-:W-:Y:S01]  /*27f00*/  IADD3 R71, P5, PT, R71, R66, RZ ;  /* 0x0000004247477210 */ /* 0x000fe20007fbe0ff */
[----:B------:R-:W-:Y:S01]  /*27f10*/  IMAD.IADD R72, R65, 0x1, R97 ;  /* 0x0000000141487824 */ /* 0x000fe200078e0261 */
[----:B------:R-:W-:Y:S01]  /*27f20*/  ISETP.GE.U32.AND P0, PT, R64, R74, PT ;  /* 0x0000004a4000720c */ /* 0x000fe20003f06070 */
[----:B------:R-:W-:Y:S01]  /*27f30*/  IMAD.WIDE.U32.X R68, R44, R34, R68, P4 ;  /* 0x000000222c447225 */ /* 0x000fe200020e0444 */
[----:B------:R-:W-:Y:S02]  /*27f40*/  IADD3 R70, P4, PT, R93, R89, RZ ;  /* 0x000000595d467210 */ /* 0x000fe40007f9e0ff */
[----:B------:R-:W-:Y:S01]  /*27f50*/  SEL R65, RZ, 0x1, P2 ;  /* 0x00000001ff417807 */ /* 0x000fe20001000000 */
[----:B------:R-:W-:Y:S01]  /*27f60*/  IMAD.MOV.U32 R56, RZ, RZ, R67 ;  /* 0x000000ffff387224 */ /* 0x000fe200078e0043 */
[----:B------:R-:W-:Y:S01]  /*27f70*/  ISETP.GE.U32.AND.EX P0, PT, R72, R75, PT, P0 ;  /* 0x0000004b4800720c */ /* 0x000fe20003f06100 */
        /* <DEDUP_REMOVED lines=8> */
[C---:B------:R-:W-:Y:S01]  /*28000*/  ISETP.GE.U32.AND.EX P5, PT, R85.reuse, R72, PT, P5 ;  /* 0x000000485500720c */ /* 0x040fe20003fa6150 */
[----:B------:R-:W-:Y:S01]  /*28010*/  IMAD.WIDE.U32 R66, R85, 0x3d1, RZ ;  /* 0x000003d155427825 */ /* 0x000fe200078e00ff */
[----:B------:R-:W-:Y:S02]  /*28020*/  ISETP.GE.U32.AND P3, PT, R75, R70, PT ;  /* 0x000000464b00720c */ /* 0x000fe40003f66070 */
        /* <DEDUP_REMOVED lines=37> */
[C---:B------:R-:W-:Y:S02]  /*28280*/  IADD3 R93, P4, PT, R56.reuse, R93, RZ ;  /* 0x0000005d385d7210 */ /* 0x040fe40007f9e0ff */
[----:B------:R-:W-:Y:S01]  /*28290*/  ISETP.LT.U32.AND P3, PT, R56, R69, PT ;  /* 0x000000453800720c */ /* 0x000fe20003f61070 */
[----:B------:R-:W-:Y:S01]  /*282a0*/  IMAD.X R68, R67, 0x1, R74, P0 ;  /* 0x0000000143447824 */ /* 0x000fe200000e064a */
[----:B------:R-:W-:Y:S01]  /*282b0*/  ISETP.GE.U32.AND P0, PT, R69, R66, PT ;  /* 0x000000424500720c */ /* 0x000fe20003f06070 */
[----:B------:R-:W-:Y:S01]  /*282c0*/  IMAD R74, R81, R38, RZ ;  /* 0x00000026514a7224 */ /* 0x000fe200078e02ff */
        /* <DEDUP_REMOVED lines=66> */
.L_x_1119:
[----:B------:R-:W-:Y:S05]  /*286f0*/  BSYNC.RECONVERGENT B0 ;  /* 0x0000000000007941 */ /* 0x000fea0003800200 */
.L_x_1118:
        /* <DEDUP_REMOVED lines=55> */
.L_x_1121:
        /* <DEDUP_REMOVED lines=52> */
.L_x_1124:
[----:B------:R-:W-:Y:S05]  /*28db0*/  BSYNC.RELIABLE B1 ;  /* 0x0000000000017941 */ /* 0x000fea0003800100 */
.L_x_1123:
        /* <DEDUP_REMOVED lines=51> */
.L_x_1126:
[----:B------:R-:W-:Y:S05]  /*290f0*/  BSYNC.RELIABLE B1 ;  /* 0x0000000000017941 */ /* 0x000fea0003800100 */
.L_x_1125:
        /* <DEDUP_REMOVED lines=27> */
.L_x_1122:
[----:B------:R-:W-:Y:S05]  /*292b0*/  BSYNC.RECONVERGENT B0 ;  /* 0x0000000000007941 */ /* 0x000fea0003800200 */
.L_x_1120:
[----:B------:R-:W-:Y:S05]  /*292c0*/  WARPSYNC.ALL ;  /* 0x0000000000007948 */ /* 0x000fea0003800000 */
[----:B------:R-:W-:Y:S01]  /*292d0*/  UMOV UR4, URZ ;  /* 0x000000ff00047c82 */ /* 0x000fe20008000000 */
[----:B------:R-:W-:-:S05]  /*292e0*/  UMOV UR5, URZ ;  /* 0x000000ff00057c82 */ /* 0x000fca0008000000 */
.L_x_1136:
        /* <DEDUP_REMOVED lines=40> */
[----:B------:R-:W-:-:S04]  /*29570*/  IMAD.WIDE.U32 R58, P5, R77, R38, R58 ;  /* 0x000000264d3a7225 */ /* 0x000fc800078a003a */
[----:B------:R-:W-:Y:S01]  /*29580*/  IMAD.WIDE.U32 R32, R74, R38, RZ ;  /* 0x000000264a207225 */ /* 0x000fe200078e00ff */
[----:B------:R-:W-:-:S03]  /*29590*/  IADD3 RZ, P2, PT, R35, R58, RZ ;  /* 0x0000003a23ff7210 */ /* 0x000fc60007f5e0ff */
[-C--:B------:R-:W-:Y:S02]  /*295a0*/  IMAD R67, R74, R65.reuse, R60 ;  /* 0x000000414a437224 */ /* 0x080fe400078e023c */
[----:B------:R-:W-:-:S04]  /*295b0*/  IMAD.WIDE.U32.X R62, R75, R65, R62, P3 ;  /* 0x000000414b3e7225 */ /* 0x000fc800018e043e */
[----:B------:R-:W-:-:S04]  /*295c0*/  IMAD.WIDE.U32 R56, R38, R38, RZ ;  /* 0x0000002626387225 */ /* 0x000fc800078e00ff */
[----:B------:R-:W-:-:S04]  /*295d0*/  IMAD.WIDE.U32 R30, P6, R38, R65, R30 ;  /* 0x00000041261e7225 */ /* 0x000fc800078c001e */
[----:B------:R-:W-:Y:S01]  /*295e0*/  IMAD R58, R95, R38, RZ ;  /* 0x000000265f3a7224 */ /* 0x000fe200078e02ff */
[----:B------:R-:W-:Y:S01]  /*295f0*/  IADD3 RZ, P3, PT, R57, R30, RZ ;  /* 0x0000001e39ff7210 */ /* 0x000fe20007f7e0ff */
[----:B------:R-:W-:Y:S01]  /*29600*/  IMAD.X R61, RZ, RZ, RZ, P5 ;  /* 0x000000ffff3d7224 */ /* 0x000fe200028e06ff */
[----:B------:R-:W-:Y:S01]  /*29610*/  IADD3 R68, P0, P5, R32, R62, R69 ;  /* 0x0000003e20447210 */ /* 0x000fe20007d1e045 */
[----:B------:R-:W-:Y:S02]  /*29620*/  IMAD.IADD R33, R33, 0x1, R67 ;  /* 0x0000000121217824 */ /* 0x000fe400078e0243 */
[----:B------:R-:W-:Y:S02]  /*29630*/  IMAD.MOV.U32 R60, RZ, RZ, R59 ;  /* 0x000000ffff3c7224 */ /* 0x000fe400078e003b */
[----:B------:R-:W-:Y:S01]  /*29640*/  IMAD R101, R97, R65, R58 ;  /* 0x0000004161657224 */ /* 0x000fe200078e023a */
[----:B------:R-:W-:Y:S01]  /*29650*/  IADD3.X R69, PT, PT, R33, R63, RZ, P0, P5 ;  /* 0x0000003f21457210 */ /* 0x000fe200007ea4ff */
[----:B------:R-:W-:Y:S01]  /*29660*/  IMAD.X R59, RZ, RZ, RZ, P6 ;  /* 0x000000ffff3b7224 */ /* 0x000fe200030e06ff */
[----:B------:R-:W-:Y:S01]  /*29670*/  ISETP.GE.U32.AND P6, PT, R68, R32, PT ;  /* 0x000000204400720c */ /* 0x000fe20003fc6070 */
[----:B------:R-:W-:-:S03]  /*29680*/  IMAD.WIDE.U32 R34, R97, R38, RZ ;  /* 0x0000002661227225 */ /* 0x000fc600078e00ff */
[----:B------:R-:W-:Y:S01]  /*29690*/  ISETP.GE.U32.AND.EX P0, PT, R69, R33, PT, P6 ;  /* 0x000000214500720c */ /* 0x000fe20003f06160 */
[----:B------:R-:W-:Y:S02]  /*296a0*/  IMAD.MOV.U32 R58, RZ, RZ, R31 ;  /* 0x000000ffff3a7224 */ /* 0x000fe400078e001f */
[----:B------:R-:W-:Y:S02]  /*296b0*/  IMAD.IADD R101, R35, 0x1, R101 ;  /* 0x0000000123657824 */ /* 0x000fe400078e0265 */
        /* <DEDUP_REMOVED lines=9> */
[----:B------:R-:W-:Y:S01]  /*29750*/  IMAD.WIDE.U32.X R60, R77, R65, R60, P2 ;  /* 0x000000414d3c7225 */ /* 0x000fe200010e043c */
[----:B------:R-:W-:-:S03]  /*29760*/  SEL R65, RZ, 0x1, P0 ;  /* 0x00000001ff417807 */ /* 0x000fc60000000000 */
        /* <DEDUP_REMOVED lines=43> */
[-C--:B------:R-:W-:Y:S01]  /*29a20*/  IMAD R73, R74, R95.reuse, R35 ;  /* 0x0000005f4a497224 */ /* 0x080fe200078e0223 */
[C---:B------:R-:W-:Y:S01]  /*29a30*/  IADD3 R62, P1, P3, R32.reuse, R70, R69 ;  /* 0x00000046203e7210 */ /* 0x040fe20007b3e045 */
[----:B------:R-:W-:Y:S01]  /*29a40*/  IMAD.WIDE.U32.X R56, R77, R95, R56, P2 ;  /* 0x0000005f4d387225 */ /* 0x000fe200010e0438 */
[----:B------:R-:W-:Y:S02]  /*29a50*/  ISETP.GE.U32.AND P2, PT, R32, R64, PT ;  /* 0x000000402000720c */ /* 0x000fe40003f46070 */
[----:B------:R-:W-:Y:S01]  /*29a60*/  SEL R35, RZ, 0x1, !P6 ;  /* 0x00000001ff237807 */ /* 0x000fe20007000000 */
[----:B------:R-:W-:Y:S02]  /*29a70*/  IMAD.IADD R33, R33, 0x1, R73 ;  /* 0x0000000121217824 */ /* 0x000fe400078e0249 */
[----:B------:R-:W-:Y:S01]  /*29a80*/  IMAD.X R58, R67, 0x1, R61, P0 ;  /* 0x00000001433a7824 */ /* 0x000fe200000e063d */
[----:B------:R-:W-:Y:S01]  /*29a90*/  IADD3 R68, P6, PT, R34, R35, RZ ;  /* 0x0000002322447210 */ /* 0x000fe20007fde0ff */
[----:B------:R-:W-:Y:S01]  /*29aa0*/  IMAD.WIDE.U32 R60, R74, R74, RZ ;  /* 0x0000004a4a3c7225 */ /* 0x000fe200078e00ff */
[----:B------:R-:W-:-:S02]  /*29ab0*/  IADD3.X R71, PT, PT, R33, R71, RZ, P1, P3 ;  /* 0x0000004721477210 */ /* 0x000fc40000fe64ff */
[----:B------:R-:W-:Y:S01]  /*29ac0*/  ISETP.GE.U32.AND P3, PT, R62, R32, PT ;  /* 0x000000203e00720c */ /* 0x000fe20003f66070 */
[----:B------:R-:W-:Y:S01]  /*29ad0*/  IMAD.X R69, RZ, RZ, R58, P6 ;  /* 0x000000ffff457224 */ /* 0x000fe200030e063a */
[----:B------:R-:W-:Y:S01]  /*29ae0*/  ISETP.GE.U32.AND.EX P2, PT, R33, R65, PT, P2 ;  /* 0x000000412100720c */ /* 0x000fe20003f46120 */
[----:B------:R-:W-:Y:S01]  /*29af0*/  IMAD.WIDE.U32 R64, R75, R37, RZ ;  /* 0x000000254b407225 */ /* 0x000fe200078e00ff */
[----:B------:R-:W-:Y:S02]  /*29b00*/  ISETP.GE.U32.AND.EX P3, PT, R71, R33, PT, P3 ;  /* 0x000000214700720c */ /* 0x000fe40003f66130 */
[----:B------:R-:W-:Y:S01]  /*29b10*/  ISETP.LT.U32.AND P0, PT, R34, R99, PT ;  /* 0x000000632200720c */ /* 0x000fe20003f01070 */
[----:B------:R-:W-:Y:S01]  /*29b20*/  IMAD.WIDE.U32 R32, R77, R74, RZ ;  /* 0x0000004a4d207225 */ /* 0x000fe200078e00ff */
[----:B------:R-:W-:Y:S02]  /*29b30*/  ISETP.GE.U32.AND P1, PT, R68, R34, PT ;  /* 0x000000224400720c */ /* 0x000fe40003f26070 */
[----:B------:R-:W-:Y:S01]  /*29b40*/  SEL R66, RZ, 0x1, P2 ;  /* 0x00000001ff427807 */ /* 0x000fe20001000000 */
[----:B------:R-:W-:Y:S01]  /*29b50*/  IMAD.WIDE.U32 R34, R37, R37, RZ ;  /* 0x0000002525227225 */ /* 0x000fe200078e00ff */
[----:B------:R-:W-:-:S02]  /*29b60*/  SEL R73, RZ, 0x1, P3 ;  /* 0x00000001ff497807 */ /* 0x000fc40001800000 */
[----:B------:R-:W-:Y:S01]  /*29b70*/  ISETP.GE.U32.AND.EX P1, PT, R69, R58, PT, P1 ;  /* 0x0000003a4500720c */ /* 0x000fe20003f26110 */
[----:B------:R-:W-:Y:S01]  /*29b80*/  IMAD.WIDE.U32 R64, P2, R37, R75, R64 ;  /* 0x0000004b25407225 */ /* 0x000fe20007840040 */
[----:B------:R-:W-:Y:S02]  /*29b90*/  SHF.L.W.U32.HI R34, R63, 0x1, R62 ;  /* 0x000000013f227819 */ /* 0x000fe40000010e3e */
        /* <DEDUP_REMOVED lines=9> */
[----:B------:R-:W-:-:S02]  /*29c30*/  SEL R95, RZ, 0x1, !P0 ;  /* 0x00000001ff5f7807 */ /* 0x000fc40004000000 */
[----:B------:R-:W-:Y:S01]  /*29c40*/  IADD3.X R57, PT, PT, RZ, R57, RZ, P2, P4 ;  /* 0x00000039ff397210 */ /* 0x000fe200017e84ff */
[----:B------:R-:W-:Y:S01]  /*29c50*/  IMAD.IADD R64, R64, 0x1, R63 ;  /* 0x0000000140407824 */ /* 0x000fe200078e023f */
[-C--:B------:R-:W-:Y:S01]  /*29c60*/  IADD3 R95, P2, PT, R95, R62.reuse, RZ ;  /* 0x0000003e5f5f7210 */ /* 0x080fe20007f5e0ff */
[----:B------:R-:W-:Y:S02]  /*29c70*/  IMAD.MOV.U32 R60, RZ, RZ, R65 ;  /* 0x000000ffff3c7224 */ /* 0x000fe400078e0041 */
        /* <DEDUP_REMOVED lines=10> */
[----:B------:R-:W-:Y:S02]  /*29d20*/  SHF.L.W.U32.HI R71, R71, 0x1, R58 ;  /* 0x0000000147477819 */ /* 0x000fe40000010e3a */
[C---:B------:R-:W-:Y:S01]  /*29d30*/  ISETP.GE.U32.AND P2, PT, R58.reuse, R56, PT ;  /* 0x000000383a00720c */ /* 0x040fe20003f46070 */
        /* <DEDUP_REMOVED lines=42> */
[----:B------:R-:W-:Y:S01]  /*29fe0*/  IMAD.WIDE.U32 R34, P6, RZ, R70, R34 ;  /* 0x00000046ff227225 */ /* 0x000fe200078c0022 */
[----:B------:R-:W-:-:S03]  /*29ff0*/  ISETP.LT.U32.AND P2, PT, R74, R60, PT ;  /* 0x0000003c4a00720c */ /* 0x000fc60003f41070 */
[----:B------:R-:W-:Y:S01]  /*2a000*/  IMAD.X R71, RZ, RZ, R32, P4 ;  /* 0x000000ffff477224 */ /* 0x000fe200020e0620 */
[----:B------:R-:W-:Y:S01]  /*2a010*/  IADD3 R34, P5, PT, R57, R34, RZ ;  /* 0x0000002239227210 */ /* 0x000fe20007fbe0ff */
[----:B------:R-:W-:Y:S01]  /*2a020*/  IMAD.X R33, RZ, RZ, RZ, P6 ;  /* 0x000000ffff217224 */ /* 0x000fe200030e06ff */
[----:B------:R-:W-:Y:S02]  /*2a030*/  IADD3 R58, P4, PT, R75, R65, RZ ;  /* 0x000000414b3a7210 */ /* 0x000fe40007f9e0ff */
[----:B------:R-:W-:Y:S01]  /*2a040*/  ISETP.GE.U32.AND.EX P1, PT, R71, R32, PT, P0 ;  /* 0x000000204700720c */ /* 0x000fe20003f26100 */
[----:B------:R-:W-:Y:S01]  /*2a050*/  IMAD.X R77, R34, 0x1, R59, P3 ;  /* 0x00000001224d7824 */ /* 0x000fe200018e063b */
[----:B------:R-:W-:Y:S02]  /*2a060*/  IADD3 R65, P6, PT, R58, R67, RZ ;  /* 0x000000433a417210 */ /* 0x000fe40007fde0ff */
[----:B------:R-:W-:Y:S02]  /*2a070*/  ISETP.GE.U32.AND P0, PT, R75, R56, PT ;  /* 0x000000384b00720c */ /* 0x000fe40003f06070 */
[----:B------:R-:W-:Y:S01]  /*2a080*/  ISETP.LT.U32.OR.EX P2, PT, R32, R61, !P1, P2 ;  /* 0x0000003d2000720c */ /* 0x000fe20004f41520 */
[----:B------:R-:W-:Y:S01]  /*2a090*/  IMAD.MOV.U32 R32, RZ, RZ, R35 ;  /* 0x000000ffff207224 */ /* 0x000fe200078e0023 */
[----:B------:R-:W-:-:S02]  /*2a0a0*/  ISETP.LT.U32.AND P1, PT, R58, R75, PT ;  /* 0x0000004b3a00720c */ /* 0x000fc40003f21070 */
[----:B------:R-:W-:Y:S01]  /*2a0b0*/  ISETP.GE.U32.AND P3, PT, R65, R58, PT ;  /* 0x0000003a4100720c */ /* 0x000fe20003f66070 */
[C---:B------:R-:W-:Y:S01]  /*2a0c0*/  IMAD.X R58, R77.reuse, 0x1, R70, P4 ;  /* 0x000000014d3a7824 */ /* 0x040fe200020e0646 */
[----:B------:R-:W-:Y:S01]  /*2a0d0*/  ISETP.GE.U32.AND.EX P0, PT, R77, R34, PT, P0 ;  /* 0x000000224d00720c */ /* 0x000fe20003f06100 */
[----:B------:R-:W-:-:S03]  /*2a0e0*/  IMAD.WIDE.U32 R34, R71, 0x3d1, RZ ;  /* 0x000003d147227825 */ /* 0x000fc600078e00ff */
[----:B------:R-:W-:Y:S01]  /*2a0f0*/  SEL R59, RZ, 0x1, P0 ;  /* 0x00000001ff3b7807 */ /* 0x000fe20000000000 */
[----:B------:R-:W-:-:S04]  /*2a100*/  IMAD.WIDE.U32.X R56, RZ, R73, R32, P5 ;  /* 0x00000049ff387225 */ /* 0x000fc800028e0420 */
[----:B------:R-:W-:Y:S02]  /*2a110*/  IMAD.X R61, RZ, RZ, R58, P6 ;  /* 0x000000ffff3d7224 */ /* 0x000fe400030e063a */
[----:B------:R-:W-:-:S03]  /*2a120*/  IMAD.WIDE.U32 R32, R97, 0x3d1, RZ ;  /* 0x000003d161207825 */ /* 0x000fc600078e00ff */
[----:B------:R-:W-:Y:S01]  /*2a130*/  ISETP.GE.U32.AND.EX P3, PT, R61, R58, PT, P3 ;  /* 0x0000003a3d00720c */ /* 0x000fe20003f66130 */
[----:B------:R-:W-:Y:S01]  /*2a140*/  IMAD.WIDE.U32 R34, P4, RZ, R97, R34 ;  /* 0x00000061ff227225 */ /* 0x000fe20007880022 */
[----:B------:R-:W-:Y:S02]  /*2a150*/  IADD3 R56, P0, P5, R32, R56, R59 ;  /* 0x0000003820387210 */ /* 0x000fe40007d1e03b */
[----:B------:R-:W-:Y:S02]  /*2a160*/  SEL R59, RZ, 0x1, !P2 ;  /* 0x00000001ff3b7807 */ /* 0x000fe40005000000 */
[----:B------:R-:W-:Y:S01]  /*2a170*/  IADD3 R34, P2, PT, R33, R34, RZ ;  /* 0x0000002221227210 */ /* 0x000fe20007f5e0ff */
[----:B------:R-:W-:Y:S01]  /*2a180*/  IMAD.X R33, RZ, RZ, RZ, P4 ;  /* 0x000000ffff217224 */ /* 0x000fe200020e06ff */
[----:B------:R-:W-:Y:S02]  /*2a190*/  ISETP.LT.U32.OR.EX P1, PT, R58, R77, !P3, P1 ;  /* 0x0000004d3a00720c */ /* 0x000fe40005f21510 */
[----:B------:R-:W-:-:S02]  /*2a1a0*/  IADD3 R77, P3, P6, R59, R66, R62 ;  /* 0x000000423b4d7210 */ /* 0x000fc40007e7e03e */
[----:B------:R-:W-:Y:S02]  /*2a1b0*/  IADD3.X R75, PT, PT, R34, R57, RZ, P0, P5 ;  /* 0x00000039224b7210 */ /* 0x000fe400007ea4ff */
[C---:B------:R-:W-:Y:S02]  /*2a1c0*/  IADD3 R73, P5, PT, R56.reuse, R73, RZ ;  /* 0x0000004938497210 */ /* 0x040fe40007fbe0ff */
[----:B------:R-:W-:Y:S02]  /*2a1d0*/  SEL R60, RZ, 0x1, !P1 ;  /* 0x00000001ff3c7807 */ /* 0x000fe40004800000 */
[----:B------:R-:W-:Y:S01]  /*2a1e0*/  ISETP.GE.U32.AND P4, PT, R56, R32, PT ;  /* 0x000000203800720c */ /* 0x000fe20003f86070 */
[----:B------:R-:W-:Y:S01]  /*2a1f0*/  IMAD.X R58, R75, 0x1, R97, P5 ;  /* 0x000000014b3a7824 */ /* 0x000fe200028e0661 */
[----:B------:R-:W-:Y:S01]  /*2a200*/  IADD3.X R95, PT, PT, RZ, RZ, R63, P3, P6 ;  /* 0x000000ffff5f7210 */ /* 0x000fe20001fec43f */
[----:B------:R-:W-:Y:S01]  /*2a210*/  IMAD.MOV.U32 R32, RZ, RZ, R35 ;  /* 0x000000ffff207224 */ /* 0x000fe200078e0023 */
[----:B------:R-:W-:-:S02]  /*2a220*/  IADD3 R60, P3, PT, R73, R60, RZ ;  /* 0x0000003c493c7210 */ /* 0x000fc40007f7e0ff */
[----:B------:R-:W-:Y:S01]  /*2a230*/  ISETP.GE.U32.AND.EX P4, PT, R75, R34, PT, P4 ;  /* 0x000000224b00720c */ /* 0x000fe20003f86140 */
[----:B------:R-:W-:Y:S01]  /*2a240*/  IMAD.WIDE.U32 R34, R95, 0x3d1, RZ ;  /* 0x000003d15f227825 */ /* 0x000fe200078e00ff */
[----:B------:R-:W-:Y:S02]  /*2a250*/  ISETP.GE.U32.AND P1, PT, R60, R73, PT ;  /* 0x000000493c00720c */ /* 0x000fe40003f26070 */
        /* <DEDUP_REMOVED lines=9> */
[----:B------:R-:W-:Y:S01]  /*2a2f0*/  SEL R63, RZ, 0x1, !P0 ;  /* 0x00000001ff3f7807 */ /* 0x000fe20004000000 */
[----:B------:R-:W-:Y:S01]  /*2a300*/  IMAD.MOV.U32 R58, RZ, RZ, RZ ;  /* 0x000000ffff3a7224 */ /* 0x000fe200078e00ff */
        /* <DEDUP_REMOVED lines=74> */
.L_x_1128:
[----:B------:R-:W-:Y:S05]  /*2a7b0*/  BSYNC.RECONVERGENT B0 ;  /* 0x0000000000007941 */ /* 0x000fea0003800200 */
.L_x_1127:
        /* <DEDUP_REMOVED lines=56> */
.L_x_1130:
        /* <DEDUP_REMOVED lines=54> */
.L_x_1133:
[----:B------:R-:W-:Y:S05]  /*2aea0*/  BSYNC.RELIABLE B1 ;  /* 0x0000000000017941 */ /* 0x000fea0003800100 */
.L_x_1132:
        /* <DEDUP_REMOVED lines=53> */
.L_x_1135:
[----:B------:R-:W-:Y:S05]  /*2b200*/  BSYNC.RELIABLE B1 ;  /* 0x0000000000017941 */ /* 0x000fea0003800100 */
.L_x_1134:
        /* <DEDUP_REMOVED lines=29> */
.L_x_1131:
[----:B------:R-:W-:Y:S05]  /*2b3e0*/  BSYNC.RECONVERGENT B0 ;  /* 0x0000000000007941 */ /* 0x000fea0003800200 */
.L_x_1129:
        /* <DEDUP_REMOVED lines=40> */
[----:B------:R-:W-:Y:S01]  /*2b670*/  ISETP.GE.U32.AND.EX P1, PT, R67, R65, PT, P1 ;  /* 0x000000414300720c */ /* 0x000fe20003f26110 */
[----:B------:R-:W-:-:S03]  /*2b680*/  IMAD.WIDE.U32 R60, R31, R88, RZ ;  /* 0x000000581f3c7225 */ /* 0x000fc600078e00ff */
[----:B------:R-:W-:Y:S01]  /*2b690*/  SEL R71, RZ, 0x1, P1 ;  /* 0x00000001ff477807 */ /* 0x000fe20000800000 */
        /* <DEDUP_REMOVED lines=21> */
[----:B------:R-:W-:Y:S02]  /*2b7f0*/  IMAD R95, R83, R31, R68 ;  /* 0x0000001f535f7224 */ /* 0x000fe400078e0244 */
[----:B------:R-:W-:-:S04]  /*2b800*/  IMAD.WIDE.U32 R70, R31, R83, RZ ;  /* 0x000000531f467225 */ /* 0x000fc800078e00ff */
        /* <DEDUP_REMOVED lines=18> */
[----:B------:R-:W-:-:S03]  /*2b930*/  IMAD.WIDE.U32 R64, R31, R84, RZ ;  /* 0x000000541f407225 */ /* 0x000fc600078e00ff */
[----:B------:R-:W-:Y:S01]  /*2b940*/  SEL R77, RZ, 0x1, P0 ;  /* 0x00000001ff4d7807 */ /* 0x000fe20000000000 */
[----:B------:R-:W-:Y:S01]  /*2b950*/  IMAD.X R73, RZ, RZ, RZ, P1 ;  /* 0x000000ffff497224 */ /* 0x000fe200008e06ff */
[----:B------:R-:W-:Y:S01]  /*2b960*/  ISETP.GE.U32.AND P1, PT, R56, R68, PT ;  /* 0x000000443800720c */ /* 0x000fe20003f26070 */
[----:B------:R-:W-:-:S03]  /*2b970*/  IMAD.WIDE.U32 R78, R38, R84, RZ ;  /* 0x00000054264e7225 */ /* 0x000fc600078e00ff */
[----:B------:R-:W-:Y:S01]  /*2b980*/  ISETP.GE.U32.AND.EX P1, PT, R57, R95, PT, P1 ;  /* 0x0000005f3900720c */ /* 0x000fe20003f26110 */
        /* <DEDUP_REMOVED lines=21> */
[----:B------:R-:W-:Y:S01]  /*2bae0*/  IMAD.X R69, R77, 0x1, R60, P1 ;  /* 0x000000014d457824 */ /* 0x000fe200008e063c */
[----:B------:R-:W-:Y:S01]  /*2baf0*/  ISETP.GE.U32.AND P1, PT, R68, R72, PT ;  /* 0x000000484400720c */ /* 0x000fe20003f26070 */
[----:B------:R-:W-:Y:S01]  /*2bb00*/  IMAD R60, R93, R32, RZ ;  /* 0x000000205d3c7224 */ /* 0x000fe200078e02ff */
[----:B------:R-:W-:Y:S01]  /*2bb10*/  ISETP.GE.U32.AND.EX P0, PT, R77, R59, PT, P0 ;  /* 0x0000003b4d00720c */ /* 0x000fe20003f06100 */
[----:B------:R-:W-:Y:S01]  /*2bb20*/  IMAD.MOV.U32 R72, RZ, RZ, R61 ;  /* 0x000000ffff487224 */ /* 0x000fe200078e003d */
[----:B------:R-:W-:Y:S01]  /*2bb30*/  ISETP.GE.U32.AND.EX P1, PT, R69, R77, PT, P1 ;  /* 0x0000004d4500720c */ /* 0x000fe20003f26110 */
[----:B------:R-:W-:-:S02]  /*2bb40*/  IMAD R79, R88, R33, R60 ;  /* 0x00000021584f7224 */ /* 0x000fc400078e023c */
[----:B------:R-:W-:Y:S01]  /*2bb50*/  IMAD.WIDE.U32 R70, R32, R88, RZ ;  /* 0x0000005820467225 */ /* 0x000fe200078e00ff */
[----:B------:R-:W-:-:S03]  /*2bb60*/  SEL R99, RZ, 0x1, P1 ;  /* 0x00000001ff637807 */ /* 0x000fc60000800000 */
[----:B------:R-:W-:-:S04]  /*2bb70*/  IMAD.WIDE.U32 R74, P5, R93, R32, R74 ;  /* 0x000000205d4a7225 */ /* 0x000fc800078a004a */
[----:B------:R-:W-:-:S04]  /*2bb80*/  IMAD.WIDE.U32 R60, R88, R32, R56 ;  /* 0x00000020583c7225 */ /* 0x000fc800078e0038 */
[----:B------:R-:W-:Y:S01]  /*2bb90*/  IMAD.X R73, RZ, RZ, RZ, P6 ;  /* 0x000000ffff497224 */ /* 0x000fe200030e06ff */
[----:B------:R-:W-:Y:S01]  /*2bba0*/  IADD3 RZ, P6, PT, R71, R74, RZ ;  /* 0x0000004a47ff7210 */ /* 0x000fe20007fde0ff */
[-C--:B------:R-:W-:Y:S01]  /*2bbb0*/  IMAD.WIDE.U32 R58, R32, R83.reuse, RZ ;  /* 0x00000053203a7225 */ /* 0x080fe200078e00ff */
[----:B------:R-:W-:Y:S02]  /*2bbc0*/  SEL R58, RZ, 0x1, P0 ;  /* 0x00000001ff3a7807 */ /* 0x000fe40000000000 */
[----:B------:R-:W-:Y:S01]  /*2bbd0*/  ISETP.GE.U32.AND P0, PT, R60, R56, PT ;  /* 0x000000383c00720c */ /* 0x000fe20003f06070 */
        /* <DEDUP_REMOVED lines=198> */
[----:B------:R-:W-:Y:S02]  /*2c840*/  ISETP.LT.U32.OR.EX P2, PT, R101, R74, !P4, P2 ;  /* 0x0000004a6500720c */ /* 0x000fe40006741520 */
[----:B------:R-:W-:Y:S01]  /*2c850*/  IADD3 R74, P4, P5, R57, R70, R56 ;  /* 0x00000046394a7210 */ /* 0x000fe20007d9e038 */
[----:B------:R-:W-:Y:S01]  /*2c860*/  IMAD.X R57, RZ, RZ, RZ, P0 ;  /* 0x000000ffff397224 */ /* 0x000fe200000e06ff */
[----:B------:R-:W-:Y:S01]  /*2c870*/  IADD3 R69, P6, PT, R69, R64, RZ ;  /* 0x0000004045457210 */ /* 0x000fe20007fde0ff */
[----:B------:R-:W-:Y:S01]  /*2c880*/  IMAD.MOV.U32 R56, RZ, RZ, R65 ;  /* 0x000000ffff387224 */ /* 0x000fe200078e0041 */
[----:B------:R-:W-:Y:S02]  /*2c890*/  IADD3.X R71, PT, PT, RZ, R71, RZ, P4, P5 ;  /* 0x00000047ff477210 */ /* 0x000fe400027ea4ff */
[----:B------:R-:W-:Y:S01]  /*2c8a0*/  IADD3 R66, P4, PT, R105, R79, RZ ;  /* 0x0000004f69427210 */ /* 0x000fe20007f9e0ff */
[----:B------:R-:W-:Y:S01]  /*2c8b0*/  IMAD.WIDE.U32.X R56, RZ, R95, R56, P6 ;  /* 0x0000005fff387225 */ /* 0x000fe200030e0438 */
[----:B------:R-:W-:-:S02]  /*2c8c0*/  SEL R73, RZ, 0x1, !P2 ;  /* 0x00000001ff497807 */ /* 0x000fc40005000000 */
[----:B------:R-:W-:Y:S01]  /*2c8d0*/  IADD3.X R70, PT, PT, R69, R67, RZ, P1, P3 ;  /* 0x0000004345467210 */ /* 0x000fe20000fe64ff */
[----:B------:R-:W-:Y:S01]  /*2c8e0*/  IMAD.WIDE.U32 R64, R71, 0x3d1, RZ ;  /* 0x000003d147407825 */ /* 0x000fe200078e00ff */
[----:B------:R-:W-:Y:S02]  /*2c8f0*/  ISETP.GE.U32.AND P0, PT, R105, R68, PT ;  /* 0x000000446900720c */ /* 0x000fe40003f06070 */
[----:B------:R-:W-:Y:S01]  /*2c900*/  IADD3 R73, P3, PT, R66, R73, RZ ;  /* 0x0000004942497210 */ /* 0x000fe20007f7e0ff */
[C---:B------:R-:W-:Y:S01]  /*2c910*/  IMAD.X R68, R70.reuse, 0x1, R103, P4 ;  /* 0x0000000146447824 */ /* 0x040fe200020e0667 */
[----:B------:R-:W-:Y:S02]  /*2c920*/  ISETP.GE.U32.AND.EX P0, PT, R70, R69, PT, P0 ;  /* 0x000000454600720c */ /* 0x000fe40003f06100 */
[----:B------:R-:W-:Y:S01]  /*2c930*/  ISETP.GE.U32.AND P2, PT, R73, R66, PT ;  /* 0x000000424900720c */ /* 0x000fe20003f46070 */
        /* <DEDUP_REMOVED lines=84> */
.L_x_1138:
[----:B------:R-:W-:Y:S05]  /*2ce80*/  BSYNC.RECONVERGENT B0 ;  /* 0x0000000000007941 */ /* 0x000fea0003800200 */
.L_x_1137:
        /* <DEDUP_REMOVED lines=54> */
.L_x_1140:
        /* <DEDUP_REMOVED lines=52> */
.L_x_1143:
[----:B------:R-:W-:Y:S05]  /*2d530*/  BSYNC.RELIABLE B1 ;  /* 0x0000000000017941 */ /* 0x000fea0003800100 */
.L_x_1142:
        /* <DEDUP_REMOVED lines=51> */
.L_x_1145:
[----:B------:R-:W-:Y:S05]  /*2d870*/  BSYNC.RELIABLE B1 ;  /* 0x0000000000017941 */ /* 0x000fea0003800100 */
.L_x_1144:
        /* <DEDUP_REMOVED lines=27> */
.L_x_1141:
[----:B------:R-:W-:Y:S05]  /*2da30*/  BSYNC.RECONVERGENT B0 ;  /* 0x0000000000007941 */ /* 0x000fea0003800200 */
.L_x_1139:
[----:B------:R-:W-:Y:S05]  /*2da40*/  WARPSYNC.ALL ;  /* 0x0000000000007948 */ /* 0x000fea0003800000 */
[----:B------:R-:W-:Y:S01]  /*2da50*/  UMOV UR4, URZ ;  /* 0x000000ff00047c82 */ /* 0x000fe20008000000 */
[----:B------:R-:W-:-:S05]  /*2da60*/  UMOV UR5, URZ ;  /* 0x000000ff00057c82 */ /* 0x000fca0008000000 */
.L_x_1155:
        /* <DEDUP_REMOVED lines=13> */
[----:B------:R-:W-:Y:S01]  /*2db40*/  IMAD.X R31, RZ, RZ, RZ, P1 ;  /* 0x000000ffff1f7224 */ /* 0x000fe200008e06ff */
[----:B------:R-:W-:Y:S01]  /*2db50*/  IADD3 RZ, P1, PT, R59, R56, RZ ;  /* 0x000000383bff7210 */ /* 0x000fe20007f3e0ff */
[----:B------:R-:W-:Y:S02]  /*2db60*/  IMAD.MOV.U32 R30, RZ, RZ, R57 ;  /* 0x000000ffff1e7224 */ /* 0x000fe400078e0039 */
[----:B------:R-:W-:-:S04]  /*2db70*/  IMAD.WIDE.U32 R58, R69, R75, RZ ;  /* 0x0000004b453a7225 */ /* 0x000fc800078e00ff */
[----:B------:R-:W-:-:S04]  /*2db80*/  IMAD.WIDE.U32 R56, R69, R37, RZ ;  /* 0x0000002545387225 */ /* 0x000fc800078e00ff */
[----:B------:R-:W-:Y:S02]  /*2db90*/  IMAD R62, R74, R38, RZ ;  /* 0x000000264a3e7224 */ /* 0x000fe400078e02ff */
[----:B------:R-:W-:-:S04]  /*2dba0*/  IMAD.WIDE.U32 R32, R38, R75, RZ ;  /* 0x0000004b26207225 */ /* 0x000fc800078e00ff */
[----:B------:R-:W-:-:S04]  /*2dbb0*/  IMAD.WIDE.U32 R58, P3, R77, R38, R58 ;  /* 0x000000264d3a7225 */ /* 0x000fc8000786003a */
[----:B------:R-:W-:Y:S01]  /*2dbc0*/  IMAD.WIDE.U32 R60, R37, R38, RZ ;  /* 0x00000026253c7225 */ /* 0x000fe200078e00ff */
[----:B------:R-:W-:-:S03]  /*2dbd0*/  IADD3 RZ, P4, PT, R33, R58, RZ ;  /* 0x0000003a21ff7210 */ /* 0x000fc60007f9e0ff */
[----:B------:R-:W-:-:S04]  /*2dbe0*/  IMAD.WIDE.U32 R34, R38, R37, RZ ;  /* 0x0000002526227225 */ /* 0x000fc800078e00ff */
[----:B------:R-:W-:-:S04]  /*2dbf0*/  IMAD.WIDE.U32 R56, P0, R74, R38, R56 ;  /* 0x000000264a387225 */ /* 0x000fc80007800038 */
[----:B------:R-:W-:Y:S01]  /*2dc00*/  IMAD.WIDE.U32.X R30, R95, R69, R30, P1 ;  /* 0x000000455f1e7225 */ /* 0x000fe200008e041e */
[----:B------:R-:W-:-:S03]  /*2dc10*/  IADD3 RZ, P6, PT, R35, R56, RZ ;  /* 0x0000003823ff7210 */ /* 0x000fc60007fde0ff */
[----:B------:R-:W-:Y:S01]  /*2dc20*/  IMAD R63, R37, R69, R62 ;  /* 0x00000045253f7224 */ /* 0x000fe200078e023e */
[----:B------:R-:W-:Y:S01]  /*2dc30*/  IADD3 R58, P2, PT, R30, R60, RZ ;  /* 0x0000003c1e3a7210 */ /* 0x000fe20007f5e0ff */
[----:B------:R-:W-:-:S04]  /*2dc40*/  IMAD.WIDE.U32 R72, R95, R37, RZ ;  /* 0x000000255f487225 */ /* 0x000fc800078e00ff */
[----:B------:R-:W-:Y:S02]  /*2dc50*/  IMAD.IADD R56, R61, 0x1, R63 ;  /* 0x000000013d387824 */ /* 0x000fe400078e023f */
[----:B------:R-:W-:-:S04]  /*2dc60*/  IMAD.WIDE.U32 R34, R69, R38, RZ ;  /* 0x0000002645227225 */ /* 0x000fc800078e00ff */
[----:B------:R-:W-:Y:S02]  /*2dc70*/  IMAD.X R97, R56, 0x1, R31, P2 ;  /* 0x0000000138617824 */ /* 0x000fe400010e061f */
[----:B------:R-:W-:Y:S01]  /*2dc80*/  IMAD.X R61, RZ, RZ, RZ, P0 ;  /* 0x000000ffff3d7224 */ /* 0x000fe200000e06ff */
[----:B------:R-:W-:Y:S01]  /*2dc90*/  ISETP.GE.U32.AND P0, PT, R58, R60, PT ;  /* 0x0000003c3a00720c */ /* 0x000fe20003f06070 */
[----:B------:R-:W-:-:S03]  /*2dca0*/  IMAD.WIDE.U32 R30, R38, R38, RZ ;  /* 0x00000026261e7225 */ /* 0x000fc600078e00ff */
[----:B------:R-:W-:Y:S01]  /*2dcb0*/  ISETP.GE.U32.AND.EX P0, PT, R97, R56, PT, P0 ;  /* 0x000000386100720c */ /* 0x000fe20003f06100 */
[----:B------:R-:W-:-:S03]  /*2dcc0*/  IMAD.WIDE.U32 R32, R78, R37, RZ ;  /* 0x000000254e207225 */ /* 0x000fc600078e00ff */
[----:B------:R-:W-:Y:S01]  /*2dcd0*/  SEL R79, RZ, 0x1, P0 ;  /* 0x00000001ff4f7807 */ /* 0x000fe20000000000 */
[----:B------:R-:W-:-:S04]  /*2dce0*/  IMAD.WIDE.U32 R72, P1, R74, R78, R72 ;  /* 0x0000004e4a487225 */ /* 0x000fc80007820048 */
[----:B------:R-:W-:Y:S01]  /*2dcf0*/  IMAD.WIDE.U32 R34, P2, R38, R69, R34 ;  /* 0x0000004526227225 */ /* 0x000fe20007840022 */
[----:B------:R-:W-:-:S03]  /*2dd00*/  IADD3 RZ, P5, PT, R33, R72, RZ ;  /* 0x0000004821ff7210 */ /* 0x000fc60007fbe0ff */
[----:B------:R-:W-:Y:S02]  /*2dd10*/  IMAD.MOV.U32 R60, RZ, RZ, R57 ;  /* 0x000000ffff3c7224 */ /* 0x000fe400078e0039 */
[-C--:B------:R-:W-:Y:S02]  /*2dd20*/  IMAD R30, R95, R38.reuse, RZ ;  /* 0x000000265f1e7224 */ /* 0x080fe400078e02ff */
[----:B------:R-:W-:Y:S02]  /*2dd30*/  IMAD R62, R77, R38, RZ ;  /* 0x000000264d3e7224 */ /* 0x000fe400078e02ff */
[----:B------:R-:W-:-:S04]  /*2dd40*/  IMAD.WIDE.U32 R64, R95, R75, RZ ;  /* 0x0000004b5f407225 */ /* 0x000fc800078e00ff */
[----:B------:R-:W-:Y:S01]  /*2dd50*/  IMAD.WIDE.U32.X R60, R74, R69, R60, P6 ;  /* 0x000000454a3c7225 */ /* 0x000fe200030e043c */
[----:B------:R-:W-:-:S03]  /*2dd60*/  IADD3 RZ, P6, PT, R31, R34, RZ ;  /* 0x000000221fff7210 */ /* 0x000fc60007fde0ff */
[----:B------:R-:W-:Y:S02]  /*2dd70*/  IMAD R107, R78, R69, R30 ;  /* 0x000000454e6b7224 */ /* 0x000fe400078e021e */
[----:B------:R-:W-:-:S04]  /*2dd80*/  IMAD.WIDE.U32 R32, R75, R38, RZ ;  /* 0x000000264b207225 */ /* 0x000fc800078e00ff */
[----:B------:R-:W-:Y:S02]  /*2dd90*/  IMAD R71, R75, R69, R62 ;  /* 0x000000454b477224 */ /* 0x000fe400078e023e */
[----:B------:R-:W-:Y:S02]  /*2dda0*/  IMAD.X R31, RZ, RZ, RZ, P2 ;  /* 0x000000ffff1f7224 */ /* 0x000fe400010e06ff */
[----:B------:R-:W-:Y:S02]  /*2ddb0*/  IMAD.MOV.U32 R30, RZ, RZ, R35 ;  /* 0x000000ffff1e7224 */ /* 0x000fe400078e0023 */
[----:B------:R-:W-:-:S04]  /*2ddc0*/  IMAD.WIDE.U32 R56, R78, R38, RZ ;  /* 0x000000264e387225 */ /* 0x000fc800078e00ff */
[----:B------:R-:W-:Y:S02]  /*2ddd0*/  IMAD.X R63, RZ, RZ, RZ, P3 ;  /* 0x000000ffff3f7224 */ /* 0x000fe400018e06ff */
[----:B------:R-:W-:-:S04]  /*2dde0*/  IMAD.WIDE.U32 R66, R78, R75, RZ ;  /* 0x0000004b4e427225 */ /* 0x000fc800078e00ff */
[----:B------:R-:W-:-:S04]  /*2ddf0*/  IMAD.WIDE.U32 R64, P3, R77, R78, R64 ;  /* 0x0000004e4d407225 */ /* 0x000fc80007860040 */
[----:B------:R-:W-:Y:S01]  /*2de00*/  IMAD.IADD R71, R33, 0x1, R71 ;  /* 0x0000000121477824 */ /* 0x000fe200078e0247 */
[----:B------:R-:W-:Y:S01]  /*2de10*/  IADD3 RZ, P2, PT, R67, R64, RZ ;  /* 0x0000004043ff7210 */ /* 0x000fe20007f5e0ff */
[----:B------:R-:W-:Y:S01]  /*2de20*/  IMAD.WIDE.U32.X R30, R69, R69, R30, P6 ;  /* 0x00000045451e7225 */ /* 0x000fe200030e041e */
[----:B------:R-:W-:-:S03]  /*2de30*/  IADD3 R66, P0, P6, R32, R60, R79 ;  /* 0x0000003c20427210 */ /* 0x000fc60007e1e04f */
[----:B------:R-:W-:Y:S01]  /*2de40*/  IMAD.IADD R107, R57, 0x1, R107 ;  /* 0x00000001396b7824 */ /* 0x000fe200078e026b */
[----:B------:R-:W-:Y:S01]  /*2de50*/  IADD3.X R67, PT, PT, R71, R61, RZ, P0, P6 ;  /* 0x0000003d47437210 */ /* 0x000fe200007ec4ff */
[----:B------:R-:W-:Y:S01]  /*2de60*/  IMAD.SHL.U32 R33, R56, 0x2, RZ ;  /* 0x0000000238217824 */ /* 0x000fe200078e00ff */
[----:B------:R-:W-:Y:S01]  /*2de70*/  ISETP.GE.U32.AND P6, PT, R66, R32, PT ;  /* 0x000000204200720c */ /* 0x000fe20003fc6070 */
[----:B------:R-:W-:Y:S01]  /*2de80*/  IMAD.MOV.U32 R62, RZ, RZ, R59 ;  /* 0x000000ffff3e7224 */ /* 0x000fe200078e003b */
[----:B------:R-:W-:Y:S01]  /*2de90*/  SHF.L.U64.HI R59, R56, 0x1, R107 ;  /* 0x00000001383b7819 */ /* 0x000fe2000001026b */
[----:B------:R-:W-:Y:S01]  /*2dea0*/  IMAD.WIDE.U32 R56, R95, R78, RZ ;  /* 0x0000004e5f387225 */ /* 0x000fe200078e00ff */
[----:B------:R-:W-:Y:S02]  /*2deb0*/  IADD3 R76, P0, PT, R33, R30, RZ ;  /* 0x0000001e214c7210 */ /* 0x000fe40007f1e0ff */
[----:B------:R-:W-:Y:S01]  /*2dec0*/  SHF.L.W.U32.HI R30, R107, 0x1, R58 ;  /* 0x000000016b1e7819 */ /* 0x000fe20000010e3a */
[----:B------:R-:W-:Y:S01]  /*2ded0*/  IMAD.WIDE.U32.X R62, R77, R69, R62, P4 ;  /* 0x000000454d3e7225 */ /* 0x000fe200020e043e */
[----:B------:R-:W-:-:S03]  /*2dee0*/  ISETP.GE.U32.AND.EX P4, PT, R67, R71, PT, P6 ;  /* 0x000000474300720c */ /* 0x000fc60003f86160 */
[----:B------:R-:W-:Y:S01]  /*2def0*/  IMAD.X R72, R59, 0x1, R31, P0 ;  /* 0x000000013b487824 */ /* 0x000fe200000e061f */
[----:B------:R-:W-:Y:S01]  /*2df00*/  ISETP.GE.U32.AND P0, PT, R76, R33, PT ;  /* 0x000000214c00720c */ /* 0x000fe20003f06070 */
[----:B------:R-:W-:Y:S01]  /*2df10*/  IMAD.WIDE.U32 R56, P6, R78, R95, R56 ;  /* 0x0000005f4e387225 */ /* 0x000fe200078c0038 */
[----:B------:R-:W-:Y:S02]  /*2df20*/  SHF.L.W.U32.HI R31, R58, 0x1, R97 ;  /* 0x000000013a1f7819 */ /* 0x000fe40000010e61 */
[----:B------:R-:W-:Y:S01]  /*2df30*/  ISETP.GE.U32.AND.EX P0, PT, R72, R59, PT, P0 ;  /* 0x0000003b4800720c */ /* 0x000fe20003f06100 */
[CC--:B------:R-:W-:Y:S01]  /*2df40*/  IMAD.WIDE.U32 R60, R78.reuse, R78.reuse, RZ ;  /* 0x0000004e4e3c7225 */ /* 0x0c0fe200078e00ff */
[----:B------:R-:W-:Y:S02]  /*2df50*/  SEL R69, RZ, 0x1, P4 ;  /* 0x00000001ff457807 */ /* 0x000fe40002000000 */
[----:B------:R-:W-:Y:S01]  /*2df60*/  SEL R79, RZ, 0x1, P0 ;  /* 0x00000001ff4f7807 */ /* 0x000fe20000000000 */
[----:B------:R-:W-:Y:S01]  /*2df70*/  IMAD.WIDE.U32 R58, R78, R78, R30 ;  /* 0x0000004e4e3a7225 */ /* 0x000fe200078e001e */
[----:B------:R-:W-:-:S02]  /*2df80*/  IADD3 R60, P0, PT, R69, R62, RZ ;  /* 0x0000003e453c7210 */ /* 0x000fc40007f1e0ff */
[----:B------:R-:W-:Y:S01]  /*2df90*/  IADD3 RZ, P4, PT, R61, R56, RZ ;  /* 0x000000383dff7210 */ /* 0x000fe20007f9e0ff */
[----:B------:R-:W-:Y:S01]  /*2dfa0*/  IMAD.X R33, RZ, RZ, RZ, P6 ;  /* 0x000000ffff217224 */ /* 0x000fe200030e06ff */
[----:B------:R-:W-:Y:S01]  /*2dfb0*/  IADD3 R79, P6, PT, R79, R58, RZ ;  /* 0x0000003a4f4f7210 */ /* 0x000fe20007fde0ff */
[----:B------:R-:W-:Y:S01]  /*2dfc0*/  IMAD.X R61, RZ, RZ, R63, P0 ;  /* 0x000000ffff3d7224 */ /* 0x000fe200000e063f */
[----:B------:R-:W-:Y:S01]  /*2dfd0*/  ISETP.LT.U32.AND P0, PT, R58, R30, PT ;  /* 0x0000001e3a00720c */ /* 0x000fe20003f01070 */
[----:B------:R-:W-:Y:S02]  /*2dfe0*/  IMAD.IADD R111, R56, 0x1, R59 ;  /* 0x00000001386f7824 */ /* 0x000fe400078e023b */
[C---:B------:R-:W-:Y:S02]  /*2dff0*/  IMAD R30, R74.reuse, R78, RZ ;  /* 0x0000004e4a1e7224 */ /* 0x040fe400078e02ff */
[----:B------:R-:W-:Y:S02]  /*2e000*/  IMAD.MOV.U32 R32, RZ, RZ, R57 ;  /* 0x000000ffff207224 */ /* 0x000fe400078e0039 */
[----:B------:R-:W-:-:S04]  /*2e010*/  IMAD.WIDE.U32 R56, R74, R75, RZ ;  /* 0x0000004b4a387225 */ /* 0x000fc800078e00ff */
[----:B------:R-:W-:Y:S01]  /*2e020*/  IMAD.X R71, RZ, RZ, RZ, P1 ;  /* 0x000000ffff477224 */ /* 0x000fe200008e06ff */
[----:B------:R-:W-:Y:S01]  /*2e030*/  ISETP.GE.U32.AND P1, PT, R79, R58, PT ;  /* 0x0000003a4f00720c */ /* 0x000fe20003f26070 */
[----:B------:R-:W-:-:S04]  /*2e040*/  IMAD.WIDE.U32 R68, R37, R78, R66 ;  /* 0x0000004e25447225 */ /* 0x000fc800078e0042 */
[----:B------:R-:W-:Y:S01]  /*2e050*/  IMAD R107, R37, R95, R30 ;  /* 0x0000005f256b7224 */ /* 0x000fe200078e021e */
[----:B------:R-:W-:Y:S01]  /*2e060*/  SHF.L.W.U32.HI R97, R97, 0x1, R68 ;  /* 0x0000000161617819 */ /* 0x000fe20000010e44 */
[----:B------:R-:W-:Y:S01]  /*2e070*/  IMAD.X R96, RZ, RZ, R111, P6 ;  /* 0x000000ffff607224 */ /* 0x000fe200030e066f */
[----:B------:R-:W-:Y:S01]  /*2e080*/  ISETP.GE.U32.AND P6, PT, R68, R66, PT ;  /* 0x000000424400720c */ /* 0x000fe20003fc6070 */
[----:B------:R-:W-:Y:S02]  /*2e090*/  IMAD.X R63, RZ, RZ, RZ, P3 ;  /* 0x000000ffff3f7224 */ /* 0x000fe400018e06ff */
[----:B------:R-:W-:Y:S01]  /*2e0a0*/  IMAD.WIDE.U32 R58, R37, R75, RZ ;  /* 0x0000004b253a7225 */ /* 0x000fe200078e00ff */
[----:B------:R-:W-:-:S03]  /*2e0b0*/  ISETP.GE.U32.AND.EX P1, PT, R96, R111, PT, P1 ;  /* 0x0000006f6000720c */ /* 0x000fc60003f26110 */
[----:B------:R-:W-:Y:S01]  /*2e0c0*/  IMAD.WIDE.U32 R56, P3, R77, R37, R56 ;  /* 0x000000254d387225 */ /* 0x000fe20007860038 */
[----:B------:R-:W-:-:S03]  /*2e0d0*/  ISETP.LT.U32.OR.EX P0, PT, R111, R31, !P1, P0 ;  /* 0x0000001f6f00720c */ /* 0x000fc60004f01500 */
[----:B------:R-:W-:Y:S02]  /*2e0e0*/  IMAD.IADD R107, R69, 0x1, R107 ;  /* 0x00000001456b7824 */ /* 0x000fe400078e026b */
[----:B------:R-:W-:Y:S01]  /*2e0f0*/  IMAD.WIDE.U32.X R32, R95, R95, R32, P4 ;  /* 0x0000005f5f207225 */ /* 0x000fe200020e0420 */
[----:B------:R-:W-:Y:S02]  /*2e100*/  IADD3 RZ, P4, PT, R59, R56, RZ ;  /* 0x000000383bff7210 */ /* 0x000fe40007f9e0ff */
[----:B------:R-:W-:Y:S01]  /*2e110*/  ISETP.GE.U32.AND.EX P6, PT, R107, R67, PT, P6 ;  /* 0x000000436b00720c */ /* 0x000fe20003fc6160 */
[----:B------:R-:W-:Y:S01]  /*2e120*/  IMAD.MOV.U32 R70, RZ, RZ, R73 ;  /* 0x000000ffff467224 */ /* 0x000fe200078e0049 */
[----:B------:R-:W-:Y:S01]  /*2e130*/  SHF.L.W.U32.HI R67, R68, 0x1, R107 ;  /* 0x0000000144437819 */ /* 0x000fe20000010e6b */
[----:B------:R-:W-:Y:S01]  /*2e140*/  IMAD R56, R77, R78, RZ ;  /* 0x0000004e4d387224 */ /* 0x000fe200078e02ff */
[----:B------:R-:W-:Y:S01]  /*2e150*/  IADD3 R32, P1, PT, R97, R32, RZ ;  /* 0x0000002061207210 */ /* 0x000fe20007f3e0ff */
[----:B------:R-:W-:Y:S01]  /*2e160*/  IMAD.MOV.U32 R62, RZ, RZ, R65 ;  /* 0x000000ffff3e7224 */ /* 0x000fe200078e0041 */
[----:B------:R-:W-:Y:S01]  /*2e170*/  SEL R59, RZ, 0x1, P6 ;  /* 0x00000001ff3b7807 */ /* 0x000fe20003000000 */
[----:B------:R-:W-:-:S04]  /*2e180*/  IMAD.WIDE.U32 R30, R75, R78, R60 ;  /* 0x0000004e4b1e7225 */ /* 0x000fc800078e003c */
[----:B------:R-:W-:-:S04]  /*2e190*/  IMAD.WIDE.U32.X R70, R74, R95, R70, P5 ;  /* 0x0000005f4a467225 */ /* 0x000fc800028e0446 */
[-C--:B------:R-:W-:Y:S02]  /*2e1a0*/  IMAD R65, R75, R95.reuse, R56 ;  /* 0x0000005f4b417224 */ /* 0x080fe400078e0238 */
[----:B------:R-:W-:Y:S01]  /*2e1b0*/  IMAD.X R56, R67, 0x1, R33, P1 ;  /* 0x0000000143387824 */ /* 0x000fe200008e0621 */
[----:B------:R-:W-:Y:S01]  /*2e1c0*/  SEL R33, RZ, 0x1, !P0 ;  /* 0x00000001ff217807 */ /* 0x000fe20004000000 */
[----:B------:R-:W-:Y:S01]  /*2e1d0*/  IMAD.IADD R31, R31, 0x1, R65 ;  /* 0x000000011f1f7824 */ /* 0x000fe200078e0241 */
[----:B------:R-:W-:Y:S01]  /*2e1e0*/  IADD3 R66, P1, P5, R30, R70, R59 ;  /* 0x000000461e427210 */ /* 0x000fe20007d3e03b */
[----:B------:R-:W-:Y:S01]  /*2e1f0*/  IMAD.WIDE.U32.X R62, R77, R95, R62, P2 ;  /* 0x0000005f4d3e7225 */ /* 0x000fe200010e043e */
[----:B------:R-:W-:Y:S02]  /*2e200*/  IADD3 R68, P6, PT, R32, R33, RZ ;  /* 0x0000002120447210 */ /* 0x000fe40007fde0ff */
[----:B------:R-:W-:Y:S01]  /*2e210*/  ISETP.GE.U32.AND P2, PT, R30, R60, PT ;  /* 0x0000003c1e00720c */ /* 0x000fe20003f46070 */
[----:B------:R-:W-:Y:S01]  /*2e220*/  IMAD.WIDE.U32 R64, R74, R37, RZ ;  /* 0x000000254a407225 */ /* 0x000fe200078e00ff */
[----:B------:R-:W-:-:S02]  /*2e230*/  IADD3.X R73, PT, PT, R31, R71, RZ, P1, P5 ;  /* 0x000000471f497210 */ /* 0x000fc40000fea4ff */
[----:B------:R-:W-:Y:S01]  /*2e240*/  ISETP.GE.U32.AND P5, PT, R66, R30, PT ;  /* 0x0000001e4200720c */ /* 0x000fe20003fa6070 */
[----:B------:R-:W-:Y:S01]  /*2e250*/  IMAD.X R69, RZ, RZ, R56, P6 ;  /* 0x000000ffff457224 */ /* 0x000fe200030e0638 */
[----:B------:R-:W-:Y:S01]  /*2e260*/  ISETP.GE.U32.AND.EX P2, PT, R31, R61, PT, P2 ;  /* 0x0000003d1f00720c */ /* 0x000fe20003f46120 */
[----:B------:R-:W-:Y:S01]  /*2e270*/  IMAD.WIDE.U32 R58, R77, R75, RZ ;  /* 0x0000004b4d3a7225 */ /* 0x000fe200078e00ff */
[----:B------:R-:W-:Y:S02]  /*2e280*/  ISETP.GE.U32.AND P1, PT, R68, R32, PT ;  /* 0x000000204400720c */ /* 0x000fe40003f26070 */
[----:B------:R-:W-:Y:S01]  /*2e290*/  ISETP.GE.U32.AND.EX P5, PT, R73, R31, PT, P5 ;  /* 0x0000001f4900720c */ /* 0x000fe20003fa6150 */
[C---:B------:R-:W-:Y:S01]  /*2e2a0*/  IMAD.WIDE.U32 R30, R37.reuse, R37, RZ ;  /* 0x00000025251e7225 */ /* 0x040fe200078e00ff */
[----:B------:R-:W-:Y:S02]  /*2e2b0*/  SEL R60, RZ, 0x1, P2 ;  /* 0x00000001ff3c7807 */ /* 0x000fe40001000000 */
[----:B------:R-:W-:Y:S01]  /*2e2c0*/  ISETP.LT.U32.AND P0, PT, R32, R97, PT ;  /* 0x000000612000720c */ /* 0x000fe20003f01070 */
[----:B------:R-:W-:Y:S01]  /*2e2d0*/  IMAD.WIDE.U32 R64, P2, R37, R74, R64 ;  /* 0x0000004a25407225 */ /* 0x000fe20007840040 */
[----:B------:R-:W-:-:S02]  /*2e2e0*/  ISETP.GE.U32.AND.EX P1, PT, R69, R56, PT, P1 ;  /* 0x000000384500720c */ /* 0x000fc40003f26110 */
[----:B------:R-:W-:Y:S01]  /*2e2f0*/  SEL R71, RZ, 0x1, P5 ;  /* 0x00000001ff477807 */ /* 0x000fe20002800000 */
[----:B------:R-:W-:Y:S01]  /*2e300*/  IMAD.WIDE.U32 R32, R75, R75, RZ ;  /* 0x0000004b4b207225 */ /* 0x000fe200078e00ff */
[----:B------:R-:W-:Y:S02]  /*2e310*/  IADD3 RZ, P6, PT, R31, R64, RZ ;  /* 0x000000401fff7210 */ /* 0x000fe40007fde0ff */
[----:B------:R-:W-:Y:S01]  /*2e320*/  ISETP.LT.U32.OR.EX P0, PT, R56, R67, !P1, P0 ;  /* 0x000000433800720c */ /* 0x000fe20004f01500 */
[----:B------:R-:W-:Y:S01]  /*2e330*/  IMAD.WIDE.U32 R58, P5, R75, R77, R58 ;  /* 0x0000004d4b3a7225 */ /* 0x000fe200078a003a */
[----:B------:R-:W-:Y:S02]  /*2e340*/  SHF.L.W.U32.HI R30, R107, 0x1, R66 ;  /* 0x000000016b1e7819 */ /* 0x000fe40000010e42 */
[----:B------:R-:W-:Y:S01]  /*2e350*/  SHF.L.W.U32.HI R31, R66, 0x1, R73 ;  /* 0x00000001421f7819 */ /* 0x000fe20000010e49 */
[----:B------:R-:W-:Y:S01]  /*2e360*/  IMAD.X R67, RZ, RZ, RZ, P3 ;  /* 0x000000ffff437224 */ /* 0x000fe200018e06ff */
[----:B------:R-:W-:Y:S01]  /*2e370*/  IADD3 RZ, P1, PT, R33, R58, RZ ;  /* 0x0000003a21ff7210 */ /* 0x000fe20007f3e0ff */
[----:B------:R-:W-:Y:S01]  /*2e380*/  IMAD.X R61, RZ, RZ, RZ, P2 ;  /* 0x000000ffff3d7224 */ /* 0x000fe200010e06ff */
[----:B------:R-:W-:Y:S01]  /*2e390*/  IADD3 R56, P2, P3, R71, R62, R60 ;  /* 0x0000003e47387210 */ /* 0x000fe20007b5e03c */
[----:B------:R-:W-:-:S02]  /*2e3a0*/  IMAD.MOV.U32 R66, RZ, RZ, R57 ;  /* 0x000000ffff427224 */ /* 0x000fc400078e0039 */
[----:B------:R-:W-:Y:S01]  /*2e3b0*/  IMAD.WIDE.U32 R32, R37, R37, R30 ;  /* 0x0000002525207225 */ /* 0x000fe200078e001e */
[----:B------:R-:W-:Y:S02]  /*2e3c0*/  IADD3.X R57, PT, PT, RZ, R63, RZ, P2, P3 ;  /* 0x0000003fff397210 */ /* 0x000fe400017e64ff */
[----:B------:R-:W-:Y:S01]  /*2e3d0*/  SEL R63, RZ, 0x1, !P0 ;  /* 0x00000001ff3f7807 */ /* 0x000fe20004000000 */
[----:B------:R-:W-:Y:S02]  /*2e3e0*/  IMAD.MOV.U32 R60, RZ, RZ, R65 ;  /* 0x000000ffff3c7224 */ /* 0x000fe400078e0041 */
[----:B------:R-:W-:Y:S01]  /*2e3f0*/  IMAD.IADD R64, R64, 0x1, R33 ;  /* 0x0000000140407824 */ /* 0x000fe200078e0221 */
[-C--:B------:R-:W-:Y:S01]  /*2e400*/  IADD3 R65, P2, PT, R63, R32.reuse, RZ ;  /* 0x000000203f417210 */ /* 0x080fe20007f5e0ff */
        /* <DEDUP_REMOVED lines=14> */
[----:B------:R-:W-:Y:S01]  /*2e4f0*/  IADD3 R60, P3, PT, R73, R60, RZ ;  /* 0x0000003c493c7210 */ /* 0x000fe20007f7e0ff */
[C---:B------:R-:W-:Y:S01]  /*2e500*/  IMAD.WIDE.U32.X R66, R77.reuse, R74, R66, P4 ;  /* 0x0000004a4d427225 */ /* 0x040fe200020e0442 */
[----:B------:R-:W-:Y:S02]  /*2e510*/  SHF.L.W.U32.HI R95, R62, 0x1, R63 ;  /* 0x000000013e5f7819 */ /* 0x000fe40000010e3f */
[----:B------:R-:W-:Y:S01]  /*2e520*/  SEL R59, RZ, 0x1, !P0 ;  /* 0x00000001ff3b7807 */ /* 0x000fe20004000000 */
[----:B------:R-:W-:Y:S01]  /*2e530*/  IMAD.WIDE.U32.X R32, R77, R77, R32, P1 ;  /* 0x0000004d4d207225 */ /* 0x000fe200008e0420 */
[----:B------:R-:W-:-:S02]  /*2e540*/  ISETP.GE.U32.AND.EX P1, PT, R63, R57, PT, P2 ;  /* 0x000000393f00720c */ /* 0x000fc40003f26120 */
[C---:B------:R-:W-:Y:S01]  /*2e550*/  ISETP.LT.U32.AND P0, PT, R60.reuse, R73, PT ;  /* 0x000000493c00720c */ /* 0x040fe20003f01070 */
        /* <DEDUP_REMOVED lines=21> */
[----:B------:R-:W-:Y:S01]  /*2e6b0*/  IMAD.WIDE.U32 R30, R75, R75, R62 ;  /* 0x0000004b4b1e7225 */ /* 0x000fe200078e003e */
[----:B------:R-:W-:-:S03]  /*2e6c0*/  SEL R77, RZ, 0x1, !P0 ;  /* 0x00000001ff4d7807 */ /* 0x000fc60004000000 */
[----:B------:R-:W-:Y:S02]  /*2e6d0*/  IMAD.X R66, R70, 0x1, R65, P3 ;  /* 0x0000000146427824 */ /* 0x000fe400018e0641 */
[----:B------:R-:W-:Y:S01]  /*2e6e0*/  IMAD.WIDE.U32.X R64, RZ, R71, R60, P4 ;  /* 0x00000047ff407225 */ /* 0x000fe200020e043c */
[----:B------:R-:W-:Y:S02]  /*2e6f0*/  IADD3 R77, P4, PT, R77, R30, RZ ;  /* 0x0000001e4d4d7210 */ /* 0x000fe40007f9e0ff */
        /* <DEDUP_REMOVED lines=11> */
[----:B------:R-:W-:Y:S01]  /*2e7b0*/  IADD3 R71, P5, PT, R61, R56, RZ ;  /* 0x000000383d477210 */ /* 0x000fe20007fbe0ff */
[----:B------:R-:W-:Y:S01]  /*2e7c0*/  IMAD.MOV.U32 R30, RZ, RZ, R57 ;  /* 0x000000ffff1e7224 */ /* 0x000fe200078e0039 */
[C---:B------:R-:W-:Y:S01]  /*2e7d0*/  ISETP.GE.U32.AND.EX P1, PT, R75.reuse, R70, PT, P0 ;  /* 0x000000464b00720c */ /* 0x040fe20003f26100 */
[----:B------:R-:W-:Y:S01]  /*2e7e0*/  IMAD.WIDE.U32 R56, R75, 0x3d1, RZ ;  /* 0x000003d14b387825 */ /* 0x000fe200078e00ff */
[----:B------:R-:W-:Y:S02]  /*2e7f0*/  ISETP.GE.U32.AND P0, PT, R97, R60, PT ;  /* 0x0000003c6100720c */ /* 0x000fe40003f06070 */
[----:B------:R-:W-:Y:S01]  /*2e800*/  IADD3 R61, P6, PT, R58, R95, RZ ;  /* 0x0000005f3a3d7210 */ /* 0x000fe20007fde0ff */
[----:B------:R-:W-:Y:S01]  /*2e810*/  IMAD.X R64, R71, 0x1, R65, P3 ;  /* 0x0000000147407824 */ /* 0x000fe200018e0641 */
[----:B------:R-:W-:-:S02]  /*2e820*/  ISETP.LT.U32.OR.EX P2, PT, R70, R63, !P1, P2 ;  /* 0x0000003f4600720c */ /* 0x000fc40004f41520 */
[----:B------:R-:W-:Y:S01]  /*2e830*/  ISETP.LT.U32.AND P1, PT, R58, R97, PT ;  /* 0x000000613a00720c */ /* 0x000fe20003f21070 */
[C---:B------:R-:W-:Y:S01]  /*2e840*/  IMAD.X R60, R64.reuse, 0x1, R59, P4 ;  /* 0x00000001403c7824 */ /* 0x040fe200020e063b */
[----:B------:R-:W-:Y:S01]  /*2e850*/  ISETP.GE.U32.AND.EX P0, PT, R64, R71, PT, P0 ;  /* 0x000000474000720c */ /* 0x000fe20003f06100 */
[----:B------:R-:W-:Y:S01]  /*2e860*/  IMAD.WIDE.U32 R56, P4, RZ, R77, R56 ;  /* 0x0000004dff387225 */ /* 0x000fe20007880038 */
[----:B------:R-:W-:Y:S02]  /*2e870*/  ISETP.GE.U32.AND P3, PT, R61, R58, PT ;  /* 0x0000003a3d00720c */ /* 0x000fe40003f66070 */
        /* <DEDUP_REMOVED lines=14> */
[----:B------:R-:W-:Y:S02]  /*2e960*/  IADD3.X R97, PT, PT, RZ, RZ, R33, P3, P6 ;  /* 0x000000ffff617210 */ /* 0x000fe40001fec421 */
[----:B------:R-:W-:Y:S01]  /*2e970*/  ISETP.GE.U32.AND P4, PT, R58, R30, PT ;  /* 0x0000001e3a00720c */ /* 0x000fe20003f86070 */
[----:B------:R-:W-:Y:S01]  /*2e980*/  IMAD.MOV.U32 R30, RZ, RZ, R57 ;  /* 0x000000ffff1e7224 */ /* 0x000fe200078e0039 */
[C---:B------:R-:W-:Y:S01]  /*2e990*/  ISETP.LT.U32.AND P0, PT, R73.reuse, R58, PT ;  /* 0x0000003a4900720c */ /* 0x040fe20003f01070 */
[C---:B------:R-:W-:Y:S01]  /*2e9a0*/  IMAD.X R58, R62.reuse, 0x1, R77, P5 ;  /* 0x000000013e3a7824 */ /* 0x040fe200028e064d */
[----:B------:R-:W-:Y:S01]  /*2e9b0*/  IADD3 R60, P3, PT, R73, R60, RZ ;  /* 0x0000003c493c7210 */ /* 0x000fe20007f7e0ff */
        /* <DEDUP_REMOVED lines=87> */
.L_x_1147:
[----:B------:R-:W-:Y:S05]  /*2ef30*/  BSYNC.RECONVERGENT B0 ;  /* 0x0000000000007941 */ /* 0x000fea0003800200 */
.L_x_1146:
        /* <DEDUP_REMOVED lines=56> */
.L_x_1149:
        /* <DEDUP_REMOVED lines=54> */
.L_x_1152:
[----:B------:R-:W-:Y:S05]  /*2f620*/  BSYNC.RELIABLE B1 ;  /* 0x0000000000017941 */ /* 0x000fea0003800100 */
.L_x_1151:
        /* <DEDUP_REMOVED lines=53> */
.L_x_1154:
[----:B------:R-:W-:Y:S05]  /*2f980*/  BSYNC.RELIABLE B1 ;  /* 0x0000000000017941 */ /* 0x000fea0003800100 */
.L_x_1153:
        /* <DEDUP_REMOVED lines=29> */
.L_x_1150:
[----:B------:R-:W-:Y:S05]  /*2fb60*/  BSYNC.RECONVERGENT B0 ;  /* 0x0000000000007941 */ /* 0x000fea0003800200 */
.L_x_1148:
        /* <DEDUP_REMOVED lines=29> */
[----:B------:R-:W-:-:S04]  /*2fd40*/  IMAD.WIDE.U32 R70, R101, R38, RZ ;  /* 0x0000002665467225 */ /* 0x000fc800078e00ff */
[-C--:B------:R-:W-:Y:S02]  /*2fd50*/  IMAD R73, R101, R37.reuse, R64 ;  /* 0x0000002565497224 */ /* 0x080fe400078e0240 */
[----:B------:R-:W-:-:S04]  /*2fd60*/  IMAD.WIDE.U32.X R62, R113, R37, R62, P1 ;  /* 0x00000025713e7225 */ /* 0x000fc800008e043e */
[----:B------:R-:W-:-:S04]  /*2fd70*/  IMAD.WIDE.U32 R66, R37, R101, RZ ;  /* 0x0000006525427225 */ /* 0x000fc800078e00ff */
[----:B------:R-:W-:Y:S01]  /*2fd80*/  IMAD.WIDE.U32 R58, R38, R98, RZ ;  /* 0x00000062263a7225 */ /* 0x000fe200078e00ff */
[----:B------:R-:W-:-:S03]  /*2fd90*/  IADD3 R58, P2, P3, R70, R62, R65 ;  /* 0x0000003e463a7210 */ /* 0x000fc60007b5e041 */
[----:B------:R-:W-:-:S04]  /*2fda0*/  IMAD.WIDE.U32 R106, P1, R103, R38, R106 ;  /* 0x00000026676a7225 */ /* 0x000fc8000782006a */
[----:B------:R-:W-:Y:S01]  /*2fdb0*/  IMAD.IADD R73, R71, 0x1, R73 ;  /* 0x0000000147497824 */ /* 0x000fe200078e0249 */
[----:B------:R-:W-:Y:S01]  /*2fdc0*/  IADD3 RZ, P5, PT, R59, R106, RZ ;  /* 0x0000006a3bff7210 */ /* 0x000fe20007fbe0ff */
[----:B------:R-:W-:-:S03]  /*2fdd0*/  IMAD.WIDE.U32 R56, R30, R94, RZ ;  /* 0x0000005e1e387225 */ /* 0x000fc600078e00ff */
[----:B------:R-:W-:Y:S01]  /*2fde0*/  IADD3.X R59, PT, PT, R73, R63, RZ, P2, P3 ;  /* 0x0000003f493b7210 */ /* 0x000fe200017e64ff */
[----:B------:R-:W-:-:S04]  /*2fdf0*/  IMAD.WIDE.U32 R68, P0, R105, R30, R68 ;  /* 0x0000001e69447225 */ /* 0x000fc80007800044 */
[----:B------:R-:W-:Y:S01]  /*2fe00*/  IMAD.WIDE.U32 R60, R38, R101, RZ ;  /* 0x00000065263c7225 */ /* 0x000fe200078e00ff */
[----:B------:R-:W-:-:S03]  /*2fe10*/  IADD3 RZ, P3, PT, R57, R68, RZ ;  /* 0x0000004439ff7210 */ /* 0x000fc60007f7e0ff */
[----:B------:R-:W-:-:S04]  /*2fe20*/  IMAD.WIDE.U32 R66, P6, R99, R38, R66 ;  /* 0x0000002663427225 */ /* 0x000fc800078c0042 */
[----:B------:R-:W-:Y:S01]  /*2fe30*/  IMAD R62, R105, R30, RZ ;  /* 0x0000001e693e7224 */ /* 0x000fe200078e02ff */
[----:B------:R-:W-:Y:S01]  /*2fe40*/  IADD3 RZ, P4, PT, R61, R66, RZ ;  /* 0x000000423dff7210 */ /* 0x000fe20007f9e0ff */
[----:B------:R-:W-:-:S04]  /*2fe50*/  IMAD.WIDE.U32 R56, R94, R30, R96 ;  /* 0x0000001e5e387225 */ /* 0x000fc800078e0060 */
[----:B------:R-:W-:-:S04]  /*2fe60*/  IMAD.WIDE.U32 R60, R31, R109, RZ ;  /* 0x0000006d1f3c7225 */ /* 0x000fc800078e00ff */
[----:B------:R-:W-:Y:S02]  /*2fe70*/  IMAD R75, R94, R31, R62 ;  /* 0x0000001f5e4b7224 */ /* 0x000fe400078e023e */
[----:B------:R-:W-:Y:S01]  /*2fe80*/  IMAD.X R63, RZ, RZ, RZ, P0 ;  /* 0x000000ffff3f7224 */ /* 0x000fe200000e06ff */
[----:B------:R-:W-:Y:S01]  /*2fe90*/  ISETP.GE.U32.AND P0, PT, R56, R96, PT ;  /* 0x000000603800720c */ /* 0x000fe20003f06070 */
[----:B------:R-:W-:Y:S02]  /*2fea0*/  IMAD.IADD R96, R57, 0x1, R75 ;  /* 0x0000000139607824 */ /* 0x000fe400078e024b */
[----:B------:R-:W-:-:S03]  /*2feb0*/  IMAD.WIDE.U32 R64, R30, R109, RZ ;  /* 0x0000006d1e407225 */ /* 0x000fc600078e00ff */
[----:B------:R-:W-:Y:S01]  /*2fec0*/  ISETP.GE.U32.AND.EX P0, PT, R96, R97, PT, P0 ;  /* 0x000000616000720c */ /* 0x000fe20003f06100 */
[----:B------:R-:W-:-:S03]  /*2fed0*/  IMAD.WIDE.U32 R60, P2, R113, R30, R60 ;  /* 0x0000001e713c7225 */ /* 0x000fc6000784003c */
[----:B------:R-:W-:Y:S01]  /*2fee0*/  SEL R77, RZ, 0x1, P0 ;  /* 0x00000001ff4d7807 */ /* 0x000fe20000000000 */
[----:B------:R-:W-:Y:S02]  /*2fef0*/  IMAD R64, R113, R30, RZ ;  /* 0x0000001e71407224 */ /* 0x000fe400078e02ff */
[----:B------:R-:W-:Y:S02]  /*2ff00*/  IMAD.MOV.U32 R62, RZ, RZ, R69 ;  /* 0x000000ffff3e7224 */ /* 0x000fe400078e0045 */
[----:B------:R-:W-:Y:S01]  /*2ff10*/  IMAD.X R71, RZ, RZ, RZ, P6 ;  /* 0x000000ffff477224 */ /* 0x000fe200030e06ff */
[----:B------:R-:W-:Y:S01]  /*2ff20*/  IADD3 RZ, P6, PT, R65, R60, RZ ;  /* 0x0000003c41ff7210 */ /* 0x000fe20007fde0ff */
[C---:B------:R-:W-:Y:S02]  /*2ff30*/  IMAD R75, R109.reuse, R31, R64 ;  /* 0x0000001f6d4b7224 */ /* 0x040fe400078e0240 */
[----:B------:R-:W-:-:S04]  /*2ff40*/  IMAD.WIDE.U32 R64, R109, R30, R58 ;  /* 0x0000001e6d407225 */ /* 0x000fc800078e003a */
[----:B------:R-:W-:Y:S01]  /*2ff50*/  IMAD.WIDE.U32.X R68, R105, R31, R62, P3 ;  /* 0x0000001f69447225 */ /* 0x000fe200018e043e */
[----:B------:R-:W-:-:S03]  /*2ff60*/  ISETP.GE.U32.AND P3, PT, R58, R70, PT ;  /* 0x000000463a00720c */ /* 0x000fc60003f66070 */
[----:B------:R-:W-:Y:S01]  /*2ff70*/  IMAD.X R63, RZ, RZ, RZ, P2 ;  /* 0x000000ffff3f7224 */ /* 0x000fe200010e06ff */
[C---:B------:R-:W-:Y:S01]  /*2ff80*/  IADD3 R60, P0, P2, R64.reuse, R68, R77 ;  /* 0x00000044403c7210 */ /* 0x040fe20007a1e04d */
[----:B------:R-:W-:Y:S01]  /*2ff90*/  IMAD.IADD R75, R65, 0x1, R75 ;  /* 0x00000001414b7824 */ /* 0x000fe200078e024b */
[----:B------:R-:W-:Y:S01]  /*2ffa0*/  ISETP.GE.U32.AND.EX P3, PT, R59, R73, PT, P3 ;  /* 0x000000493b00720c */ /* 0x000fe20003f66130 */
[----:B------:R-:W-:Y:S02]  /*2ffb0*/  IMAD.MOV.U32 R62, RZ, RZ, R61 ;  /* 0x000000ffff3e7224 */ /* 0x000fe400078e003d */
[----:B------:R-:W-:Y:S01]  /*2ffc0*/  IMAD.MOV.U32 R70, RZ, RZ, R67 ;  /* 0x000000ffff467224 */ /* 0x000fe200078e0043 */
[----:B------:R-:W-:Y:S01]  /*2ffd0*/  IADD3.X R61, PT, PT, R75, R69, RZ, P0, P2 ;  /* 0x000000454b3d7210 */ /* 0x000fe200007e44ff */
[----:B------:R-:W-:Y:S01]  /*2ffe0*/  IMAD.WIDE.U32 R66, R33, R94, RZ ;  /* 0x0000005e21427225 */ /* 0x000fe200078e00ff */
[----:B------:R-:W-:Y:S02]  /*2fff0*/  ISETP.GE.U32.AND P0, PT, R64, R58, PT ;  /* 0x0000003a4000720c */ /* 0x000fe40003f06070 */
[----:B------:R-:W-:Y:S01]  /*30000*/  ISETP.GE.U32.AND P2, PT, R60, R64, PT ;  /* 0x000000403c00720c */ /* 0x000fe20003f46070 */
[-C--:B------:R-:W-:Y:S01]  /*30010*/  IMAD R58, R103, R38.reuse, RZ ;  /* 0x00000026673a7224 */ /* 0x080fe200078e02ff */
[----:B------:R-:W-:Y:S01]  /*30020*/  SEL R73, RZ, 0x1, P3 ;  /* 0x00000001ff497807 */ /* 0x000fe20001800000 */
[----:B------:R-:W-:Y:S01]  /*30030*/  IMAD.WIDE.U32 R64, R98, R38, RZ ;  /* 0x0000002662407225 */ /* 0x000fe200078e00ff */
[----:B------:R-:W-:-:S02]  /*30040*/  ISETP.GE.U32.AND.EX P0, PT, R75, R59, PT, P0 ;  /* 0x0000003b4b00720c */ /* 0x000fc40003f06100 */
[----:B------:R-:W-:Y:S01]  /*30050*/  ISETP.GE.U32.AND.EX P2, PT, R61, R75, PT, P2 ;  /* 0x0000004b3d00720c */ /* 0x000fe20003f46120 */
[-C--:B------:R-:W-:Y:S02]  /*30060*/  IMAD R79, R98, R37.reuse, R58 ;  /* 0x00000025624f7224 */ /* 0x080fe400078e023a */
[----:B------:R-:W-:-:S04]  /*30070*/  IMAD.WIDE.U32.X R70, R99, R37, R70, P4 ;  /* 0x0000002563467225 */ /* 0x000fc800020e0446 */
[----:B------:R-:W-:Y:S01]  /*30080*/  IMAD.IADD R79, R65, 0x1, R79 ;  /* 0x00000001414f7824 */ /* 0x000fe200078e024f */
[----:B------:R-:W-:Y:S01]  /*30090*/  SEL R65, RZ, 0x1, P2 ;  /* 0x00000001ff417807 */ /* 0x000fe20001000000 */
[----:B------:R-:W-:Y:S01]  /*300a0*/  IMAD.WIDE.U32.X R62, R113, R31, R62, P6 ;  /* 0x0000001f713e7225 */ /* 0x000fe200030e043e */
[----:B------:R-:W-:-:S03]  /*300b0*/  IADD3 R72, P4, P6, R64, R70, R73 ;  /* 0x0000004640487210 */ /* 0x000fc60007e9e049 */
[----:B------:R-:W-:Y:S01]  /*300c0*/  IMAD.WIDE.U32 R58, P3, R105, R32, R66 ;  /* 0x00000020693a7225 */ /* 0x000fe20007860042 */
[----:B------:R-:W-:-:S03]  /*300d0*/  IADD3.X R73, PT, PT, R79, R71, RZ, P4, P6 ;  /* 0x000000474f497210 */ /* 0x000fc600027ec4ff */
[----:B------:R-:W-:Y:S01]  /*300e0*/  IMAD.WIDE.U32 R68, R32, R94, RZ ;  /* 0x0000005e20447225 */ /* 0x000fe200078e00ff */
[----:B------:R-:W-:-:S03]  /*300f0*/  SEL R68, RZ, 0x1, P0 ;  /* 0x00000001ff447807 */ /* 0x000fc60000000000 */
[----:B------:R-:W-:Y:S01]  /*30100*/  IMAD.X R67, RZ, RZ, RZ, P3 ;  /* 0x000000ffff437224 */ /* 0x000fe200018e06ff */
[----:B------:R-:W-:Y:S01]  /*30110*/  IADD3 RZ, P3, PT, R69, R58, RZ ;  /* 0x0000003a45ff7210 */ /* 0x000fe20007f7e0ff */
[----:B------:R-:W-:Y:S01]  /*30120*/  IMAD R58, R99, R30, RZ ;  /* 0x0000001e633a7224 */ /* 0x000fe200078e02ff */
[----:B------:R-:W-:Y:S01]  /*30130*/  IADD3 R65, P0, P2, R65, R62, R68 ;  /* 0x0000003e41417210 */ /* 0x000fe20007a1e044 */
[----:B------:R-:W-:Y:S02]  /*30140*/  IMAD R62, R105, R32, RZ ;  /* 0x00000020693e7224 */ /* 0x000fe400078e02ff */
[----:B------:R-:W-:Y:S01]  /*30150*/  IMAD.WIDE.U32 R74, R101, R30, R72 ;  /* 0x0000001e654a7225 */ /* 0x000fe200078e0048 */
[----:B------:R-:W-:-:S03]  /*30160*/  IADD3.X R68, PT, PT, RZ, R63, RZ, P0, P2 ;  /* 0x0000003fff447210 */ /* 0x000fc600007e44ff */
[----:B------:R-:W-:Y:S02]  /*30170*/  IMAD.MOV.U32 R66, RZ, RZ, R59 ;  /* 0x000000ffff427224 */ /* 0x000fe400078e003b */
[----:B------:R-:W-:Y:S02]  /*30180*/  IMAD R111, R101, R31, R58 ;  /* 0x0000001f656f7224 */ /* 0x000fe400078e023a */
[----:B------:R-:W-:-:S04]  /*30190*/  IMAD.WIDE.U32 R58, R94, R32, R60 ;  /* 0x000000205e3a7225 */ /* 0x000fc800078e003c */
[----:B------:R-:W-:Y:S01]  /*301a0*/  IMAD R97, R94, R33, R62 ;  /* 0x000000215e617224 */ /* 0x000fe200078e023e */
[----:B------:R-:W-:Y:S01]  /*301b0*/  IADD3 R62, P0, PT, R65, R74, RZ ;  /* 0x0000004a413e7210 */ /* 0x000fe20007f1e0ff */
[----:B------:R-:W-:Y:S01]  /*301c0*/  IMAD.IADD R111, R75, 0x1, R111 ;  /* 0x000000014b6f7824 */ /* 0x000fe200078e026f */
[----:B------:R-:W-:Y:S01]  /*301d0*/  ISETP.GE.U32.AND P2, PT, R58, R60, PT ;  /* 0x0000003c3a00720c */ /* 0x000fe20003f46070 */
[----:B------:R-:W-:Y:S02]  /*301e0*/  IMAD.IADD R97, R59, 0x1, R97 ;  /* 0x000000013b617824 */ /* 0x000fe400078e0261 */
[----:B------:R-:W-:Y:S01]  /*301f0*/  IMAD.X R63, R111, 0x1, R68, P0 ;  /* 0x000000016f3f7824 */ /* 0x000fe200000e0644 */
[----:B------:R-:W-:Y:S01]  /*30200*/  ISETP.GE.U32.AND P0, PT, R72, R64, PT ;  /* 0x000000404800720c */ /* 0x000fe20003f06070 */
[----:B------:R-:W-:Y:S01]  /*30210*/  IMAD R60, R113, R32, RZ ;  /* 0x00000020713c7224 */ /* 0x000fe200078e02ff */
[----:B------:R-:W-:Y:S01]  /*30220*/  ISETP.GE.U32.AND.EX P2, PT, R97, R61, PT, P2 ;  /* 0x0000003d6100720c */ /* 0x000fe20003f46120 */
[----:B------:R-:W-:Y:S01]  /*30230*/  IMAD.WIDE.U32 R76, R31, R101, RZ ;  /* 0x000000651f4c7225 */ /* 0x000fe200078e00ff */
[----:B------:R-:W-:-:S02]  /*30240*/  ISETP.GE.U32.AND.EX P0, PT, R73, R79, PT, P0 ;  /* 0x0000004f4900720c */ /* 0x000fc40003f06100 */
[----:B------:R-:W-:Y:S01]  /*30250*/  SEL R61, RZ, 0x1, P2 ;  /* 0x00000001ff3d7807 */ /* 0x000fe20001000000 */
[----:B------:R-:W-:-:S04]  /*30260*/  IMAD.WIDE.U32 R64, R109, R32, R62 ;  /* 0x000000206d407225 */ /* 0x000fc800078e003e */
[----:B------:R-:W-:-:S04]  /*30270*/  IMAD.WIDE.U32.X R66, R105, R33, R66, P3 ;  /* 0x0000002169427225 */ /* 0x000fc800018e0442 */
[----:B------:R-:W-:Y:S01]  /*30280*/  IMAD R71, R109, R33, R60 ;  /* 0x000000216d477224 */ /* 0x000fe200078e023c */
[----:B------:R-:W-:Y:S01]  /*30290*/  IADD3 R66, P3, P4, R64, R66, R61 ;  /* 0x0000004240427210 */ /* 0x000fe20007c7e03d */
[----:B------:R-:W-:-:S04]  /*302a0*/  IMAD.WIDE.U32 R68, R30, R101, RZ ;  /* 0x000000651e447225 */ /* 0x000fc800078e00ff */
[----:B------:R-:W-:-:S04]  /*302b0*/  IMAD.WIDE.U32 R76, P2, R99, R30, R76 ;  /* 0x0000001e634c7225 */ /* 0x000fc8000784004c */
[----:B------:R-:W-:Y:S01]  /*302c0*/  IMAD.IADD R65, R65, 0x1, R71 ;  /* 0x0000000141417824 */ /* 0x000fe200078e0247 */
[----:B------:R-:W-:Y:S01]  /*302d0*/  IADD3 RZ, P6, PT, R69, R76, RZ ;  /* 0x0000004c45ff7210 */ /* 0x000fe20007fde0ff */
[----:B------:R-:W-:-:S03]  /*302e0*/  IMAD.WIDE.U32 R60, R31, R98, RZ ;  /* 0x000000621f3c7225 */ /* 0x000fc600078e00ff */
[----:B------:R-:W-:Y:S01]  /*302f0*/  IADD3.X R67, PT, PT, R65, R67, RZ, P3, P4 ;  /* 0x0000004341437210 */ /* 0x000fe20001fe84ff */
[----:B------:R-:W-:-:S04]  /*30300*/  IMAD.WIDE.U32 R70, R30, R98, RZ ;  /* 0x000000621e467225 */ /* 0x000fc800078e00ff */
[----:B------:R-:W-:-:S04]  /*30310*/  IMAD.WIDE.U32 R60, P3, R103, R30, R60 ;  /* 0x0000001e673c7225 */ /* 0x000fc8000786003c */
[----:B------:R-:W-:Y:S01]  /*30320*/  IMAD.WIDE.U32 R68, R33, R109, RZ ;  /* 0x0000006d21447225 */ /* 0x000fe200078e00ff */
[----:B------:R-:W-:-:S03]  /*30330*/  IADD3 RZ, P4, PT, R71, R60, RZ ;  /* 0x0000003c47ff7210 */ /* 0x000fc60007f9e0ff */
[----:B------:R-:W-:Y:S02]  /*30340*/  IMAD.X R79, RZ, RZ, RZ, P1 ;  /* 0x000000ffff4f7224 */ /* 0x000fe400008e06ff */
[----:B------:R-:W-:Y:S01]  /*30350*/  IMAD.MOV.U32 R78, RZ, RZ, R107 ;  /* 0x000000ffff4e7224 */ /* 0x000fe200078e006b */
[----:B------:R-:W-:Y:S01]  /*30360*/  SEL R107, RZ, 0x1, P0 ;  /* 0x00000001ff6b7807 */ /* 0x000fe20000000000 */
[----:B------:R-:W-:-:S04]  /*30370*/  IMAD.WIDE.U32 R68, P1, R113, R32, R68 ;  /* 0x0000002071447225 */ /* 0x000fc80007820044 */
[----:B------:R-:W-:-:S04]  /*30380*/  IMAD.WIDE.U32 R70, R32, R109, RZ ;  /* 0x0000006d20467225 */ /* 0x000fc800078e00ff */
[----:B------:R-:W-:Y:S01]  /*30390*/  IMAD.WIDE.U32.X R78, R103, R37, R78, P5 ;  /* 0x00000025674e7225 */ /* 0x000fe200028e044e */
[----:B------:R-:W-:-:S03]  /*303a0*/  IADD3 RZ, P5, PT, R71, R68, RZ ;  /* 0x0000004447ff7210 */ /* 0x000fc60007fbe0ff */
[----:B------:R-:W-:Y:S01]  /*303b0*/  IMAD.X R71, RZ, RZ, RZ, P2 ;  /* 0x000000ffff477224 */ /* 0x000fe200010e06ff */
[----:B------:R-:W-:Y:S01]  /*303c0*/  ISETP.GE.U32.AND P2, PT, R74, R72, PT ;  /* 0x000000484a00720c */ /* 0x000fe20003f46070 */
[----:B------:R-:W-:Y:S01]  /*303d0*/  IMAD.X R75, RZ, RZ, RZ, P1 ;  /* 0x000000ffff4b7224 */ /* 0x000fe200008e06ff */
[----:B------:R-:W-:Y:S01]  /*303e0*/  IADD3 R68, P0, PT, R107, R78, RZ ;  /* 0x0000004e6b447210 */ /* 0x000fe20007f1e0ff */
[----:B------:R-:W-:Y:S01]  /*303f0*/  IMAD R60, R103, R30, RZ ;  /* 0x0000001e673c7224 */ /* 0x000fe200078e02ff */
[----:B------:R-:W-:Y:S01]  /*30400*/  ISETP.GE.U32.AND P1, PT, R62, R74, PT ;  /* 0x0000004a3e00720c */ /* 0x000fe20003f26070 */
[----:B------:R-:W-:Y:S01]  /*30410*/  IMAD.MOV.U32 R74, RZ, RZ, R69 ;  /* 0x000000ffff4a7224 */ /* 0x000fe200078e0045 */
[----:B------:R-:W-:Y:S01]  /*30420*/  ISETP.GE.U32.AND.EX P2, PT, R111, R73, PT, P2 ;  /* 0x000000496f00720c */ /* 0x000fe20003f46120 */
[----:B------:R-:W-:Y:S01]  /*30430*/  IMAD.X R69, RZ, RZ, R79, P0 ;  /* 0x000000ffff457224 */ /* 0x000fe200000e064f */
[----:B------:R-:W-:Y:S01]  /*30440*/  ISETP.GE.U32.AND P0, PT, R64, R62, PT ;  /* 0x0000003e4000720c */ /* 0x000fe20003f06070 */
[----:B------:R-:W-:Y:S01]  /*30450*/  IMAD.MOV.U32 R70, RZ, RZ, R77 ;  /* 0x000000ffff467224 */ /* 0x000fe200078e004d */
[----:B------:R-:W-:Y:S01]  /*30460*/  ISETP.GE.U32.AND.EX P1, PT, R63, R111, PT, P1 ;  /* 0x0000006f3f00720c */ /* 0x000fe20003f26110 */
[----:B------:R-:W-:Y:S01]  /*30470*/  IMAD.WIDE.U32 R72, R98, R30, R68 ;  /* 0x0000001e62487225 */ /* 0x000fe200078e0044 */
[----:B------:R-:W-:-:S02]  /*30480*/  SEL R62, RZ, 0x1, P2 ;  /* 0x00000001ff3e7807 */ /* 0x000fc40001000000 */
[----:B------:R-:W-:Y:S01]  /*30490*/  ISETP.GE.U32.AND P2, PT, R66, R64, PT ;  /* 0x000000404200720c */ /* 0x000fe20003f46070 */
[----:B------:R-:W-:Y:S01]  /*304a0*/  IMAD R79, R98, R31, R60 ;  /* 0x0000001f624f7224 */ /* 0x000fe200078e023c */
[----:B------:R-:W-:Y:S01]  /*304b0*/  ISETP.GE.U32.AND.EX P0, PT, R65, R63, PT, P0 ;  /* 0x0000003f4100720c */ /* 0x000fe20003f06100 */
[----:B------:R-:W-:Y:S01]  /*304c0*/  IMAD.WIDE.U32.X R70, R99, R31, R70, P6 ;  /* 0x0000001f63467225 */ /* 0x000fe200030e0446 */
[----:B------:R-:W-:Y:S02]  /*304d0*/  SEL R63, RZ, 0x1, P1 ;  /* 0x00000001ff3f7807 */ /* 0x000fe40000800000 */
[----:B------:R-:W-:Y:S01]  /*304e0*/  ISETP.GE.U32.AND.EX P2, PT, R67, R65, PT, P2 ;  /* 0x000000414300720c */ /* 0x000fe20003f46120 */
[----:B------:R-:W-:Y:S01]  /*304f0*/  IMAD.IADD R79, R73, 0x1, R79 ;  /* 0x00000001494f7824 */ /* 0x000fe200078e024f */
[----:B------:R-:W-:Y:S01]  /*30500*/  ISETP.GE.U32.AND P1, PT, R72, R68, PT ;  /* 0x000000444800720c */ /* 0x000fe20003f26070 */
[----:B------:R-:W-:Y:S01]  /*30510*/  IMAD.WIDE.U32.X R64, R113, R33, R74, P5 ;  /* 0x0000002171407225 */ /* 0x000fe200028e044a */
[----:B------:R-:W-:-:S02]  /*30520*/  SEL R60, RZ, 0x1, P0 ;  /* 0x00000001ff3c7807 */ /* 0x000fc40000000000 */
[----:B------:R-:W-:Y:S01]  /*30530*/  IADD3 R63, P0, P6, R63, R70, R62 ;  /* 0x000000463f3f7210 */ /* 0x000fe20007e1e03e */
[C---:B------:R-:W-:Y:S01]  /*30540*/  IMAD.WIDE.U32 R74, R34.reuse, R109, RZ ;  /* 0x0000006d224a7225 */ /* 0x040fe200078e00ff */
[----:B------:R-:W-:Y:S02]  /*30550*/  SEL R111, RZ, 0x1, P2 ;  /* 0x00000001ff6f7807 */ /* 0x000fe40001000000 */
[----:B------:R-:W-:Y:S01]  /*30560*/  ISETP.GE.U32.AND.EX P1, PT, R79, R69, PT, P1 ;  /* 0x000000454f00720c */ /* 0x000fe20003f26110 */
[----:B------:R-:W-:Y:S01]  /*30570*/  IMAD.WIDE.U32 R68, R33, R101, RZ ;  /* 0x0000006521447225 */ /* 0x000fe200078e00ff */
[----:B------:R-:W-:Y:S02]  /*30580*/  IADD3.X R100, PT, PT, RZ, R71, RZ, P0, P6 ;  /* 0x00000047ff647210 */ /* 0x000fe400007ec4ff */
[----:B------:R-:W-:Y:S01]  /*30590*/  IADD3 R62, P2, PT, R63, R72, RZ ;  /* 0x000000483f3e7210 */ /* 0x000fe20007f5e0ff */
[----:B------:R-:W-:Y:S01]  /*305a0*/  IMAD.WIDE.U32 R70, R34, R94, RZ ;  /* 0x0000005e22467225 */ /* 0x000fe200078e00ff */
[----:B------:R-:W-:-:S02]  /*305b0*/  IADD3 R111, P5, P6, R111, R64, R60 ;  /* 0x000000406f6f7210 */ /* 0x000fc40007ebe03c */
[----:B------:R-:W-:Y:S01]  /*305c0*/  ISETP.GE.U32.AND P0, PT, R62, R72, PT ;  /* 0x000000483e00720c */ /* 0x000fe20003f06070 */
[----:B------:R-:W-:Y:S01]  /*305d0*/  IMAD.WIDE.U32 R72, R32, R101, RZ ;  /* 0x0000006520487225 */ /* 0x000fe200078e00ff */
[----:B------:R-:W-:Y:S02]  /*305e0*/  IADD3.X R78, PT, PT, RZ, R65, RZ, P5, P6 ;  /* 0x00000041ff4e7210 */ /* 0x000fe40002fec4ff */
[----:B------:R-:W-:Y:S01]  /*305f0*/  SEL R107, RZ, 0x1, P1 ;  /* 0x00000001ff6b7807 */ /* 0x000fe20000800000 */
[----:B------:R-:W-:-:S04]  /*30600*/  IMAD.WIDE.U32 R68, P5, R99, R32, R68 ;  /* 0x0000002063447225 */ /* 0x000fc800078a0044 */
[----:B------:R-:W-:-:S04]  /*30610*/  IMAD.WIDE.U32 R76, R35, R109, RZ ;  /* 0x0000006d234c7225 */ /* 0x000fc800078e00ff */
[----:B------:R-:W-:-:S04]  /*30620*/  IMAD.WIDE.U32 R74, P6, R113, R35, R74 ;  /* 0x00000023714a7225 */ /* 0x000fc800078c004a */
[----:B------:R-:W-:-:S04]  /*30630*/  IMAD.WIDE.U32 R70, P1, R105, R35, R70 ;  /* 0x0000002369467225 */ /* 0x000fc80007820046 */
[----:B------:R-:W-:Y:S01]  /*30640*/  IMAD.X R63, R79, 0x1, R100, P2 ;  /* 0x000000014f3f7824 */ /* 0x000fe200010e0664 */
[----:B------:R-:W-:Y:S01]  /*30650*/  IADD3 RZ, P2, PT, R73, R68, RZ ;  /* 0x0000004449ff7210 */ /* 0x000fe20007f5e0ff */
[----:B------:R-:W-:-:S03]  /*30660*/  IMAD.WIDE.U32 R64, R35, R94, RZ ;  /* 0x0000005e23407225 */ /* 0x000fc600078e00ff */
[----:B------:R-:W-:Y:S01]  /*30670*/  ISETP.GE.U32.AND.EX P0, PT, R63, R79, PT, P0 ;  /* 0x0000004f3f00720c */ /* 0x000fe20003f06100 */
[----:B------:R-:W-:Y:S01]  /*30680*/  IMAD.X R73, RZ, RZ, RZ, P3 ;  /* 0x000000ffff497224 */ /* 0x000fe200018e06ff */
[----:B------:R-:W-:Y:S01]  /*30690*/  IADD3 RZ, P3, PT, R77, R74, RZ ;  /* 0x0000004a4dff7210 */ /* 0x000fe20007f7e0ff */
[----:B------:R-:W-:Y:S01]  /*306a0*/  IMAD.X R77, RZ, RZ, RZ, P5 ;  /* 0x000000ffff4d7224 */ /* 0x000fe200028e06ff */
[----:B------:R-:W-:Y:S01]  /*306b0*/  IADD3 RZ, P5, PT, R65, R70, RZ ;  /* 0x0000004641ff7210 */ /* 0x000fe20007fbe0ff */
[-C--:B------:R-:W-:Y:S01]  /*306c0*/  IMAD R60, R99, R32.reuse, RZ ;  /* 0x00000020633c7224 */ /* 0x080fe200078e02ff */
[----:B------:R-:W-:Y:S01]  /*306d0*/  SEL R70, RZ, 0x1, P0 ;  /* 0x00000001ff467807 */ /* 0x000fe20000000000 */
[----:B------:R-:W-:-:S04]  /*306e0*/  IMAD.WIDE.U32 R64, R101, R32, R62 ;  /* 0x0000002065407225 */ /* 0x000fc800078e003e */
[----:B------:R-:W-:Y:S01]  /*306f0*/  IMAD.MOV.U32 R72, RZ, RZ, R61 ;  /* 0x000000ffff487224 */ /* 0x000fe200078e003d */
[----:B------:R-:W-:Y:S01]  /*30700*/  ISETP.GE.U32.AND P0, PT, R64, R62, PT ;  /* 0x0000003e4000720c */ /* 0x000fe20003f06070 */
[----:B------:R-:W-:Y:S02]  /*30710*/  IMAD R79, R101, R33, R60 ;  /* 0x00000021654f7224 */ /* 0x000fe400078e023c */
[----:B------:R-:W-:Y:S01]  /*30720*/  IMAD.WIDE.U32.X R72, R103, R31, R72, P4 ;  /* 0x0000001f67487225 */ /* 0x000fe200020e0448 */
[----:B------:R-:W-:-:S03]  /*30730*/  IADD3 R68, P4, PT, R111, R64, RZ ;  /* 0x000000406f447210 */ /* 0x000fc60007f9e0ff */
[----:B------:R-:W-:Y:S02]  /*30740*/  IMAD.IADD R79, R65, 0x1, R79 ;  /* 0x00000001414f7824 */ /* 0x000fe400078e024f */
[----:B------:R-:W-:Y:S02]  /*30750*/  IMAD.MOV.U32 R76, RZ, RZ, R69 ;  /* 0x000000ffff4c7224 */ /* 0x000fe400078e0045 */
[----:B------:R-:W-:Y:S01]  /*30760*/  IMAD R65, R105, R35, RZ ;  /* 0x0000002369417224 */ /* 0x000fe200078e02ff */
[C---:B------:R-:W-:Y:S01]  /*30770*/  ISETP.GE.U32.AND.EX P0, PT, R79.reuse, R63, PT, P0 ;  /* 0x0000003f4f00720c */ /* 0x040fe20003f06100 */
[----:B------:R-:W-:Y:S01]  /*30780*/  IMAD.X R69, R79, 0x1, R78, P4 ;  /* 0x000000014f457824 */ /* 0x000fe200020e064e */
[----:B------:R-:W-:Y:S01]  /*30790*/  ISETP.GE.U32.AND P4, PT, R68, R64, PT ;  /* 0x000000404400720c */ /* 0x000fe20003f86070 */
[----:B------:R-:W-:-:S03]  /*307a0*/  IMAD.WIDE.U32 R60, R94, R35, R66 ;  /* 0x000000235e3c7225 */ /* 0x000fc600078e0042 */
[----:B------:R-:W-:Y:S01]  /*307b0*/  ISETP.GE.U32.AND.EX P4, PT, R69, R79, PT, P4 ;  /* 0x0000004f4500720c */ /* 0x000fe20003f86140 */
[----:B------:R-:W-:Y:S02]  /*307c0*/  IMAD R111, R94, R34, R65 ;  /* 0x000000225e6f7224 */ /* 0x000fe400078e0241 */
[----:B------:R-:W-:Y:S01]  /*307d0*/  IMAD.WIDE.U32.X R64, R99, R33, R76, P2 ;  /* 0x0000002163407225 */ /* 0x000fe200010e044c */
[----:B------:R-:W-:Y:S02]  /*307e0*/  ISETP.GE.U32.AND P2, PT, R60, R66, PT ;  /* 0x000000423c00720c */ /* 0x000fe40003f46070 */
[----:B------:R-:W-:Y:S01]  /*307f0*/  SEL R66, RZ, 0x1, P0 ;  /* 0x00000001ff427807 */ /* 0x000fe20000000000 */
[----:B------:R-:W-:Y:S01]  /*30800*/  IMAD.X R63, RZ, RZ, RZ, P1 ;  /* 0x000000ffff3f7224 */ /* 0x000fe200008e06ff */
[----:B------:R-:W-:Y:S01]  /*30810*/  IADD3 R72, P0, P1, R70, R72, R107 ;  /* 0x0000004846487210 */ /* 0x000fe2000791e06b */
[----:B------:R-:W-:Y:S01]  /*30820*/  IMAD.IADD R74, R61, 0x1, R111 ;  /* 0x000000013d4a7824 */ /* 0x000fe200078e026f */
[----:B------:R-:W-:Y:S01]  /*30830*/  SEL R77, RZ, 0x1, P4 ;  /* 0x00000001ff4d7807 */ /* 0x000fe20002000000 */
[----:B------:R-:W-:Y:S01]  /*30840*/  IMAD.MOV.U32 R62, RZ, RZ, R71 ;  /* 0x000000ffff3e7224 */ /* 0x000fe200078e0047 */
[----:B------:R-:W-:Y:S01]  /*30850*/  IADD3.X R73, PT, PT, RZ, R73, RZ, P0, P1 ;  /* 0x00000049ff497210 */ /* 0x000fe200007e24ff */
[----:B------:R-:W-:Y:S01]  /*30860*/  IMAD.WIDE.U32 R70, R109, R35, R68 ;  /* 0x000000236d467225 */ /* 0x000fe200078e0044 */
[----:B------:R-:W-:-:S02]  /*30870*/  IADD3 R107, P0, P1, R77, R64, R66 ;  /* 0x000000404d6b7210 */ /* 0x000fc4000791e042 */
[----:B------:R-:W-:Y:S01]  /*30880*/  ISETP.GE.U32.AND.EX P2, PT, R74, R67, PT, P2 ;  /* 0x000000434a00720c */ /* 0x000fe20003f46120 */
[----:B------:R-:W-:Y:S01]  /*30890*/  IMAD.WIDE.U32 R76, R33, R98, RZ ;  /* 0x00000062214c7225 */ /* 0x000fe200078e00ff */
[----:B------:R-:W-:Y:S02]  /*308a0*/  IADD3.X R100, PT, PT, RZ, R65, RZ, P0, P1 ;  /* 0x00000041ff647210 */ /* 0x000fe400007e24ff */
[----:B------:R-:W-:Y:S01]  /*308b0*/  SEL R111, RZ, 0x1, P2 ;  /* 0x00000001ff6f7807 */ /* 0x000fe20001000000 */
[----:B------:R-:W-:Y:S02]  /*308c0*/  IMAD R67, R113, R35, RZ ;  /* 0x0000002371437224 */ /* 0x000fe400078e02ff */
        /* <DEDUP_REMOVED lines=17> */
[----:B------:R-:W-:Y:S01]  /*309e0*/  IMAD.X R79, RZ, RZ, RZ, P6 ;  /* 0x000000ffff4f7224 */ /* 0x000fe200030e06ff */
[----:B------:R-:W-:Y:S01]  /*309f0*/  ISETP.GE.U32.AND P6, PT, R70, R68, PT ;  /* 0x000000444600720c */ /* 0x000fe20003fc6070 */
[----:B------:R-:W-:Y:S02]  /*30a00*/  IMAD.MOV.U32 R78, RZ, RZ, R75 ;  /* 0x000000ffff4e7224 */ /* 0x000fe400078e004b */
[----:B------:R-:W-:Y:S01]  /*30a10*/  IMAD R64, R103, R32, RZ ;  /* 0x0000002067407224 */ /* 0x000fe200078e02ff */
[----:B------:R-:W-:Y:S01]  /*30a20*/  ISETP.GE.U32.AND.EX P6, PT, R109, R69, PT, P6 ;  /* 0x000000456d00720c */ /* 0x000fe20003fc6160 */
[----:B------:R-:W-:Y:S01]  /*30a30*/  IMAD.WIDE.U32.X R78, R113, R34, R78, P3 ;  /* 0x00000022714e7225 */ /* 0x000fe200018e044e */
[----:B------:R-:W-:Y:S02]  /*30a40*/  ISETP.GE.U32.AND P3, PT, R111, R70, PT ;  /* 0x000000466f00720c */ /* 0x000fe40003f66070 */
[----:B------:R-:W-:Y:S01]  /*30a50*/  SEL R66, RZ, 0x1, P6 ;  /* 0x00000001ff427807 */ /* 0x000fe20003000000 */
[----:B------:R-:W-:Y:S01]  /*30a60*/  IMAD.WIDE.U32 R68, R98, R32, R72 ;  /* 0x0000002062447225 */ /* 0x000fe200078e0048 */
[----:B------:R-:W-:-:S03]  /*30a70*/  ISETP.GE.U32.AND.EX P3, PT, R76, R109, PT, P3 ;  /* 0x0000006d4c00720c */ /* 0x000fc60003f66130 */
[----:B------:R-:W-:Y:S01]  /*30a80*/  IMAD R75, R98, R33, R64 ;  /* 0x00000021624b7224 */ /* 0x000fe200078e0240 */
[----:B------:R-:W-:Y:S01]  /*30a90*/  IADD3 R64, P6, PT, R107, R68, RZ ;  /* 0x000000446b407210 */ /* 0x000fe20007fde0ff */
[----:B------:R-:W-:Y:S01]  /*30aa0*/  IMAD.X R71, RZ, RZ, RZ, P0 ;  /* 0x000000ffff477224 */ /* 0x000fe200000e06ff */
[----:B------:R-:W-:Y:S01]  /*30ab0*/  SEL R107, RZ, 0x1, P3 ;  /* 0x00000001ff6b7807 */ /* 0x000fe20001800000 */
[----:B------:R-:W-:Y:S01]  /*30ac0*/  IMAD.IADD R75, R69, 0x1, R75 ;  /* 0x00000001454b7824 */ /* 0x000fe200078e024b */
[----:B------:R-:W-:Y:S01]  /*30ad0*/  ISETP.GE.U32.AND P0, PT, R68, R72, PT ;  /* 0x000000484400720c */ /* 0x000fe20003f06070 */
[----:B------:R-:W-:Y:S01]  /*30ae0*/  IMAD.MOV.U32 R70, RZ, RZ, R65 ;  /* 0x000000ffff467224 */ /* 0x000fe200078e0041 */
[----:B------:R-:W-:Y:S01]  /*30af0*/  ISETP.GE.U32.AND P3, PT, R64, R68, PT ;  /* 0x000000444000720c */ /* 0x000fe20003f66070 */
[C---:B------:R-:W-:Y:S01]  /*30b00*/  IMAD.X R65, R75.reuse, 0x1, R100, P6 ;  /* 0x000000014b417824 */ /* 0x040fe200030e0664 */
[----:B------:R-:W-:Y:S01]  /*30b10*/  ISETP.GE.U32.AND.EX P0, PT, R75, R73, PT, P0 ;  /* 0x000000494b00720c */ /* 0x000fe20003f06100 */
[----:B------:R-:W-:Y:S01]  /*30b20*/  IMAD.WIDE.U32.X R70, R99, R34, R70, P5 ;  /* 0x0000002263467225 */ /* 0x000fe200028e0446 */
[----:B------:R-:W-:-:S02]  /*30b30*/  IADD3 R107, P5, P6, R107, R78, R66 ;  /* 0x0000004e6b6b7210 */ /* 0x000fc40007ebe042 */
[----:B------:R-:W-:Y:S01]  /*30b40*/  ISETP.GE.U32.AND.EX P3, PT, R65, R75, PT, P3 ;  /* 0x0000004b4100720c */ /* 0x000fe20003f66130 */
[----:B------:R-:W-:Y:S01]  /*30b50*/  IMAD.MOV.U32 R62, RZ, RZ, R77 ;  /* 0x000000ffff3e7224 */ /* 0x000fe200078e004d */
[----:B------:R-:W-:Y:S01]  /*30b60*/  IADD3.X R77, PT, PT, RZ, R79, RZ, P5, P6 ;  /* 0x0000004fff4d7210 */ /* 0x000fe20002fec4ff */
[-C--:B------:R-:W-:Y:S01]  /*30b70*/  IMAD R99, R99, R35.reuse, RZ ;  /* 0x0000002363637224 */ /* 0x080fe200078e02ff */
[----:B------:R-:W-:Y:S01]  /*30b80*/  SEL R102, RZ, 0x1, P0 ;  /* 0x00000001ff667807 */ /* 0x000fe20000000000 */
[----:B------:R-:W-:-:S04]  /*30b90*/  IMAD.WIDE.U32 R78, R101, R35, R64 ;  /* 0x00000023654e7225 */ /* 0x000fc800078e0040 */
[----:B------:R-:W-:Y:S01]  /*30ba0*/  IMAD R109, R101, R34, R99 ;  /* 0x00000022656d7224 */ /* 0x000fe200078e0263 */
[----:B------:R-:W-:Y:S01]  /*30bb0*/  SEL R99, RZ, 0x1, P3 ;  /* 0x00000001ff637807 */ /* 0x000fe20001800000 */
[----:B------:R-:W-:Y:S01]  /*30bc0*/  IMAD.X R101, RZ, RZ, RZ, P2 ;  /* 0x000000ffff657224 */ /* 0x000fe200010e06ff */
[----:B------:R-:W-:Y:S01]  /*30bd0*/  IADD3 R107, P2, PT, R107, R78, RZ ;  /* 0x0000004e6b6b7210 */ /* 0x000fe20007f5e0ff */
[----:B------:R-:W-:-:S04]  /*30be0*/  IMAD.WIDE.U32 R68, R76, 0x3d1, RZ ;  /* 0x000003d14c447825 */ /* 0x000fc800078e00ff */
[----:B------:R-:W-:Y:S02]  /*30bf0*/  IMAD.IADD R66, R79, 0x1, R109 ;  /* 0x000000014f427824 */ /* 0x000fe400078e026d */
[----:B------:R-:W-:Y:S02]  /*30c00*/  IMAD.MOV.U32 R100, RZ, RZ, R67 ;  /* 0x000000ffff647224 */ /* 0x000fe400078e0043 */
[----:B------:R-:W-:-:S04]  /*30c10*/  IMAD.WIDE.U32 R72, R111, 0x3d1, RZ ;  /* 0x000003d16f487825 */ /* 0x000fc800078e00ff */
[----:B------:R-:W-:Y:S01]  /*30c20*/  IMAD.X R77, R66, 0x1, R77, P2 ;  /* 0x00000001424d7824 */ /* 0x000fe200010e064d */
[----:B------:R-:W-:Y:S01]  /*30c30*/  ISETP.GE.U32.AND P2, PT, R78, R64, PT ;  /* 0x000000404e00720c */ /* 0x000fe20003f46070 */
[----:B------:R-:W-:Y:S01]  /*30c40*/  IMAD.WIDE.U32.X R100, R103, R34, R100, P1 ;  /* 0x0000002267647225 */ /* 0x000fe200008e0464 */
[----:B------:R-:W-:Y:S02]  /*30c50*/  ISETP.GE.U32.AND P1, PT, R107, R78, PT ;  /* 0x0000004e6b00720c */ /* 0x000fe40003f26070 */
[----:B------:R-:W-:Y:S01]  /*30c60*/  ISETP.GE.U32.AND.EX P2, PT, R66, R65, PT, P2 ;  /* 0x000000414200720c */ /* 0x000fe20003f46120 */
[----:B------:R-:W-:Y:S01]  /*30c70*/  IMAD.WIDE.U32 R68, P5, RZ, R111, R68 ;  /* 0x0000006fff447225 */ /* 0x000fe200078a0044 */
[----:B------:R-:W-:-:S03]  /*30c80*/  ISETP.GE.U32.AND.EX P1, PT, R77, R66, PT, P1 ;  /* 0x000000424d00720c */ /* 0x000fc60003f26110 */
[----:B------:R-:W-:Y:S01]  /*30c90*/  IMAD.WIDE.U32.X R62, R103, R33, R62, P4 ;  /* 0x00000021673e7225 */ /* 0x000fe200020e043e */
[----:B------:R-:W-:Y:S02]  /*30ca0*/  IADD3 R75, P4, PT, RZ, R72, RZ ;  /* 0x00000048ff4b7210 */ /* 0x000fe40007f9e0ff */
[----:B------:R-:W-:Y:S01]  /*30cb0*/  IADD3 R68, P6, PT, R73, R68, RZ ;  /* 0x0000004449447210 */ /* 0x000fe20007fde0ff */
        /* <DEDUP_REMOVED lines=10> */
[----:B------:R-:W-:Y:S01]  /*30d60*/  IMAD.WIDE.U32 R66, R77, 0x3d1, RZ ;  /* 0x000003d14d427825 */ /* 0x000fe200078e00ff */
[----:B------:R-:W-:-:S02]  /*30d70*/  IADD3 R103, P3, P4, R103, R70, R69 ;  /* 0x0000004667677210 */ /* 0x000fc40007c7e045 */
[----:B------:R-:W-:Y:S01]  /*30d80*/  ISETP.GE.U32.AND.EX P0, PT, R111, R68, PT, P0 ;  /* 0x000000446f00720c */ /* 0x000fe20003f06100 */
[----:B------:R-:W-:Y:S01]  /*30d90*/  IMAD.WIDE.U32.X R72, RZ, R76, R72, P6 ;  /* 0x0000004cff487225 */ /* 0x000fe200030e0448 */
[----:B------:R-:W-:-:S03]  /*30da0*/  IADD3.X R71, PT, PT, RZ, R71, RZ, P3, P4 ;  /* 0x00000047ff477210 */ /* 0x000fc60001fe84ff */
[----:B------:R-:W-:-:S04]  /*30db0*/  IMAD.WIDE.U32 R64, R107, 0x3d1, RZ ;  /* 0x000003d16b407825 */ /* 0x000fc800078e00ff */
        /* <DEDUP_REMOVED lines=24> */
[----:B------:R-:W-:Y:S01]  /*30f40*/  ISETP.LT.U32.AND P0, PT, R76, R109, PT ;  /* 0x0000006d4c00720c */ /* 0x000fe20003f01070 */
[----:B------:R-:W-:Y:S01]  /*30f50*/  IMAD.WIDE.U32 R66, R103, 0x3d1, RZ ;  /* 0x000003d167427825 */ /* 0x000fe200078e00ff */
[----:B------:R-:W-:Y:S02]  /*30f60*/  SEL R109, RZ, 0x1, P4 ;  /* 0x00000001ff6d7807 */ /* 0x000fe40002000000 */
[----:B------:R-:W-:Y:S01]  /*30f70*/  SEL R70, RZ, 0x1, P1 ;  /* 0x00000001ff467807 */ /* 0x000fe20000800000 */
[----:B------:R-:W-:Y:S01]  /*30f80*/  IMAD.WIDE.U32 R64, P1, RZ, R103, R64 ;  /* 0x00000067ff407225 */ /* 0x000fe20007820040 */
[----:B------:R-:W-:-:S02]  /*30f90*/  ISETP.GE.U32.AND.EX P4, PT, R73, R62, PT, P2 ;  /* 0x0000003e4900720c */ /* 0x000fc40003f86120 */
[----:B------:R-:W-:Y:S01]  /*30fa0*/  SEL R63, RZ, 0x1, P3 ;  /* 0x00000001ff3f7807 */ /* 0x000fe20001800000 */
[----:B------:R-:W-:Y:S01]  /*30fb0*/  IMAD R105, R105, R38, RZ ;  /* 0x0000002669697224 */ /* 0x000fe200078e02ff */
[----:B------:R-:W-:Y:S01]  /*30fc0*/  ISETP.LT.U32.OR.EX P0, PT, R62, R72, !P4, P0 ;  /* 0x000000483e00720c */ /* 0x000fe20006701500 */
[----:B------:R-:W-:Y:S01]  /*30fd0*/  IMAD.MOV.U32 R62, RZ, RZ, R65 ;  /* 0x000000ffff3e7224 */ /* 0x000fe200078e0041 */
[----:B------:R-:W-:Y:S02]  /*30fe0*/  IADD3 R109, P2, P3, R66, R68, R109 ;  /* 0x00000044426d7210 */ /* 0x000fe40007b5e06d */
[----:B------:R-:W-:Y:S01]  /*30ff0*/  IADD3 R70, P4, P5, R63, R100, R70 ;  /* 0x000000643f467210 */ /* 0x000fe20007d9e046 */
[----:B------:R-:W-:Y:S01]  /*31000*/  IMAD.X R63, RZ, RZ, RZ, P1 ;  /* 0x000000ffff3f7224 */ /* 0x000fe200008e06ff */
        /* <DEDUP_REMOVED lines=95> */
.L_x_1157:
[----:B------:R-:W-:Y:S05]  /*31600*/  BSYNC.RECONVERGENT B0 ;  /* 0x0000000000007941 */ /* 0x000fea0003800200 */
.L_x_1156:
        /* <DEDUP_REMOVED lines=54> */
.L_x_1159:
        /* <DEDUP_REMOVED lines=52> */
.L_x_1162:
[----:B------:R-:W-:Y:S05]  /*31cb0*/  BSYNC.RELIABLE B1 ;  /* 0x0000000000017941 */ /* 0x000fea0003800100 */
.L_x_1161:
        /* <DEDUP_REMOVED lines=51> */
.L_x_1164:
[----:B------:R-:W-:Y:S05]  /*31ff0*/  BSYNC.RELIABLE B1 ;  /* 0x0000000000017941 */ /* 0x000fea0003800100 */
.L_x_1163:
        /* <DEDUP_REMOVED lines=27> */
.L_x_1160:
[----:B------:R-:W-:Y:S05]  /*321b0*/  BSYNC.RECONVERGENT B0 ;  /* 0x0000000000007941 */ /* 0x000fea0003800200 */
.L_x_1158:
[----:B------:R-:W-:Y:S05]  /*321c0*/  WARPSYNC.ALL ;  /* 0x0000000000007948 */ /* 0x000fea0003800000 */
[----:B------:R-:W-:Y:S01]  /*321d0*/  UMOV UR4, URZ ;  /* 0x000000ff00047c82 */ /* 0x000fe20008000000 */
[----:B------:R-:W-:-:S05]  /*321e0*/  UMOV UR5, URZ ;  /* 0x000000ff00057c82 */ /* 0x000fca0008000000 */
.L_x_1174:
        /* <DEDUP_REMOVED lines=21> */
[----:B------:R-:W-:Y:S01]  /*32340*/  IMAD R65, R37, R69, R32 ;  /* 0x0000004525417224 */ /* 0x000fe200078e0220 */
[----:B------:R-:W-:Y:S01]  /*32350*/  IADD3 RZ, P4, PT, R35, R58, RZ ;  /* 0x0000003a23ff7210 */ /* 0x000fe20007f9e0ff */
[----:B------:R-:W-:-:S04]  /*32360*/  IMAD.WIDE.U32 R60, R37, R38, RZ ;  /* 0x00000026253c7225 */ /* 0x000fc800078e00ff */
[----:B------:R-:W-:-:S04]  /*32370*/  IMAD.WIDE.U32 R62, R38, R37, RZ ;  /* 0x00000025263e7225 */ /* 0x000fc800078e00ff */
[----:B------:R-:W-:-:S04]  /*32380*/  IMAD.WIDE.U32 R56, P0, R98, R38, R56 ;  /* 0x0000002662387225 */ /* 0x000fc80007800038 */
[----:B------:R-:W-:Y:S01]  /*32390*/  IMAD.WIDE.U32.X R32, R105, R69, R30, P1 ;  /* 0x0000004569207225 */ /* 0x000fe200008e041e */
[----:B------:R-:W-:-:S03]  /*323a0*/  IADD3 RZ, P6, PT, R63, R56, RZ ;  /* 0x000000383fff7210 */ /* 0x000fc60007fde0ff */
[----:B------:R-:W-:Y:S01]  /*323b0*/  IMAD.WIDE.U32 R72, R105, R37, RZ ;  /* 0x0000002569487225 */ /* 0x000fe200078e00ff */
[----:B------:R-:W-:-:S03]  /*323c0*/  IADD3 R58, P2, PT, R32, R60, RZ ;  /* 0x0000003c203a7210 */ /* 0x000fc60007f5e0ff */
        /* <DEDUP_REMOVED lines=57> */
[----:B------:R-:W-:Y:S02]  /*32760*/  IMAD.MOV.U32 R32, RZ, RZ, R57 ;  /* 0x000000ffff207224 */ /* 0x000fe400078e0039 */
[----:B------:R-:W-:Y:S02]  /*32770*/  IMAD.IADD R109, R56, 0x1, R59 ;  /* 0x00000001386d7824 */ /* 0x000fe400078e023b */
[----:B------:R-:W-:-:S04]  /*32780*/  IMAD.WIDE.U32 R56, R98, R99, RZ ;  /* 0x0000006362387225 */ /* 0x000fc800078e00ff */
[----:B------:R-:W-:Y:S02]  /*32790*/  IMAD R34, R98, R102, RZ ;  /* 0x0000006662227224 */ /* 0x000fe400078e02ff */
        /* <DEDUP_REMOVED lines=20> */
[----:B------:R-:W-:Y:S01]  /*328e0*/  IMAD.WIDE.U32 R34, R99, R102, R60 ;  /* 0x0000006663227225 */ /* 0x000fe200078e003c */
[----:B------:R-:W-:-:S03]  /*328f0*/  SEL R59, RZ, 0x1, P6 ;  /* 0x00000001ff3b7807 */ /* 0x000fc60003000000 */
[----:B------:R-:W-:-:S04]  /*32900*/  IMAD.WIDE.U32.X R70, R98, R105, R70, P5 ;  /* 0x0000006962467225 */ /* 0x000fc800028e0446 */
[----:B------:R-:W-:Y:S02]  /*32910*/  IMAD R67, R99, R105, R56 ;  /* 0x0000006963437224 */ /* 0x000fe400078e0238 */
[----:B------:R-:W-:Y:S01]  /*32920*/  IMAD.MOV.U32 R62, RZ, RZ, R65 ;  /* 0x000000ffff3e7224 */ /* 0x000fe200078e0041 */
[----:B------:R-:W-:Y:S01]  /*32930*/  SEL R65, RZ, 0x1, !P0 ;  /* 0x00000001ff417807 */ /* 0x000fe20004000000 */
[----:B------:R-:W-:Y:S01]  /*32940*/  IMAD.X R56, R73, 0x1, R33, P1 ;  /* 0x0000000149387824 */ /* 0x000fe200008e0621 */
[----:B------:R-:W-:Y:S01]  /*32950*/  IADD3 R68, P1, P5, R34, R70, R59 ;  /* 0x0000004622447210 */ /* 0x000fe20007d3e03b */
[----:B------:R-:W-:Y:S01]  /*32960*/  IMAD.IADD R33, R35, 0x1, R67 ;  /* 0x0000000123217824 */ /* 0x000fe200078e0243 */
[----:B------:R-:W-:Y:S01]  /*32970*/  IADD3 R65, P6, PT, R32, R65, RZ ;  /* 0x0000004120417210 */ /* 0x000fe20007fde0ff */
[----:B------:R-:W-:Y:S01]  /*32980*/  IMAD.WIDE.U32.X R62, R101, R105, R62, P2 ;  /* 0x00000069653e7225 */ /* 0x000fe200010e043e */
[----:B------:R-:W-:Y:S02]  /*32990*/  ISETP.GE.U32.AND P2, PT, R34, R60, PT ;  /* 0x0000003c2200720c */ /* 0x000fe40003f46070 */
[----:B------:R-:W-:Y:S01]  /*329a0*/  IADD3.X R71, PT, PT, R33, R71, RZ, P1, P5 ;  /* 0x0000004721477210 */ /* 0x000fe20000fea4ff */
[----:B------:R-:W-:Y:S01]  /*329b0*/  IMAD.WIDE.U32 R66, R98, R37, RZ ;  /* 0x0000002562427225 */ /* 0x000fe200078e00ff */
[----:B------:R-:W-:-:S02]  /*329c0*/  ISETP.GE.U32.AND P5, PT, R68, R34, PT ;  /* 0x000000224400720c */ /* 0x000fc40003fa6070 */
[----:B------:R-:W-:Y:S01]  /*329d0*/  ISETP.GE.U32.AND.EX P2, PT, R33, R61, PT, P2 ;  /* 0x0000003d2100720c */ /* 0x000fe20003f46120 */
[----:B------:R-:W-:Y:S01]  /*329e0*/  IMAD.X R70, RZ, RZ, R56, P6 ;  /* 0x000000ffff467224 */ /* 0x000fe200030e0638 */
[----:B------:R-:W-:Y:S01]  /*329f0*/  ISETP.GE.U32.AND P1, PT, R65, R32, PT ;  /* 0x000000204100720c */ /* 0x000fe20003f26070 */
[----:B------:R-:W-:Y:S01]  /*32a00*/  IMAD.WIDE.U32 R58, R101, R99, RZ ;  /* 0x00000063653a7225 */ /* 0x000fe200078e00ff */
[----:B------:R-:W-:Y:S02]  /*32a10*/  ISETP.LT.U32.AND P0, PT, R32, R107, PT ;  /* 0x0000006b2000720c */ /* 0x000fe40003f01070 */
[----:B------:R-:W-:Y:S01]  /*32a20*/  ISETP.GE.U32.AND.EX P5, PT, R71, R33, PT, P5 ;  /* 0x000000214700720c */ /* 0x000fe20003fa6150 */
[C---:B------:R-:W-:Y:S01]  /*32a30*/  IMAD.WIDE.U32 R32, R37.reuse, R37, RZ ;  /* 0x0000002525207225 */ /* 0x040fe200078e00ff */
[----:B------:R-:W-:Y:S02]  /*32a40*/  SEL R60, RZ, 0x1, P2 ;  /* 0x00000001ff3c7807 */ /* 0x000fe40001000000 */
[----:B------:R-:W-:Y:S01]  /*32a50*/  ISETP.GE.U32.AND.EX P1, PT, R70, R56, PT, P1 ;  /* 0x000000384600720c */ /* 0x000fe20003f26110 */
[----:B------:R-:W-:Y:S01]  /*32a60*/  IMAD.WIDE.U32 R66, P2, R37, R98, R66 ;  /* 0x0000006225427225 */ /* 0x000fe20007840042 */
[----:B------:R-:W-:-:S02]  /*32a70*/  SEL R105, RZ, 0x1, P5 ;  /* 0x00000001ff697807 */ /* 0x000fc40002800000 */
[----:B------:R-:W-:Y:S01]  /*32a80*/  SHF.L.W.U32.HI R32, R69, 0x1, R68 ;  /* 0x0000000145207819 */ /* 0x000fe20000010e44 */
[----:B------:R-:W-:Y:S01]  /*32a90*/  IMAD.WIDE.U32 R34, R99, R99, RZ ;  /* 0x0000006363227225 */ /* 0x000fe200078e00ff */
[----:B------:R-:W-:Y:S02]  /*32aa0*/  IADD3 RZ, P6, PT, R33, R66, RZ ;  /* 0x0000004221ff7210 */ /* 0x000fe40007fde0ff */
[----:B------:R-:W-:Y:S01]  /*32ab0*/  ISETP.LT.U32.OR.EX P0, PT, R56, R73, !P1, P0 ;  /* 0x000000493800720c */ /* 0x000fe20004f01500 */
[----:B------:R-:W-:Y:S01]  /*32ac0*/  IMAD.WIDE.U32 R58, P5, R99, R101, R58 ;  /* 0x00000065633a7225 */ /* 0x000fe200078a003a */
[----:B------:R-:W-:-:S03]  /*32ad0*/  SHF.L.W.U32.HI R33, R68, 0x1, R71 ;  /* 0x0000000144217819 */ /* 0x000fc60000010e47 */
[----:B------:R-:W-:Y:S01]  /*32ae0*/  IMAD.X R69, RZ, RZ, RZ, P3 ;  /* 0x000000ffff457224 */ /* 0x000fe200018e06ff */
[----:B------:R-:W-:Y:S01]  /*32af0*/  IADD3 RZ, P1, PT, R35, R58, RZ ;  /* 0x0000003a23ff7210 */ /* 0x000fe20007f3e0ff */
[----:B------:R-:W-:Y:S01]  /*32b00*/  IMAD.X R61, RZ, RZ, RZ, P2 ;  /* 0x000000ffff3d7224 */ /* 0x000fe200010e06ff */
[----:B------:R-:W-:Y:S01]  /*32b10*/  IADD3 R56, P2, P3, R105, R62, R60 ;  /* 0x0000003e69387210 */ /* 0x000fe20007b5e03c */
[----:B------:R-:W-:Y:S02]  /*32b20*/  IMAD.MOV.U32 R68, RZ, RZ, R57 ;  /* 0x000000ffff447224 */ /* 0x000fe400078e0039 */
[----:B------:R-:W-:Y:S01]  /*32b30*/  IMAD.WIDE.U32 R34, R37, R37, R32 ;  /* 0x0000002525227225 */ /* 0x000fe200078e0020 */
[----:B------:R-:W-:Y:S02]  /*32b40*/  IADD3.X R57, PT, PT, RZ, R63, RZ, P2, P3 ;  /* 0x0000003fff397210 */ /* 0x000fe400017e64ff */
[----:B------:R-:W-:Y:S01]  /*32b50*/  SEL R63, RZ, 0x1, !P0 ;  /* 0x00000001ff3f7807 */ /* 0x000fe20004000000 */
[----:B------:R-:W-:-:S02]  /*32b60*/  IMAD.MOV.U32 R60, RZ, RZ, R67 ;  /* 0x000000ffff3c7224 */ /* 0x000fc400078e0043 */
        /* <DEDUP_REMOVED lines=38> */
[----:B------:R-:W-:Y:S01]  /*32dd0*/  ISETP.GE.U32.AND P2, PT, R69, R56, PT ;  /* 0x000000384500720c */ /* 0x000fe20003f46070 */
[----:B------:R-:W-:Y:S01]  /*32de0*/  IMAD.MOV.U32 R60, RZ, RZ, R33 ;  /* 0x000000ffff3c7224 */ /* 0x000fe200078e0021 */
[----:B------:R-:W-:Y:S01]  /*32df0*/  IADD3 R101, P4, PT, R57, R32, RZ ;  /* 0x0000002039657210 */ /* 0x000fe20007f9e0ff */
[----:B------:R-:W-:Y:S01]  /*32e00*/  IMAD.WIDE.U32 R56, R71, 0x3d1, RZ ;  /* 0x000003d147387825 */ /* 0x000fe200078e00ff */
[----:B------:R-:W-:-:S02]  /*32e10*/  ISETP.LT.U32.OR.EX P0, PT, R66, R73, !P1, P0 ;  /* 0x000000494200720c */ /* 0x000fc40004f01500 */
[----:B------:R-:W-:Y:S01]  /*32e20*/  SHF.R.U32.HI R98, RZ, 0x1f, R98 ;  /* 0x0000001fff627819 */ /* 0x000fe20000011662 */
[----:B------:R-:W-:Y:S01]  /*32e30*/  IMAD.WIDE.U32 R32, R99, R99, R62 ;  /* 0x0000006363207225 */ /* 0x000fe200078e003e */
[----:B------:R-:W-:-:S03]  /*32e40*/  SEL R99, RZ, 0x1, !P0 ;  /* 0x00000001ff637807 */ /* 0x000fc60004000000 */
        /* <DEDUP_REMOVED lines=12> */
[----:B------:R-:W-:Y:S02]  /*32f10*/  IMAD.X R33, RZ, RZ, RZ, P6 ;  /* 0x000000ffff217224 */ /* 0x000fe400030e06ff */
[----:B------:R-:W-:Y:S01]  /*32f20*/  IMAD.X R73, RZ, RZ, R102, P4 ;  /* 0x000000ffff497224 */ /* 0x000fe200020e0666 */
[----:B------:R-:W-:Y:S01]  /*32f30*/  IADD3 R58, P4, PT, R105, R37, RZ ;  /* 0x00000025693a7210 */ /* 0x000fe20007f9e0ff */
[----:B------:R-:W-:Y:S02]  /*32f40*/  IMAD.X R66, R61, 0x1, R67, P3 ;  /* 0x000000013d427824 */ /* 0x000fe400018e0643 */
[----:B------:R-:W-:Y:S01]  /*32f50*/  IMAD.MOV.U32 R32, RZ, RZ, R57 ;  /* 0x000000ffff207224 */ /* 0x000fe200078e0039 */
[C---:B------:R-:W-:Y:S01]  /*32f60*/  ISETP.GE.U32.AND.EX P1, PT, R73.reuse, R102, PT, P0 ;  /* 0x000000664900720c */ /* 0x040fe20003f26100 */
[----:B------:R-:W-:Y:S01]  /*32f70*/  IMAD.WIDE.U32 R56, R73, 0x3d1, RZ ;  /* 0x000003d149387825 */ /* 0x000fe200078e00ff */
[----:B------:R-:W-:-:S02]  /*32f80*/  ISETP.GE.U32.AND P0, PT, R105, R60, PT ;  /* 0x0000003c6900720c */ /* 0x000fc40003f06070 */
[----:B------:R-:W-:Y:S01]  /*32f90*/  IADD3 R37, P6, PT, R58, R101, RZ ;  /* 0x000000653a257210 */ /* 0x000fe20007fde0ff */
[----:B------:R-:W-:Y:S01]  /*32fa0*/  IMAD.X R60, R66, 0x1, R59, P4 ;  /* 0x00000001423c7824 */ /* 0x000fe200020e063b */
[----:B------:R-:W-:Y:S01]  /*32fb0*/  ISETP.LT.U32.OR.EX P2, PT, R102, R63, !P1, P2 ;  /* 0x0000003f6600720c */ /* 0x000fe20004f41520 */
[----:B------:R-:W-:Y:S01]  /*32fc0*/  IMAD.WIDE.U32 R56, P4, RZ, R99, R56 ;  /* 0x00000063ff387225 */ /* 0x000fe20007880038 */
[----:B------:R-:W-:Y:S02]  /*32fd0*/  ISETP.GE.U32.AND.EX P0, PT, R66, R61, PT, P0 ;  /* 0x0000003d4200720c */ /* 0x000fe40003f06100 */
[----:B------:R-:W-:Y:S01]  /*32fe0*/  ISETP.LT.U32.AND P1, PT, R58, R105, PT ;  /* 0x000000693a00720c */ /* 0x000fe20003f21070 */
[----:B------:R-:W-:Y:S01]  /*32ff0*/  IMAD.X R61, RZ, RZ, R60, P6 ;  /* 0x000000ffff3d7224 */ /* 0x000fe200030e063c */
[----:B------:R-:W-:Y:S01]  /*33000*/  ISETP.GE.U32.AND P3, PT, R37, R58, PT ;  /* 0x0000003a2500720c */ /* 0x000fe20003f66070 */
[----:B------:R-:W-:Y:S01]  /*33010*/  IMAD.WIDE.U32.X R58, RZ, R71, R32, P5 ;  /* 0x00000047ff3a7225 */ /* 0x000fe200028e0420 */
[----:B------:R-:W-:-:S02]  /*33020*/  SEL R63, RZ, 0x1, P0 ;  /* 0x00000001ff3f7807 */ /* 0x000fc40000000000 */
[----:B------:R-:W-:Y:S01]  /*33030*/  ISETP.GE.U32.AND.EX P3, PT, R61, R60, PT, P3 ;  /* 0x0000003c3d00720c */ /* 0x000fe20003f66130 */
[----:B------:R-:W-:Y:S01]  /*33040*/  IMAD.WIDE.U32 R32, R99, 0x3d1, RZ ;  /* 0x000003d163207825 */ /* 0x000fe200078e00ff */
[----:B------:R-:W-:Y:S02]  /*33050*/  SEL R67, RZ, 0x1, !P2 ;  /* 0x00000001ff437807 */ /* 0x000fe40005000000 */
[----:B------:R-:W-:Y:S02]  /*33060*/  ISETP.LT.U32.OR.EX P1, PT, R60, R66, !P3, P1 ;  /* 0x000000423c00720c */ /* 0x000fe40005f21510 */
[----:B------:R-:W-:Y:S02]  /*33070*/  IADD3 R58, P0, P5, R32, R58, R63 ;  /* 0x0000003a203a7210 */ /* 0x000fe40007d1e03f */
[----:B------:R-:W-:Y:S01]  /*33080*/  IADD3 R63, P2, PT, R33, R56, RZ ;  /* 0x00000038213f7210 */ /* 0x000fe20007f5e0ff */
[----:B------:R-:W-:Y:S01]  /*33090*/  IMAD.X R33, RZ, RZ, RZ, P4 ;  /* 0x000000ffff217224 */ /* 0x000fe200020e06ff */
[----:B------:R-:W-:-:S02]  /*330a0*/  IADD3 R66, P3, P6, R67, R98, R34 ;  /* 0x0000006243427210 */ /* 0x000fc40007e7e022 */
[----:B------:R-:W-:Y:S02]  /*330b0*/  IADD3.X R62, PT, PT, R63, R59, RZ, P0, P5 ;  /* 0x0000003b3f3e7210 */ /* 0x000fe400007ea4ff */
[C---:B------:R-:W-:Y:S02]  /*330c0*/  IADD3 R71, P5, PT, R58.reuse, R71, RZ ;  /* 0x000000473a477210 */ /* 0x040fe40007fbe0ff */
        /* <DEDUP_REMOVED lines=94> */
.L_x_1166:
[----:B------:R-:W-:Y:S05]  /*336b0*/  BSYNC.RECONVERGENT B0 ;  /* 0x0000000000007941 */ /* 0x000fea0003800200 */
.L_x_1165:
        /* <DEDUP_REMOVED lines=56> */
.L_x_1168:
        /* <DEDUP_REMOVED lines=54> */
.L_x_1171:
[----:B------:R-:W-:Y:S05]  /*33da0*/  BSYNC.RELIABLE B1 ;  /* 0x0000000000017941 */ /* 0x000fea0003800100 */
.L_x_1170:
        /* <DEDUP_REMOVED lines=53> */
.L_x_1173:
[----:B------:R-:W-:Y:S05]  /*34100*/  BSYNC.RELIABLE B1 ;  /* 0x0000000000017941 */ /* 0x000fea0003800100 */
.L_x_1172:
        /* <DEDUP_REMOVED lines=29> */
.L_x_1169:
[----:B------:R-:W-:Y:S05]  /*342e0*/  BSYNC.RECONVERGENT B0 ;  /* 0x0000000000007941 */ /* 0x000fea0003800200 */
.L_x_1167:
        /* <DEDUP_REMOVED lines=15> */
[----:B------:R-:W-:-:S04]  /*343e0*/  IMAD.WIDE.U32 R60, R38, R83, RZ ;  /* 0x00000053263c7225 */ /* 0x000fc800078e00ff */
[----:B------:R-:W-:-:S04]  /*343f0*/  IMAD.WIDE.U32 R74, P1, R85, R38, R74 ;  /* 0x00000026554a7225 */ /* 0x000fc8000782004a */
[----:B------:R-:W-:Y:S01]  /*34400*/  IMAD R63, R83, R37, R62 ;  /* 0x00000025533f7224 */ /* 0x000fe200078e023e */
[----:B------:R-:W-:Y:S01]  /*34410*/  IADD3 R62, P0, PT, R56, R76, RZ ;  /* 0x0000004c383e7210 */ /* 0x000fe20007f1e0ff */
[----:B------:R-:W-:Y:S01]  /*34420*/  IMAD.WIDE.U32 R58, R38, R84, RZ ;  /* 0x00000054263a7225 */ /* 0x000fe200078e00ff */
[----:B------:R-:W-:-:S03]  /*34430*/  IADD3 RZ, P6, PT, R61, R74, RZ ;  /* 0x0000004a3dff7210 */ /* 0x000fc60007fde0ff */
        /* <DEDUP_REMOVED lines=25> */
[----:B------:R-:W-:Y:S01]  /*345d0*/  IMAD.WIDE.U32 R70, R87, R38, RZ ;  /* 0x0000002657467225 */ /* 0x000fe200078e00ff */
[----:B------:R-:W-:-:S03]  /*345e0*/  SEL R75, RZ, 0x1, P0 ;  /* 0x00000001ff4b7807 */ /* 0x000fc60000000000 */
[-C--:B------:R-:W-:Y:S02]  /*345f0*/  IMAD R77, R87, R37.reuse, R58 ;  /* 0x00000025574d7224 */ /* 0x080fe400078e023a */
[----:B------:R-:W-:-:S04]  /*34600*/  IMAD.WIDE.U32.X R72, R85, R37, R72, P6 ;  /* 0x0000002555487225 */ /* 0x000fc800030e0448 */
[----:B------:R-:W-:Y:S02]  /*34610*/  IMAD.MOV.U32 R56, RZ, RZ, R69 ;  /* 0x000000ffff387224 */ /* 0x000fe400078e0045 */
[----:B------:R-:W-:Y:S02]  /*34620*/  IMAD R68, R93, R30, RZ ;  /* 0x0000001e5d447224 */ /* 0x000fe400078e02ff */
[----:B------:R-:W-:Y:S01]  /*34630*/  IMAD.X R69, RZ, RZ, RZ, P5 ;  /* 0x000000ffff457224 */ /* 0x000fe200028e06ff */
[----:B------:R-:W-:Y:S01]  /*34640*/  IADD3 R58, P5, P6, R70, R72, R75 ;  /* 0x00000048463a7210 */ /* 0x000fe20007ebe04b */
[----:B------:R-:W-:Y:S02]  /*34650*/  IMAD.IADD R77, R71, 0x1, R77 ;  /* 0x00000001474d7824 */ /* 0x000fe400078e024d */
[----:B------:R-:W-:Y:S02]  /*34660*/  IMAD.MOV.U32 R64, RZ, RZ, R61 ;  /* 0x000000ffff407224 */ /* 0x000fe400078e003d */
[----:B------:R-:W-:-:S04]  /*34670*/  IMAD.WIDE.U32 R60, R88, R30, R62 ;  /* 0x0000001e583c7225 */ /* 0x000fc800078e003e */
[----:B------:R-:W-:Y:S01]  /*34680*/  IMAD R97, R88, R31, R68 ;  /* 0x0000001f58617224 */ /* 0x000fe200078e0244 */
[----:B------:R-:W-:Y:S01]  /*34690*/  ISETP.GE.U32.AND P0, PT, R60, R62, PT ;  /* 0x0000003e3c00720c */ /* 0x000fe20003f06070 */
[----:B------:R-:W-:Y:S01]  /*346a0*/  IMAD.MOV.U32 R68, RZ, RZ, R59 ;  /* 0x000000ffff447224 */ /* 0x000fe200078e003b */
[----:B------:R-:W-:Y:S01]  /*346b0*/  IADD3.X R59, PT, PT, R77, R73, RZ, P5, P6 ;  /* 0x000000494d3b7210 */ /* 0x000fe20002fec4ff */
[----:B------:R-:W-:Y:S01]  /*346c0*/  IMAD.IADD R78, R97, 0x1, R61 ;  /* 0x00000001614e7824 */ /* 0x000fe200078e023d */
[----:B------:R-:W-:Y:S01]  /*346d0*/  ISETP.GE.U32.AND P5, PT, R58, R70, PT ;  /* 0x000000463a00720c */ /* 0x000fe20003fa6070 */
[----:B------:R-:W-:Y:S02]  /*346e0*/  IMAD R62, R91, R38, RZ ;  /* 0x000000265b3e7224 */ /* 0x000fe400078e02ff */
[----:B------:R-:W-:Y:S01]  /*346f0*/  IMAD R72, R85, R30, RZ ;  /* 0x0000001e55487224 */ /* 0x000fe200078e02ff */
[----:B------:R-:W-:Y:S01]  /*34700*/  ISETP.GE.U32.AND.EX P5, PT, R59, R77, PT, P5 ;  /* 0x0000004d3b00720c */ /* 0x000fe20003fa6150 */
[----:B------:R-:W-:Y:S01]  /*34710*/  IMAD R75, R84, R37, R62 ;  /* 0x00000025544b7224 */ /* 0x000fe200078e023e */
[----:B------:R-:W-:Y:S01]  /*34720*/  ISETP.GE.U32.AND.EX P0, PT, R78, R63, PT, P0 ;  /* 0x0000003f4e00720c */ /* 0x000fe20003f06100 */
[----:B------:R-:W-:Y:S01]  /*34730*/  IMAD.WIDE.U32 R70, R84, R38, RZ ;  /* 0x0000002654467225 */ /* 0x000fe200078e00ff */
[----:B------:R-:W-:-:S02]  /*34740*/  SEL R73, RZ, 0x1, P5 ;  /* 0x00000001ff497807 */ /* 0x000fc40002800000 */
        /* <DEDUP_REMOVED lines=57> */
[----:B------:R-:W-:-:S04]  /*34ae0*/  IMAD.WIDE.U32 R62, R88, R32, R76 ;  /* 0x00000020583e7225 */ /* 0x000fc800078e004c */
[----:B------:R-:W-:Y:S02]  /*34af0*/  IMAD R59, R88, R33, R58 ;  /* 0x00000021583b7224 */ /* 0x000fe400078e023a */
[----:B------:R-:W-:Y:S01]  /*34b00*/  IMAD.WIDE.U32.X R72, R89, R31, R72, P1 ;  /* 0x0000001f59487225 */ /* 0x000fe200008e0448 */
[----:B------:R-:W-:-:S03]  /*34b10*/  ISETP.GE.U32.AND P1, PT, R62, R76, PT ;  /* 0x0000004c3e00720c */ /* 0x000fc60003f26070 */
[----:B------:R-:W-:Y:S02]  /*34b20*/  IMAD.IADD R94, R59, 0x1, R63 ;  /* 0x000000013b5e7824 */ /* 0x000fe400078e023f */
[----:B------:R-:W-:Y:S02]  /*34b30*/  IMAD.X R105, RZ, RZ, RZ, P0 ;  /* 0x000000ffff697224 */ /* 0x000fe400000e06ff */
[----:B------:R-:W-:Y:S01]  /*34b40*/  IMAD.X R75, RZ, RZ, RZ, P6 ;  /* 0x000000ffff4b7224 */ /* 0x000fe200030e06ff */
[----:B------:R-:W-:Y:S01]  /*34b50*/  IADD3 R107, P0, P6, R107, R72, R68 ;  /* 0x000000486b6b7210 */ /* 0x000fe20007e1e044 */
[-C--:B------:R-:W-:Y:S01]  /*34b60*/  IMAD.WIDE.U32 R58, R84, R30.reuse, R70 ;  /* 0x0000001e543a7225 */ /* 0x080fe200078e0046 */
[----:B------:R-:W-:Y:S02]  /*34b70*/  ISETP.GE.U32.AND.EX P1, PT, R94, R77, PT, P1 ;  /* 0x0000004d5e00720c */ /* 0x000fe40003f26110 */
[----:B------:R-:W-:Y:S01]  /*34b80*/  IADD3.X R56, PT, PT, RZ, R73, RZ, P0, P6 ;  /* 0x00000049ff387210 */ /* 0x000fe200007ec4ff */
[----:B------:R-:W-:Y:S01]  /*34b90*/  IMAD R30, R91, R30, RZ ;  /* 0x0000001e5b1e7224 */ /* 0x000fe200078e02ff */
[----:B------:R-:W-:Y:S01]  /*34ba0*/  SEL R77, RZ, 0x1, P1 ;  /* 0x00000001ff4d7807 */ /* 0x000fe20000800000 */
[----:B------:R-:W-:Y:S01]  /*34bb0*/  IMAD R68, R85, R32, RZ ;  /* 0x0000002055447224 */ /* 0x000fe200078e02ff */
[----:B------:R-:W-:Y:S01]  /*34bc0*/  ISETP.GE.U32.AND P0, PT, R58, R70, PT ;  /* 0x000000463a00720c */ /* 0x000fe20003f06070 */
[----:B------:R-:W-:-:S02]  /*34bd0*/  IMAD.MOV.U32 R74, RZ, RZ, R67 ;  /* 0x000000ffff4a7224 */ /* 0x000fc400078e0043 */
[----:B------:R-:W-:Y:S02]  /*34be0*/  IMAD.MOV.U32 R104, RZ, RZ, R69 ;  /* 0x000000ffff687224 */ /* 0x000fe400078e0045 */
[----:B------:R-:W-:Y:S02]  /*34bf0*/  IMAD R109, R84, R31, R30 ;  /* 0x0000001f546d7224 */ /* 0x000fe400078e021e */
[----:B------:R-:W-:Y:S02]  /*34c00*/  IMAD R97, R83, R33, R68 ;  /* 0x0000002153617224 */ /* 0x000fe400078e0244 */
[----:B------:R-:W-:-:S04]  /*34c10*/  IMAD.WIDE.U32 R66, R33, R87, RZ ;  /* 0x0000005721427225 */ /* 0x000fc800078e00ff */
[----:B------:R-:W-:-:S04]  /*34c20*/  IMAD.WIDE.U32 R68, R83, R32, R64 ;  /* 0x0000002053447225 */ /* 0x000fc800078e0040 */
[----:B------:R-:W-:-:S04]  /*34c30*/  IMAD.WIDE.U32.X R74, R93, R33, R74, P3 ;  /* 0x000000215d4a7225 */ /* 0x000fc800018e044a */
[----:B------:R-:W-:Y:S01]  /*34c40*/  IMAD.IADD R109, R59, 0x1, R109 ;  /* 0x000000013b6d7824 */ /* 0x000fe200078e026d */
[----:B------:R-:W-:Y:S01]  /*34c50*/  IADD3 R30, P3, P6, R68, R74, R77 ;  /* 0x0000004a441e7210 */ /* 0x000fe20007e7e04d */
[----:B------:R-:W-:Y:S02]  /*34c60*/  IMAD.IADD R59, R97, 0x1, R69 ;  /* 0x00000001613b7824 */ /* 0x000fe400078e0245 */
[----:B------:R-:W-:Y:S01]  /*34c70*/  IMAD.WIDE.U32 R98, R33, R84, RZ ;  /* 0x0000005421627225 */ /* 0x000fe200078e00ff */
[----:B------:R-:W-:-:S03]  /*34c80*/  ISETP.GE.U32.AND.EX P0, PT, R109, R71, PT, P0 ;  /* 0x000000476d00720c */ /* 0x000fc60003f06100 */
[----:B------:R-:W-:Y:S01]  /*34c90*/  IMAD.WIDE.U32 R72, R32, R87, RZ ;  /* 0x0000005720487225 */ /* 0x000fe200078e00ff */
[----:B------:R-:W-:-:S03]  /*34ca0*/  SEL R69, RZ, 0x1, P0 ;  /* 0x00000001ff457807 */ /* 0x000fc60000000000 */
[----:B------:R-:W-:-:S04]  /*34cb0*/  IMAD.WIDE.U32 R66, P1, R89, R32, R66 ;  /* 0x0000002059427225 */ /* 0x000fc80007820042 */
[----:B------:R-:W-:Y:S01]  /*34cc0*/  IMAD.WIDE.U32.X R104, R91, R31, R104, P4 ;  /* 0x0000001f5b687225 */ /* 0x000fe200020e0468 */
[----:B------:R-:W-:Y:S02]  /*34cd0*/  IADD3.X R31, PT, PT, R59, R75, RZ, P3, P6 ;  /* 0x0000004b3b1f7210 */ /* 0x000fe40001fec4ff */
[----:B------:R-:W-:Y:S01]  /*34ce0*/  IADD3 RZ, P4, PT, R73, R66, RZ ;  /* 0x0000004249ff7210 */ /* 0x000fe20007f9e0ff */
[----:B------:R-:W-:Y:S01]  /*34cf0*/  IMAD.WIDE.U32 R96, R32, R84, RZ ;  /* 0x0000005420607225 */ /* 0x000fe200078e00ff */
[----:B------:R-:W-:-:S03]  /*34d00*/  IADD3 R106, P3, PT, R107, R58, RZ ;  /* 0x0000003a6b6a7210 */ /* 0x000fc60007f7e0ff */
[----:B------:R-:W-:-:S04]  /*34d10*/  IMAD.WIDE.U32 R98, P6, R91, R32, R98 ;  /* 0x000000205b627225 */ /* 0x000fc800078c0062 */
[----:B------:R-:W-:Y:S01]  /*34d20*/  IMAD.X R101, RZ, RZ, RZ, P1 ;  /* 0x000000ffff657224 */ /* 0x000fe200008e06ff */
[----:B------:R-:W-:Y:S01]  /*34d30*/  IADD3 RZ, P1, PT, R97, R98, RZ ;  /* 0x0000006261ff7210 */ /* 0x000fe20007f3e0ff */
[----:B------:R-:W-:Y:S02]  /*34d40*/  IMAD.MOV.U32 R100, RZ, RZ, R67 ;  /* 0x000000ffff647224 */ /* 0x000fe400078e0043 */
[----:B------:R-:W-:Y:S02]  /*34d50*/  IMAD.X R107, R56, 0x1, R109, P3 ;  /* 0x00000001386b7824 */ /* 0x000fe400018e066d */
[----:B------:R-:W-:Y:S02]  /*34d60*/  IMAD.X R97, RZ, RZ, RZ, P6 ;  /* 0x000000ffff617224 */ /* 0x000fe400030e06ff */
[----:B------:R-:W-:Y:S02]  /*34d70*/  IMAD.MOV.U32 R96, RZ, RZ, R99 ;  /* 0x000000ffff607224 */ /* 0x000fe400078e0063 */
[----:B------:R-:W-:Y:S01]  /*34d80*/  IMAD.WIDE.U32.X R100, R89, R33, R100, P4 ;  /* 0x0000002159647225 */ /* 0x000fe200020e0464 */
[----:B------:R-:W-:-:S03]  /*34d90*/  ISETP.GE.U32.AND P4, PT, R106, R58, PT ;  /* 0x0000003a6a00720c */ /* 0x000fc60003f86070 */
[----:B------:R-:W-:-:S04]  /*34da0*/  IMAD.WIDE.U32 R70, R34, R83, RZ ;  /* 0x0000005322467225 */ /* 0x000fc800078e00ff */
[----:B------:R-:W-:-:S04]  /*34db0*/  IMAD.WIDE.U32 R74, R34, R88, RZ ;  /* 0x00000058224a7225 */ /* 0x000fc800078e00ff */
[----:B------:R-:W-:Y:S02]  /*34dc0*/  IMAD.X R103, RZ, RZ, RZ, P2 ;  /* 0x000000ffff677224 */ /* 0x000fe400010e06ff */
[----:B------:R-:W-:Y:S02]  /*34dd0*/  IMAD.MOV.U32 R102, RZ, RZ, R57 ;  /* 0x000000ffff667224 */ /* 0x000fe400078e0039 */
[----:B------:R-:W-:Y:S01]  /*34de0*/  IMAD.WIDE.U32.X R96, R91, R33, R96, P1 ;  /* 0x000000215b607225 */ /* 0x000fe200008e0460 */
[----:B------:R-:W-:-:S03]  /*34df0*/  ISETP.GE.U32.AND.EX P1, PT, R107, R109, PT, P4 ;  /* 0x0000006d6b00720c */ /* 0x000fc60003f26140 */
[----:B------:R-:W-:Y:S01]  /*34e00*/  IMAD.WIDE.U32 R56, R34, R87, RZ ;  /* 0x0000005722387225 */ /* 0x000fe200078e00ff */
[----:B------:R-:W-:Y:S02]  /*34e10*/  SEL R58, RZ, 0x1, P1 ;  /* 0x00000001ff3a7807 */ /* 0x000fe40000800000 */
[----:B------:R-:W-:Y:S01]  /*34e20*/  ISETP.GE.U32.AND P1, PT, R30, R68, PT ;  /* 0x000000441e00720c */ /* 0x000fe20003f26070 */
[----:B------:R-:W-:-:S03]  /*34e30*/  IMAD.WIDE.U32 R72, R35, R83, RZ ;  /* 0x0000005323487225 */ /* 0x000fc600078e00ff */
[----:B------:R-:W-:Y:S01]  /*34e40*/  ISETP.GE.U32.AND.EX P1, PT, R31, R59, PT, P1 ;  /* 0x0000003b1f00720c */ /* 0x000fe20003f26110 */
[----:B------:R-:W-:-:S04]  /*34e50*/  IMAD.WIDE.U32 R76, R35, R88, RZ ;  /* 0x00000058234c7225 */ /* 0x000fc800078e00ff */
[----:B------:R-:W-:-:S04]  /*34e60*/  IMAD.WIDE.U32 R70, P3, R85, R35, R70 ;  /* 0x0000002355467225 */ /* 0x000fc80007860046 */
[----:B------:R-:W-:Y:S01]  /*34e70*/  IMAD.WIDE.U32 R74, P2, R93, R35, R74 ;  /* 0x000000235d4a7225 */ /* 0x000fe2000784004a */
[----:B------:R-:W-:-:S03]  /*34e80*/  IADD3 RZ, P0, PT, R73, R70, RZ ;  /* 0x0000004649ff7210 */ /* 0x000fc60007f1e0ff */
[----:B------:R-:W-:Y:S01]  /*34e90*/  IMAD.WIDE.U32.X R102, R85, R33, R102, P5 ;  /* 0x0000002155667225 */ /* 0x000fe200028e0466 */
[----:B------:R-:W-:Y:S02]  /*34ea0*/  ISETP.GE.U32.AND P5, PT, R68, R64, PT ;  /* 0x000000404400720c */ /* 0x000fe40003fa6070 */
[----:B------:R-:W-:Y:S01]  /*34eb0*/  IADD3 RZ, P6, PT, R77, R74, RZ ;  /* 0x0000004a4dff7210 */ /* 0x000fe20007fde0ff */
[----:B------:R-:W-:Y:S01]  /*34ec0*/  IMAD.WIDE.U32 R66, R35, R87, RZ ;  /* 0x0000005723427225 */ /* 0x000fe200078e00ff */
[----:B------:R-:W-:-:S03]  /*34ed0*/  ISETP.GE.U32.AND.EX P5, PT, R59, R65, PT, P5 ;  /* 0x000000413b00720c */ /* 0x000fc60003fa6150 */
[----:B------:R-:W-:Y:S01]  /*34ee0*/  IMAD.WIDE.U32 R56, P4, R89, R35, R56 ;  /* 0x0000002359387225 */ /* 0x000fe20007880038 */
[----:B------:R-:W-:-:S03]  /*34ef0*/  SEL R98, RZ, 0x1, P5 ;  /* 0x00000001ff627807 */ /* 0x000fc60002800000 */
[-C--:B------:R-:W-:Y:S02]  /*34f00*/  IMAD R74, R89, R32.reuse, RZ ;  /* 0x00000020594a7224 */ /* 0x080fe400078e02ff */
[----:B------:R-:W-:Y:S02]  /*34f10*/  IMAD R70, R91, R32, RZ ;  /* 0x000000205b467224 */ /* 0x000fe400078e02ff */
[----:B------:R-:W-:-:S04]  /*34f20*/  IMAD.WIDE.U32 R64, R34, R84, RZ ;  /* 0x0000005422407225 */ /* 0x000fc800078e00ff */
[----:B------:R-:W-:Y:S01]  /*34f30*/  IMAD.X R77, RZ, RZ, RZ, P3 ;  /* 0x000000ffff4d7224 */ /* 0x000fe200018e06ff */
[----:B------:R-:W-:Y:S01]  /*34f40*/  IADD3 RZ, P3, PT, R67, R56, RZ ;  /* 0x0000003843ff7210 */ /* 0x000fe20007f7e0ff */
[-C--:B------:R-:W-:Y:S02]  /*34f50*/  IMAD R74, R87, R33.reuse, R74 ;  /* 0x00000021574a7224 */ /* 0x080fe400078e024a */
[----:B------:R-:W-:Y:S01]  /*34f60*/  IMAD R70, R84, R33, R70 ;  /* 0x0000002154467224 */ /* 0x000fe200078e0246 */
[----:B------:R-:W-:Y:S01]  /*34f70*/  SEL R33, RZ, 0x1, P1 ;  /* 0x00000001ff217807 */ /* 0x000fe20000800000 */
[----:B------:R-:W-:Y:S01]  /*34f80*/  IMAD.X R67, RZ, RZ, RZ, P4 ;  /* 0x000000ffff437224 */ /* 0x000fe200020e06ff */
[----:B------:R-:W-:Y:S01]  /*34f90*/  IADD3 R68, P1, P4, R58, R104, R69 ;  /* 0x000000683a447210 */ /* 0x000fe20007c3e045 */
[----:B------:R-:W-:-:S03]  /*34fa0*/  IMAD.WIDE.U32 R72, R35, R84, RZ ;  /* 0x0000005423487225 */ /* 0x000fc600078e00ff */
[----:B------:R-:W-:Y:S01]  /*34fb0*/  IADD3.X R69, PT, PT, RZ, R105, RZ, P1, P4 ;  /* 0x00000069ff457210 */ /* 0x000fe20000fe84ff */
[----:B------:R-:W-:-:S04]  /*34fc0*/  IMAD.WIDE.U32 R64, P5, R91, R35, R64 ;  /* 0x000000235b407225 */ /* 0x000fc800078a0040 */
[----:B------:R-:W-:Y:S01]  /*34fd0*/  IMAD.MOV.U32 R58, RZ, RZ, R75 ;  /* 0x000000ffff3a7224 */ /* 0x000fe200078e004b */
[----:B------:R-:W-:Y:S01]  /*34fe0*/  IADD3 R75, P1, P4, R33, R102, R98 ;  /* 0x00000066214b7210 */ /* 0x000fe20007c3e062 */
[----:B------:R-:W-:Y:S01]  /*34ff0*/  IMAD.X R59, RZ, RZ, RZ, P2 ;  /* 0x000000ffff3b7224 */ /* 0x000fe200010e06ff */
[----:B------:R-:W-:Y:S01]  /*35000*/  IADD3 RZ, P2, PT, R73, R64, RZ ;  /* 0x0000004049ff7210 */ /* 0x000fe20007f5e0ff */
[----:B------:R-:W-:Y:S01]  /*35010*/  IMAD R33, R93, R35, RZ ;  /* 0x000000235d217224 */ /* 0x000fe200078e02ff */
[----:B------:R-:W-:Y:S01]  /*35020*/  IADD3.X R102, PT, PT, RZ, R103, RZ, P1, P4 ;  /* 0x00000067ff667210 */ /* 0x000fe20000fe84ff */
[----:B------:R-:W-:-:S04]  /*35030*/  IMAD.WIDE.U32 R72, R87, R32, R106 ;  /* 0x0000002057487225 */ /* 0x000fc800078e006a */
[----:B------:R-:W-:Y:S02]  /*35040*/  IMAD.MOV.U32 R76, RZ, RZ, R71 ;  /* 0x000000ffff4c7224 */ /* 0x000fe400078e0047 */
[----:B------:R-:W-:Y:S02]  /*35050*/  IMAD R71, R88, R34, R33 ;  /* 0x0000002258477224 */ /* 0x000fe400078e0221 */
[----:B------:R-:W-:Y:S02]  /*35060*/  IMAD.MOV.U32 R66, RZ, RZ, R57 ;  /* 0x000000ffff427224 */ /* 0x000fe400078e0039 */
[----:B------:R-:W-:Y:S01]  /*35070*/  IMAD.IADD R33, R74, 0x1, R73 ;  /* 0x000000014a217824 */ /* 0x000fe200078e0249 */
[----:B------:R-:W-:Y:S01]  /*35080*/  IADD3 R74, P4, PT, R75, R72, RZ ;  /* 0x000000484b4a7210 */ /* 0x000fe20007f9e0ff */
[----:B------:R-:W-:-:S04]  /*35090*/  IMAD.WIDE.U32 R56, R88, R35, R30 ;  /* 0x0000002358387225 */ /* 0x000fc800078e001e */
[----:B------:R-:W-:Y:S01]  /*350a0*/  IMAD.IADD R71, R71, 0x1, R57 ;  /* 0x0000000147477824 */ /* 0x000fe200078e0239 */
[----:B------:R-:W-:Y:S01]  /*350b0*/  ISETP.GE.U32.AND P1, PT, R56, R30, PT ;  /* 0x0000001e3800720c */ /* 0x000fe20003f26070 */
[----:B------:R-:W-:Y:S01]  /*350c0*/  IMAD.X R73, RZ, RZ, RZ, P5 ;  /* 0x000000ffff497224 */ /* 0x000fe200028e06ff */
[----:B------:R-:W-:Y:S01]  /*350d0*/  ISETP.GE.U32.AND P5, PT, R72, R106, PT ;  /* 0x0000006a4800720c */ /* 0x000fe20003fa6070 */
[----:B------:R-:W-:Y:S01]  /*350e0*/  IMAD.X R75, R33, 0x1, R102, P4 ;  /* 0x00000001214b7824 */ /* 0x000fe200020e0666 */
[----:B------:R-:W-:Y:S01]  /*350f0*/  ISETP.GE.U32.AND P4, PT, R74, R72, PT ;  /* 0x000000484a00720c */ /* 0x000fe20003f86070 */
[-C--:B------:R-:W-:Y:S01]  /*35100*/  IMAD.WIDE.U32.X R76, R85, R34.reuse, R76, P0 ;  /* 0x00000022554c7225 */ /* 0x080fe200000e044c */
[----:B------:R-:W-:Y:S02]  /*35110*/  ISETP.GE.U32.AND.EX P1, PT, R71, R31, PT, P1 ;  /* 0x0000001f4700720c */ /* 0x000fe40003f26110 */
[----:B------:R-:W-:Y:S01]  /*35120*/  ISETP.GE.U32.AND.EX P5, PT, R33, R107, PT, P5 ;  /* 0x0000006b2100720c */ /* 0x000fe20003fa6150 */
[----:B------:R-:W-:Y:S01]  /*35130*/  IMAD R85, R85, R35, RZ ;  /* 0x0000002355557224 */ /* 0x000fe200078e02ff */
[----:B------:R-:W-:Y:S01]  /*35140*/  ISETP.GE.U32.AND.EX P4, PT, R75, R33, PT, P4 ;  /* 0x000000214b00720c */ /* 0x000fe20003f86140 */
[----:B------:R-:W-:Y:S01]  /*35150*/  IMAD.WIDE.U32.X R66, R89, R34, R66, P3 ;  /* 0x0000002259427225 */ /* 0x000fe200018e0442 */
[----:B------:R-:W-:-:S03]  /*35160*/  SEL R64, RZ, 0x1, P5 ;  /* 0x00000001ff407807 */ /* 0x000fc60002800000 */
[-C--:B------:R-:W-:Y:S02]  /*35170*/  IMAD R99, R89, R35.reuse, RZ ;  /* 0x0000002359637224 */ /* 0x080fe400078e02ff */
[C---:B------:R-:W-:Y:S01]  /*35180*/  IMAD R89, R83.reuse, R34, R85 ;  /* 0x0000002253597224 */ /* 0x040fe200078e0255 */
[----:B------:R-:W-:Y:S01]  /*35190*/  SEL R85, RZ, 0x1, P1 ;  /* 0x00000001ff557807 */ /* 0x000fe20000800000 */
[----:B------:R-:W-:-:S04]  /*351a0*/  IMAD.WIDE.U32 R30, R83, R35, R74 ;  /* 0x00000023531e7225 */ /* 0x000fc800078e004a */
[----:B------:R-:W-:-:S04]  /*351b0*/  IMAD.WIDE.U32.X R58, R93, R34, R58, P6 ;  /* 0x000000225d3a7225 */ /* 0x000fc800030e043a */
[----:B------:R-:W-:Y:S01]  /*351c0*/  IMAD.MOV.U32 R72, RZ, RZ, R65 ;  /* 0x000000ffff487224 */ /* 0x000fe200078e0041 */
[----:B------:R-:W-:Y:S01]  /*351d0*/  SEL R65, RZ, 0x1, P4 ;  /* 0x00000001ff417807 */ /* 0x000fe20002000000 */
[----:B------:R-:W-:Y:S01]  /*351e0*/  IMAD.IADD R31, R89, 0x1, R31 ;  /* 0x00000001591f7824 */ /* 0x000fe200078e021f */
[----:B------:R-:W-:Y:S01]  /*351f0*/  IADD3 R85, P5, P6, R30, R58, R85 ;  /* 0x0000003a1e557210 */ /* 0x000fe20007ebe055 */
[----:B------:R-:W-:Y:S01]  /*35200*/  IMAD.WIDE.U32 R32, R84, R32, R68 ;  /* 0x0000002054207225 */ /* 0x000fe200078e0044 */
[----:B------:R-:W-:Y:S02]  /*35210*/  IADD3 R65, P3, P4, R65, R100, R64 ;  /* 0x0000006441417210 */ /* 0x000fe40007c7e040 */
[----:B------:R-:W-:Y:S01]  /*35220*/  ISETP.GE.U32.AND P1, PT, R85, R30, PT ;  /* 0x0000001e5500720c */ /* 0x000fe20003f26070 */
[----:B------:R-:W-:Y:S01]  /*35230*/  IMAD.WIDE.U32.X R72, R91, R34, R72, P2 ;  /* 0x000000225b487225 */ /* 0x000fe200010e0448 */
[----:B------:R-:W-:Y:S02]  /*35240*/  ISETP.GE.U32.AND P2, PT, R30, R74, PT ;  /* 0x0000004a1e00720c */ /* 0x000fe40003f46070 */
[----:B------:R-:W-:Y:S01]  /*35250*/  IADD3.X R89, PT, PT, R31, R59, RZ, P5, P6 ;  /* 0x0000003b1f597210 */ /* 0x000fe20002fec4ff */
[----:B------:R-:W-:Y:S01]  /*35260*/  IMAD.IADD R33, R70, 0x1, R33 ;  /* 0x0000000146217824 */ /* 0x000fe200078e0221 */
[----:B------:R-:W-:Y:S01]  /*35270*/  IADD3.X R100, PT, PT, RZ, R101, RZ, P3, P4 ;  /* 0x00000065ff647210 */ /* 0x000fe20001fe84ff */
[----:B------:R-:W-:Y:S01]  /*35280*/  IMAD R99, R87, R34, R99 ;  /* 0x0000002257637224 */ /* 0x000fe200078e0263 */
[----:B------:R-:W-:Y:S01]  /*35290*/  IADD3 R30, P4, PT, R65, R32, RZ ;  /* 0x00000020411e7210 */ /* 0x000fe20007f9e0ff */
[----:B------:R-:W-:Y:S01]  /*352a0*/  IMAD R83, R91, R35, RZ ;  /* 0x000000235b537224 */ /* 0x000fe200078e02ff */
[----:B------:R-:W-:Y:S01]  /*352b0*/  ISETP.GE.U32.AND.EX P2, PT, R31, R75, PT, P2 ;  /* 0x0000004b1f00720c */ /* 0x000fe20003f46120 */
[----:B------:R-:W-:Y:S01]  /*352c0*/  IMAD.WIDE.U32 R58, R85, 0x3d1, RZ ;  /* 0x000003d1553a7825 */ /* 0x000fe200078e00ff */
[----:B------:R-:W-:-:S02]  /*352d0*/  ISETP.GE.U32.AND.EX P1, PT, R89, R31, PT, P1 ;  /* 0x0000001f5900720c */ /* 0x000fc40003f26110 */
[----:B------:R-:W-:Y:S01]  /*352e0*/  ISETP.GE.U32.AND P0, PT, R32, R68, PT ;  /* 0x000000442000720c */ /* 0x000fe20003f06070 */
[----:B------:R-:W-:Y:S01]  /*352f0*/  IMAD.X R31, R33, 0x1, R100, P4 ;  /* 0x00000001211f7824 */ /* 0x000fe200020e0664 */
[----:B------:R-:W-:Y:S01]  /*35300*/  ISETP.GE.U32.AND P3, PT, R30, R32, PT ;  /* 0x000000201e00720c */ /* 0x000fe20003f66070 */
[----:B------:R-:W-:Y:S01]  /*35310*/  IMAD R83, R84, R34, R83 ;  /* 0x0000002254537224 */ /* 0x000fe200078e0253 */
[----:B------:R-:W-:Y:S01]  /*35320*/  SEL R32, RZ, 0x1, P2 ;  /* 0x00000001ff207807 */ /* 0x000fe20001000000 */
[----:B------:R-:W-:Y:S01]  /*35330*/  IMAD.WIDE.U32 R64, R87, R35, R30 ;  /* 0x0000002357407225 */ /* 0x000fe200078e001e */
[----:B------:R-:W-:Y:S02]  /*35340*/  SEL R75, RZ, 0x1, P1 ;  /* 0x00000001ff4b7807 */ /* 0x000fe40000800000 */
[----:B------:R-:W-:Y:S01]  /*35350*/  ISETP.GE.U32.AND.EX P0, PT, R33, R69, PT, P0 ;  /* 0x000000452100720c */ /* 0x000fe20003f06100 */
[----:B------:R-:W-:Y:S01]  /*35360*/  IMAD.IADD R99, R99, 0x1, R65 ;  /* 0x0000000163637824 */ /* 0x000fe200078e0241 */
[----:B------:R-:W-:Y:S01]  /*35370*/  ISETP.GE.U32.AND.EX P1, PT, R31, R33, PT, P3 ;  /* 0x000000211f00720c */ /* 0x000fe20003f26130 */
[----:B------:R-:W-:Y:S01]  /*35380*/  IMAD R93, R93, R38, RZ ;  /* 0x000000265d5d7224 */ /* 0x000fe200078e02ff */
[----:B------:R-:W-:Y:S01]  /*35390*/  IADD3 R75, P2, P4, R75, R76, R32 ;  /* 0x0000004c4b4b7210 */ /* 0x000fe20007c5e020 */
[----:B------:R-:W-:Y:S01]  /*353a0*/  IMAD.WIDE.U32 R32, R89, 0x3d1, RZ ;  /* 0x000003d159207825 */ /* 0x000fe200078e00ff */
[----:B------:R-:W-:-:S02]  /*353b0*/  SEL R68, RZ, 0x1, P0 ;  /* 0x00000001ff447807 */ /* 0x000fc40000000000 */
[----:B------:R-:W-:Y:S01]  /*353c0*/  IADD3.X R76, PT, PT, RZ, R77, RZ, P2, P4 ;  /* 0x0000004dff4c7210 */ /* 0x000fe200017e84ff */
[----:B------:R-:W-:Y:S01]  /*353d0*/  IMAD R93, R88, R37, R93 ;  /* 0x00000025585d7224 */ /* 0x000fe200078e025d */
[----:B------:R-:W-:Y:S01]  /*353e0*/  SEL R77, RZ, 0x1, P1 ;  /* 0x00000001ff4d7807 */ /* 0x000fe20000800000 */
[----:B------:R-:W-:Y:S01]  /*353f0*/  IMAD.WIDE.U32 R32, P2, RZ, R85, R32 ;  /* 0x00000055ff207225 */ /* 0x000fe20007840020 */
[----:B------:R-:W-:Y:S02]  /*35400*/  IADD3 R87, P1, PT, R75, R64, RZ ;  /* 0x000000404b577210 */ /* 0x000fe40007f3e0ff */
[----:B------:R-:W-:Y:S02]  /*35410*/  IADD3 R69, P3, PT, RZ, R58, RZ ;  /* 0x0000003aff457210 */ /* 0x000fe40007f7e0ff */
[----:B------:R-:W-:Y:S01]  /*35420*/  IADD3 R34, P4, PT, R59, R32, RZ ;  /* 0x000000203b227210 */ /* 0x000fe20007f9e0ff */
[----:B------:R-:W-:Y:S01]  /*35430*/  IMAD.X R59, RZ, RZ, RZ, P2 ;  /* 0x000000ffff3b7224 */ /* 0x000fe200010e06ff */
[----:B------:R-:W-:Y:S01]  /*35440*/  ISETP.GE.U32.AND P2, PT, R64, R30, PT ;  /* 0x0000001e4000720c */ /* 0x000fe20003f46070 */
[----:B------:R-:W-:Y:S01]  /*35450*/  IMAD.X R75, R99, 0x1, R76, P1 ;  /* 0x00000001634b7824 */ /* 0x000fe200008e064c */
[----:B------:R-:W-:-:S02]  /*35460*/  ISETP.GE.U32.AND P1, PT, R87, R64, PT ;  /* 0x000000405700720c */ /* 0x000fc40003f26070 */
[----:B------:R-:W-:Y:S01]  /*35470*/  IADD3 R32, P5, P6, R77, R96, R68 ;  /* 0x000000604d207210 */ /* 0x000fe20007ebe044 */
[----:B------:R-:W-:Y:S01]  /*35480*/  IMAD.X R68, R34, 0x1, R85, P3 ;  /* 0x0000000122447824 */ /* 0x000fe200018e0655 */
[----:B------:R-:W-:Y:S01]  /*35490*/  ISETP.GE.U32.AND.EX P2, PT, R99, R31, PT, P2 ;  /* 0x0000001f6300720c */ /* 0x000fe20003f46120 */
[C---:B------:R-:W-:Y:S01]  /*354a0*/  IMAD.WIDE.U32 R64, R75.reuse, 0x3d1, RZ ;  /* 0x000003d14b407825 */ /* 0x040fe200078e00ff */
[----:B------:R-:W-:Y:S02]  /*354b0*/  ISETP.GE.U32.AND.EX P1, PT, R75, R99, PT, P1 ;  /* 0x000000634b00720c */ /* 0x000fe40003f26110 */
[----:B------:R-:W-:Y:S01]  /*354c0*/  ISETP.GE.U32.AND P0, PT, R69, R58, PT ;  /* 0x0000003a4500720c */ /* 0x000fe20003f06070 */
[----:B------:R-:W-:Y:S01]  /*354d0*/  IMAD.MOV.U32 R58, RZ, RZ, R33 ;  /* 0x000000ffff3a7224 */ /* 0x000fe200078e0021 */
[----:B------:R-:W-:Y:S01]  /*354e0*/  IADD3.X R33, PT, PT, RZ, R97, RZ, P5, P6 ;  /* 0x00000061ff217210 */ /* 0x000fe20002fec4ff */
[----:B------:R-:W-:Y:S01]  /*354f0*/  IMAD.WIDE.U32 R30, R87, 0x3d1, RZ ;  /* 0x000003d1571e7825 */ /* 0x000fe200078e00ff */
[----:B------:R-:W-:-:S02]  /*35500*/  SEL R70, RZ, 0x1, P2 ;  /* 0x00000001ff467807 */ /* 0x000fc40001000000 */
[----:B------:R-:W-:Y:S01]  /*35510*/  SEL R97, RZ, 0x1, P1 ;  /* 0x00000001ff617807 */ /* 0x000fe20000800000 */
[----:B------:R-:W-:Y:S01]  /*35520*/  IMAD.WIDE.U32.X R58, RZ, R89, R58, P4 ;  /* 0x00000059ff3a7225 */ /* 0x000fe200020e043a */
[----:B------:R-:W-:Y:S02]  /*35530*/  ISETP.GE.U32.AND.EX P0, PT, R68, R34, PT, P0 ;  /* 0x000000224400720c */ /* 0x000fe40003f06100 */
[----:B------:R-:W-:Y:S01]  /*35540*/  IADD3 R97, P3, P4, R97, R66, R70 ;  /* 0x0000004261617210 */ /* 0x000fe20007c7e046 */
[----:B------:R-:W-:Y:S01]  /*35550*/  IMAD.WIDE.U32 R84, R84, R35, R32 ;  /* 0x0000002354547225 */ /* 0x000fe200078e0020 */
[----:B------:R-:W-:Y:S02]  /*35560*/  IADD3 R91, P2, PT, R58, R30, RZ ;  /* 0x0000001e3a5b7210 */ /* 0x000fe40007f5e0ff */
[----:B------:R-:W-:Y:S01]  /*35570*/  IADD3.X R66, PT, PT, RZ, R67, RZ, P3, P4 ;  /* 0x00000043ff427210 */ /* 0x000fe20001fe84ff */
[----:B------:R-:W-:Y:S01]  /*35580*/  IMAD.WIDE.U32 R64, P3, RZ, R87, R64 ;  /* 0x00000057ff407225 */ /* 0x000fe20007860040 */
[----:B------:R-:W-:-:S02]  /*35590*/  IADD3 R97, P6, PT, R97, R84, RZ ;  /* 0x0000005461617210 */ /* 0x000fc40007fde0ff */
[----:B------:R-:W-:Y:S01]  /*355a0*/  ISETP.GE.U32.AND P4, PT, R91, R30, PT ;  /* 0x0000001e5b00720c */ /* 0x000fe20003f86070 */
[----:B------:R-:W-:Y:S01]  /*355b0*/  IMAD.IADD R83, R83, 0x1, R85 ;  /* 0x0000000153537824 */ /* 0x000fe200078e0255 */
[----:B------:R-:W-:Y:S01]  /*355c0*/  IADD3 R30, P5, PT, R91, R89, RZ ;  /* 0x000000595b1e7210 */ /* 0x000fe20007fbe0ff */
[----:B------:R-:W-:Y:S01]  /*355d0*/  IMAD.X R35, RZ, RZ, RZ, P3 ;  /* 0x000000ffff237224 */ /* 0x000fe200018e06ff */
[----:B------:R-:W-:Y:S01]  /*355e0*/  IADD3 R58, P3, PT, R31, R64, RZ ;  /* 0x000000401f3a7210 */ /* 0x000fe20007f7e0ff */
[----:B------:R-:W-:Y:S01]  /*355f0*/  IMAD.X R67, R83, 0x1, R66, P6 ;  /* 0x0000000153437824 */ /* 0x000fe200030e0642 */
[----:B------:R-:W-:Y:S01]  /*35600*/  SEL R77, RZ, 0x1, P0 ;  /* 0x00000001ff4d7807 */ /* 0x000fe20000000000 */
[----:B------:R-:W-:Y:S01]  /*35610*/  IMAD.MOV.U32 R34, RZ, RZ, R65 ;  /* 0x000000ffff227224 */ /* 0x000fe200078e0041 */
[----:B------:R-:W-:Y:S01]  /*35620*/  ISETP.GE.U32.AND P1, PT, R84, R32, PT ;  /* 0x000000205400720c */ /* 0x000fe20003f26070 */
[----:B------:R-:W-:Y:S01]  /*35630*/  IMAD.X R31, R58, 0x1, R59, P2 ;  /* 0x000000013a1f7824 */ /* 0x000fe200010e063b */
[C---:B------:R-:W-:Y:S01]  /*35640*/  IADD3 R77, P6, PT, R30.reuse, R77, RZ ;  /* 0x0000004d1e4d7210 */ /* 0x040fe20007fde0ff */
[----:B------:R-:W-:Y:S01]  /*35650*/  IMAD.WIDE.U32.X R34, RZ, R75, R34, P3 ;  /* 0x0000004bff227225 */ /* 0x000fe200018e0422 */
[----:B------:R-:W-:-:S02]  /*35660*/  ISETP.LT.U32.AND P0, PT, R30, R91, PT ;  /* 0x0000005b1e00720c */ /* 0x000fc40003f01070 */
[----:B------:R-:W-:Y:S01]  /*35670*/  ISETP.GE.U32.AND P2, PT, R77, R30, PT ;  /* 0x0000001e4d00720c */ /* 0x000fe20003f46070 */
[----:B------:R-:W-:Y:S01]  /*35680*/  IMAD.X R30, R31, 0x1, R87, P5 ;  /* 0x000000011f1e7824 */ /* 0x000fe200028e0657 */
[----:B------:R-:W-:Y:S02]  /*35690*/  ISETP.GE.U32.AND P3, PT, R97, R84, PT ;  /* 0x000000546100720c */ /* 0x000fe40003f66070 */
        /* <DEDUP_REMOVED lines=112> */
.L_x_1176:
[----:B------:R-:W-:Y:S05]  /*35da0*/  BSYNC.RECONVERGENT B0 ;  /* 0x0000000000007941 */ /* 0x000fea0003800200 */
.L_x_1175:
        /* <DEDUP_REMOVED lines=53> */
.L_x_1178:
        /* <DEDUP_REMOVED lines=53> */
.L_x_1181:
[----:B------:R-:W-:Y:S05]  /*36450*/  BSYNC.RELIABLE B1 ;  /* 0x0000000000017941 */ /* 0x000fea0003800100 */
.L_x_1180:
        /* <DEDUP_REMOVED lines=51> */
.L_x_1183:
[----:B------:R-:W-:Y:S05]  /*36790*/  BSYNC.RELIABLE B1 ;  /* 0x0000000000017941 */ /* 0x000fea0003800100 */
.L_x_1182:
        /* <DEDUP_REMOVED lines=27> */
.L_x_1179:
[----:B------:R-:W-:Y:S05]  /*36950*/  BSYNC.RECONVERGENT B0 ;  /* 0x0000000000007941 */ /* 0x000fea0003800200 */
.L_x_1177:
        /* <DEDUP_REMOVED lines=24> */
[----:B------:R-:W-:-:S03]  /*36ae0*/  IMAD.WIDE.U32 R56, P4, R83, R78, R56 ;  /* 0x0000004e53387225 */ /* 0x000fc60007880038 */
[----:B------:R-:W-:Y:S01]  /*36af0*/  ISETP.GE.U32.AND.EX P0, PT, R85, R34, PT, P0 ;  /* 0x000000225500720c */ /* 0x000fe20003f06100 */
[----:B------:R-:W-:Y:S01]  /*36b00*/  IMAD.MOV.U32 R32, RZ, RZ, R31 ;  /* 0x000000ffff207224 */ /* 0x000fe200078e001f */
[----:B------:R-:W-:Y:S01]  /*36b10*/  IADD3 RZ, P3, PT, R35, R56, RZ ;  /* 0x0000003823ff7210 */ /* 0x000fe20007f7e0ff */
[----:B------:R-:W-:Y:S01]  /*36b20*/  IMAD R30, R83, R78, RZ ;  /* 0x0000004e531e7224 */ /* 0x000fe200078e02ff */
[----:B------:R-:W-:Y:S01]  /*36b30*/  SEL R63, RZ, 0x1, P0 ;  /* 0x00000001ff3f7807 */ /* 0x000fe20000000000 */
[----:B------:R-:W-:-:S04]  /*36b40*/  IMAD.WIDE.U32 R68, R75, R74, RZ ;  /* 0x0000004a4b447225 */ /* 0x000fc800078e00ff */
[----:B------:R-:W-:-:S04]  /*36b50*/  IMAD.WIDE.U32 R60, R77, R78, RZ ;  /* 0x0000004e4d3c7225 */ /* 0x000fc800078e00ff */
[----:B------:R-:W-:-:S04]  /*36b60*/  IMAD.WIDE.U32.X R32, R76, R65, R32, P1 ;  /* 0x000000414c207225 */ /* 0x000fc800008e0420 */
[----:B------:R-:W-:Y:S01]  /*36b70*/  IMAD.WIDE.U32 R34, R75, R77, RZ ;  /* 0x0000004d4b227225 */ /* 0x000fe200078e00ff */
[----:B------:R-:W-:-:S03]  /*36b80*/  IADD3 R32, P5, P6, R60, R32, R63 ;  /* 0x000000203c207210 */ /* 0x000fc60007ebe03f */
[----:B------:R-:W-:Y:S02]  /*36b90*/  IMAD R67, R77, R65, R30 ;  /* 0x000000414d437224 */ /* 0x000fe400078e021e */
[----:B------:R-:W-:-:S04]  /*36ba0*/  IMAD.WIDE.U32 R58, R37, R74, RZ ;  /* 0x0000004a253a7225 */ /* 0x000fc800078e00ff */
        /* <DEDUP_REMOVED lines=18> */
[----:B------:R-:W-:-:S04]  /*36cd0*/  IMAD.WIDE.U32 R72, R37, R78, RZ ;  /* 0x0000004e25487225 */ /* 0x000fc800078e00ff */
[----:B------:R-:W-:Y:S02]  /*36ce0*/  IMAD.MOV.U32 R60, RZ, RZ, R31 ;  /* 0x000000ffff3c7224 */ /* 0x000fe400078e001f */
        /* <DEDUP_REMOVED lines=9> */
[----:B------:R-:W-:Y:S02]  /*36d80*/  IMAD.SHL.U32 R73, R72, 0x2, RZ ;  /* 0x0000000248497824 */ /* 0x000fe400078e00ff */
[----:B------:R-:W-:-:S03]  /*36d90*/  IMAD.WIDE.U32 R66, R75, R37, RZ ;  /* 0x000000254b427225 */ /* 0x000fc600078e00ff */
[----:B------:R-:W-:Y:S01]  /*36da0*/  IADD3 R62, P6, PT, R73, R56, RZ ;  /* 0x00000038493e7210 */ /* 0x000fe20007fde0ff */
[----:B------:R-:W-:Y:S01]  /*36db0*/  IMAD.X R65, RZ, RZ, RZ, P2 ;  /* 0x000000ffff417224 */ /* 0x000fe200010e06ff */
[----:B------:R-:W-:Y:S01]  /*36dc0*/  SHF.L.W.U32.HI R56, R91, 0x1, R84 ;  /* 0x000000015b387819 */ /* 0x000fe20000010e54 */
[----:B------:R-:W-:-:S04]  /*36dd0*/  IMAD.WIDE.U32 R60, R37, R37, RZ ;  /* 0x00000025253c7225 */ /* 0x000fc800078e00ff */
[----:B------:R-:W-:-:S04]  /*36de0*/  IMAD.WIDE.U32 R66, P2, R37, R75, R66 ;  /* 0x0000004b25427225 */ /* 0x000fc80007840042 */
[----:B------:R-:W-:Y:S01]  /*36df0*/  IMAD.X R72, R87, 0x1, R57, P6 ;  /* 0x0000000157487824 */ /* 0x000fe200030e0639 */
[----:B------:R-:W-:Y:S01]  /*36e00*/  ISETP.GE.U32.AND P6, PT, R62, R73, PT ;  /* 0x000000493e00720c */ /* 0x000fe20003fc6070 */
[----:B------:R-:W-:Y:S01]  /*36e10*/  IMAD.X R59, RZ, RZ, RZ, P1 ;  /* 0x000000ffff3b7224 */ /* 0x000fe200008e06ff */
[----:B------:R-:W-:Y:S01]  /*36e20*/  IADD3 RZ, P1, PT, R61, R66, RZ ;  /* 0x000000423dff7210 */ /* 0x000fe20007f3e0ff */
[----:B------:R-:W-:Y:S01]  /*36e30*/  IMAD.X R61, RZ, RZ, RZ, P2 ;  /* 0x000000ffff3d7224 */ /* 0x000fe200010e06ff */
[----:B------:R-:W-:Y:S01]  /*36e40*/  SHF.L.W.U32.HI R57, R84, 0x1, R85 ;  /* 0x0000000154397819 */ /* 0x000fe20000010e55 */
[----:B------:R-:W-:Y:S01]  /*36e50*/  IMAD R73, R76, R37, RZ ;  /* 0x000000254c497224 */ /* 0x000fe200078e02ff */
[----:B------:R-:W-:Y:S01]  /*36e60*/  ISETP.GE.U32.AND.EX P2, PT, R72, R87, PT, P6 ;  /* 0x000000574800720c */ /* 0x000fe20003f46160 */
[----:B------:R-:W-:Y:S01]  /*36e70*/  IMAD.MOV.U32 R64, RZ, RZ, R69 ;  /* 0x000000ffff407224 */ /* 0x000fe200078e0045 */
[----:B------:R-:W-:Y:S01]  /*36e80*/  IADD3 R70, P6, PT, R89, R70, RZ ;  /* 0x0000004659467210 */ /* 0x000fe20007fde0ff */
[----:B------:R-:W-:-:S02]  /*36e90*/  IMAD.MOV.U32 R58, RZ, RZ, R35 ;  /* 0x000000ffff3a7224 */ /* 0x000fc400078e0023 */
[----:B------:R-:W-:-:S04]  /*36ea0*/  IMAD.WIDE.U32 R34, R37, R37, R56 ;  /* 0x0000002525227225 */ /* 0x000fc800078e0038 */
[----:B------:R-:W-:-:S04]  /*36eb0*/  IMAD.WIDE.U32 R68, R37, R74, R32 ;  /* 0x0000004a25447225 */ /* 0x000fc800078e0020 */
[----:B------:R-:W-:Y:S01]  /*36ec0*/  IMAD R87, R75, R74, R73 ;  /* 0x0000004a4b577224 */ /* 0x000fe200078e0249 */
[----:B------:R-:W-:Y:S01]  /*36ed0*/  SEL R73, RZ, 0x1, P2 ;  /* 0x00000001ff497807 */ /* 0x000fe20001000000 */
[----:B------:R-:W-:Y:S01]  /*36ee0*/  IMAD.X R71, RZ, RZ, R71, P6 ;  /* 0x000000ffff477224 */ /* 0x000fe200030e0647 */
[----:B------:R-:W-:Y:S01]  /*36ef0*/  ISETP.GE.U32.AND P2, PT, R68, R32, PT ;  /* 0x000000204400720c */ /* 0x000fe20003f46070 */
[----:B------:R-:W-:Y:S01]  /*36f00*/  IMAD.IADD R87, R69, 0x1, R87 ;  /* 0x0000000145577824 */ /* 0x000fe200078e0257 */
[----:B------:R-:W-:Y:S01]  /*36f10*/  IADD3 R73, P6, PT, R73, R34, RZ ;  /* 0x0000002249497210 */ /* 0x000fe20007fde0ff */
[----:B------:R-:W-:Y:S01]  /*36f20*/  IMAD.MOV.U32 R60, RZ, RZ, R67 ;  /* 0x000000ffff3c7224 */ /* 0x000fe200078e0043 */
[----:B------:R-:W-:Y:S01]  /*36f30*/  SHF.L.W.U32.HI R85, R85, 0x1, R68 ;  /* 0x0000000155557819 */ /* 0x000fe20000010e44 */
[----:B------:R-:W-:Y:S01]  /*36f40*/  IMAD.IADD R35, R66, 0x1, R35 ;  /* 0x0000000142237824 */ /* 0x000fe200078e0223 */
[----:B------:R-:W-:Y:S01]  /*36f50*/  SHF.L.W.U32.HI R67, R68, 0x1, R87 ;  /* 0x0000000144437819 */ /* 0x000fe20000010e57 */
[----:B------:R-:W-:Y:S01]  /*36f60*/  IMAD.WIDE.U32.X R64, R75, R76, R64, P0 ;  /* 0x0000004c4b407225 */ /* 0x000fe200000e0440 */
[----:B------:R-:W-:-:S02]  /*36f70*/  ISETP.LT.U32.AND P0, PT, R34, R56, PT ;  /* 0x000000382200720c */ /* 0x000fc40003f01070 */
[----:B------:R-:W-:Y:S01]  /*36f80*/  ISETP.GE.U32.AND.EX P2, PT, R87, R33, PT, P2 ;  /* 0x000000215700720c */ /* 0x000fe20003f46120 */
[----:B------:R-:W-:Y:S01]  /*36f90*/  IMAD.WIDE.U32.X R60, R75, R75, R60, P1 ;  /* 0x0000004b4b3c7225 */ /* 0x000fe200008e043c */
[----:B------:R-:W-:-:S03]  /*36fa0*/  ISETP.GE.U32.AND P1, PT, R73, R34, PT ;  /* 0x000000224900720c */ /* 0x000fc60003f26070 */
[----:B------:R-:W-:Y:S02]  /*36fb0*/  IMAD.X R68, RZ, RZ, R35, P6 ;  /* 0x000000ffff447224 */ /* 0x000fe400030e0623 */
[----:B------:R-:W-:Y:S02]  /*36fc0*/  IMAD R34, R83, R37, RZ ;  /* 0x0000002553227224 */ /* 0x000fe400078e02ff */
[----:B------:R-:W-:Y:S01]  /*36fd0*/  IMAD.WIDE.U32 R32, R37, R77, R70 ;  /* 0x0000004d25207225 */ /* 0x000fe200078e0046 */
[----:B------:R-:W-:Y:S02]  /*36fe0*/  ISETP.GE.U32.AND.EX P6, PT, R68, R35, PT, P1 ;  /* 0x000000234400720c */ /* 0x000fe40003fc6110 */
[----:B------:R-:W-:Y:S01]  /*36ff0*/  SEL R37, RZ, 0x1, P2 ;  /* 0x00000001ff257807 */ /* 0x000fe20001000000 */
[----:B------:R-:W-:Y:S01]  /*37000*/  IMAD R69, R75, R77, R34 ;  /* 0x0000004d4b457224 */ /* 0x000fe200078e0222 */
[----:B------:R-:W-:Y:S01]  /*37010*/  IADD3 R34, P1, PT, R85, R60, RZ ;  /* 0x0000003c55227210 */ /* 0x000fe20007f3e0ff */
        /* <DEDUP_REMOVED lines=12> */
[----:B------:R-:W-:Y:S01]  /*370e0*/  ISETP.GE.U32.AND P1, PT, R37, R34, PT ;  /* 0x000000222500720c */ /* 0x000fe20003f26070 */
[----:B------:R-:W-:Y:S01]  /*370f0*/  IMAD.X R69, RZ, RZ, R60, P5 ;  /* 0x000000ffff457224 */ /* 0x000fe200028e063c */
[----:B------:R-:W-:Y:S01]  /*37100*/  ISETP.GE.U32.AND.EX P0, PT, R89, R33, PT, P0 ;  /* 0x000000215900720c */ /* 0x000fe20003f06100 */
[----:B------:R-:W-:Y:S01]  /*37110*/  IMAD.WIDE.U32 R32, R74, R74, RZ ;  /* 0x0000004a4a207225 */ /* 0x000fe200078e00ff */
[----:B------:R-:W-:Y:S02]  /*37120*/  SEL R32, RZ, 0x1, P2 ;  /* 0x00000001ff207807 */ /* 0x000fe40001000000 */
[----:B------:R-:W-:Y:S01]  /*37130*/  ISETP.LT.U32.AND P2, PT, R34, R85, PT ;  /* 0x000000552200720c */ /* 0x000fe20003f41070 */
[----:B------:R-:W-:Y:S01]  /*37140*/  IMAD.WIDE.U32 R34, R83, R77, RZ ;  /* 0x0000004d53227225 */ /* 0x000fe200078e00ff */
[----:B------:R-:W-:-:S02]  /*37150*/  ISETP.GE.U32.AND.EX P1, PT, R69, R60, PT, P1 ;  /* 0x0000003c4500720c */ /* 0x000fc40003f26110 */
[----:B------:R-:W-:Y:S01]  /*37160*/  SEL R57, RZ, 0x1, P0 ;  /* 0x00000001ff397807 */ /* 0x000fe20000000000 */
[----:B------:R-:W-:Y:S01]  /*37170*/  IMAD.WIDE.U32 R64, P5, R74, R76, R64 ;  /* 0x0000004c4a407225 */ /* 0x000fe200078a0040 */
[----:B------:R-:W-:-:S03]  /*37180*/  ISETP.LT.U32.OR.EX P2, PT, R60, R67, !P1, P2 ;  /* 0x000000433c00720c */ /* 0x000fc60004f41520 */
[----:B------:R-:W-:Y:S01]  /*37190*/  IMAD.X R67, RZ, RZ, RZ, P4 ;  /* 0x000000ffff437224 */ /* 0x000fe200020e06ff */
[----:B------:R-:W-:Y:S01]  /*371a0*/  IADD3 R58, P4, P6, R57, R58, R32 ;  /* 0x0000003a393a7210 */ /* 0x000fe20007e9e020 */
[----:B------:R-:W-:Y:S01]  /*371b0*/  IMAD.WIDE.U32 R56, R77, R77, RZ ;  /* 0x0000004d4d387225 */ /* 0x000fe200078e00ff */
[----:B------:R-:W-:Y:S02]  /*371c0*/  IADD3 RZ, P0, PT, R33, R64, RZ ;  /* 0x0000004021ff7210 */ /* 0x000fe40007f1e0ff */
        /* <DEDUP_REMOVED lines=8> */
[----:B------:R-:W-:-:S02]  /*37250*/  IMAD.MOV.U32 R66, RZ, RZ, R63 ;  /* 0x000000ffff427224 */ /* 0x000fc400078e003f */
[----:B------:R-:W-:Y:S02]  /*37260*/  IMAD R63, R76, R77, R56 ;  /* 0x0000004d4c3f7224 */ /* 0x000fe400078e0238 */
[----:B------:R-:W-:-:S04]  /*37270*/  IMAD.WIDE.U32 R56, R74, R74, R32 ;  /* 0x0000004a4a387225 */ /* 0x000fc800078e0020 */
[----:B------:R-:W-:Y:S01]  /*37280*/  IMAD.MOV.U32 R60, RZ, RZ, R65 ;  /* 0x000000ffff3c7224 */ /* 0x000fe200078e0041 */
[----:B------:R-:W-:Y:S01]  /*37290*/  IADD3 R87, P2, PT, R87, R56, RZ ;  /* 0x0000003857577210 */ /* 0x000fe20007f5e0ff */
        /* <DEDUP_REMOVED lines=11> */
[----:B------:R-:W-:Y:S01]  /*37350*/  IMAD.WIDE.U32.X R66, R76, R83, R66, P3 ;  /* 0x000000534c427225 */ /* 0x000fe200018e0442 */
[----:B------:R-:W-:Y:S02]  /*37360*/  ISETP.LT.U32.OR.EX P0, PT, R64, R33, !P0, P2 ;  /* 0x000000214000720c */ /* 0x000fe40004701520 */
        /* <DEDUP_REMOVED lines=11> */
[----:B------:R-:W-:Y:S01]  /*37420*/  IMAD.WIDE.U32 R58, R87, 0x3d1, RZ ;  /* 0x000003d1573a7825 */ /* 0x000fe200078e00ff */
[----:B------:R-:W-:Y:S02]  /*37430*/  ISETP.LT.U32.AND P0, PT, R35, R89, PT ;  /* 0x000000592300720c */ /* 0x000fe40003f01070 */
[----:B------:R-:W-:Y:S01]  /*37440*/  ISETP.GE.U32.AND P1, PT, R76, R35, PT ;  /* 0x000000234c00720c */ /* 0x000fe20003f26070 */
[----:B------:R-:W-:Y:S01]  /*37450*/  IMAD.X R71, RZ, RZ, R70, P3 ;  /* 0x000000ffff477224 */ /* 0x000fe200018e0646 */
[----:B------:R-:W-:Y:S01]  /*37460*/  IADD3 R63, P3, PT, RZ, R58, RZ ;  /* 0x0000003aff3f7210 */ /* 0x000fe20007f7e0ff */
[----:B------:R-:W-:Y:S01]  /*37470*/  IMAD.WIDE.U32 R32, P4, RZ, R87, R32 ;  /* 0x00000057ff207225 */ /* 0x000fe20007880020 */
[----:B------:R-:W-:-:S02]  /*37480*/  SHF.L.W.U32.HI R64, R65, 0x1, R60 ;  /* 0x0000000141407819 */ /* 0x000fc40000010e3c */
[----:B------:R-:W-:Y:S01]  /*37490*/  ISETP.GE.U32.AND.EX P1, PT, R71, R70, PT, P1 ;  /* 0x000000464700720c */ /* 0x000fe20003f26110 */
[----:B------:R-:W-:Y:S01]  /*374a0*/  IMAD.X R89, RZ, RZ, R67, P2 ;  /* 0x000000ffff597224 */ /* 0x000fe200010e0643 */
[----:B------:R-:W-:Y:S01]  /*374b0*/  ISETP.GE.U32.AND P2, PT, R63, R58, PT ;  /* 0x0000003a3f00720c */ /* 0x000fe20003f46070 */
[----:B------:R-:W-:Y:S01]  /*374c0*/  IMAD.X R61, RZ, RZ, RZ, P4 ;  /* 0x000000ffff3d7224 */ /* 0x000fe200020e06ff */
[----:B------:R-:W-:Y:S01]  /*374d0*/  IADD3 R35, P4, PT, R59, R32, RZ ;  /* 0x000000203b237210 */ /* 0x000fe20007f9e0ff */
[----:B------:R-:W-:Y:S01]  /*374e0*/  IMAD.WIDE.U32 R58, R71, 0x3d1, RZ ;  /* 0x000003d1473a7825 */ /* 0x000fe200078e00ff */
[----:B------:R-:W-:Y:S02]  /*374f0*/  SHF.L.W.U32.HI R65, R60, 0x1, R89 ;  /* 0x000000013c417819 */ /* 0x000fe40000010e59 */
[----:B------:R-:W-:Y:S01]  /*37500*/  ISETP.LT.U32.OR.EX P0, PT, R70, R75, !P1, P0 ;  /* 0x0000004b4600720c */ /* 0x000fe20004f01500 */
[----:B------:R-:W-:Y:S02]  /*37510*/  IMAD.MOV.U32 R60, RZ, RZ, R33 ;  /* 0x000000ffff3c7224 */ /* 0x000fe400078e0021 */
        /* <DEDUP_REMOVED lines=26> */
[----:B------:R-:W-:Y:S01]  /*376c0*/  IMAD.X R65, RZ, RZ, R64, P6 ;  /* 0x000000ffff417224 */ /* 0x000fe200030e0640 */
[----:B------:R-:W-:Y:S01]  /*376d0*/  ISETP.GE.U32.AND P3, PT, R67, R34, PT ;  /* 0x000000224300720c */ /* 0x000fe20003f66070 */
[----:B------:R-:W-:Y:S01]  /*376e0*/  IMAD.WIDE.U32 R34, R75, 0x3d1, RZ ;  /* 0x000003d14b227825 */ /* 0x000fe200078e00ff */
[----:B------:R-:W-:Y:S02]  /*376f0*/  ISETP.GE.U32.AND.EX P2, PT, R83, R66, PT, P2 ;  /* 0x000000425300720c */ /* 0x000fe40003f46120 */
[----:B------:R-:W-:Y:S01]  /*37700*/  ISETP.GE.U32.AND.EX P3, PT, R65, R64, PT, P3 ;  /* 0x000000404100720c */ /* 0x000fe20003f66130 */
[----:B------:R-:W-:Y:S01]  /*37710*/  IMAD.WIDE.U32 R58, R87, 0x3d1, RZ ;  /* 0x000003d1573a7825 */ /* 0x000fe200078e00ff */
[----:B------:R-:W-:Y:S02]  /*37720*/  SEL R33, RZ, 0x1, P2 ;  /* 0x00000001ff217807 */ /* 0x000fe40001000000 */
[----:B------:R-:W-:Y:S01]  /*37730*/  SEL R77, RZ, 0x1, !P0 ;  /* 0x00000001ff4d7807 */ /* 0x000fe20004000000 */
[----:B------:R-:W-:Y:S01]  /*37740*/  IMAD.WIDE.U32 R34, P2, RZ, R87, R34 ;  /* 0x00000057ff227225 */ /* 0x000fe20007840022 */
[----:B------:R-:W-:-:S02]  /*37750*/  ISETP.LT.U32.OR.EX P0, PT, R64, R83, !P3, P1 ;  /* 0x000000534000720c */ /* 0x000fc40005f01510 */
[----:B------:R-:W-:Y:S02]  /*37760*/  SHF.R.U32.HI R66, RZ, 0x1f, R89 ;  /* 0x0000001fff427819 */ /* 0x000fe40000011659 */
        /* <DEDUP_REMOVED lines=8> */
[----:B------:R-:W-:Y:S01]  /*377f0*/  ISETP.GE.U32.AND P0, PT, R32, R58, PT ;  /* 0x0000003a2000720c */ /* 0x000fe20003f06070 */
[----:B------:R-:W-:Y:S01]  /*37800*/  IMAD.X R58, R61, 0x1, R87, P2 ;  /* 0x000000013d3a7824 */ /* 0x000fe200010e0657 */
[C---:B------:R-:W-:Y:S02]  /*37810*/  IADD3 R64, P4, PT, R71.reuse, R64, RZ ;  /* 0x0000004047407210 */ /* 0x040fe40007f9e0ff */
[----:B------:R-:W-:Y:S01]  /*37820*/  ISETP.LT.U32.AND P3, PT, R71, R32, PT ;  /* 0x000000204700720c */ /* 0x000fe20003f61070 */
[----:B------:R-:W-:Y:S01]  /*37830*/  IMAD.MOV.U32 R32, RZ, RZ, R35 ;  /* 0x000000ffff207224 */ /* 0x000fe200078e0023 */
[----:B------:R-:W-:Y:S01]  /*37840*/  ISETP.GE.U32.AND P1, PT, R64, R71, PT ;  /* 0x000000474000720c */ /* 0x000fe20003f26070 */
[----:B------:R-:W-:Y:S01]  /*37850*/  IMAD.WIDE.U32 R34, R83, 0x3d1, RZ ;  /* 0x000003d153227825 */ /* 0x000fe200078e00ff */
[----:B------:R-:W-:-:S03]  /*37860*/  ISETP.GE.U32.AND.EX P0, PT, R61, R60, PT, P0 ;  /* 0x0000003c3d00720c */ /* 0x000fc60003f06100 */
        /* <DEDUP_REMOVED lines=83> */
.L_x_1185:
[----:B------:R-:W-:Y:S05]  /*37da0*/  BSYNC.RECONVERGENT B0 ;  /* 0x0000000000007941 */ /* 0x000fea0003800200 */
.L_x_1184:
        /* <DEDUP_REMOVED lines=54> */
.L_x_1187:
        /* <DEDUP_REMOVED lines=52> */
.L_x_1190:
[----:B------:R-:W-:Y:S05]  /*38450*/  BSYNC.RELIABLE B0 ;  /* 0x0000000000007941 */ /* 0x000fea0003800100 */
.L_x_1189:
        /* <DEDUP_REMOVED lines=51> */
.L_x_1192:
[----:B------:R-:W-:Y:S05]  /*38790*/  BSYNC.RELIABLE B0 ;  /* 0x0000000000007941 */ /* 0x000fea0003800100 */
.L_x_1191:
        /* <DEDUP_REMOVED lines=27> */
.L_x_1188:
[----:B------:R-:W-:Y:S05]  /*38950*/  BSYNC.RECONVERGENT B1 ;  /* 0x0000000000017941 */ /* 0x000fea0003800200 */
.L_x_1186:
        /* <DEDUP_REMOVED lines=28> */
[----:B------:R-:W-:Y:S01]  /*38b20*/  IMAD.WIDE.U32 R68, R85, R83, RZ ;  /* 0x0000005355447225 */ /* 0x000fe200078e00ff */
[----:B------:R-:W-:-:S03]  /*38b30*/  SEL R61, RZ, 0x1, P0 ;  /* 0x00000001ff3d7807 */ /* 0x000fc60000000000 */
[-C--:B------:R-:W-:Y:S02]  /*38b40*/  IMAD R30, R37, R74.reuse, RZ ;  /* 0x0000004a251e7224 */ /* 0x080fe400078e02ff */
        /* <DEDUP_REMOVED lines=10> */
[----:B------:R-:W-:Y:S02]  /*38bf0*/  IMAD R34, R85, R74, RZ ;  /* 0x0000004a55227224 */ /* 0x000fe400078e02ff */
[----:B------:R-:W-:Y:S01]  /*38c00*/  IMAD.WIDE.U32 R58, R77, R76, RZ ;  /* 0x0000004c4d3a7225 */ /* 0x000fe200078e00ff */
[----:B------:R-:W-:-:S03]  /*38c10*/  IADD3.X R33, PT, PT, R63, R33, RZ, P5, P6 ;  /* 0x000000213f217210 */ /* 0x000fc60002fec4ff */
[----:B------:R-:W-:-:S04]  /*38c20*/  IMAD.WIDE.U32 R56, P1, R77, R37, R56 ;  /* 0x000000254d387225 */ /* 0x000fc80007820038 */
[----:B------:R-:W-:Y:S01]  /*38c30*/  IMAD.WIDE.U32 R30, P6, R74, R65, R30 ;  /* 0x000000414a1e7225 */ /* 0x000fe200078c001e */
[----:B------:R-:W-:-:S03]  /*38c40*/  IADD3 RZ, P5, PT, R59, R56, RZ ;  /* 0x000000383bff7210 */ /* 0x000fc60007fbe0ff */
        /* <DEDUP_REMOVED lines=32> */
[----:B------:R-:W-:Y:S01]  /*38e50*/  IMAD.MOV.U32 R66, RZ, RZ, R69 ;  /* 0x000000ffff427224 */ /* 0x000fe200078e0045 */
        /* <DEDUP_REMOVED lines=10> */
[----:B------:R-:W-:Y:S01]  /*38f00*/  IADD3 R89, P6, PT, R89, R56, RZ ;  /* 0x0000003859597210 */ /* 0x000fe20007fde0ff */
[----:B------:R-:W-:Y:S02]  /*38f10*/  IMAD.IADD R87, R69, 0x1, R87 ;  /* 0x0000000145577824 */ /* 0x000fe400078e0257 */
[----:B------:R-:W-:Y:S02]  /*38f20*/  IMAD.MOV.U32 R62, RZ, RZ, R65 ;  /* 0x000000ffff3e7224 */ /* 0x000fe400078e0041 */
[----:B------:R-:W-:Y:S01]  /*38f30*/  IMAD.IADD R65, R64, 0x1, R57 ;  /* 0x0000000140417824 */ /* 0x000fe200078e0239 */
[----:B------:R-:W-:Y:S01]  /*38f40*/  SHF.L.W.U32.HI R57, R75, 0x1, R68 ;  /* 0x000000014b397819 */ /* 0x000fe20000010e44 */
[----:B------:R-:W-:Y:S01]  /*38f50*/  IMAD.WIDE.U32.X R62, R85, R85, R62, P1 ;  /* 0x00000055553e7225 */ /* 0x000fe200008e043e */
[----:B------:R-:W-:-:S02]  /*38f60*/  SHF.L.W.U32.HI R91, R68, 0x1, R87 ;  /* 0x00000001445b7819 */ /* 0x000fc40000010e57 */
[----:B------:R-:W-:Y:S01]  /*38f70*/  ISETP.GE.U32.AND P1, PT, R89, R56, PT ;  /* 0x000000385900720c */ /* 0x000fe20003f26070 */
[----:B------:R-:W-:Y:S01]  /*38f80*/  IMAD.X R68, RZ, RZ, R65, P6 ;  /* 0x000000ffff447224 */ /* 0x000fe200030e0641 */
[----:B------:R-:W-:Y:S01]  /*38f90*/  ISETP.GE.U32.AND.EX P2, PT, R87, R33, PT, P2 ;  /* 0x000000215700720c */ /* 0x000fe20003f46120 */
        /* <DEDUP_REMOVED lines=28> */
[----:B------:R-:W-:Y:S01]  /*39160*/  IMAD.WIDE.U32 R56, R37, R76, RZ ;  /* 0x0000004c25387225 */ /* 0x000fe200078e00ff */
[----:B------:R-:W-:Y:S02]  /*39170*/  ISETP.GE.U32.AND.EX P1, PT, R70, R62, PT, P1 ;  /* 0x0000003e4600720c */ /* 0x000fe40003f26110 */
[----:B------:R-:W-:Y:S01]  /*39180*/  SEL R59, RZ, 0x1, P0 ;  /* 0x00000001ff3b7807 */ /* 0x000fe20000000000 */
[----:B------:R-:W-:Y:S01]  /*39190*/  IMAD.WIDE.U32 R64, P5, R83, R84, R64 ;  /* 0x0000005453407225 */ /* 0x000fe200078a0040 */
[----:B------:R-:W-:Y:S02]  /*391a0*/  ISETP.LT.U32.OR.EX P2, PT, R62, R91, !P1, P2 ;  /* 0x0000005b3e00720c */ /* 0x000fe40004f41520 */
[----:B------:R-:W-:Y:S01]  /*391b0*/  IADD3 R34, P4, P6, R59, R60, R32 ;  /* 0x0000003c3b227210 */ /* 0x000fe20007e9e020 */
[----:B------:R-:W-:Y:S01]  /*391c0*/  IMAD.WIDE.U32 R58, R76, R76, RZ ;  /* 0x0000004c4c3a7225 */ /* 0x000fe200078e00ff */
[----:B------:R-:W-:-:S02]  /*391d0*/  IADD3 RZ, P0, PT, R33, R64, RZ ;  /* 0x0000004021ff7210 */ /* 0x000fc40007f1e0ff */
[----:B------:R-:W-:Y:S01]  /*391e0*/  SHF.L.W.U32.HI R32, R87, 0x1, R66 ;  /* 0x0000000157207819 */ /* 0x000fe20000010e42 */
[----:B------:R-:W-:Y:S01]  /*391f0*/  IMAD.WIDE.U32 R56, P1, R76, R37, R56 ;  /* 0x000000254c387225 */ /* 0x000fe20007820038 */
[----:B------:R-:W-:Y:S02]  /*39200*/  SHF.L.W.U32.HI R33, R66, 0x1, R75 ;  /* 0x0000000142217819 */ /* 0x000fe40000010e4b */
[----:B------:R-:W-:Y:S01]  /*39210*/  SEL R87, RZ, 0x1, !P2 ;  /* 0x00000001ff577807 */ /* 0x000fe20005000000 */
[----:B------:R-:W-:Y:S01]  /*39220*/  IMAD.X R63, RZ, RZ, RZ, P5 ;  /* 0x000000ffff3f7224 */ /* 0x000fe200028e06ff */
[----:B------:R-:W-:Y:S01]  /*39230*/  IADD3 RZ, P5, PT, R59, R56, RZ ;  /* 0x000000383bff7210 */ /* 0x000fe20007fbe0ff */
[----:B------:R-:W-:-:S04]  /*39240*/  IMAD.WIDE.U32 R58, R83, R83, R32 ;  /* 0x00000053533a7225 */ /* 0x000fc800078e0020 */
[----:B------:R-:W-:Y:S01]  /*39250*/  IMAD.MOV.U32 R66, RZ, RZ, R35 ;  /* 0x000000ffff427224 */ /* 0x000fe200078e0023 */
[----:B------:R-:W-:Y:S01]  /*39260*/  IADD3 R87, P2, PT, R87, R58, RZ ;  /* 0x0000003a57577210 */ /* 0x000fe20007f5e0ff */
[----:B------:R-:W-:Y:S01]  /*39270*/  IMAD.MOV.U32 R62, RZ, RZ, R65 ;  /* 0x000000ffff3e7224 */ /* 0x000fe200078e0041 */
[----:B------:R-:W-:Y:S01]  /*39280*/  IADD3.X R35, PT, PT, RZ, R61, RZ, P4, P6 ;  /* 0x0000003dff237210 */ /* 0x000fe200027ec4ff */
[----:B------:R-:W-:Y:S02]  /*39290*/  IMAD.IADD R64, R64, 0x1, R59 ;  /* 0x0000000140407824 */ /* 0x000fe400078e023b */
        /* <DEDUP_REMOVED lines=10> */
[----:B------:R-:W-:Y:S01]  /*39340*/  SHF.L.W.U32.HI R75, R75, 0x1, R60 ;  /* 0x000000014b4b7819 */ /* 0x000fe20000010e3c */
[----:B------:R-:W-:Y:S01]  /*39350*/  IMAD.MOV.U32 R58, RZ, RZ, R57 ;  /* 0x000000ffff3a7224 */ /* 0x000fe200078e0039 */
[----:B------:R-:W-:Y:S01]  /*39360*/  ISETP.LT.U32.OR.EX P0, PT, R64, R33, !P0, P2 ;  /* 0x000000214000720c */ /* 0x000fe20004701520 */
[----:B------:R-:W-:Y:S01]  /*39370*/  IMAD.WIDE.U32.X R66, R84, R37, R66, P3 ;  /* 0x0000002554427225 */ /* 0x000fe200018e0442 */
[----:B------:R-:W-:Y:S02]  /*39380*/  ISETP.GE.U32.AND.EX P1, PT, R77, R35, PT, P1 ;  /* 0x000000234d00720c */ /* 0x000fe40003f26110 */
[----:B------:R-:W-:Y:S01]  /*39390*/  SHF.L.W.U32.HI R57, R60, 0x1, R77 ;  /* 0x000000013c397819 */ /* 0x000fe20000010e4d */
[----:B------:R-:W-:Y:S01]  /*393a0*/  IMAD.WIDE.U32 R32, R65, 0x3d1, RZ ;  /* 0x000003d141207825 */ /* 0x000fe200078e00ff */
[----:B------:R-:W-:-:S02]  /*393b0*/  IADD3 R60, P2, PT, R75, R62, RZ ;  /* 0x0000003e4b3c7210 */ /* 0x000fc40007f5e0ff */
[----:B------:R-:W-:Y:S01]  /*393c0*/  SEL R85, RZ, 0x1, !P0 ;  /* 0x00000001ff557807 */ /* 0x000fe20004000000 */
[----:B------:R-:W-:Y:S01]  /*393d0*/  IMAD.WIDE.U32.X R58, R37, R37, R58, P5 ;  /* 0x00000025253a7225 */ /* 0x000fe200028e043a */
[----:B------:R-:W-:Y:S02]  /*393e0*/  SEL R35, RZ, 0x1, P1 ;  /* 0x00000001ff237807 */ /* 0x000fe40000800000 */
[C---:B------:R-:W-:Y:S01]  /*393f0*/  IADD3 R85, P3, PT, R60.reuse, R85, RZ ;  /* 0x000000553c557210 */ /* 0x040fe20007f7e0ff */
[----:B------:R-:W-:Y:S01]  /*39400*/  IMAD.X R64, R57, 0x1, R63, P2 ;  /* 0x0000000139407824 */ /* 0x000fe200010e063f */
[----:B------:R-:W-:Y:S01]  /*39410*/  IADD3 R63, P2, PT, R35, R66, RZ ;  /* 0x00000042233f7210 */ /* 0x000fe20007f5e0ff */
[----:B------:R-:W-:Y:S01]  /*39420*/  IMAD.WIDE.U32 R34, R87, 0x3d1, RZ ;  /* 0x000003d157227825 */ /* 0x000fe200078e00ff */
[----:B------:R-:W-:Y:S02]  /*39430*/  ISETP.GE.U32.AND P1, PT, R85, R60, PT ;  /* 0x0000003c5500720c */ /* 0x000fe40003f26070 */
[----:B------:R-:W-:Y:S01]  /*39440*/  ISETP.LT.U32.AND P0, PT, R60, R75, PT ;  /* 0x0000004b3c00720c */ /* 0x000fe20003f01070 */
        /* <DEDUP_REMOVED lines=15> */
[----:B------:R-:W-:-:S03]  /*39540*/  ISETP.LT.U32.AND P0, PT, R76, R62, PT ;  /* 0x0000003e4c00720c */ /* 0x000fc60003f01070 */
        /* <DEDUP_REMOVED lines=10> */
[----:B------:R-:W-:-:S02]  /*395f0*/  SHF.R.U32.HI R76, RZ, 0x1f, R88 ;  /* 0x0000001fff4c7819 */ /* 0x000fc40000011658 */
        /* <DEDUP_REMOVED lines=11> */
[----:B------:R-:W-:Y:S01]  /*396b0*/  ISETP.GE.U32.AND P3, PT, R65, R56, PT ;  /* 0x000000384100720c */ /* 0x000fe20003f66070 */
[C---:B------:R-:W-:Y:S01]  /*396c0*/  IMAD.X R63, R66.reuse, 0x1, R85, P4 ;  /* 0x00000001423f7824 */ /* 0x040fe200020e0655 */
[----:B------:R-:W-:Y:S01]  /*396d0*/  ISETP.GE.U32.AND.EX P2, PT, R66, R77, PT, P2 ;  /* 0x0000004d4200720c */ /* 0x000fe20003f46120 */
[----:B------:R-:W-:Y:S01]  /*396e0*/  IMAD.WIDE.U32.X R60, RZ, R71, R34, P5 ;  /* 0x00000047ff3c7225 */ /* 0x000fe200028e0422 */
[----:B------:R-:W-:Y:S02]  /*396f0*/  ISETP.LT.U32.AND P1, PT, R56, R75, PT ;  /* 0x0000004b3800720c */ /* 0x000fe40003f21070 */
[----:B------:R-:W-:Y:S01]  /*39700*/  SEL R75, RZ, 0x1, P2 ;  /* 0x00000001ff4b7807 */ /* 0x000fe20001000000 */
[----:B------:R-:W-:Y:S02]  /*39710*/  IMAD.X R62, RZ, RZ, R63, P6 ;  /* 0x000000ffff3e7224 */ /* 0x000fe400030e063f */
[----:B------:R-:W-:-:S03]  /*39720*/  IMAD.WIDE.U32 R56, R83, 0x3d1, RZ ;  /* 0x000003d153387825 */ /* 0x000fc600078e00ff */
[----:B------:R-:W-:Y:S01]  /*39730*/  ISETP.GE.U32.AND.EX P3, PT, R62, R63, PT, P3 ;  /* 0x0000003f3e00720c */ /* 0x000fe20003f66130 */
        /* <DEDUP_REMOVED lines=102> */
.L_x_1194:
[----:B------:R-:W-:Y:S05]  /*39da0*/  BSYNC.RECONVERGENT B0 ;  /* 0x0000000000007941 */ /* 0x000fea0003800200 */
.L_x_1193:
        /* <DEDUP_REMOVED lines=54> */
.L_x_1196:
        /* <DEDUP_REMOVED lines=52> */
.L_x_1199:
[----:B------:R-:W-:Y:S05]  /*3a450*/  BSYNC.RELIABLE B0 ;  /* 0x0000000000007941 */ /* 0x000fea0003800100 */
.L_x_1198:
        /* <DEDUP_REMOVED lines=51> */
.L_x_1201:
[----:B------:R-:W-:Y:S05]  /*3a790*/  BSYNC.RELIABLE B0 ;  /* 0x0000000000007941 */ /* 0x000fea0003800100 */
.L_x_1200:
        /* <DEDUP_REMOVED lines=27> */
.L_x_1197:
[----:B------:R-:W-:Y:S05]  /*3a950*/  BSYNC.RECONVERGENT B1 ;  /* 0x0000000000017941 */ /* 0x000fea0003800200 */
.L_x_1195:
        /* <DEDUP_REMOVED lines=26> */
[-C--:B------:R-:W-:Y:S01]  /*3ab00*/  IMAD.WIDE.U32 R68, R87, R85.reuse, RZ ;  /* 0x0000005557447225 */ /* 0x080fe200078e00ff */
[----:B------:R-:W-:Y:S02]  /*3ab10*/  IADD3 RZ, P3, PT, R33, R58, RZ ;  /* 0x0000003a21ff7210 */ /* 0x000fe40007f7e0ff */
[----:B------:R-:W-:Y:S01]  /*3ab20*/  SEL R65, RZ, 0x1, P0 ;  /* 0x00000001ff417807 */ /* 0x000fe20000000000 */
[----:B------:R-:W-:Y:S02]  /*3ab30*/  IMAD.MOV.U32 R56, RZ, RZ, R31 ;  /* 0x000000ffff387224 */ /* 0x000fe400078e001f */
[----:B------:R-:W-:Y:S02]  /*3ab40*/  IMAD R30, R37, R74, RZ ;  /* 0x0000004a251e7224 */ /* 0x000fe400078e02ff */
[----:B------:R-:W-:-:S04]  /*3ab50*/  IMAD.WIDE.U32 R34, R77, R85, RZ ;  /* 0x000000554d227225 */ /* 0x000fc800078e00ff */
        /* <DEDUP_REMOVED lines=17> */
[----:B------:R-:W-:Y:S02]  /*3ac70*/  IMAD R32, R87, R74, RZ ;  /* 0x0000004a57207224 */ /* 0x000fe400078e02ff */
        /* <DEDUP_REMOVED lines=50> */
[----:B------:R-:W-:Y:S02]  /*3afa0*/  ISETP.GE.U32.AND P1, PT, R73, R32, PT ;  /* 0x000000204900720c */ /* 0x000fe40003f26070 */
[----:B------:R-:W-:Y:S01]  /*3afb0*/  SEL R65, RZ, 0x1, P2 ;  /* 0x00000001ff417807 */ /* 0x000fe20001000000 */
[----:B------:R-:W-:Y:S02]  /*3afc0*/  IMAD.X R68, RZ, RZ, R93, P6 ;  /* 0x000000ffff447224 */ /* 0x000fe400030e065d */
        /* <DEDUP_REMOVED lines=15> */
[----:B------:R-:W-:Y:S01]  /*3b0c0*/  IMAD.X R67, RZ, RZ, RZ, P4 ;  /* 0x000000ffff437224 */ /* 0x000fe200020e06ff */
[----:B------:R-:W-:Y:S01]  /*3b0d0*/  IADD3 R69, P5, PT, R34, R69, RZ ;  /* 0x0000004522457210 */ /* 0x000fe20007fbe0ff */
[----:B------:R-:W-:Y:S01]  /*3b0e0*/  IMAD.MOV.U32 R66, RZ, RZ, R61 ;  /* 0x000000ffff427224 */ /* 0x000fe200078e003d */
        /* <DEDUP_REMOVED lines=22> */
[----:B------:R-:W-:Y:S01]  /*3b250*/  IMAD.WIDE.U32 R58, R85, R85, R32 ;  /* 0x00000055553a7225 */ /* 0x000fe200078e0020 */
[----:B------:R-:W-:-:S03]  /*3b260*/  IADD3.X R57, PT, PT, RZ, R57, RZ, P4, P6 ;  /* 0x00000039ff397210 */ /* 0x000fc600027ec4ff */
[----:B------:R-:W-:Y:S01]  /*3b270*/  IMAD R77, R84, R76, R71 ;  /* 0x0000004c544d7224 */ /* 0x000fe200078e0247 */
[----:B------:R-:W-:Y:S01]  /*3b280*/  IADD3 R61, P2, PT, R61, R58, RZ ;  /* 0x0000003a3d3d7210 */ /* 0x000fe20007f5e0ff */
[----:B------:R-:W-:Y:S02]  /*3b290*/  IMAD.MOV.U32 R62, RZ, RZ, R65 ;  /* 0x000000ffff3e7224 */ /* 0x000fe400078e0041 */
[----:B------:R-:W-:Y:S02]  /*3b2a0*/  IMAD.IADD R71, R64, 0x1, R59 ;  /* 0x0000000140477824 */ /* 0x000fe400078e023b */
[----:B------:R-:W-:-:S04]  /*3b2b0*/  IMAD.WIDE.U32 R64, R85, R76, R56 ;  /* 0x0000004c55407225 */ /* 0x000fc800078e0038 */
[----:B------:R-:W-:Y:S01]  /*3b2c0*/  IMAD.WIDE.U32.X R62, R84, R84, R62, P0 ;  /* 0x00000054543e7225 */ /* 0x000fe200000e043e */
[----:B------:R-:W-:Y:S02]  /*3b2d0*/  ISETP.GE.U32.AND P0, PT, R61, R58, PT ;  /* 0x0000003a3d00720c */ /* 0x000fe40003f06070 */
[----:B------:R-:W-:Y:S01]  /*3b2e0*/  SHF.L.W.U32.HI R75, R75, 0x1, R64 ;  /* 0x000000014b4b7819 */ /* 0x000fe20000010e40 */
[----:B------:R-:W-:Y:S01]  /*3b2f0*/  IMAD.X R85, RZ, RZ, R71, P2 ;  /* 0x000000ffff557224 */ /* 0x000fe200010e0647 */
[----:B------:R-:W-:Y:S01]  /*3b300*/  ISETP.LT.U32.AND P2, PT, R58, R32, PT ;  /* 0x000000203a00720c */ /* 0x000fe20003f41070 */
[----:B------:R-:W-:Y:S01]  /*3b310*/  IMAD.X R59, RZ, RZ, RZ, P1 ;  /* 0x000000ffff3b7224 */ /* 0x000fe200008e06ff */
[----:B------:R-:W-:Y:S01]  /*3b320*/  ISETP.GE.U32.AND P1, PT, R64, R56, PT ;  /* 0x000000384000720c */ /* 0x000fe20003f26070 */
[----:B------:R-:W-:Y:S01]  /*3b330*/  IMAD.IADD R65, R65, 0x1, R77 ;  /* 0x0000000141417824 */ /* 0x000fe200078e024d */
[----:B------:R-:W-:Y:S01]  /*3b340*/  ISETP.GE.U32.AND.EX P0, PT, R85, R71, PT, P0 ;  /* 0x000000475500720c */ /* 0x000fe20003f06100 */
[----:B------:R-:W-:-:S02]  /*3b350*/  IMAD.MOV.U32 R58, RZ, RZ, R35 ;  /* 0x000000ffff3a7224 */ /* 0x000fc400078e0023 */
[----:B------:R-:W-:Y:S01]  /*3b360*/  IMAD.WIDE.U32.X R66, R84, R37, R66, P3 ;  /* 0x0000002554427225 */ /* 0x000fe200018e0442 */
[----:B------:R-:W-:Y:S02]  /*3b370*/  ISETP.LT.U32.OR.EX P0, PT, R71, R33, !P0, P2 ;  /* 0x000000214700720c */ /* 0x000fe40004701520 */
[----:B------:R-:W-:Y:S01]  /*3b380*/  ISETP.GE.U32.AND.EX P1, PT, R65, R57, PT, P1 ;  /* 0x000000394100720c */ /* 0x000fe20003f26110 */
        /* <DEDUP_REMOVED lines=19> */
[----:B------:R-:W-:Y:S01]  /*3b4c0*/  IADD3 R66, P4, PT, R57, R32, RZ ;  /* 0x0000002039427210 */ /* 0x000fe20007f9e0ff */
[----:B------:R-:W-:Y:S01]  /*3b4d0*/  IMAD.MOV.U32 R62, RZ, RZ, R33 ;  /* 0x000000ffff3e7224 */ /* 0x000fe200078e0021 */
[----:B------:R-:W-:Y:S01]  /*3b4e0*/  ISETP.LT.U32.OR.EX P0, PT, R88, R35, !P1, P0 ;  /* 0x000000235800720c */ /* 0x000fe20004f01500 */
[----:B------:R-:W-:Y:S01]  /*3b4f0*/  IMAD.WIDE.U32 R32, R71, 0x3d1, RZ ;  /* 0x000003d147207825 */ /* 0x000fe200078e00ff */
[----:B------:R-:W-:-:S02]  /*3b500*/  IADD3 R37, P3, PT, RZ, R56, RZ ;  /* 0x00000038ff257210 */ /* 0x000fc40007f7e0ff */
[----:B------:R-:W-:Y:S01]  /*3b510*/  SEL R87, RZ, 0x1, !P0 ;  /* 0x00000001ff577807 */ /* 0x000fe20004000000 */
[----:B------:R-:W-:Y:S01]  /*3b520*/  IMAD.WIDE.U32 R76, R76, R76, R64 ;  /* 0x0000004c4c4c7225 */ /* 0x000fe200078e0040 */
[----:B------:R-:W-:-:S03]  /*3b530*/  ISETP.GE.U32.AND P2, PT, R37, R56, PT ;  /* 0x000000382500720c */ /* 0x000fc60003f46070 */
        /* <DEDUP_REMOVED lines=8> */
[----:B------:R-:W-:Y:S01]  /*3b5c0*/  IMAD.WIDE.U32 R32, P6, RZ, R84, R32 ;  /* 0x00000054ff207225 */ /* 0x000fe200078c0020 */
[----:B------:R-:W-:-:S03]  /*3b5d0*/  SHF.R.U32.HI R76, RZ, 0x1f, R89 ;  /* 0x0000001fff4c7819 */ /* 0x000fc60000011659 */
[----:B------:R-:W-:Y:S01]  /*3b5e0*/  IMAD.IADD R34, R34, 0x1, R77 ;  /* 0x0000000122227824 */ /* 0x000fe200078e024d */
[----:B------:R-:W-:Y:S01]  /*3b5f0*/  IADD3 R77, P3, PT, R62, R56, RZ ;  /* 0x000000383e4d7210 */ /* 0x000fe20007f7e0ff */
[----:B------:R-:W-:Y:S01]  /*3b600*/  IMAD.X R35, RZ, RZ, RZ, P6 ;  /* 0x000000ffff237224 */ /* 0x000fe200030e06ff */
[----:B------:R-:W-:Y:S01]  /*3b610*/  IADD3 R32, P5, PT, R57, R32, RZ ;  /* 0x0000002039207210 */ /* 0x000fe20007fbe0ff */
[----:B------:R-:W-:Y:S01]  /*3b620*/  IMAD.X R75, RZ, RZ, R34, P4 ;  /* 0x000000ffff4b7224 */ /* 0x000fe200020e0622 */
[C---:B------:R-:W-:Y:S02]  /*3b630*/  IADD3 R62, P4, PT, R77.reuse, R85, RZ ;  /* 0x000000554d3e7210 */ /* 0x040fe40007f9e0ff */
[----:B------:R-:W-:Y:S01]  /*3b640*/  ISETP.GE.U32.AND P2, PT, R77, R56, PT ;  /* 0x000000384d00720c */ /* 0x000fe20003f46070 */
[----:B------:R-:W-:Y:S01]  /*3b650*/  IMAD.X R85, R32, 0x1, R63, P3 ;  /* 0x0000000120557824 */ /* 0x000fe200018e063f */
[----:B------:R-:W-:Y:S01]  /*3b660*/  ISETP.GE.U32.AND.EX P1, PT, R75, R34, PT, P1 ;  /* 0x000000224b00720c */ /* 0x000fe20003f26110 */
[----:B------:R-:W-:Y:S01]  /*3b670*/  IMAD.WIDE.U32 R56, R87, 0x3d1, RZ ;  /* 0x000003d157387825 */ /* 0x000fe200078e00ff */
[----:B------:R-:W-:-:S02]  /*3b680*/  IADD3 R67, P6, PT, R62, R67, RZ ;  /* 0x000000433e437210 */ /* 0x000fc40007fde0ff */
[----:B------:R-:W-:Y:S01]  /*3b690*/  ISETP.LT.U32.OR.EX P0, PT, R34, R65, !P1, P0 ;  /* 0x000000412200720c */ /* 0x000fe20004f01500 */
[C---:B------:R-:W-:Y:S01]  /*3b6a0*/  IMAD.X R64, R85.reuse, 0x1, R84, P4 ;  /* 0x0000000155407824 */ /* 0x040fe200020e0654 */
[----:B------:R-:W-:Y:S01]  /*3b6b0*/  ISETP.GE.U32.AND.EX P2, PT, R85, R32, PT, P2 ;  /* 0x000000205500720c */ /* 0x000fe20003f46120 */
[----:B------:R-:W-:Y:S01]  /*3b6c0*/  IMAD.MOV.U32 R34, RZ, RZ, R33 ;  /* 0x000000ffff227224 */ /* 0x000fe200078e0021 */
        /* <DEDUP_REMOVED lines=109> */
.L_x_1203:
[----:B------:R-:W-:Y:S05]  /*3bda0*/  BSYNC.RECONVERGENT B0 ;  /* 0x0000000000007941 */ /* 0x000fea0003800200 */
.L_x_1202:
        /* <DEDUP_REMOVED lines=54> */
.L_x_1205:
        /* <DEDUP_REMOVED lines=52> */
.L_x_1208:
[----:B------:R-:W-:Y:S05]  /*3c450*/  BSYNC.RELIABLE B0 ;  /* 0x0000000000007941 */ /* 0x000fea0003800100 */
.L_x_1207:
        /* <DEDUP_REMOVED lines=51> */
.L_x_1210:
[----:B------:R-:W-:Y:S05]  /*3c790*/  BSYNC.RELIABLE B0 ;  /* 0x0000000000007941 */ /* 0x000fea0003800100 */
.L_x_1209:
        /* <DEDUP_REMOVED lines=27> */
.L_x_1206:
[----:B------:R-:W-:Y:S05]  /*3c950*/  BSYNC.RECONVERGENT B1 ;  /* 0x0000000000017941 */ /* 0x000fea0003800200 */
.L_x_1204:
        /* <DEDUP_REMOVED lines=24> */
[----:B------:R-:W-:Y:S02]  /*3cae0*/  IMAD.MOV.U32 R62, RZ, RZ, R57 ;  /* 0x000000ffff3e7224 */ /* 0x000fe400078e0039 */
[----:B------:R-:W-:Y:S01]  /*3caf0*/  IMAD R30, R15, R102, RZ ;  /* 0x000000660f1e7224 */ /* 0x000fe200078e02ff */
[----:B------:R-:W-:Y:S01]  /*3cb00*/  SEL R69, RZ, 0x1, P0 ;  /* 0x00000001ff457807 */ /* 0x000fe20000000000 */
[----:B------:R-:W-:-:S04]  /*3cb10*/  IMAD.WIDE.U32 R32, R101, R14, RZ ;  /* 0x0000000e65207225 */ /* 0x000fc800078e00ff */
[----:B------:R-:W-:-:S04]  /*3cb20*/  IMAD.WIDE.U32 R60, R14, R102, RZ ;  /* 0x000000660e3c7225 */ /* 0x000fc800078e00ff */
[-C--:B------:R-:W-:Y:S02]  /*3cb30*/  IMAD R37, R14, R101.reuse, R30 ;  /* 0x000000650e257224 */ /* 0x080fe400078e021e */
[----:B------:R-:W-:-:S04]  /*3cb40*/  IMAD.WIDE.U32.X R62, R13, R101, R62, P1 ;  /* 0x000000650d3e7225 */ /* 0x000fc800008e043e */
[----:B------:R-:W-:Y:S01]  /*3cb50*/  IMAD.WIDE.U32 R32, P2, R15, R102, R32 ;  /* 0x000000660f207225 */ /* 0x000fe20007840020 */
[----:B------:R-:W-:-:S03]  /*3cb60*/  IADD3 R68, P0, P5, R60, R62, R69 ;  /* 0x0000003e3c447210 */ /* 0x000fc60007d1e045 */
[----:B------:R-:W-:Y:S01]  /*3cb70*/  IMAD.IADD R37, R61, 0x1, R37 ;  /* 0x000000013d257824 */ /* 0x000fe200078e0225 */
[----:B------:R-:W-:Y:S01]  /*3cb80*/  IADD3 RZ, P4, PT, R31, R32, RZ ;  /* 0x000000201fff7210 */ /* 0x000fe20007f9e0ff */
[----:B------:R-:W-:-:S03]  /*3cb90*/  IMAD.WIDE.U32 R56, R101, R17, RZ ;  /* 0x0000001165387225 */ /* 0x000fc600078e00ff */
[----:B------:R-:W-:Y:S01]  /*3cba0*/  IADD3.X R69, PT, PT, R37, R63, RZ, P0, P5 ;  /* 0x0000003f25457210 */ /* 0x000fe200007ea4ff */
[----:B------:R-:W-:Y:S01]  /*3cbb0*/  IMAD.X R61, RZ, RZ, RZ, P2 ;  /* 0x000000ffff3d7224 */ /* 0x000fe200010e06ff */
[----:B------:R-:W-:Y:S01]  /*3cbc0*/  ISETP.GE.U32.AND P2, PT, R68, R60, PT ;  /* 0x0000003c4400720c */ /* 0x000fe20003f46070 */
[----:B------:R-:W-:-:S03]  /*3cbd0*/  IMAD.WIDE.U32 R30, R20, R94, R34 ;  /* 0x0000005e141e7225 */ /* 0x000fc600078e0022 */
[----:B------:R-:W-:Y:S01]  /*3cbe0*/  ISETP.GE.U32.AND.EX P2, PT, R69, R37, PT, P2 ;  /* 0x000000254500720c */ /* 0x000fe20003f46120 */
[----:B------:R-:W-:Y:S01]  /*3cbf0*/  IMAD.MOV.U32 R60, RZ, RZ, R33 ;  /* 0x000000ffff3c7224 */ /* 0x000fe200078e0021 */
[----:B------:R-:W-:Y:S01]  /*3cc00*/  ISETP.GE.U32.AND P0, PT, R30, R34, PT ;  /* 0x000000221e00720c */ /* 0x000fe20003f06070 */
[----:B------:R-:W-:Y:S01]  /*3cc10*/  IMAD.WIDE.U32 R58, R102, R17, RZ ;  /* 0x00000011663a7225 */ /* 0x000fe200078e00ff */
[----:B------:R-:W-:-:S03]  /*3cc20*/  SEL R65, RZ, 0x1, P2 ;  /* 0x00000001ff417807 */ /* 0x000fc60001000000 */
[----:B------:R-:W-:-:S04]  /*3cc30*/  IMAD.WIDE.U32 R56, P1, R16, R102, R56 ;  /* 0x0000006610387225 */ /* 0x000fc80007820038 */
[----:B------:R-:W-:Y:S01]  /*3cc40*/  IMAD.WIDE.U32 R32, R87, R20, RZ ;  /* 0x0000001457207225 */ /* 0x000fe200078e00ff */
[----:B------:R-:W-:-:S03]  /*3cc50*/  IADD3 RZ, P3, PT, R59, R56, RZ ;  /* 0x000000383bff7210 */ /* 0x000fc60007f7e0ff */
[----:B------:R-:W-:Y:S02]  /*3cc60*/  IMAD R37, R19, R94, RZ ;  /* 0x0000005e13257224 */ /* 0x000fe400078e02ff */
[-C--:B------:R-:W-:Y:S02]  /*3cc70*/  IMAD R34, R16, R102.reuse, RZ ;  /* 0x0000006610227224 */ /* 0x080fe400078e02ff */
[----:B------:R-:W-:Y:S02]  /*3cc80*/  IMAD R37, R20, R87, R37 ;  /* 0x0000005714257224 */ /* 0x000fe400078e0225 */
        /* <DEDUP_REMOVED lines=24> */
[----:B------:R-:W-:Y:S01]  /*3ce10*/  IMAD.X R73, RZ, RZ, RZ, P1 ;  /* 0x000000ffff497224 */ /* 0x000fe200008e06ff */
[----:B------:R-:W-:Y:S01]  /*3ce20*/  IADD3 RZ, P1, PT, R35, R84, RZ ;  /* 0x0000005423ff7210 */ /* 0x000fe20007f3e0ff */
[----:B------:R-:W-:Y:S01]  /*3ce30*/  IMAD.WIDE.U32 R76, R87, R14, RZ ;  /* 0x0000000e574c7225 */ /* 0x000fe200078e00ff */
[----:B------:R-:W-:-:S03]  /*3ce40*/  IADD3.X R35, PT, PT, R37, R67, RZ, P4, P5 ;  /* 0x0000004325237210 */ /* 0x000fc600027ea4ff */
        /* <DEDUP_REMOVED lines=38> */
[----:B------:R-:W-:Y:S02]  /*3d0b0*/  IMAD.MOV.U32 R60, RZ, RZ, R67 ;  /* 0x000000ffff3c7224 */ /* 0x000fe400078e0043 */
[----:B------:R-:W-:Y:S02]  /*3d0c0*/  IMAD R68, R19, R98, RZ ;  /* 0x0000006213447224 */ /* 0x000fe400078e02ff */
[----:B------:R-:W-:Y:S01]  /*3d0d0*/  IMAD.X R67, RZ, RZ, R73, P0 ;  /* 0x000000ffff437224 */ /* 0x000fe200000e0649 */
[----:B------:R-:W-:Y:S01]  /*3d0e0*/  ISETP.GE.U32.AND P0, PT, R70, R64, PT ;  /* 0x000000404600720c */ /* 0x000fe20003f06070 */
[----:B------:R-:W-:Y:S01]  /*3d0f0*/  IMAD R73, R14, R87, R33 ;  /* 0x000000570e497224 */ /* 0x000fe200078e0221 */
[----:B------:R-:W-:Y:S01]  /*3d100*/  IADD3.X R64, PT, PT, RZ, R69, RZ, P1, P2 ;  /* 0x00000045ff407210 */ /* 0x000fe20000fe44ff */
[----:B------:R-:W-:Y:S01]  /*3d110*/  IMAD R75, R20, R91, R68 ;  /* 0x0000005b144b7224 */ /* 0x000fe200078e0244 */
[----:B------:R-:W-:Y:S01]  /*3d120*/  IADD3 R68, P2, PT, R37, R70, RZ ;  /* 0x0000004625447210 */ /* 0x000fe20007f5e0ff */
[----:B------:R-:W-:-:S02]  /*3d130*/  IMAD.IADD R71, R71, 0x1, R73 ;  /* 0x0000000147477824 */ /* 0x000fc400078e0249 */
[----:B------:R-:W-:-:S03]  /*3d140*/  IMAD.WIDE.U32 R32, R20, R98, R34 ;  /* 0x0000006214207225 */ /* 0x000fc600078e0022 */
[C---:B------:R-:W-:Y:S01]  /*3d150*/  ISETP.GE.U32.AND.EX P0, PT, R71.reuse, R65, PT, P0 ;  /* 0x000000414700720c */ /* 0x040fe20003f06100 */
[----:B------:R-:W-:Y:S01]  /*3d160*/  IMAD.X R69, R71, 0x1, R64, P2 ;  /* 0x0000000147457824 */ /* 0x000fe200010e0640 */
[----:B------:R-:W-:Y:S01]  /*3d170*/  ISETP.GE.U32.AND P2, PT, R68, R70, PT ;  /* 0x000000464400720c */ /* 0x000fe20003f46070 */
[----:B------:R-:W-:Y:S01]  /*3d180*/  IMAD.IADD R37, R33, 0x1, R75 ;  /* 0x0000000121257824 */ /* 0x000fe200078e024b */
[----:B------:R-:W-:Y:S01]  /*3d190*/  ISETP.GE.U32.AND P1, PT, R32, R34, PT ;  /* 0x000000222000720c */ /* 0x000fe20003f26070 */
[----:B------:R-:W-:Y:S01]  /*3d1a0*/  IMAD R34, R13, R98, RZ ;  /* 0x000000620d227224 */ /* 0x000fe200078e02ff */
[----:B------:R-:W-:Y:S01]  /*3d1b0*/  ISETP.GE.U32.AND.EX P2, PT, R69, R71, PT, P2 ;  /* 0x000000474500720c */ /* 0x000fe20003f46120 */
[----:B------:R-:W-:Y:S01]  /*3d1c0*/  IMAD.MOV.U32 R62, RZ, RZ, R77 ;  /* 0x000000ffff3e7224 */ /* 0x000fe200078e004d */
[----:B------:R-:W-:Y:S01]  /*3d1d0*/  ISETP.GE.U32.AND.EX P1, PT, R37, R35, PT, P1 ;  /* 0x000000232500720c */ /* 0x000fe20003f26110 */
[----:B------:R-:W-:Y:S01]  /*3d1e0*/  IMAD R75, R12, R91, R34 ;  /* 0x0000005b0c4b7224 */ /* 0x000fe200078e0222 */
[----:B------:R-:W-:Y:S01]  /*3d1f0*/  SEL R70, RZ, 0x1, P0 ;  /* 0x00000001ff467807 */ /* 0x000fe20000000000 */
[----:B------:R-:W-:Y:S01]  /*3d200*/  IMAD.WIDE.U32.X R34, R15, R87, R62, P5 ;  /* 0x000000570f227225 */ /* 0x000fe200028e043e */
[----:B------:R-:W-:-:S02]  /*3d210*/  SEL R73, RZ, 0x1, P2 ;  /* 0x00000001ff497807 */ /* 0x000fc40001000000 */
        /* <DEDUP_REMOVED lines=17> */
[----:B------:R-:W-:Y:S01]  /*3d330*/  IMAD.WIDE.U32.X R56, R16, R87, R56, P4 ;  /* 0x0000005710387225 */ /* 0x000fe200020e0438 */
[----:B------:R-:W-:-:S02]  /*3d340*/  ISETP.GE.U32.AND.EX P1, PT, R35, R63, PT, P1 ;  /* 0x0000003f2300720c */ /* 0x000fc40003f26110 */
[----:B------:R-:W-:Y:S01]  /*3d350*/  ISETP.GE.U32.AND P2, PT, R60, R64, PT ;  /* 0x000000403c00720c */ /* 0x000fe20003f46070 */
[----:B------:R-:W-:Y:S01]  /*3d360*/  IMAD.X R61, R65, 0x1, R66, P6 ;  /* 0x00000001413d7824 */ /* 0x000fe200030e0642 */
[----:B------:R-:W-:Y:S01]  /*3d370*/  ISETP.GE.U32.AND.EX P5, PT, R63, R69, PT, P5 ;  /* 0x000000453f00720c */ /* 0x000fe20003fa6150 */
[-C--:B------:R-:W-:Y:S01]  /*3d380*/  IMAD.WIDE.U32 R96, R91, R14.reuse, RZ ;  /* 0x0000000e5b607225 */ /* 0x080fe200078e00ff */
[----:B------:R-:W-:Y:S02]  /*3d390*/  SEL R69, RZ, 0x1, P1 ;  /* 0x00000001ff457807 */ /* 0x000fe40000800000 */
[----:B------:R-:W-:Y:S01]  /*3d3a0*/  ISETP.GE.U32.AND.EX P1, PT, R65, R67, PT, P0 ;  /* 0x000000434100720c */ /* 0x000fe20003f26100 */
[----:B------:R-:W-:Y:S01]  /*3d3b0*/  IMAD.WIDE.U32 R84, R91, R17, RZ ;  /* 0x000000115b547225 */ /* 0x000fe200078e00ff */
[----:B------:R-:W-:Y:S02]  /*3d3c0*/  ISETP.GE.U32.AND.EX P2, PT, R61, R65, PT, P2 ;  /* 0x000000413d00720c */ /* 0x000fe40003f46120 */
[----:B------:R-:W-:Y:S01]  /*3d3d0*/  SEL R62, RZ, 0x1, P5 ;  /* 0x00000001ff3e7807 */ /* 0x000fe20002800000 */
[----:B------:R-:W-:Y:S01]  /*3d3e0*/  IMAD.WIDE.U32 R64, R98, R14, RZ ;  /* 0x0000000e62407225 */ /* 0x000fe200078e00ff */
[----:B------:R-:W-:-:S02]  /*3d3f0*/  SEL R74, RZ, 0x1, P1 ;  /* 0x00000001ff4a7807 */ /* 0x000fc40000800000 */
[----:B------:R-:W-:Y:S01]  /*3d400*/  SEL R75, RZ, 0x1, P2 ;  /* 0x00000001ff4b7807 */ /* 0x000fe20001000000 */
[----:B------:R-:W-:Y:S01]  /*3d410*/  IMAD.WIDE.U32 R96, P0, R15, R98, R96 ;  /* 0x000000620f607225 */ /* 0x000fe20007800060 */
[----:B------:R-:W-:Y:S02]  /*3d420*/  IADD3 R69, P5, P6, R69, R58, R62 ;  /* 0x0000003a45457210 */ /* 0x000fe40007ebe03e */
[----:B------:R-:W-:Y:S01]  /*3d430*/  IADD3 R74, P2, P4, R75, R56, R74 ;  /* 0x000000384b4a7210 */ /* 0x000fe20007c5e04a */
[-C--:B------:R-:W-:Y:S01]  /*3d440*/  IMAD R58, R15, R98.reuse, RZ ;  /* 0x000000620f3a7224 */ /* 0x080fe200078e02ff */
[----:B------:R-:W-:Y:S01]  /*3d450*/  IADD3.X R64, PT, PT, RZ, R59, RZ, P5, P6 ;  /* 0x0000003bff407210 */ /* 0x000fe20002fec4ff */
[C---:B------:R-:W-:Y:S01]  /*3d460*/  IMAD.WIDE.U32 R62, R14.reuse, R98, R60 ;  /* 0x000000620e3e7225 */ /* 0x040fe200078e003c */
[----:B------:R-:W-:Y:S02]  /*3d470*/  IADD3.X R75, PT, PT, RZ, R57, RZ, P2, P4 ;  /* 0x00000039ff4b7210 */ /* 0x000fe400017e84ff */
[----:B------:R-:W-:Y:S01]  /*3d480*/  IADD3 RZ, P3, PT, R65, R96, RZ ;  /* 0x0000006041ff7210 */ /* 0x000fe20007f7e0ff */
[----:B------:R-:W-:Y:S01]  /*3d490*/  IMAD R67, R14, R91, R58 ;  /* 0x0000005b0e437224 */ /* 0x000fe200078e023a */
[----:B------:R-:W-:Y:S01]  /*3d4a0*/  IADD3 R58, P4, PT, R69, R62, RZ ;  /* 0x0000003e453a7210 */ /* 0x000fe20007f9e0ff */
[----:B------:R-:W-:Y:S01]  /*3d4b0*/  IMAD.WIDE.U32 R84, P6, R16, R98, R84 ;  /* 0x0000006210547225 */ /* 0x000fe200078c0054 */
[----:B------:R-:W-:-:S02]  /*3d4c0*/  ISETP.GE.U32.AND P1, PT, R62, R60, PT ;  /* 0x0000003c3e00720c */ /* 0x000fc40003f26070 */
[----:B------:R-:W-:Y:S01]  /*3d4d0*/  ISETP.GE.U32.AND P5, PT, R58, R62, PT ;  /* 0x0000003e3a00720c */ /* 0x000fe20003fa6070 */
[----:B------:R-:W-:Y:S02]  /*3d4e0*/  IMAD.IADD R63, R63, 0x1, R67 ;  /* 0x000000013f3f7824 */ /* 0x000fe400078e0243 */
[----:B------:R-:W-:-:S03]  /*3d4f0*/  IMAD.WIDE.U32 R66, R100, R12, RZ ;  /* 0x0000000c64427225 */ /* 0x000fc600078e00ff */
[C---:B------:R-:W-:Y:S01]  /*3d500*/  ISETP.GE.U32.AND.EX P1, PT, R63.reuse, R61, PT, P1 ;  /* 0x0000003d3f00720c */ /* 0x040fe20003f26110 */
[----:B------:R-:W-:Y:S02]  /*3d510*/  IMAD.X R59, R63, 0x1, R64, P4 ;  /* 0x000000013f3b7824 */ /* 0x000fe400020e0640 */
[----:B------:R-:W-:Y:S01]  /*3d520*/  IMAD.WIDE.U32 R60, R98, R17, RZ ;  /* 0x00000011623c7225 */ /* 0x000fe200078e00ff */
[----:B------:R-:W-:Y:S02]  /*3d530*/  SEL R96, RZ, 0x1, P1 ;  /* 0x00000001ff607807 */ /* 0x000fe40000800000 */
[----:B------:R-:W-:Y:S01]  /*3d540*/  ISETP.GE.U32.AND.EX P5, PT, R59, R63, PT, P5 ;  /* 0x0000003f3b00720c */ /* 0x000fe20003fa6150 */
[C---:B------:R-:W-:Y:S01]  /*3d550*/  IMAD.WIDE.U32 R72, R100.reuse, R20, RZ ;  /* 0x0000001464487225 */ /* 0x040fe200078e00ff */
[----:B------:R-:W-:Y:S02]  /*3d560*/  IADD3 RZ, P1, PT, R61, R84, RZ ;  /* 0x000000543dff7210 */ /* 0x000fe40007f3e0ff */
        /* <DEDUP_REMOVED lines=20> */
[----:B------:R-:W-:Y:S01]  /*3d6b0*/  IMAD.X R69, RZ, RZ, RZ, P0 ;  /* 0x000000ffff457224 */ /* 0x000fe200000e06ff */
[----:B------:R-:W-:Y:S01]  /*3d6c0*/  IADD3 RZ, P0, PT, R65, R60, RZ ;  /* 0x0000003c41ff7210 */ /* 0x000fe20007f1e0ff */
        /* <DEDUP_REMOVED lines=10> */
[----:B------:R-:W-:Y:S02]  /*3d770*/  IMAD R60, R16, R98, RZ ;  /* 0x00000062103c7224 */ /* 0x000fe400078e02ff */
[----:B------:R-:W-:-:S04]  /*3d780*/  IMAD.WIDE.U32.X R88, R15, R91, R88, P3 ;  /* 0x0000005b0f587225 */ /* 0x000fc800018e0458 */
[----:B------:R-:W-:Y:S01]  /*3d790*/  IMAD.MOV.U32 R68, RZ, RZ, R63 ;  /* 0x000000ffff447224 */ /* 0x000fe200078e003f */
[----:B------:R-:W-:Y:S01]  /*3d7a0*/  SEL R63, RZ, 0x1, P6 ;  /* 0x00000001ff3f7807 */ /* 0x000fe20003000000 */
[C---:B------:R-:W-:Y:S02]  /*3d7b0*/  IMAD R97, R12.reuse, R100, R61 ;  /* 0x000000640c617224 */ /* 0x040fe400078e023d */
[----:B------:R-:W-:-:S04]  /*3d7c0*/  IMAD.WIDE.U32 R34, R12, R93, R58 ;  /* 0x0000005d0c227225 */ /* 0x000fc800078e003a */
[----:B------:R-:W-:Y:S01]  /*3d7d0*/  IMAD.WIDE.U32.X R70, R19, R100, R70, P2 ;  /* 0x0000006413467225 */ /* 0x000fe200010e0446 */
[----:B------:R-:W-:-:S03]  /*3d7e0*/  IADD3 R105, P2, P3, R105, R88, R96 ;  /* 0x0000005869697210 */ /* 0x000fc60007b5e060 */
[----:B------:R-:W-:Y:S01]  /*3d7f0*/  IMAD.MOV.U32 R76, RZ, RZ, R85 ;  /* 0x000000ffff4c7224 */ /* 0x000fe200078e0055 */
[----:B------:R-:W-:Y:S01]  /*3d800*/  IADD3.X R88, PT, PT, RZ, R89, RZ, P2, P3 ;  /* 0x00000059ff587210 */ /* 0x000fe200017e64ff */
[C---:B------:R-:W-:Y:S01]  /*3d810*/  IMAD R85, R17.reuse, R91, R60 ;  /* 0x0000005b11557224 */ /* 0x040fe200078e023c */
[----:B------:R-:W-:Y:S01]  /*3d820*/  ISETP.GE.U32.AND P3, PT, R34, R58, PT ;  /* 0x0000003a2200720c */ /* 0x000fe20003f66070 */
[----:B------:R-:W-:-:S04]  /*3d830*/  IMAD.WIDE.U32 R60, R17, R98, R74 ;  /* 0x00000062113c7225 */ /* 0x000fc800078e004a */
[----:B------:R-:W-:Y:S01]  /*3d840*/  IMAD.WIDE.U32.X R56, R13, R100, R56, P4 ;  /* 0x000000640d387225 */ /* 0x000fe200020e0438 */
[----:B------:R-:W-:Y:S02]  /*3d850*/  IADD3 R63, P4, P6, R34, R70, R63 ;  /* 0x00000046223f7210 */ /* 0x000fe40007e9e03f */
[----:B------:R-:W-:Y:S01]  /*3d860*/  IADD3 R12, P2, PT, R105, R60, RZ ;  /* 0x0000003c690c7210 */ /* 0x000fe20007f5e0ff */
[----:B------:R-:W-:Y:S02]  /*3d870*/  IMAD.IADD R35, R35, 0x1, R97 ;  /* 0x0000000123237824 */ /* 0x000fe400078e0261 */
[----:B------:R-:W-:Y:S02]  /*3d880*/  IMAD.IADD R61, R61, 0x1, R85 ;  /* 0x000000013d3d7824 */ /* 0x000fe400078e0255 */
[----:B------:R-:W-:Y:S01]  /*3d890*/  IMAD.WIDE.U32.X R68, R15, R100, R68, P5 ;  /* 0x000000640f447225 */ /* 0x000fe200028e0444 */
[----:B------:R-:W-:Y:S02]  /*3d8a0*/  IADD3.X R71, PT, PT, R35, R71, RZ, P4, P6 ;  /* 0x0000004723477210 */ /* 0x000fe400027ec4ff */
[----:B------:R-:W-:Y:S01]  /*3d8b0*/  ISETP.GE.U32.AND P4, PT, R63, R34, PT ;  /* 0x000000223f00720c */ /* 0x000fe20003f86070 */
[----:B------:R-:W-:Y:S01]  /*3d8c0*/  IMAD.X R13, R61, 0x1, R88, P2 ;  /* 0x000000013d0d7824 */ /* 0x000fe200010e0658 */
[----:B------:R-:W-:Y:S01]  /*3d8d0*/  ISETP.GE.U32.AND.EX P3, PT, R35, R59, PT, P3 ;  /* 0x0000003b2300720c */ /* 0x000fe20003f66130 */
[----:B------:R-:W-:Y:S01]  /*3d8e0*/  IMAD R15, R15, R93, RZ ;  /* 0x0000005d0f0f7224 */ /* 0x000fe200078e02ff */
[----:B------:R-:W-:Y:S01]  /*3d8f0*/  ISETP.GE.U32.AND.EX P6, PT, R71, R35, PT, P4 ;  /* 0x000000234700720c */ /* 0x000fe20003fc6140 */
[----:B------:R-:W-:Y:S01]  /*3d900*/  IMAD.WIDE.U32.X R66, R16, R100, R66, P0 ;  /* 0x0000006410427225 */ /* 0x000fe200000e0442 */
[----:B------:R-:W-:-:S02]  /*3d910*/  ISETP.GE.U32.AND P2, PT, R60, R74, PT ;  /* 0x0000004a3c00720c */ /* 0x000fc40003f46070 */
[----:B------:R-:W-:Y:S01]  /*3d920*/  SEL R34, RZ, 0x1, P3 ;  /* 0x00000001ff227807 */ /* 0x000fe20001800000 */
[----:B------:R-:W-:Y:S01]  /*3d930*/  IMAD.WIDE.U32 R58, R63, 0x3d1, RZ ;  /* 0x000003d13f3a7825 */ /* 0x000fe200078e00ff */
[----:B------:R-:W-:Y:S02]  /*3d940*/  SEL R85, RZ, 0x1, P6 ;  /* 0x00000001ff557807 */ /* 0x000fe40003000000 */
[----:B------:R-:W-:Y:S01]  /*3d950*/  ISETP.GE.U32.AND.EX P2, PT, R61, R75, PT, P2 ;  /* 0x0000004b3d00720c */ /* 0x000fe20003f46120 */
[C---:B------:R-:W-:Y:S01]  /*3d960*/  IMAD R75, R14.reuse, R100, R15 ;  /* 0x000000640e4b7224 */ /* 0x040fe200078e020f */
[----:B------:R-:W-:Y:S01]  /*3d970*/  IADD3 R85, P3, P5, R85, R56, R34 ;  /* 0x0000003855557210 */ /* 0x000fe20007d7e022 */
[----:B------:R-:W-:Y:S01]  /*3d980*/  IMAD.WIDE.U32 R14, R14, R93, R12 ;  /* 0x0000005d0e0e7225 */ /* 0x000fe200078e000c */
[----:B------:R-:W-:Y:S02]  /*3d990*/  ISETP.GE.U32.AND P4, PT, R12, R60, PT ;  /* 0x0000003c0c00720c */ /* 0x000fe40003f86070 */
[----:B------:R-:W-:Y:S01]  /*3d9a0*/  SEL R70, RZ, 0x1, P2 ;  /* 0x00000001ff467807 */ /* 0x000fe20001000000 */
[----:B------:R-:W-:Y:S01]  /*3d9b0*/  IMAD.WIDE.U32 R34, R71, 0x3d1, RZ ;  /* 0x000003d147227825 */ /* 0x000fe200078e00ff */
[----:B------:R-:W-:-:S02]  /*3d9c0*/  IADD3.X R60, PT, PT, RZ, R57, RZ, P3, P5 ;  /* 0x00000039ff3c7210 */ /* 0x000fc40001fea4ff */
[-C--:B------:R-:W-:Y:S01]  /*3d9d0*/  IADD3 R85, P2, PT, R85, R14.reuse, RZ ;  /* 0x0000000e55557210 */ /* 0x080fe20007f5e0ff */
[----:B------:R-:W-:Y:S01]  /*3d9e0*/  IMAD.IADD R15, R15, 0x1, R75 ;  /* 0x000000010f0f7824 */ /* 0x000fe200078e024b */
[----:B------:R-:W-:Y:S01]  /*3d9f0*/  ISETP.GE.U32.AND.EX P4, PT, R13, R61, PT, P4 ;  /* 0x0000003d0d00720c */ /* 0x000fe20003f86140 */
[----:B------:R-:W-:Y:S01]  /*3da00*/  IMAD.WIDE.U32 R56, P5, RZ, R63, R34 ;  /* 0x0000003fff387225 */ /* 0x000fe200078a0022 */
[----:B------:R-:W-:Y:S02]  /*3da10*/  ISETP.GE.U32.AND P0, PT, R85, R14, PT ;  /* 0x0000000e5500720c */ /* 0x000fe40003f06070 */
[----:B------:R-:W-:Y:S01]  /*3da20*/  SEL R89, RZ, 0x1, P4 ;  /* 0x00000001ff597807 */ /* 0x000fe20002000000 */
[----:B------:R-:W-:Y:S01]  /*3da30*/  IMAD.X R75, R15, 0x1, R60, P2 ;  /* 0x000000010f4b7824 */ /* 0x000fe200010e063c */
[----:B------:R-:W-:Y:S01]  /*3da40*/  ISETP.GE.U32.AND P2, PT, R14, R12, PT ;  /* 0x0000000c0e00720c */ /* 0x000fe20003f46070 */
[----:B------:R-:W-:Y:S01]  /*3da50*/  IMAD.WIDE.U32.X R76, R16, R91, R76, P1 ;  /* 0x0000005b104c7225 */ /* 0x000fe200008e044c */
[----:B------:R-:W-:-:S02]  /*3da60*/  IADD3 R61, P3, PT, RZ, R58, RZ ;  /* 0x0000003aff3d7210 */ /* 0x000fc40007f7e0ff */
[----:B------:R-:W-:Y:S01]  /*3da70*/  ISETP.GE.U32.AND.EX P2, PT, R15, R13, PT, P2 ;  /* 0x0000000d0f00720c */ /* 0x000fe20003f46120 */
[----:B------:R-:W-:Y:S01]  /*3da80*/  IMAD R16, R16, R93, RZ ;  /* 0x0000005d10107224 */ /* 0x000fe200078e02ff */
[----:B------:R-:W-:Y:S01]  /*3da90*/  ISETP.GE.U32.AND.EX P0, PT, R75, R15, PT, P0 ;  /* 0x0000000f4b00720c */ /* 0x000fe20003f06100 */
[----:B------:R-:W-:Y:S01]  /*3daa0*/  IMAD.X R35, RZ, RZ, RZ, P5 ;  /* 0x000000ffff237224 */ /* 0x000fe200028e06ff */
[----:B------:R-:W-:Y:S01]  /*3dab0*/  IADD3 R62, P4, PT, R59, R56, RZ ;  /* 0x000000383b3e7210 */ /* 0x000fe20007f9e0ff */
[----:B------:R-:W-:Y:S01]  /*3dac0*/  IMAD.MOV.U32 R34, RZ, RZ, R57 ;  /* 0x000000ffff227224 */ /* 0x000fe200078e0039 */
[----:B------:R-:W-:Y:S01]  /*3dad0*/  IADD3 R56, P5, P6, R89, R76, R70 ;  /* 0x0000004c59387210 */ /* 0x000fe20007ebe046 */
[----:B------:R-:W-:Y:S01]  /*3dae0*/  IMAD R97, R17, R100, R16 ;  /* 0x0000006411617224 */ /* 0x000fe200078e0210 */
[----:B------:R-:W-:Y:S01]  /*3daf0*/  SEL R16, RZ, 0x1, P2 ;  /* 0x00000001ff107807 */ /* 0x000fe20001000000 */
[----:B------:R-:W-:Y:S01]  /*3db00*/  IMAD.X R60, R62, 0x1, R63, P3 ;  /* 0x000000013e3c7824 */ /* 0x000fe200018e063f */
[----:B------:R-:W-:Y:S01]  /*3db10*/  SEL R89, RZ, 0x1, P0 ;  /* 0x00000001ff597807 */ /* 0x000fe20000000000 */
[----:B------:R-:W-:Y:S01]  /*3db20*/  IMAD.WIDE.U32.X R34, RZ, R71, R34, P4 ;  /* 0x00000047ff227225 */ /* 0x000fe200020e0422 */
[----:B------:R-:W-:-:S02]  /*3db30*/  ISETP.GE.U32.AND P1, PT, R61, R58, PT ;  /* 0x0000003a3d00720c */ /* 0x000fc40003f26070 */
[----:B------:R-:W-:Y:S01]  /*3db40*/  IADD3 R89, P3, P4, R89, R68, R16 ;  /* 0x0000004459597210 */ /* 0x000fe20007c7e010 */
[----:B------:R-:W-:Y:S01]  /*3db50*/  IMAD.WIDE.U32 R58, R75, 0x3d1, RZ ;  /* 0x000003d14b3a7825 */ /* 0x000fe200078e00ff */
[----:B------:R-:W-:Y:S02]  /*3db60*/  IADD3.X R57, PT, PT, RZ, R77, RZ, P5, P6 ;  /* 0x0000004dff397210 */ /* 0x000fe40002fec4ff */
[----:B------:R-:W-:Y:S01]  /*3db70*/  IADD3.X R69, PT, PT, RZ, R69, RZ, P3, P4 ;  /* 0x00000045ff457210 */ /* 0x000fe20001fe84ff */
[----:B------:R-:W-:Y:S01]  /*3db80*/  IMAD.WIDE.U32 R12, R85, 0x3d1, RZ ;  /* 0x000003d1550c7825 */ /* 0x000fe200078e00ff */
[----:B------:R-:W-:-:S03]  /*3db90*/  ISETP.GE.U32.AND.EX P0, PT, R60, R62, PT, P1 ;  /* 0x0000003e3c00720c */ /* 0x000fc60003f06110 */
[----:B------:R-:W-:Y:S01]  /*3dba0*/  IMAD.WIDE.U32 R58, P3, RZ, R85, R58 ;  /* 0x00000055ff3a7225 */ /* 0x000fe2000786003a */
[-C--:B------:R-:W-:Y:S02]  /*3dbb0*/  IADD3 R77, P2, PT, R34, R12.reuse, RZ ;  /* 0x0000000c224d7210 */ /* 0x080fe40007f5e0ff */
[----:B------:R-:W-:Y:S01]  /*3dbc0*/  SEL R63, RZ, 0x1, P0 ;  /* 0x00000001ff3f7807 */ /* 0x000fe20000000000 */
[----:B------:R-:W-:Y:S01]  /*3dbd0*/  IMAD.WIDE.U32 R14, R17, R93, R56 ;  /* 0x0000005d110e7225 */ /* 0x000fe200078e0038 */
[C---:B------:R-:W-:Y:S02]  /*3dbe0*/  ISETP.GE.U32.AND P4, PT, R77.reuse, R12, PT ;  /* 0x0000000c4d00720c */ /* 0x040fe40003f86070 */
[----:B------:R-:W-:Y:S01]  /*3dbf0*/  IADD3 R12, P5, PT, R77, R71, RZ ;  /* 0x000000474d0c7210 */ /* 0x000fe20007fbe0ff */
[----:B------:R-:W-:Y:S01]  /*3dc00*/  IMAD.X R17, RZ, RZ, RZ, P3 ;  /* 0x000000ffff117224 */ /* 0x000fe200018e06ff */
[----:B------:R-:W-:Y:S01]  /*3dc10*/  IADD3 R13, P3, PT, R13, R58, RZ ;  /* 0x0000003a0d0d7210 */ /* 0x000fe20007f7e0ff */
[----:B------:R-:W-:Y:S01]  /*3dc20*/  IMAD.IADD R34, R15, 0x1, R97 ;  /* 0x000000010f227824 */ /* 0x000fe200078e0261 */
[----:B------:R-:W-:Y:S01]  /*3dc30*/  IADD3 R89, P6, PT, R89, R14, RZ ;  /* 0x0000000e59597210 */ /* 0x000fe20007fde0ff */
[----:B------:R-:W-:Y:S01]  /*3dc40*/  IMAD.MOV.U32 R16, RZ, RZ, R59 ;  /* 0x000000ffff107224 */ /* 0x000fe200078e003b */
        /* <DEDUP_REMOVED lines=16> */
[----:B------:R-:W-:Y:S02]  /*3dd50*/  SEL R12, RZ, 0x1, P1 ;  /* 0x00000001ff0c7807 */ /* 0x000fe40000800000 */
[----:B------:R-:W-:Y:S01]  /*3dd60*/  ISETP.GE.U32.AND.EX P4, PT, R58, R85, PT, P2 ;  /* 0x000000553a00720c */ /* 0x000fe20003f86120 */
[----:B------:R-:W-:Y:S01]  /*3dd70*/  IMAD.WIDE.U32 R14, P1, RZ, R89, R14 ;  /* 0x00000059ff0e7225 */ /* 0x000fe2000782000e */
[----:B------:R-:W-:-:S02]  /*3dd80*/  SEL R77, RZ, 0x1, P3 ;  /* 0x00000001ff4d7807 */ /* 0x000fc40001800000 */
[----:B------:R-:W-:Y:S01]  /*3dd90*/  ISETP.LT.U32.OR.EX P0, PT, R85, R56, !P4, P0 ;  /* 0x000000385500720c */ /* 0x000fe20006701500 */
[----:B------:R-:W-:Y:S01]  /*3dda0*/  IMAD.X R13, RZ, RZ, RZ, P1 ;  /* 0x000000ffff0d7224 */ /* 0x000fe200008e06ff */
[----:B------:R-:W-:Y:S01]  /*3ddb0*/  IADD3 R57, P2, P3, R34, R16, R57 ;  /* 0x0000001022397210 */ /* 0x000fe20007b5e039 */
[----:B------:R-:W-:Y:S01]  /*3ddc0*/  IMAD R19, R19, R102, RZ ;  /* 0x0000006613137224 */ /* 0x000fe200078e02ff */
        /* <DEDUP_REMOVED lines=34> */
[----:B------:R-:W-:-:S02]  /*3dff0*/  IMAD.MOV.U32 R12, RZ, RZ, R15 ;  /* 0x000000ffff0c7224 */ /* 0x000fc400078e000f */
[----:B------:R-:W-:Y:S01]  /*3e000*/  IMAD.MOV.U32 R35, RZ, RZ, RZ ;  /* 0x000000ffff237224 */ /* 0x000fe200078e00ff */
        /* <DEDUP_REMOVED lines=61> */
.L_x_1212:
[----:B------:R-:W-:Y:S05]  /*3e3e0*/  BSYNC.RECONVERGENT B0 ;  /* 0x0000000000007941 */ /* 0x000fea0003800200 */
.L_x_1211:
        /* <DEDUP_REMOVED lines=55> */
.L_x_1214:
        /* <DEDUP_REMOVED lines=55> */
.L_x_1217:
[----:B------:R-:W-:Y:S05]  /*3ead0*/  BSYNC.RELIABLE B0 ;  /* 0x0000000000007941 */ /* 0x000fea0003800100 */
.L_x_1216:
        /* <DEDUP_REMOVED lines=33> */
[C---:B------:R-:W-:Y:S01]  /*3ecf0*/  IADD3 R71, P2, PT, R20.reuse, R59, RZ ;  /* 0x0000003b14477210 */ /* 0x040fe20007f5e0ff */
        /* <DEDUP_REMOVED lines=18> */
.L_x_1219:
[----:B------:R-:W-:Y:S05]  /*3ee20*/  BSYNC.RELIABLE B0 ;  /* 0x0000000000007941 */ /* 0x000fea0003800100 */
.L_x_1218:
        /* <DEDUP_REMOVED lines=27> */
.L_x_1215:
[----:B------:R-:W-:Y:S05]  /*3efe0*/  BSYNC.RECONVERGENT B1 ;  /* 0x0000000000017941 */ /* 0x000fea0003800200 */
.L_x_1213:
[----:B------:R-:W-:Y:S05]  /*3eff0*/  WARPSYNC.ALL ;  /* 0x0000000000007948 */ /* 0x000fea0003800000 */
[----:B------:R-:W-:Y:S01]  /*3f000*/  UMOV UR4, URZ ;  /* 0x000000ff00047c82 */ /* 0x000fe20008000000 */
[----:B------:R-:W-:-:S05]  /*3f010*/  UMOV UR5, URZ ;  /* 0x000000ff00057c82 */ /* 0x000fca0008000000 */
.L_x_1230:
        /* <DEDUP_REMOVED lines=25> */
[----:B------:R-:W-:-:S04]  /*3f1b0*/  IMAD.WIDE.U32 R64, R87, R75, RZ ;  /* 0x0000004b57407225 */ /* 0x000fc800078e00ff */
[----:B------:R-:W-:Y:S02]  /*3f1c0*/  IMAD R59, R75, R101, R12 ;  /* 0x000000654b3b7224 */ /* 0x000fe400078e020c */
[----:B------:R-:W-:-:S04]  /*3f1d0*/  IMAD.WIDE.U32 R30, R102, R93, RZ ;  /* 0x0000005d661e7225 */ /* 0x000fc800078e00ff */
[----:B------:R-:W-:Y:S02]  /*3f1e0*/  IMAD.IADD R32, R35, 0x1, R59 ;  /* 0x0000000123207824 */ /* 0x000fe400078e023b */
[----:B------:R-:W-:-:S04]  /*3f1f0*/  IMAD.WIDE.U32 R16, R77, R75, RZ ;  /* 0x0000004b4d107225 */ /* 0x000fc800078e00ff */
[----:B------:R-:W-:-:S04]  /*3f200*/  IMAD.WIDE.U32 R56, P5, R100, R102, R56 ;  /* 0x0000006664387225 */ /* 0x000fc800078a0038 */
[----:B------:R-:W-:Y:S01]  /*3f210*/  IMAD.WIDE.U32 R64, P4, R91, R77, R64 ;  /* 0x0000004d5b407225 */ /* 0x000fe20007880040 */
[----:B------:R-:W-:-:S03]  /*3f220*/  IADD3 RZ, P2, PT, R31, R56, RZ ;  /* 0x000000381fff7210 */ /* 0x000fc60007f5e0ff */
[----:B------:R-:W-:Y:S01]  /*3f230*/  IMAD.X R59, RZ, RZ, RZ, P0 ;  /* 0x000000ffff3b7224 */ /* 0x000fe200000e06ff */
[----:B------:R-:W-:Y:S01]  /*3f240*/  ISETP.GE.U32.AND P0, PT, R68, R34, PT ;  /* 0x000000224400720c */ /* 0x000fe20003f06070 */
[----:B------:R-:W-:Y:S01]  /*3f250*/  IMAD.X R85, R32, 0x1, R33, P1 ;  /* 0x0000000120557824 */ /* 0x000fe200008e0621 */
[----:B------:R-:W-:Y:S01]  /*3f260*/  IADD3 RZ, P1, PT, R17, R64, RZ ;  /* 0x0000004011ff7210 */ /* 0x000fe20007f3e0ff */
[----:B------:R-:W-:Y:S02]  /*3f270*/  IMAD.MOV.U32 R58, RZ, RZ, R13 ;  /* 0x000000ffff3a7224 */ /* 0x000fe400078e000d */
[----:B------:R-:W-:Y:S01]  /*3f280*/  IMAD.WIDE.U32 R16, R101, R102, RZ ;  /* 0x0000006665107225 */ /* 0x000fe200078e00ff */
[----:B------:R-:W-:-:S03]  /*3f290*/  ISETP.GE.U32.AND.EX P0, PT, R85, R32, PT, P0 ;  /* 0x000000205500720c */ /* 0x000fc60003f06100 */
[-C--:B------:R-:W-:Y:S01]  /*3f2a0*/  IMAD R56, R100, R102.reuse, RZ ;  /* 0x0000006664387224 */ /* 0x080fe200078e02ff */
[----:B------:R-:W-:Y:S01]  /*3f2b0*/  SEL R61, RZ, 0x1, P0 ;  /* 0x00000001ff3d7807 */ /* 0x000fe20000000000 */
[----:B------:R-:W-:-:S04]  /*3f2c0*/  IMAD.WIDE.U32 R12, R93, R102, RZ ;  /* 0x000000665d0c7225 */ /* 0x000fc800078e00ff */
[-C--:B------:R-:W-:Y:S02]  /*3f2d0*/  IMAD R63, R93, R101.reuse, R56 ;  /* 0x000000655d3f7224 */ /* 0x080fe400078e0238 */
[----:B------:R-:W-:-:S04]  /*3f2e0*/  IMAD.WIDE.U32.X R58, R91, R101, R58, P3 ;  /* 0x000000655b3a7225 */ /* 0x000fc800018e043a */
[----:B------:R-:W-:-:S04]  /*3f2f0*/  IMAD.WIDE.U32 R34, R102, R102, RZ ;  /* 0x0000006666227225 */ /* 0x000fc800078e00ff */
[----:B------:R-:W-:-:S04]  /*3f300*/  IMAD.WIDE.U32 R16, P6, R102, R101, R16 ;  /* 0x0000006566107225 */ /* 0x000fc800078c0010 */
[----:B------:R-:W-:Y:S01]  /*3f310*/  IMAD.X R33, RZ, RZ, RZ, P5 ;  /* 0x000000ffff217224 */ /* 0x000fe200028e06ff */
[----:B------:R-:W-:Y:S01]  /*3f320*/  IADD3 R60, P0, P5, R12, R58, R61 ;  /* 0x0000003a0c3c7210 */ /* 0x000fe20007d1e03d */
[----:B------:R-:W-:Y:S01]  /*3f330*/  IMAD.IADD R13, R13, 0x1, R63 ;  /* 0x000000010d0d7824 */ /* 0x000fe200078e023f */
[----:B------:R-:W-:Y:S01]  /*3f340*/  IADD3 RZ, P3, PT, R35, R16, RZ ;  /* 0x0000001023ff7210 */ /* 0x000fe20007f7e0ff */
[----:B------:R-:W-:Y:S02]  /*3f350*/  IMAD R32, R87, R102, RZ ;  /* 0x0000006657207224 */ /* 0x000fe400078e02ff */
[----:B------:R-:W-:Y:S01]  /*3f360*/  IMAD.X R35, RZ, RZ, RZ, P6 ;  /* 0x000000ffff237224 */ /* 0x000fe200030e06ff */
[----:B------:R-:W-:Y:S01]  /*3f370*/  ISETP.GE.U32.AND P6, PT, R60, R12, PT ;  /* 0x0000000c3c00720c */ /* 0x000fe20003fc6070 */
[----:B------:R-:W-:Y:S01]  /*3f380*/  IMAD R89, R77, R101, R32 ;  /* 0x000000654d597224 */ /* 0x000fe200078e0220 */
[----:B------:R-:W-:Y:S01]  /*3f390*/  IADD3.X R61, PT, PT, R13, R59, RZ, P0, P5 ;  /* 0x0000003b0d3d7210 */ /* 0x000fe200007ea4ff */
[----:B------:R-:W-:-:S03]  /*3f3a0*/  IMAD.WIDE.U32 R30, R77, R102, RZ ;  /* 0x000000664d1e7225 */ /* 0x000fc600078e00ff */
[----:B------:R-:W-:Y:S01]  /*3f3b0*/  ISETP.GE.U32.AND.EX P0, PT, R61, R13, PT, P6 ;  /* 0x0000000d3d00720c */ /* 0x000fe20003f06160 */
[----:B------:R-:W-:Y:S02]  /*3f3c0*/  IMAD.MOV.U32 R32, RZ, RZ, R57 ;  /* 0x000000ffff207224 */ /* 0x000fe400078e0039 */
[----:B------:R-:W-:Y:S01]  /*3f3d0*/  IMAD.MOV.U32 R34, RZ, RZ, R17 ;  /* 0x000000ffff227224 */ /* 0x000fe200078e0011 */
[----:B------:R-:W-:Y:S01]  /*3f3e0*/  SEL R59, RZ, 0x1, P0 ;  /* 0x00000001ff3b7807 */ /* 0x000fe20000000000 */
[----:B------:R-:W-:Y:S02]  /*3f3f0*/  IMAD.IADD R89, R31, 0x1, R89 ;  /* 0x000000011f597824 */ /* 0x000fe400078e0259 */
[----:B------:R-:W-:Y:S02]  /*3f400*/  IMAD.SHL.U32 R57, R30, 0x2, RZ ;  /* 0x000000021e397824 */ /* 0x000fe400078e00ff */
        /* <DEDUP_REMOVED lines=26> */
[----:B------:R-:W-:Y:S01]  /*3f5b0*/  IMAD.X R31, RZ, RZ, RZ, P6 ;  /* 0x000000ffff1f7224 */ /* 0x000fe200030e06ff */
[-C--:B------:R-:W-:Y:S01]  /*3f5c0*/  IADD3 R69, P6, PT, R97, R56.reuse, RZ ;  /* 0x0000003861457210 */ /* 0x080fe20007fde0ff */
[----:B------:R-:W-:Y:S02]  /*3f5d0*/  IMAD R12, R91, R77, RZ ;  /* 0x0000004d5b0c7224 */ /* 0x000fe400078e02ff */
[----:B------:R-:W-:Y:S02]  /*3f5e0*/  IMAD.IADD R89, R66, 0x1, R57 ;  /* 0x0000000142597824 */ /* 0x000fe400078e0239 */
[----:B------:R-:W-:Y:S02]  /*3f5f0*/  IMAD.MOV.U32 R30, RZ, RZ, R67 ;  /* 0x000000ffff1e7224 */ /* 0x000fe400078e0043 */
[----:B------:R-:W-:Y:S02]  /*3f600*/  IMAD R101, R75, R87, R12 ;  /* 0x000000574b657224 */ /* 0x000fe400078e020c */
[----:B------:R-:W-:Y:S01]  /*3f610*/  IMAD.X R57, RZ, RZ, RZ, P0 ;  /* 0x000000ffff397224 */ /* 0x000fe200000e06ff */
[----:B------:R-:W-:Y:S01]  /*3f620*/  ISETP.GE.U32.AND P0, PT, R69, R56, PT ;  /* 0x000000384500720c */ /* 0x000fe20003f06070 */
[----:B------:R-:W-:-:S04]  /*3f630*/  IMAD.WIDE.U32 R66, R75, R77, R60 ;  /* 0x0000004d4b427225 */ /* 0x000fc800078e003c */
        /* <DEDUP_REMOVED lines=11> */
[----:B------:R-:W-:Y:S01]  /*3f6f0*/  IMAD.WIDE.U32 R34, R93, R77, R58 ;  /* 0x0000004d5d227225 */ /* 0x000fe200078e003a */
[----:B------:R-:W-:-:S02]  /*3f700*/  SHF.L.W.U32.HI R61, R66, 0x1, R67 ;  /* 0x00000001423d7819 */ /* 0x000fc40000010e43 */
[----:B------:R-:W-:Y:S01]  /*3f710*/  IADD3 R30, P0, PT, R85, R30, RZ ;  /* 0x0000001e551e7210 */ /* 0x000fe20007f1e0ff */
[----:B------:R-:W-:Y:S01]  /*3f720*/  IMAD.MOV.U32 R56, RZ, RZ, R63 ;  /* 0x000000ffff387224 */ /* 0x000fe200078e003f */
[----:B------:R-:W-:Y:S01]  /*3f730*/  SEL R63, RZ, 0x1, P3 ;  /* 0x00000001ff3f7807 */ /* 0x000fe20001800000 */
[----:B------:R-:W-:Y:S01]  /*3f740*/  IMAD.WIDE.U32.X R12, R91, R87, R12, P1 ;  /* 0x000000575b0c7225 */ /* 0x000fe200008e040c */
[----:B------:R-:W-:-:S03]  /*3f750*/  SEL R65, RZ, 0x1, !P6 ;  /* 0x00000001ff417807 */ /* 0x000fc60007000000 */
[----:B------:R-:W-:Y:S01]  /*3f760*/  IMAD R77, R93, R87, R32 ;  /* 0x000000575d4d7224 */ /* 0x000fe200078e0220 */
[----:B------:R-:W-:Y:S01]  /*3f770*/  IADD3 R60, P1, P3, R34, R12, R63 ;  /* 0x0000000c223c7210 */ /* 0x000fe20007b3e03f */
[----:B------:R-:W-:Y:S01]  /*3f780*/  IMAD.X R32, R61, 0x1, R31, P0 ;  /* 0x000000013d207824 */ /* 0x000fe200000e061f */
[C---:B------:R-:W-:Y:S01]  /*3f790*/  IADD3 R65, P6, PT, R30.reuse, R65, RZ ;  /* 0x000000411e417210 */ /* 0x040fe20007fde0ff */
[----:B------:R-:W-:Y:S01]  /*3f7a0*/  IMAD.IADD R31, R35, 0x1, R77 ;  /* 0x00000001231f7824 */ /* 0x000fe200078e024d */
[----:B------:R-:W-:Y:S01]  /*3f7b0*/  ISETP.LT.U32.AND P0, PT, R30, R85, PT ;  /* 0x000000551e00720c */ /* 0x000fe20003f01070 */
[----:B------:R-:W-:Y:S01]  /*3f7c0*/  IMAD.WIDE.U32.X R56, R100, R87, R56, P2 ;  /* 0x0000005764387225 */ /* 0x000fe200010e0438 */
[----:B------:R-:W-:Y:S02]  /*3f7d0*/  ISETP.GE.U32.AND P2, PT, R34, R58, PT ;  /* 0x0000003a2200720c */ /* 0x000fe40003f46070 */
[----:B------:R-:W-:Y:S01]  /*3f7e0*/  IADD3.X R77, PT, PT, R31, R13, RZ, P1, P3 ;  /* 0x0000000d1f4d7210 */ /* 0x000fe20000fe64ff */
[----:B------:R-:W-:Y:S01]  /*3f7f0*/  IMAD.WIDE.U32 R12, R91, R75, RZ ;  /* 0x0000004b5b0c7225 */ /* 0x000fe200078e00ff */
[----:B------:R-:W-:-:S02]  /*3f800*/  ISETP.GE.U32.AND P3, PT, R60, R34, PT ;  /* 0x000000223c00720c */ /* 0x000fc40003f66070 */
[----:B------:R-:W-:Y:S01]  /*3f810*/  ISETP.GE.U32.AND P1, PT, R65, R30, PT ;  /* 0x0000001e4100720c */ /* 0x000fe20003f26070 */
[----:B------:R-:W-:Y:S01]  /*3f820*/  IMAD.X R66, RZ, RZ, R32, P6 ;  /* 0x000000ffff427224 */ /* 0x000fe200030e0620 */
[----:B------:R-:W-:Y:S01]  /*3f830*/  ISETP.GE.U32.AND.EX P2, PT, R31, R59, PT, P2 ;  /* 0x0000003b1f00720c */ /* 0x000fe20003f46120 */
[----:B------:R-:W-:Y:S01]  /*3f840*/  IMAD.WIDE.U32 R34, R75, R75, RZ ;  /* 0x0000004b4b227225 */ /* 0x000fe200078e00ff */
[----:B------:R-:W-:Y:S02]  /*3f850*/  ISETP.GE.U32.AND.EX P3, PT, R77, R31, PT, P3 ;  /* 0x0000001f4d00720c */ /* 0x000fe40003f66130 */
[----:B------:R-:W-:Y:S01]  /*3f860*/  SEL R62, RZ, 0x1, P2 ;  /* 0x00000001ff3e7807 */ /* 0x000fe20001000000 */
[----:B------:R-:W-:Y:S01]  /*3f870*/  IMAD.WIDE.U32 R30, R100, R93, RZ ;  /* 0x0000005d641e7225 */ /* 0x000fe200078e00ff */
[----:B------:R-:W-:Y:S02]  /*3f880*/  SEL R85, RZ, 0x1, P3 ;  /* 0x00000001ff557807 */ /* 0x000fe40001800000 */
[----:B------:R-:W-:Y:S01]  /*3f890*/  ISETP.GE.U32.AND.EX P1, PT, R66, R32, PT, P1 ;  /* 0x000000204200720c */ /* 0x000fe20003f26110 */
[----:B------:R-:W-:Y:S01]  /*3f8a0*/  IMAD.WIDE.U32 R12, P2, R75, R91, R12 ;  /* 0x0000005b4b0c7225 */ /* 0x000fe2000784000c */
[----:B------:R-:W-:-:S02]  /*3f8b0*/  SHF.L.W.U32.HI R34, R67, 0x1, R60 ;  /* 0x0000000143227819 */ /* 0x000fc40000010e3c */
[----:B------:R-:W-:Y:S01]  /*3f8c0*/  ISETP.LT.U32.OR.EX P0, PT, R32, R61, !P1, P0 ;  /* 0x0000003d2000720c */ /* 0x000fe20004f01500 */
[----:B------:R-:W-:Y:S01]  /*3f8d0*/  IMAD.WIDE.U32 R58, R93, R93, RZ ;  /* 0x0000005d5d3a7225 */ /* 0x000fe200078e00ff */
[----:B------:R-:W-:Y:S02]  /*3f8e0*/  IADD3 RZ, P6, PT, R35, R12, RZ ;  /* 0x0000000c23ff7210 */ /* 0x000fe40007fde0ff */
[----:B------:R-:W-:Y:S01]  /*3f8f0*/  SHF.L.W.U32.HI R35, R60, 0x1, R77 ;  /* 0x000000013c237819 */ /* 0x000fe20000010e4d */
[----:B------:R-:W-:-:S04]  /*3f900*/  IMAD.WIDE.U32 R30, P3, R93, R100, R30 ;  /* 0x000000645d1e7225 */ /* 0x000fc8000786001e */
        /* <DEDUP_REMOVED lines=8> */
[----:B------:R-:W-:-:S02]  /*3f990*/  IMAD.IADD R56, R12, 0x1, R61 ;  /* 0x000000010c387824 */ /* 0x000fc400078e023d */
        /* <DEDUP_REMOVED lines=14> */
[----:B------:R-:W-:Y:S01]  /*3fa80*/  ISETP.GE.U32.AND P2, PT, R12, R32, PT ;  /* 0x000000200c00720c */ /* 0x000fe20003f46070 */
[----:B------:R-:W-:Y:S01]  /*3fa90*/  IMAD.MOV.U32 R56, RZ, RZ, R31 ;  /* 0x000000ffff387224 */ /* 0x000fe200078e001f */
[----:B------:R-:W-:Y:S01]  /*3faa0*/  IADD3 R34, P3, PT, R77, R58, RZ ;  /* 0x0000003a4d227210 */ /* 0x000fe20007f7e0ff */
[----:B------:R-:W-:Y:S01]  /*3fab0*/  IMAD.WIDE.U32.X R62, R100, R91, R62, P5 ;  /* 0x0000005b643e7225 */ /* 0x000fe200028e043e */
        /* <DEDUP_REMOVED lines=23> */
[----:B------:R-:W-:Y:S01]  /*3fc30*/  IMAD.WIDE.U32 R12, R93, R93, R58 ;  /* 0x0000005d5d0c7225 */ /* 0x000fe200078e003a */
[----:B------:R-:W-:-:S02]  /*3fc40*/  ISETP.GE.U32.AND P2, PT, R63, R32, PT ;  /* 0x000000203f00720c */ /* 0x000fc40003f46070 */
[----:B------:R-:W-:Y:S01]  /*3fc50*/  SEL R87, RZ, 0x1, !P0 ;  /* 0x00000001ff577807 */ /* 0x000fe20004000000 */
[----:B------:R-:W-:-:S04]  /*3fc60*/  IMAD.WIDE.U32 R32, R77, 0x3d1, RZ ;  /* 0x000003d14d207825 */ /* 0x000fc800078e00ff */
        /* <DEDUP_REMOVED lines=17> */
[----:B------:R-:W-:-:S02]  /*3fd80*/  ISETP.GE.U32.AND.EX P1, PT, R75, R84, PT, P0 ;  /* 0x000000544b00720c */ /* 0x000fc40003f26100 */
[----:B------:R-:W-:Y:S01]  /*3fd90*/  IADD3 R61, P6, PT, R30, R31, RZ ;  /* 0x0000001f1e3d7210 */ /* 0x000fe20007fde0ff */
[----:B------:R-:W-:Y:S01]  /*3fda0*/  IMAD.WIDE.U32.X R32, RZ, R77, R12, P5 ;  /* 0x0000004dff207225 */ /* 0x000fe200028e040c */
[----:B------:R-:W-:Y:S02]  /*3fdb0*/  ISETP.GE.U32.AND P0, PT, R85, R34, PT ;  /* 0x000000225500720c */ /* 0x000fe40003f06070 */
[----:B------:R-:W-:Y:S01]  /*3fdc0*/  ISETP.LT.U32.OR.EX P2, PT, R84, R59, !P1, P2 ;  /* 0x0000003b5400720c */ /* 0x000fe20004f41520 */
[----:B------:R-:W-:Y:S01]  /*3fdd0*/  IMAD.X R34, R67, 0x1, R88, P4 ;  /* 0x0000000143227824 */ /* 0x000fe200020e0658 */
[----:B------:R-:W-:Y:S01]  /*3fde0*/  ISETP.LT.U32.AND P1, PT, R30, R85, PT ;  /* 0x000000551e00720c */ /* 0x000fe20003f21070 */
[----:B------:R-:W-:Y:S01]  /*3fdf0*/  IMAD.WIDE.U32 R12, R87, 0x3d1, RZ ;  /* 0x000003d1570c7825 */ /* 0x000fe200078e00ff */
[----:B------:R-:W-:Y:S02]  /*3fe00*/  ISETP.GE.U32.AND P3, PT, R61, R30, PT ;  /* 0x0000001e3d00720c */ /* 0x000fe40003f66070 */
[----:B------:R-:W-:Y:S01]  /*3fe10*/  ISETP.GE.U32.AND.EX P0, PT, R67, R60, PT, P0 ;  /* 0x0000003c4300720c */ /* 0x000fe20003f06100 */
[----:B------:R-:W-:Y:S01]  /*3fe20*/  IMAD.WIDE.U32 R30, R75, 0x3d1, RZ ;  /* 0x000003d14b1e7825 */ /* 0x000fe200078e00ff */
[----:B------:R-:W-:-:S02]  /*3fe30*/  SHF.R.U32.HI R60, RZ, 0x1f, R76 ;  /* 0x0000001fff3c7819 */ /* 0x000fc4000001164c */
[----:B------:R-:W-:Y:S01]  /*3fe40*/  SEL R35, RZ, 0x1, P0 ;  /* 0x00000001ff237807 */ /* 0x000fe20000000000 */
[----:B------:R-:W-:Y:S02]  /*3fe50*/  IMAD.X R59, RZ, RZ, R34, P6 ;  /* 0x000000ffff3b7224 */ /* 0x000fe400030e0622 */
[----:B------:R-:W-:Y:S01]  /*3fe60*/  IMAD.WIDE.U32 R30, P4, RZ, R87, R30 ;  /* 0x00000057ff1e7225 */ /* 0x000fe2000788001e */
[----:B------:R-:W-:Y:S02]  /*3fe70*/  IADD3 R32, P0, P5, R12, R32, R35 ;  /* 0x000000200c207210 */ /* 0x000fe40007d1e023 */
[----:B------:R-:W-:Y:S02]  /*3fe80*/  ISETP.GE.U32.AND.EX P3, PT, R59, R34, PT, P3 ;  /* 0x000000223b00720c */ /* 0x000fe40003f66130 */
[----:B------:R-:W-:Y:S02]  /*3fe90*/  SEL R35, RZ, 0x1, !P2 ;  /* 0x00000001ff237807 */ /* 0x000fe40005000000 */
[----:B------:R-:W-:Y:S01]  /*3fea0*/  IADD3 R30, P2, PT, R13, R30, RZ ;  /* 0x0000001e0d1e7210 */ /* 0x000fe20007f5e0ff */
[----:B------:R-:W-:Y:S01]  /*3feb0*/  IMAD.X R13, RZ, RZ, RZ, P4 ;  /* 0x000000ffff0d7224 */ /* 0x000fe200020e06ff */
[----:B------:R-:W-:-:S02]  /*3fec0*/  ISETP.LT.U32.OR.EX P1, PT, R34, R67, !P3, P1 ;  /* 0x000000432200720c */ /* 0x000fc40005f21510 */
[----:B------:R-:W-:Y:S02]  /*3fed0*/  IADD3 R60, P3, P6, R35, R60, R56 ;  /* 0x0000003c233c7210 */ /* 0x000fe40007e7e038 */
        /* <DEDUP_REMOVED lines=96> */
.L_x_1221:
[----:B------:R-:W-:Y:S05]  /*404e0*/  BSYNC.RECONVERGENT B0 ;  /* 0x0000000000007941 */ /* 0x000fea0003800200 */
.L_x_1220:
[----:B------:R-:W-:Y:S01]  /*404f0*/  IMAD.MOV.U32 R12, RZ, RZ, R63 ;  /* 0x000000ffff0c7224 */ /* 0x000fe200078e003f */
[----:B------:R-:W-:Y:S01]  /*40500*/  IADD3 R64, P1, PT, R61, R64, RZ ;  /* 0x000000403d407210 */ /* 0x000fe20007f3e0ff */
[----:B------:R-:W-:Y:S01]  /*40510*/  IMAD.MOV.U32 R13, RZ, RZ, R62 ;  /* 0x000000ffff0d7224 */ /* 0x000fe200078e003e */
[----:B------:R-:W-:Y:S01]  /*40520*/  UIADD3 UR4, UPT, UPT, UR4, 0x1, URZ ;  /* 0x0000000104047890 */ /* 0x000fe2000fffe0ff */
[----:B------:R-:W-:Y:S04]  /*40530*/  BSSY.RECONVERGENT B2, `(.L_x_1222) ;  /* 0x00000bc000027945 */ /* 0x000fe80003800200 */
[----:B------:R-:W-:Y:S01]  /*40540*/  BSSY.RELIABLE B0, `(.L_x_1223) ;  /* 0x0000036000007945 */ /* 0x000fe20003800100 */
[----:B------:R-:W-:Y:S01]  /*40550*/  IMAD.WIDE.U32 R12, R102, R102, R12 ;  /* 0x00000066660c7225 */ /* 0x000fe200078e000c */
[----:B------:R-:W-:-:S03]  /*40560*/  UISETP.NE.AND UP0, UPT, UR4, 0x17, UPT ;  /* 0x000000170400788c */ /* 0x000fc6000bf05270 */
        /* <DEDUP_REMOVED lines=51> */
.L_x_1224:
[----:B------:R-:W-:Y:S05]  /*408a0*/  BSYNC.RELIABLE B0 ;  /* 0x0000000000007941 */ /* 0x000fea0003800100 */
.L_x_1223:
        /* <DEDUP_REMOVED lines=52> */
.L_x_1227:
[----:B------:R-:W-:Y:S05]  /*40bf0*/  BSYNC.RELIABLE B1 ;  /* 0x0000000000017941 */ /* 0x000fea0003800100 */
.L_x_1226:
        /* <DEDUP_REMOVED lines=51> */
.L_x_1229:
[----:B------:R-:W-:Y:S05]  /*40f30*/  BSYNC.RELIABLE B1 ;  /* 0x0000000000017941 */ /* 0x000fea0003800100 */
.L_x_1228:
        /* <DEDUP_REMOVED lines=27> */
.L_x_1225:
[----:B------:R-:W-:Y:S05]  /*410f0*/  BSYNC.RECONVERGENT B2 ;  /* 0x0000000000027941 */ /* 0x000fea0003800200 */
.L_x_1222:
        /* <DEDUP_REMOVED lines=25> */
[----:B------:R-:W-:Y:S01]  /*41290*/  IMAD.WIDE.U32 R12, R87, R80, RZ ;  /* 0x00000050570c7225 */ /* 0x000fe200078e00ff */
[----:B------:R-:W-:-:S03]  /*412a0*/  IADD3 RZ, P2, PT, R15, R58, RZ ;  /* 0x0000003a0fff7210 */ /* 0x000fc60007f5e0ff */
[----:B------:R-:W-:-:S04]  /*412b0*/  IMAD.WIDE.U32 R30, R87, R41, RZ ;  /* 0x00000029571e7225 */ /* 0x000fc800078e00ff */
        /* <DEDUP_REMOVED lines=41> */
[----:B------:R-:W-:Y:S01]  /*41550*/  IMAD.WIDE.U32.X R34, R47, R101, R34, P2 ;  /* 0x000000652f227225 */ /* 0x000fe200010e0422 */
[----:B------:R-:W-:-:S03]  /*41560*/  SEL R37, RZ, 0x1, P0 ;  /* 0x00000001ff257807 */ /* 0x000fc60000000000 */
[----:B------:R-:W-:Y:S02]  /*41570*/  IMAD R63, R42, R101, R16 ;  /* 0x000000652a3f7224 */ /* 0x000fe400078e0210 */
        /* <DEDUP_REMOVED lines=12> */
[----:B------:R-:W-:Y:S01]  /*41640*/  IADD3.X R35, PT, PT, R37, R33, RZ, P5, P6 ;  /* 0x0000002125237210 */ /* 0x000fe20002fec4ff */
[----:B------:R-:W-:Y:S01]  /*41650*/  IMAD.WIDE.U32.X R32, R43, R87, R56, P4 ;  /* 0x000000572b207225 */ /* 0x000fe200020e0438 */
[----:B------:R-:W-:-:S02]  /*41660*/  ISETP.GE.U32.AND P2, PT, R16, R58, PT ;  /* 0x0000003a1000720c */ /* 0x000fc40003f46070 */
        /* <DEDUP_REMOVED lines=10> */
[----:B------:R-:W-:Y:S01]  /*41710*/  IMAD.WIDE.U32 R14, R45, R94, R16 ;  /* 0x0000005e2d0e7225 */ /* 0x000fe200078e0010 */
[----:B------:R-:W-:Y:S02]  /*41720*/  IADD3 R31, P4, P5, R37, R32, R30 ;  /* 0x00000020251f7210 */ /* 0x000fe40007d9e01e */
[----:B------:R-:W-:Y:S01]  /*41730*/  IADD3 R56, P0, PT, R57, R58, RZ ;  /* 0x0000003a39387210 */ /* 0x000fe20007f1e0ff */
[----:B------:R-:W-:Y:S01]  /*41740*/  IMAD R61, R45, R87, R60 ;  /* 0x000000572d3d7224 */ /* 0x000fe200078e023c */
[----:B------:R-:W-:Y:S01]  /*41750*/  ISETP.GE.U32.AND P3, PT, R14, R16, PT ;  /* 0x000000100e00720c */ /* 0x000fe20003f66070 */
[----:B------:R-:W-:Y:S01]  /*41760*/  IMAD.X R65, RZ, RZ, RZ, P2 ;  /* 0x000000ffff417224 */ /* 0x000fe200010e06ff */
[----:B------:R-:W-:Y:S01]  /*41770*/  IADD3.X R32, PT, PT, RZ, R33, RZ, P4, P5 ;  /* 0x00000021ff207210 */ /* 0x000fe200027ea4ff */
[----:B------:R-:W-:Y:S01]  /*41780*/  IMAD.IADD R37, R15, 0x1, R61 ;  /* 0x000000010f257824 */ /* 0x000fe200078e023d */
[----:B------:R-:W-:Y:S01]  /*41790*/  IADD3 R16, P4, PT, R31, R14, RZ ;  /* 0x0000000e1f107210 */ /* 0x000fe20007f9e0ff */
[----:B------:R-:W-:-:S03]  /*417a0*/  IMAD.WIDE.U32 R60, R87, R42, RZ ;  /* 0x0000002a573c7225 */ /* 0x000fc600078e00ff */
[----:B------:R-:W-:Y:S01]  /*417b0*/  ISETP.GE.U32.AND.EX P3, PT, R37, R17, PT, P3 ;  /* 0x000000112500720c */ /* 0x000fe20003f66130 */
[----:B------:R-:W-:Y:S01]  /*417c0*/  IMAD.X R57, RZ, RZ, R59, P0 ;  /* 0x000000ffff397224 */ /* 0x000fe200000e063b */
[----:B------:R-:W-:Y:S01]  /*417d0*/  ISETP.GE.U32.AND P6, PT, R16, R14, PT ;  /* 0x0000000e1000720c */ /* 0x000fe20003fc6070 */
[----:B------:R-:W-:-:S04]  /*417e0*/  IMAD.WIDE.U32 R30, R94, R42, RZ ;  /* 0x0000002a5e1e7225 */ /* 0x000fc800078e00ff */
[----:B------:R-:W-:-:S04]  /*417f0*/  IMAD.WIDE.U32 R60, P0, R44, R94, R60 ;  /* 0x0000005e2c3c7225 */ /* 0x000fc8000780003c */
[----:B------:R-:W-:Y:S01]  /*41800*/  IMAD.X R17, R37, 0x1, R32, P4 ;  /* 0x0000000125117824 */ /* 0x000fe200020e0620 */
[----:B------:R-:W-:Y:S01]  /*41810*/  IADD3 RZ, P4, PT, R31, R60, RZ ;  /* 0x0000003c1fff7210 */ /* 0x000fe20007f9e0ff */
[----:B------:R-:W-:-:S03]  /*41820*/  IMAD.WIDE.U32 R58, R91, R80, RZ ;  /* 0x000000505b3a7225 */ /* 0x000fc600078e00ff */
[----:B------:R-:W-:Y:S01]  /*41830*/  ISETP.GE.U32.AND.EX P6, PT, R17, R37, PT, P6 ;  /* 0x000000251100720c */ /* 0x000fe20003fc6160 */
[----:B------:R-:W-:Y:S01]  /*41840*/  IMAD.WIDE.U32 R30, R91, R41, RZ ;  /* 0x000000295b1e7225 */ /* 0x000fe200078e00ff */
[----:B------:R-:W-:Y:S02]  /*41850*/  SEL R37, RZ, 0x1, P3 ;  /* 0x00000001ff257807 */ /* 0x000fe40001800000 */
[----:B------:R-:W-:Y:S01]  /*41860*/  SEL R73, RZ, 0x1, P6 ;  /* 0x00000001ff497807 */ /* 0x000fe20003000000 */
[----:B------:R-:W-:-:S04]  /*41870*/  IMAD.WIDE.U32 R14, R98, R80, RZ ;  /* 0x00000050620e7225 */ /* 0x000fc800078e00ff */
[----:B------:R-:W-:-:S04]  /*41880*/  IMAD.WIDE.U32 R58, P5, R81, R98, R58 ;  /* 0x00000062513a7225 */ /* 0x000fc800078a003a */
[----:B------:R-:W-:Y:S01]  /*41890*/  IMAD.WIDE.U32 R32, R98, R41, RZ ;  /* 0x0000002962207225 */ /* 0x000fe200078e00ff */
[----:B------:R-:W-:-:S03]  /*418a0*/  IADD3 RZ, P3, PT, R15, R58, RZ ;  /* 0x0000003a0fff7210 */ /* 0x000fc60007f7e0ff */
[----:B------:R-:W-:-:S04]  /*418b0*/  IMAD.WIDE.U32 R30, P6, R43, R98, R30 ;  /* 0x000000622b1e7225 */ /* 0x000fc800078c001e */
[----:B------:R-:W-:Y:S01]  /*418c0*/  IMAD.MOV.U32 R64, RZ, RZ, R63 ;  /* 0x000000ffff407224 */ /* 0x000fe200078e003f */
[----:B------:R-:W-:Y:S01]  /*418d0*/  IADD3 RZ, P2, PT, R33, R30, RZ ;  /* 0x0000001e21ff7210 */ /* 0x000fe20007f5e0ff */
[----:B------:R-:W-:Y:S02]  /*418e0*/  IMAD R32, R81, R98, RZ ;  /* 0x0000006251207224 */ /* 0x000fe400078e02ff */
        /* <DEDUP_REMOVED lines=8> */
[-C--:B------:R-:W-:Y:S01]  /*41970*/  IMAD.WIDE.U32 R32, R42, R94.reuse, R56 ;  /* 0x0000005e2a207225 */ /* 0x080fe200078e0038 */
[----:B------:R-:W-:Y:S02]  /*41980*/  IADD3.X R30, PT, PT, RZ, R65, RZ, P0, P5 ;  /* 0x00000041ff1e7210 */ /* 0x000fe400007ea4ff */
[----:B------:R-:W-:Y:S01]  /*41990*/  ISETP.GE.U32.AND.EX P1, PT, R37, R35, PT, P1 ;  /* 0x000000232500720c */ /* 0x000fe20003f26110 */
[----:B------:R-:W-:Y:S01]  /*419a0*/  IMAD R94, R44, R94, RZ ;  /* 0x0000005e2c5e7224 */ /* 0x000fe200078e02ff */
[----:B------:R-:W-:Y:S01]  /*419b0*/  ISETP.GE.U32.AND P0, PT, R32, R56, PT ;  /* 0x000000382000720c */ /* 0x000fe20003f06070 */
[----:B------:R-:W-:Y:S01]  /*419c0*/  IMAD.MOV.U32 R62, RZ, RZ, R59 ;  /* 0x000000ffff3e7224 */ /* 0x000fe200078e003b */
[----:B------:R-:W-:Y:S01]  /*419d0*/  SEL R65, RZ, 0x1, P1 ;  /* 0x00000001ff417807 */ /* 0x000fe20000800000 */
        /* <DEDUP_REMOVED lines=18> */
[----:B------:R-:W-:Y:S02]  /*41b00*/  IADD3 RZ, P4, PT, R61, R34, RZ ;  /* 0x000000223dff7210 */ /* 0x000fe40007f9e0ff */
[----:B------:R-:W-:Y:S01]  /*41b10*/  SEL R87, RZ, 0x1, P0 ;  /* 0x00000001ff577807 */ /* 0x000fe20000000000 */
[----:B------:R-:W-:Y:S01]  /*41b20*/  IMAD.X R77, RZ, RZ, RZ, P6 ;  /* 0x000000ffff4d7224 */ /* 0x000fe200030e06ff */
[----:B------:R-:W-:Y:S01]  /*41b30*/  IADD3 R72, P6, PT, R73, R32, RZ ;  /* 0x0000002049487210 */ /* 0x000fe20007fde0ff */
[----:B------:R-:W-:Y:S02]  /*41b40*/  IMAD.MOV.U32 R76, RZ, RZ, R31 ;  /* 0x000000ffff4c7224 */ /* 0x000fe400078e001f */
[----:B------:R-:W-:Y:S01]  /*41b50*/  IMAD.X R75, RZ, RZ, RZ, P5 ;  /* 0x000000ffff4b7224 */ /* 0x000fe200028e06ff */
[----:B------:R-:W-:Y:S01]  /*41b60*/  IADD3 RZ, P5, PT, R69, R70, RZ ;  /* 0x0000004645ff7210 */ /* 0x000fe20007fbe0ff */
[----:B------:R-:W-:-:S02]  /*41b70*/  IMAD.MOV.U32 R74, RZ, RZ, R35 ;  /* 0x000000ffff4a7224 */ /* 0x000fc400078e0023 */
[----:B------:R-:W-:-:S04]  /*41b80*/  IMAD.WIDE.U32 R60, R100, R41, RZ ;  /* 0x00000029643c7225 */ /* 0x000fc800078e00ff */
[----:B------:R-:W-:Y:S02]  /*41b90*/  IMAD.X R69, RZ, RZ, RZ, P1 ;  /* 0x000000ffff457224 */ /* 0x000fe400008e06ff */
[----:B------:R-:W-:Y:S02]  /*41ba0*/  IMAD.MOV.U32 R68, RZ, RZ, R71 ;  /* 0x000000ffff447224 */ /* 0x000fe400078e0047 */
[----:B------:R-:W-:Y:S01]  /*41bb0*/  IMAD.WIDE.U32.X R76, R43, R91, R76, P2 ;  /* 0x0000005b2b4c7225 */ /* 0x000fe200010e044c */
[----:B------:R-:W-:-:S03]  /*41bc0*/  ISETP.GE.U32.AND P2, PT, R58, R16, PT ;  /* 0x000000103a00720c */ /* 0x000fc60003f46070 */
[----:B------:R-:W-:Y:S02]  /*41bd0*/  IMAD.X R73, R33, 0x1, R30, P6 ;  /* 0x0000000121497824 */ /* 0x000fe400030e061e */
[----:B------:R-:W-:Y:S01]  /*41be0*/  IMAD.WIDE.U32.X R74, R47, R91, R74, P4 ;  /* 0x0000005b2f4a7225 */ /* 0x000fe200020e044a */
[----:B------:R-:W-:-:S03]  /*41bf0*/  ISETP.GE.U32.AND P4, PT, R72, R32, PT ;  /* 0x000000204800720c */ /* 0x000fc60003f86070 */
[----:B------:R-:W-:Y:S02]  /*41c00*/  IMAD R16, R47, R98, RZ ;  /* 0x000000622f107224 */ /* 0x000fe400078e02ff */
[----:B------:R-:W-:Y:S01]  /*41c10*/  IMAD.WIDE.U32.X R68, R44, R91, R68, P5 ;  /* 0x0000005b2c447225 */ /* 0x000fe200028e0444 */
[----:B------:R-:W-:Y:S02]  /*41c20*/  ISETP.GE.U32.AND.EX P5, PT, R59, R17, PT, P2 ;  /* 0x000000113b00720c */ /* 0x000fe40003fa6120 */
[----:B------:R-:W-:Y:S01]  /*41c30*/  ISETP.GE.U32.AND.EX P2, PT, R73, R33, PT, P4 ;  /* 0x000000214900720c */ /* 0x000fe20003f46140 */
[----:B------:R-:W-:-:S04]  /*41c40*/  IMAD.WIDE.U32 R64, R100, R80, RZ ;  /* 0x0000005064407225 */ /* 0x000fc800078e00ff */
[----:B------:R-:W-:-:S04]  /*41c50*/  IMAD.WIDE.U32 R30, R100, R45, RZ ;  /* 0x0000002d641e7225 */ /* 0x000fc800078e00ff */
[----:B------:R-:W-:-:S04]  /*41c60*/  IMAD.WIDE.U32 R62, R93, R41, RZ ;  /* 0x000000295d3e7225 */ /* 0x000fc800078e00ff */
[----:B------:R-:W-:-:S04]  /*41c70*/  IMAD.WIDE.U32 R60, P0, R43, R93, R60 ;  /* 0x0000005d2b3c7225 */ /* 0x000fc8000780003c */
[----:B------:R-:W-:Y:S01]  /*41c80*/  IMAD R89, R45, R91, R16 ;  /* 0x0000005b2d597224 */ /* 0x000fe200078e0210 */
[----:B------:R-:W-:Y:S01]  /*41c90*/  IADD3 RZ, P1, PT, R63, R60, RZ ;  /* 0x0000003c3fff7210 */ /* 0x000fe20007f3e0ff */
[----:B------:R-:W-:Y:S01]  /*41ca0*/  IMAD.WIDE.U32 R16, R100, R42, RZ ;  /* 0x0000002a64107225 */ /* 0x000fe200078e00ff */
[----:B------:R-:W-:-:S03]  /*41cb0*/  SEL R60, RZ, 0x1, P5 ;  /* 0x00000001ff3c7807 */ /* 0x000fc60002800000 */
[----:B------:R-:W-:Y:S01]  /*41cc0*/  IMAD.WIDE.U32 R32, R93, R45, RZ ;  /* 0x0000002d5d207225 */ /* 0x000fe200078e00ff */
[----:B------:R-:W-:Y:S02]  /*41cd0*/  SEL R32, RZ, 0x1, P2 ;  /* 0x00000001ff207807 */ /* 0x000fe40001000000 */
[----:B------:R-:W-:Y:S01]  /*41ce0*/  ISETP.GE.U32.AND P2, PT, R56, R58, PT ;  /* 0x0000003a3800720c */ /* 0x000fe20003f46070 */
[----:B------:R-:W-:-:S03]  /*41cf0*/  IMAD.WIDE.U32 R64, P3, R81, R93, R64 ;  /* 0x0000005d51407225 */ /* 0x000fc60007860040 */
[----:B------:R-:W-:Y:S01]  /*41d00*/  ISETP.GE.U32.AND.EX P2, PT, R57, R59, PT, P2 ;  /* 0x0000003b3900720c */ /* 0x000fe20003f46120 */
[----:B------:R-:W-:-:S03]  /*41d10*/  IMAD.WIDE.U32 R30, P4, R47, R93, R30 ;  /* 0x0000005d2f1e7225 */ /* 0x000fc6000788001e */
[----:B------:R-:W-:Y:S01]  /*41d20*/  SEL R71, RZ, 0x1, P2 ;  /* 0x00000001ff477807 */ /* 0x000fe20001000000 */
[----:B------:R-:W-:-:S04]  /*41d30*/  IMAD.WIDE.U32 R34, R93, R42, RZ ;  /* 0x0000002a5d227225 */ /* 0x000fc800078e00ff */
        /* <DEDUP_REMOVED lines=8> */
[----:B------:R-:W-:Y:S01]  /*41dc0*/  IMAD.WIDE.U32 R66, R93, R80, RZ ;  /* 0x000000505d427225 */ /* 0x000fe200078e00ff */
[----:B------:R-:W-:Y:S02]  /*41dd0*/  IADD3.X R59, PT, PT, RZ, R85, RZ, P2, P4 ;  /* 0x00000055ff3b7210 */ /* 0x000fe400017e84ff */
[----:B------:R-:W-:Y:S01]  /*41de0*/  IADD3 R65, P2, P4, R71, R76, R60 ;  /* 0x0000004c47417210 */ /* 0x000fe20007c5e03c */
[----:B------:R-:W-:Y:S01]  /*41df0*/  IMAD.MOV.U32 R32, RZ, RZ, R61 ;  /* 0x000000ffff207224 */ /* 0x000fe200078e003d */
[----:B------:R-:W-:Y:S01]  /*41e00*/  IADD3 RZ, P6, PT, R67, R64, RZ ;  /* 0x0000004043ff7210 */ /* 0x000fe20007fde0ff */
[----:B------:R-:W-:Y:S01]  /*41e10*/  IMAD.WIDE.U32 R60, R45, R98, R72 ;  /* 0x000000622d3c7225 */ /* 0x000fe200078e0048 */
[----:B------:R-:W-:-:S03]  /*41e20*/  IADD3.X R76, PT, PT, RZ, R77, RZ, P2, P4 ;  /* 0x0000004dff4c7210 */ /* 0x000fc600017e84ff */
[-C--:B------:R-:W-:Y:S01]  /*41e30*/  IMAD R71, R81, R93.reuse, RZ ;  /* 0x0000005d51477224 */ /* 0x080fe200078e02ff */
[----:B------:R-:W-:Y:S01]  /*41e40*/  IADD3 R64, P4, PT, R65, R60, RZ ;  /* 0x0000003c41407210 */ /* 0x000fe20007f9e0ff */
[----:B------:R-:W-:Y:S02]  /*41e50*/  IMAD.MOV.U32 R34, RZ, RZ, R31 ;  /* 0x000000ffff227224 */ /* 0x000fe400078e001f */
[C---:B------:R-:W-:Y:S02]  /*41e60*/  IMAD R85, R80.reuse, R100, R71 ;  /* 0x0000006450557224 */ /* 0x040fe400078e0247 */
[----:B------:R-:W-:Y:S02]  /*41e70*/  IMAD.IADD R71, R61, 0x1, R89 ;  /* 0x000000013d477824 */ /* 0x000fe400078e0259 */
[----:B------:R-:W-:-:S04]  /*41e80*/  IMAD.WIDE.U32 R30, R80, R93, R56 ;  /* 0x0000005d501e7225 */ /* 0x000fc800078e0038 */
[----:B------:R-:W-:Y:S01]  /*41e90*/  IMAD.X R61, RZ, RZ, RZ, P5 ;  /* 0x000000ffff3d7224 */ /* 0x000fe200028e06ff */
[----:B------:R-:W-:Y:S01]  /*41ea0*/  ISETP.GE.U32.AND P5, PT, R60, R72, PT ;  /* 0x000000483c00720c */ /* 0x000fe20003fa6070 */
[----:B------:R-:W-:Y:S01]  /*41eb0*/  IMAD.X R65, R71, 0x1, R76, P4 ;  /* 0x0000000147417824 */ /* 0x000fe200020e064c */
[----:B------:R-:W-:Y:S01]  /*41ec0*/  ISETP.GE.U32.AND P4, PT, R64, R60, PT ;  /* 0x0000003c4000720c */ /* 0x000fe20003f86070 */
[----:B------:R-:W-:Y:S01]  /*41ed0*/  IMAD.IADD R85, R31, 0x1, R85 ;  /* 0x000000011f557824 */ /* 0x000fe200078e0255 */
[----:B------:R-:W-:Y:S01]  /*41ee0*/  ISETP.GE.U32.AND P2, PT, R30, R56, PT ;  /* 0x000000381e00720c */ /* 0x000fe20003f46070 */
[-C--:B------:R-:W-:Y:S01]  /*41ef0*/  IMAD.WIDE.U32.X R32, R43, R100.reuse, R32, P1 ;  /* 0x000000642b207225 */ /* 0x080fe200008e0420 */
[----:B------:R-:W-:Y:S02]  /*41f00*/  ISETP.GE.U32.AND.EX P5, PT, R71, R73, PT, P5 ;  /* 0x000000494700720c */ /* 0x000fe40003fa6150 */
[----:B------:R-:W-:Y:S01]  /*41f10*/  ISETP.GE.U32.AND.EX P4, PT, R65, R71, PT, P4 ;  /* 0x000000474100720c */ /* 0x000fe20003f86140 */
[----:B------:R-:W-:Y:S01]  /*41f20*/  IMAD R43, R43, R93, RZ ;  /* 0x0000005d2b2b7224 */ /* 0x000fe200078e02ff */
[----:B------:R-:W-:Y:S01]  /*41f30*/  ISETP.GE.U32.AND.EX P2, PT, R85, R57, PT, P2 ;  /* 0x000000395500720c */ /* 0x000fe20003f46120 */
[----:B------:R-:W-:-:S04]  /*41f40*/  IMAD.WIDE.U32.X R34, R47, R100, R34, P3 ;  /* 0x000000642f227225 */ /* 0x000fc800018e0422 */
[-C--:B------:R-:W-:Y:S02]  /*41f50*/  IMAD R47, R47, R93.reuse, RZ ;  /* 0x0000005d2f2f7224 */ /* 0x080fe400078e02ff */
[C---:B------:R-:W-:Y:S01]  /*41f60*/  IMAD R73, R41.reuse, R100, R43 ;  /* 0x0000006429497224 */ /* 0x040fe200078e022b */
[----:B------:R-:W-:Y:S01]  /*41f70*/  SEL R43, RZ, 0x1, P4 ;  /* 0x00000001ff2b7807 */ /* 0x000fe20002000000 */
[----:B------:R-:W-:Y:S01]  /*41f80*/  IMAD.WIDE.U32 R56, R41, R93, R64 ;  /* 0x0000005d29387225 */ /* 0x000fe200078e0040 */
[----:B------:R-:W-:-:S03]  /*41f90*/  SEL R41, RZ, 0x1, P5 ;  /* 0x00000001ff297807 */ /* 0x000fc60002800000 */
[-C--:B------:R-:W-:Y:S01]  /*41fa0*/  IMAD R77, R45, R100.reuse, R47 ;  /* 0x000000642d4d7224 */ /* 0x080fe200078e022f */
[----:B------:R-:W-:Y:S01]  /*41fb0*/  SEL R47, RZ, 0x1, P2 ;  /* 0x00000001ff2f7807 */ /* 0x000fe20001000000 */
[----:B------:R-:W-:Y:S01]  /*41fc0*/  IMAD.WIDE.U32.X R62, R81, R100, R62, P6 ;  /* 0x00000064513e7225 */ /* 0x000fe200030e043e */
[----:B------:R-:W-:Y:S02]  /*41fd0*/  IADD3 R43, P3, P4, R43, R74, R41 ;  /* 0x0000004a2b2b7210 */ /* 0x000fe40007c7e029 */
[----:B------:R-:W-:Y:S01]  /*41fe0*/  ISETP.GE.U32.AND P2, PT, R56, R64, PT ;  /* 0x000000403800720c */ /* 0x000fe20003f46070 */
[----:B------:R-:W-:Y:S01]  /*41ff0*/  IMAD R67, R44, R98, RZ ;  /* 0x000000622c437224 */ /* 0x000fe200078e02ff */
[----:B------:R-:W-:Y:S01]  /*42000*/  IADD3 R47, P5, P6, R56, R62, R47 ;  /* 0x0000003e382f7210 */ /* 0x000fe20007ebe02f */
[----:B------:R-:W-:Y:S01]  /*42010*/  IMAD.MOV.U32 R60, RZ, RZ, R17 ;  /* 0x000000ffff3c7224 */ /* 0x000fe200078e0011 */
[----:B------:R-:W-:Y:S01]  /*42020*/  IADD3.X R74, PT, PT, RZ, R75, RZ, P3, P4 ;  /* 0x0000004bff4a7210 */ /* 0x000fe20001fe84ff */
[----:B------:R-:W-:Y:S01]  /*42030*/  IMAD.IADD R41, R57, 0x1, R73 ;  /* 0x0000000139297824 */ /* 0x000fe200078e0249 */
[----:B------:R-:W-:Y:S01]  /*42040*/  ISETP.GE.U32.AND P1, PT, R47, R56, PT ;  /* 0x000000382f00720c */ /* 0x000fe20003f26070 */
[----:B------:R-:W-:-:S03]  /*42050*/  IMAD.WIDE.U32 R16, R42, R98, R58 ;  /* 0x000000622a107225 */ /* 0x000fc600078e003a */
[----:B------:R-:W-:Y:S01]  /*42060*/  IADD3.X R64, PT, PT, R41, R63, RZ, P5, P6 ;  /* 0x0000003f29407210 */ /* 0x000fe20002fec4ff */
[----:B------:R-:W-:Y:S01]  /*42070*/  IMAD R67, R42, R91, R67 ;  /* 0x0000005b2a437224 */ /* 0x000fe200078e0243 */
[----:B------:R-:W-:Y:S01]  /*42080*/  IADD3 R56, P4, PT, R43, R16, RZ ;  /* 0x000000102b387210 */ /* 0x000fe20007f9e0ff */
[----:B------:R-:W-:Y:S01]  /*42090*/  IMAD.WIDE.U32.X R60, R44, R100, R60, P0 ;  /* 0x000000642c3c7225 */ /* 0x000fe200000e043c */
[----:B------:R-:W-:Y:S02]  /*420a0*/  ISETP.GE.U32.AND.EX P2, PT, R41, R65, PT, P2 ;  /* 0x000000412900720c */ /* 0x000fe40003f46120 */
[----:B------:R-:W-:Y:S01]  /*420b0*/  ISETP.GE.U32.AND.EX P1, PT, R64, R41, PT, P1 ;  /* 0x000000294000720c */ /* 0x000fe20003f26110 */
[----:B------:R-:W-:Y:S01]  /*420c0*/  IMAD.IADD R67, R17, 0x1, R67 ;  /* 0x0000000111437824 */ /* 0x000fe200078e0243 */
[----:B------:R-:W-:Y:S01]  /*420d0*/  ISETP.GE.U32.AND P0, PT, R16, R58, PT ;  /* 0x0000003a1000720c */ /* 0x000fe20003f06070 */
[----:B------:R-:W-:Y:S01]  /*420e0*/  IMAD R71, R44, R93, RZ ;  /* 0x0000005d2c477224 */ /* 0x000fe200078e02ff */
[----:B------:R-:W-:Y:S01]  /*420f0*/  ISETP.GE.U32.AND P3, PT, R56, R16, PT ;  /* 0x000000103800720c */ /* 0x000fe20003f66070 */
[----:B------:R-:W-:Y:S01]  /*42100*/  IMAD.X R57, R67, 0x1, R74, P4 ;  /* 0x0000000143397824 */ /* 0x000fe200020e064a */
[----:B------:R-:W-:Y:S01]  /*42110*/  SEL R41, RZ, 0x1, P2 ;  /* 0x00000001ff297807 */ /* 0x000fe20001000000 */
[----:B------:R-:W-:Y:S01]  /*42120*/  IMAD.WIDE.U32 R16, R47, 0x3d1, RZ ;  /* 0x000003d12f107825 */ /* 0x000fe200078e00ff */
[----:B------:R-:W-:-:S02]  /*42130*/  SEL R73, RZ, 0x1, P1 ;  /* 0x00000001ff497807 */ /* 0x000fc40000800000 */
[----:B------:R-:W-:Y:S01]  /*42140*/  ISETP.GE.U32.AND.EX P0, PT, R67, R59, PT, P0 ;  /* 0x0000003b4300720c */ /* 0x000fe20003f06100 */
[----:B------:R-:W-:Y:S01]  /*42150*/  IMAD.WIDE.U32 R58, R64, 0x3d1, RZ ;  /* 0x000003d1403a7825 */ /* 0x000fe200078e00ff */
[----:B------:R-:W-:Y:S02]  /*42160*/  ISETP.GE.U32.AND.EX P1, PT, R57, R67, PT, P3 ;  /* 0x000000433900720c */ /* 0x000fe40003f26130 */
[----:B------:R-:W-:Y:S01]  /*42170*/  IADD3 R73, P2, P4, R73, R32, R41 ;  /* 0x0000002049497210 */ /* 0x000fe20007c5e029 */
[----:B------:R-:W-:Y:S01]  /*42180*/  IMAD.WIDE.U32 R44, R45, R93, R56 ;  /* 0x0000005d2d2c7225 */ /* 0x000fe200078e0038 */
[----:B------:R-:W-:Y:S02]  /*42190*/  IADD3 R41, P3, PT, RZ, R16, RZ ;  /* 0x00000010ff297210 */ /* 0x000fe40007f7e0ff */
[----:B------:R-:W-:Y:S01]  /*421a0*/  SEL R63, RZ, 0x1, P1 ;  /* 0x00000001ff3f7807 */ /* 0x000fe20000800000 */
[----:B------:R-:W-:Y:S01]  /*421b0*/  IMAD.IADD R43, R45, 0x1, R77 ;  /* 0x000000012d2b7824 */ /* 0x000fe200078e024d */
[----:B------:R-:W-:Y:S01]  /*421c0*/  IADD3.X R32, PT, PT, RZ, R33, RZ, P2, P4 ;  /* 0x00000021ff207210 */ /* 0x000fe200017e84ff */
[----:B------:R-:W-:Y:S01]  /*421d0*/  IMAD.WIDE.U32 R58, P2, RZ, R47, R58 ;  /* 0x0000002fff3a7225 */ /* 0x000fe2000784003a */
[----:B------:R-:W-:-:S02]  /*421e0*/  SEL R62, RZ, 0x1, P0 ;  /* 0x00000001ff3e7807 */ /* 0x000fc40000000000 */
[----:B------:R-:W-:Y:S01]  /*421f0*/  IADD3 R73, P1, PT, R73, R44, RZ ;  /* 0x0000002c49497210 */ /* 0x000fe20007f3e0ff */
[----:B------:R-:W-:Y:S01]  /*42200*/  IMAD.X R33, RZ, RZ, RZ, P2 ;  /* 0x000000ffff217224 */ /* 0x000fe200010e06ff */
[----:B------:R-:W-:Y:S01]  /*42210*/  ISETP.GE.U32.AND P0, PT, R41, R16, PT ;  /* 0x000000102900720c */ /* 0x000fe20003f06070 */
[----:B------:R-:W-:Y:S01]  /*42220*/  IMAD R71, R42, R100, R71 ;  /* 0x000000642a477224 */ /* 0x000fe200078e0247 */
[----:B------:R-:W-:Y:S01]  /*42230*/  IADD3 R16, P5, P6, R63, R68, R62 ;  /* 0x000000443f107210 */ /* 0x000fe20007ebe03e */
[----:B------:R-:W-:Y:S01]  /*42240*/  IMAD.X R63, R43, 0x1, R32, P1 ;  /* 0x000000012b3f7824 */ /* 0x000fe200008e0620 */
[----:B------:R-:W-:Y:S01]  /*42250*/  ISETP.GE.U32.AND P2, PT, R44, R56, PT ;  /* 0x000000382c00720c */ /* 0x000fe20003f46070 */
[----:B------:R-:W-:Y:S01]  /*42260*/  IMAD.MOV.U32 R32, RZ, RZ, R59 ;  /* 0x000000ffff207224 */ /* 0x000fe200078e003b */
[C---:B------:R-:W-:Y:S01]  /*42270*/  ISETP.GE.U32.AND P1, PT, R73.reuse, R44, PT ;  /* 0x0000002c4900720c */ /* 0x040fe20003f26070 */
[----:B------:R-:W-:Y:S01]  /*42280*/  IMAD.WIDE.U32 R44, R73, 0x3d1, RZ ;  /* 0x000003d1492c7825 */ /* 0x000fe200078e00ff */
[----:B------:R-:W-:-:S02]  /*42290*/  ISETP.GE.U32.AND.EX P2, PT, R43, R57, PT, P2 ;  /* 0x000000392b00720c */ /* 0x000fc40003f46120 */
[C---:B------:R-:W-:Y:S01]  /*422a0*/  ISETP.GE.U32.AND.EX P1, PT, R63.reuse, R43, PT, P1 ;  /* 0x0000002b3f00720c */ /* 0x040fe20003f26110 */
[----:B------:R-:W-:Y:S01]  /*422b0*/  IMAD.WIDE.U32 R56, R63, 0x3d1, RZ ;  /* 0x000003d13f387825 */ /* 0x000fe200078e00ff */
[----:B------:R-:W-:Y:S02]  /*422c0*/  IADD3 R58, P4, PT, R17, R58, RZ ;  /* 0x0000003a113a7210 */ /* 0x000fe40007f9e0ff */
[----:B------:R-:W-:Y:S01]  /*422d0*/  SEL R59, RZ, 0x1, P2 ;  /* 0x00000001ff3b7807 */ /* 0x000fe20001000000 */
[----:B------:R-:W-:Y:S01]  /*422e0*/  IMAD R81, R81, R102, RZ ;  /* 0x0000006651517224 */ /* 0x000fe200078e02ff */
[----:B------:R-:W-:Y:S01]  /*422f0*/  SEL R67, RZ, 0x1, P1 ;  /* 0x00000001ff437807 */ /* 0x000fe20000800000 */
[----:B------:R-:W-:Y:S01]  /*42300*/  IMAD.X R47, R58, 0x1, R47, P3 ;  /* 0x000000013a2f7824 */ /* 0x000fe200018e062f */
[----:B------:R-:W-:Y:S01]  /*42310*/  IADD3.X R17, PT, PT, RZ, R69, RZ, P5, P6 ;  /* 0x00000045ff117210 */ /* 0x000fe20002fec4ff */
[----:B------:R-:W-:Y:S01]  /*42320*/  IMAD.WIDE.U32.X R32, RZ, R64, R32, P4 ;  /* 0x00000040ff207225 */ /* 0x000fe200020e0420 */
[----:B------:R-:W-:-:S02]  /*42330*/  IADD3 R67, P3, P4, R67, R34, R59 ;  /* 0x0000002243437210 */ /* 0x000fc40007c7e03b */
[----:B------:R-:W-:Y:S01]  /*42340*/  ISETP.GE.U32.AND.EX P0, PT, R47, R58, PT, P0 ;  /* 0x0000003a2f00720c */ /* 0x000fe20003f06100 */
[----:B------:R-:W-:Y:S01]  /*42350*/  IMAD.WIDE.U32 R42, R42, R93, R16 ;  /* 0x0000005d2a2a7225 */ /* 0x000fe200078e0010 */
[----:B------:R-:W-:Y:S02]  /*42360*/  IADD3.X R62, PT, PT, RZ, R35, RZ, P3, P4 ;  /* 0x00000023ff3e7210 */ /* 0x000fe40001fe84ff */
[----:B------:R-:W-:Y:S01]  /*42370*/  IADD3 R59, P2, PT, R32, R44, RZ ;  /* 0x0000002c203b7210 */ /* 0x000fe20007f5e0ff */
        /* <DEDUP_REMOVED lines=11> */
[----:B------:R-:W-:Y:S01]  /*42430*/  IMAD.WIDE.U32 R102, R80, R102, RZ ;  /* 0x0000006650667225 */ /* 0x000fe200078e00ff */
        /* <DEDUP_REMOVED lines=20> */
[----:B------:R-:W-:Y:S01]  /*42580*/  IMAD.MOV.U32 R16, RZ, RZ, R45 ;  /* 0x000000ffff107224 */ /* 0x000fe200078e002d */
[----:B------:R-:W-:Y:S01]  /*42590*/  IADD3 R67, P4, P5, R67, R60, R34 ;  /* 0x0000003c43437210 */ /* 0x000fe20007d9e022 */
[----:B------:R-:W-:Y:S01]  /*425a0*/  IMAD.X R17, RZ, RZ, RZ, P1 ;  /* 0x000000ffff117224 */ /* 0x000fe200008e06ff */
[----:B------:R-:W-:Y:S01]  /*425b0*/  IADD3 R65, P6, PT, R57, R44, RZ ;  /* 0x0000002c39417210 */ /* 0x000fe20007fde0ff */
[----:B------:R-:W-:Y:S01]  /*425c0*/  IMAD R81, R80, R101, R81 ;  /* 0x0000006550517224 */ /* 0x000fe200078e0251 */
        /* <DEDUP_REMOVED lines=94> */
.L_x_1232:
[----:B------:R-:W-:Y:S05]  /*42bb0*/  BSYNC.RECONVERGENT B1 ;  /* 0x0000000000017941 */ /* 0x000fea0003800200 */
.L_x_1231:
        /* <DEDUP_REMOVED lines=56> */
.L_x_1235:
[----:B------:R-:W-:Y:S05]  /*42f40*/  BSYNC.RELIABLE B1 ;  /* 0x0000000000017941 */ /* 0x000fea0003800100 */
.L_x_1234:
        /* <DEDUP_REMOVED lines=52> */
.L_x_1238:
[----:B------:R-:W-:Y:S05]  /*43290*/  BSYNC.RELIABLE B2 ;  /* 0x0000000000027941 */ /* 0x000fea0003800100 */
.L_x_1237:
        /* <DEDUP_REMOVED lines=51> */
.L_x_1240:
[----:B------:R-:W-:Y:S05]  /*435d0*/  BSYNC.RELIABLE B2 ;  /* 0x0000000000027941 */ /* 0x000fea0003800100 */
.L_x_1239:
        /* <DEDUP_REMOVED lines=27> */
.L_x_1236:
[----:B------:R-:W-:Y:S05]  /*43790*/  BSYNC.RECONVERGENT B3 ;  /* 0x0000000000037941 */ /* 0x000fea0003800200 */
.L_x_1233:
[----:B------:R-:W-:Y:S05]  /*437a0*/  WARPSYNC.ALL ;  /* 0x0000000000007948 */ /* 0x000fea0003800000 */
[----:B------:R-:W-:Y:S01]  /*437b0*/  UMOV UR4, URZ ;  /* 0x000000ff00047c82 */ /* 0x000fe20008000000 */
[----:B------:R-:W-:-:S05]  /*437c0*/  UMOV UR5, URZ ;  /* 0x000000ff00057c82 */ /* 0x000fca0008000000 */
.L_x_1251:
[----:B------:R-:W-:Y:S01]  /*437d0*/  IMAD.WIDE.U32 R12, R75, R71, RZ ;  /* 0x000000474b0c7225 */ /* 0x000fe200078e00ff */
[----:B------:R-:W-:Y:S03]  /*437e0*/  BSSY.RECONVERGENT B2, `(.L_x_1241) ;  /* 0x0000142000027945 */ /* 0x000fe60003800200 */
        /* <DEDUP_REMOVED lines=21> */
[CC--:B------:R-:W-:Y:S02]  /*43940*/  IMAD R20, R81.reuse, R47.reuse, RZ ;  /* 0x0000002f51147224 */ /* 0x0c0fe400078e02ff */
[----:B------:R-:W-:Y:S01]  /*43950*/  IMAD.WIDE.U32 R30, P4, R81, R47, R42 ;  /* 0x0000002f511e7225 */ /* 0x000fe2000788002a */
[----:B------:R-:W-:-:S03]  /*43960*/  SEL R43, RZ, 0x1, P0 ;  /* 0x00000001ff2b7807 */ /* 0x000fc60000000000 */
[----:B------:R-:W-:-:S04]  /*43970*/  IMAD.WIDE.U32 R32, R77, R47, RZ ;  /* 0x0000002f4d207225 */ /* 0x000fc800078e00ff */
[-C--:B------:R-:W-:Y:S02]  /*43980*/  IMAD R45, R77, R75.reuse, R20 ;  /* 0x0000004b4d2d7224 */ /* 0x080fe400078e0214 */
[----:B------:R-:W-:-:S04]  /*43990*/  IMAD.WIDE.U32.X R14, R37, R75, R14, P1 ;  /* 0x0000004b250e7225 */ /* 0x000fc800008e040e */
[----:B------:R-:W-:Y:S01]  /*439a0*/  IMAD.WIDE.U32 R34, R47, R77, RZ ;  /* 0x0000004d2f227225 */ /* 0x000fe200078e00ff */
[----:B------:R-:W-:-:S03]  /*439b0*/  IADD3 R14, P5, P6, R32, R14, R43 ;  /* 0x0000000e200e7210 */ /* 0x000fc60007ebe02b */
[----:B------:R-:W-:Y:S01]  /*439c0*/  IMAD.WIDE.U32 R16, R69, R41, RZ ;  /* 0x0000002945107225 */ /* 0x000fe200078e00ff */
[----:B------:R-:W-:-:S03]  /*439d0*/  IADD3 RZ, P3, PT, R35, R30, RZ ;  /* 0x0000001e23ff7210 */ /* 0x000fc60007f7e0ff */
[----:B------:R-:W-:-:S04]  /*439e0*/  IMAD.WIDE.U32 R12, R75, R47, RZ ;  /* 0x0000002f4b0c7225 */ /* 0x000fc800078e00ff */
[----:B------:R-:W-:Y:S02]  /*439f0*/  IMAD.IADD R33, R33, 0x1, R45 ;  /* 0x0000000121217824 */ /* 0x000fe400078e022d */
[----:B------:R-:W-:-:S03]  /*43a00*/  IMAD.WIDE.U32 R34, R71, R41, RZ ;  /* 0x0000002947227225 */ /* 0x000fc600078e00ff */
[----:B------:R-:W-:Y:S01]  /*43a10*/  IADD3.X R15, PT, PT, R33, R15, RZ, P5, P6 ;  /* 0x0000000f210f7210 */ /* 0x000fe20002fec4ff */
[----:B------:R-:W-:-:S04]  /*43a20*/  IMAD.WIDE.U32 R16, P2, R71, R37, R16 ;  /* 0x0000002547107225 */ /* 0x000fc80007840010 */
[----:B------:R-:W-:Y:S01]  /*43a30*/  IMAD.WIDE.U32 R56, R69, R77, RZ ;  /* 0x0000004d45387225 */ /* 0x000fe200078e00ff */
[----:B------:R-:W-:-:S03]  /*43a40*/  IADD3 RZ, P0, PT, R35, R16, RZ ;  /* 0x0000001023ff7210 */ /* 0x000fc60007f1e0ff */
[----:B------:R-:W-:-:S04]  /*43a50*/  IMAD.WIDE.U32 R12, P6, R47, R75, R12 ;  /* 0x0000004b2f0c7225 */ /* 0x000fc800078c000c */
[----:B------:R-:W-:-:S04]  /*43a60*/  IMAD.WIDE.U32 R44, R47, R47, RZ ;  /* 0x0000002f2f2c7225 */ /* 0x000fc800078e00ff */
[----:B------:R-:W-:Y:S02]  /*43a70*/  IMAD R16, R69, R47, RZ ;  /* 0x0000002f45107224 */ /* 0x000fe400078e02ff */
[----:B------:R-:W-:-:S04]  /*43a80*/  IMAD.WIDE.U32 R34, R71, R77, RZ ;  /* 0x0000004d47227225 */ /* 0x000fc800078e00ff */
[----:B------:R-:W-:-:S04]  /*43a90*/  IMAD.WIDE.U32 R56, P1, R71, R81, R56 ;  /* 0x0000005147387225 */ /* 0x000fc80007820038 */
[----:B------:R-:W-:Y:S01]  /*43aa0*/  IMAD.X R59, RZ, RZ, RZ, P6 ;  /* 0x000000ffff3b7224 */ /* 0x000fe200030e06ff */
[----:B------:R-:W-:Y:S01]  /*43ab0*/  IADD3 RZ, P6, PT, R45, R12, RZ ;  /* 0x0000000c2dff7210 */ /* 0x000fe20007fde0ff */
[----:B------:R-:W-:Y:S01]  /*43ac0*/  IMAD.X R43, RZ, RZ, RZ, P4 ;  /* 0x000000ffff2b7224 */ /* 0x000fe200020e06ff */
[----:B------:R-:W-:Y:S01]  /*43ad0*/  IADD3 RZ, P5, PT, R35, R56, RZ ;  /* 0x0000003823ff7210 */ /* 0x000fe20007fbe0ff */
[----:B------:R-:W-:Y:S01]  /*43ae0*/  IMAD.MOV.U32 R42, RZ, RZ, R31 ;  /* 0x000000ffff2a7224 */ /* 0x000fe200078e001f */
[----:B------:R-:W-:Y:S01]  /*43af0*/  ISETP.GE.U32.AND P4, PT, R14, R32, PT ;  /* 0x000000200e00720c */ /* 0x000fe20003f86070 */
[----:B------:R-:W-:Y:S02]  /*43b00*/  IMAD.MOV.U32 R58, RZ, RZ, R13 ;  /* 0x000000ffff3a7224 */ /* 0x000fe400078e000d */
[C---:B------:R-:W-:Y:S02]  /*43b10*/  IMAD R67, R71.reuse, R75, R16 ;  /* 0x0000004b47437224 */ /* 0x040fe400078e0210 */
[----:B------:R-:W-:-:S04]  /*43b20*/  IMAD.WIDE.U32 R62, R71, R47, RZ ;  /* 0x0000002f473e7225 */ /* 0x000fc800078e00ff */
[----:B------:R-:W-:Y:S01]  /*43b30*/  IMAD.WIDE.U32.X R34, R81, R75, R42, P3 ;  /* 0x0000004b51227225 */ /* 0x000fe200018e042a */
[----:B------:R-:W-:-:S03]  /*43b40*/  ISETP.GE.U32.AND.EX P3, PT, R15, R33, PT, P4 ;  /* 0x000000210f00720c */ /* 0x000fc60003f66140 */
[----:B------:R-:W-:Y:S01]  /*43b50*/  IMAD.WIDE.U32.X R58, R75, R75, R58, P6 ;  /* 0x0000004b4b3a7225 */ /* 0x000fe200030e043a */
[----:B------:R-:W-:-:S03]  /*43b60*/  SEL R73, RZ, 0x1, P3 ;  /* 0x00000001ff497807 */ /* 0x000fc60001800000 */
[----:B------:R-:W-:Y:S02]  /*43b70*/  IMAD.IADD R75, R63, 0x1, R67 ;  /* 0x000000013f4b7824 */ /* 0x000fe400078e0243 */
[----:B------:R-:W-:-:S03]  /*43b80*/  IMAD.WIDE.U32 R30, R37, R77, RZ ;  /* 0x0000004d251e7225 */ /* 0x000fc600078e00ff */
[C---:B------:R-:W-:Y:S01]  /*43b90*/  SHF.L.U64.HI R67, R62.reuse, 0x1, R75 ;  /* 0x000000013e437819 */ /* 0x040fe2000001024b */
[----:B------:R-:W-:Y:S01]  /*43ba0*/  IMAD.SHL.U32 R63, R62, 0x2, RZ ;  /* 0x000000023e3f7824 */ /* 0x000fe200078e00ff */
[----:B------:R-:W-:Y:S01]  /*43bb0*/  SHF.L.W.U32.HI R16, R75, 0x1, R64 ;  /* 0x000000014b107819 */ /* 0x000fe20000010e40 */
[----:B------:R-:W-:-:S03]  /*43bc0*/  IMAD.WIDE.U32 R44, R69, R71, RZ ;  /* 0x00000047452c7225 */ /* 0x000fc600078e00ff */
[----:B------:R-:W-:Y:S01]  /*43bd0*/  IADD3 R20, P6, PT, R63, R58, RZ ;  /* 0x0000003a3f147210 */ /* 0x000fe20007fde0ff */
[----:B------:R-:W-:-:S04]  /*43be0*/  IMAD.WIDE.U32 R32, R41, R77, RZ ;  /* 0x0000004d29207225 */ /* 0x000fc800078e00ff */
[----:B------:R-:W-:-:S04]  /*43bf0*/  IMAD.WIDE.U32 R30, P4, R41, R81, R30 ;  /* 0x00000051291e7225 */ /* 0x000fc8000788001e */
[----:B------:R-:W-:Y:S01]  /*43c00*/  IMAD.X R43, RZ, RZ, RZ, P2 ;  /* 0x000000ffff2b7224 */ /* 0x000fe200010e06ff */
[----:B------:R-:W-:Y:S01]  /*43c10*/  IADD3 RZ, P3, PT, R33, R30, RZ ;  /* 0x0000001e21ff7210 */ /* 0x000fe20007f7e0ff */
        /* <DEDUP_REMOVED lines=8> */
[----:B------:R-:W-:Y:S02]  /*43ca0*/  IMAD.MOV.U32 R32, RZ, RZ, R57 ;  /* 0x000000ffff207224 */ /* 0x000fe400078e0039 */
[----:B------:R-:W-:Y:S01]  /*43cb0*/  IMAD.X R61, RZ, RZ, RZ, P2 ;  /* 0x000000ffff3d7224 */ /* 0x000fe200010e06ff */
[----:B------:R-:W-:Y:S01]  /*43cc0*/  ISETP.GE.U32.AND.EX P2, PT, R62, R67, PT, P6 ;  /* 0x000000433e00720c */ /* 0x000fe20003f46160 */
[----:B------:R-:W-:Y:S01]  /*43cd0*/  IMAD.WIDE.U32 R56, R71, R71, R16 ;  /* 0x0000004747387225 */ /* 0x000fe200078e0010 */
[----:B------:R-:W-:-:S03]  /*43ce0*/  IADD3 R34, P6, PT, R73, R34, RZ ;  /* 0x0000002249227210 */ /* 0x000fc60007fde0ff */
[----:B------:R-:W-:Y:S02]  /*43cf0*/  IMAD R30, R37, R71, RZ ;  /* 0x00000047251e7224 */ /* 0x000fe400078e02ff */
[----:B------:R-:W-:Y:S01]  /*43d00*/  IMAD.IADD R63, R44, 0x1, R57 ;  /* 0x000000012c3f7824 */ /* 0x000fe200078e0239 */
[----:B------:R-:W-:Y:S01]  /*43d10*/  SEL R57, RZ, 0x1, P2 ;  /* 0x00000001ff397807 */ /* 0x000fe20001000000 */
[----:B------:R-:W-:Y:S02]  /*43d20*/  IMAD.MOV.U32 R60, RZ, RZ, R45 ;  /* 0x000000ffff3c7224 */ /* 0x000fe400078e002d */
[----:B------:R-:W-:-:S04]  /*43d30*/  IMAD.WIDE.U32 R58, R71, R41, R14 ;  /* 0x00000029473a7225 */ /* 0x000fc800078e000e */
[----:B------:R-:W-:Y:S01]  /*43d40*/  IMAD R67, R69, R41, R30 ;  /* 0x0000002945437224 */ /* 0x000fe200078e021e */
[----:B------:R-:W-:Y:S01]  /*43d50*/  ISETP.GE.U32.AND P2, PT, R58, R14, PT ;  /* 0x0000000e3a00720c */ /* 0x000fe20003f46070 */
[----:B------:R-:W-:Y:S01]  /*43d60*/  IMAD.X R35, RZ, RZ, R35, P6 ;  /* 0x000000ffff237224 */ /* 0x000fe200030e0623 */
[----:B------:R-:W-:Y:S01]  /*43d70*/  IADD3 R57, P6, PT, R57, R56, RZ ;  /* 0x0000003839397210 */ /* 0x000fe20007fde0ff */
[----:B------:R-:W-:Y:S01]  /*43d80*/  IMAD.WIDE.U32.X R42, R69, R37, R42, P0 ;  /* 0x00000025452a7225 */ /* 0x000fe200000e042a */
[----:B------:R-:W-:Y:S02]  /*43d90*/  ISETP.LT.U32.AND P0, PT, R56, R16, PT ;  /* 0x000000103800720c */ /* 0x000fe40003f01070 */
[----:B------:R-:W-:Y:S01]  /*43da0*/  SHF.L.W.U32.HI R65, R65, 0x1, R58 ;  /* 0x0000000141417819 */ /* 0x000fe20000010e3a */
[----:B------:R-:W-:Y:S02]  /*43db0*/  IMAD.IADD R67, R59, 0x1, R67 ;  /* 0x000000013b437824 */ /* 0x000fe400078e0243 */
[----:B------:R-:W-:Y:S01]  /*43dc0*/  IMAD.WIDE.U32.X R60, R69, R69, R60, P1 ;  /* 0x00000045453c7225 */ /* 0x000fe200008e043c */
[----:B------:R-:W-:-:S02]  /*43dd0*/  ISETP.GE.U32.AND P1, PT, R57, R56, PT ;  /* 0x000000383900720c */ /* 0x000fc40003f26070 */
[----:B------:R-:W-:Y:S01]  /*43de0*/  ISETP.GE.U32.AND.EX P2, PT, R67, R15, PT, P2 ;  /* 0x0000000f4300720c */ /* 0x000fe20003f46120 */
        /* <DEDUP_REMOVED lines=16> */
[----:B------:R-:W-:-:S02]  /*43ef0*/  ISETP.GE.U32.AND P0, PT, R63, R14, PT ;  /* 0x0000000e3f00720c */ /* 0x000fc40003f06070 */
[----:B------:R-:W-:Y:S01]  /*43f00*/  IADD3.X R64, PT, PT, R17, R43, RZ, P1, P5 ;  /* 0x0000002b11407210 */ /* 0x000fe20000fea4ff */
[----:B------:R-:W-:Y:S01]  /*43f10*/  IMAD.WIDE.U32 R42, R37, R41, RZ ;  /* 0x00000029252a7225 */ /* 0x000fe200078e00ff */
[----:B------:R-:W-:Y:S02]  /*43f20*/  IADD3 R58, P5, PT, R16, R15, RZ ;  /* 0x0000000f103a7210 */ /* 0x000fe40007fbe0ff */
[----:B------:R-:W-:Y:S01]  /*43f30*/  ISETP.GE.U32.AND.EX P2, PT, R17, R35, PT, P2 ;  /* 0x000000231100720c */ /* 0x000fe20003f46120 */
[C---:B------:R-:W-:Y:S01]  /*43f40*/  IMAD.WIDE.U32 R14, R41.reuse, R41, RZ ;  /* 0x00000029290e7225 */ /* 0x040fe200078e00ff */
[----:B------:R-:W-:Y:S02]  /*43f50*/  ISETP.GE.U32.AND P1, PT, R58, R16, PT ;  /* 0x000000103a00720c */ /* 0x000fe40003f26070 */
[----:B------:R-:W-:Y:S01]  /*43f60*/  SEL R30, RZ, 0x1, P2 ;  /* 0x00000001ff1e7807 */ /* 0x000fe20001000000 */
[----:B------:R-:W-:Y:S01]  /*43f70*/  IMAD.X R59, RZ, RZ, R60, P5 ;  /* 0x000000ffff3b7224 */ /* 0x000fe200028e063c */
[----:B------:R-:W-:Y:S01]  /*43f80*/  ISETP.GE.U32.AND.EX P0, PT, R64, R17, PT, P0 ;  /* 0x000000114000720c */ /* 0x000fe20003f06100 */
[----:B------:R-:W-:Y:S01]  /*43f90*/  IMAD.WIDE.U32 R42, P5, R41, R37, R42 ;  /* 0x00000025292a7225 */ /* 0x000fe200078a002a */
[----:B------:R-:W-:-:S02]  /*43fa0*/  ISETP.LT.U32.AND P2, PT, R16, R65, PT ;  /* 0x000000411000720c */ /* 0x000fc40003f41070 */
[----:B------:R-:W-:Y:S01]  /*43fb0*/  ISETP.GE.U32.AND.EX P1, PT, R59, R60, PT, P1 ;  /* 0x0000003c3b00720c */ /* 0x000fe20003f26110 */
[----:B------:R-:W-:Y:S01]  /*43fc0*/  IMAD.WIDE.U32 R16, R81, R77, RZ ;  /* 0x0000004d51107225 */ /* 0x000fe200078e00ff */
[----:B------:R-:W-:Y:S02]  /*43fd0*/  SEL R35, RZ, 0x1, P0 ;  /* 0x00000001ff237807 */ /* 0x000fe40000000000 */
[----:B------:R-:W-:Y:S01]  /*43fe0*/  IADD3 RZ, P0, PT, R15, R42, RZ ;  /* 0x0000002a0fff7210 */ /* 0x000fe20007f1e0ff */
[----:B------:R-:W-:Y:S01]  /*43ff0*/  IMAD.MOV.U32 R34, RZ, RZ, R43 ;  /* 0x000000ffff227224 */ /* 0x000fe200078e002b */
[----:B------:R-:W-:Y:S01]  /*44000*/  ISETP.LT.U32.OR.EX P2, PT, R60, R45, !P1, P2 ;  /* 0x0000002d3c00720c */ /* 0x000fe20004f41520 */
[----:B------:R-:W-:Y:S01]  /*44010*/  IMAD.X R45, RZ, RZ, RZ, P4 ;  /* 0x000000ffff2d7224 */ /* 0x000fe200020e06ff */
[----:B------:R-:W-:Y:S01]  /*44020*/  IADD3 R30, P4, P6, R35, R32, R30 ;  /* 0x00000020231e7210 */ /* 0x000fe20007e9e01e */
[----:B------:R-:W-:Y:S01]  /*44030*/  IMAD.WIDE.U32 R60, R77, R77, RZ ;  /* 0x0000004d4d3c7225 */ /* 0x000fe200078e00ff */
[----:B------:R-:W-:-:S02]  /*44040*/  SEL R43, RZ, 0x1, !P2 ;  /* 0x00000001ff2b7807 */ /* 0x000fc40005000000 */
[----:B------:R-:W-:Y:S01]  /*44050*/  IADD3.X R31, PT, PT, RZ, R33, RZ, P4, P6 ;  /* 0x00000021ff1f7210 */ /* 0x000fe200027ec4ff */
[----:B------:R-:W-:Y:S01]  /*44060*/  IMAD.WIDE.U32 R14, P1, R77, R81, R16 ;  /* 0x000000514d0e7225 */ /* 0x000fe20007820010 */
[----:B------:R-:W-:Y:S02]  /*44070*/  SHF.L.W.U32.HI R16, R67, 0x1, R63 ;  /* 0x0000000143107819 */ /* 0x000fe40000010e3f */
[----:B------:R-:W-:Y:S01]  /*44080*/  SHF.L.W.U32.HI R17, R63, 0x1, R64 ;  /* 0x000000013f117819 */ /* 0x000fe20000010e40 */
[----:B------:R-:W-:Y:S02]  /*44090*/  IMAD R32, R81, R41, RZ ;  /* 0x0000002951207224 */ /* 0x000fe400078e02ff */
[----:B------:R-:W-:Y:S01]  /*440a0*/  IMAD.X R35, RZ, RZ, RZ, P5 ;  /* 0x000000ffff237224 */ /* 0x000fe200028e06ff */
[----:B------:R-:W-:Y:S01]  /*440b0*/  IADD3 RZ, P5, PT, R61, R14, RZ ;  /* 0x0000000e3dff7210 */ /* 0x000fe20007fbe0ff */
[----:B------:R-:W-:Y:S02]  /*440c0*/  IMAD R61, R37, R77, R32 ;  /* 0x0000004d253d7224 */ /* 0x000fe400078e0220 */
[----:B------:R-:W-:-:S04]  /*440d0*/  IMAD.WIDE.U32 R32, R41, R41, R16 ;  /* 0x0000002929207225 */ /* 0x000fc800078e0010 */
        /* <DEDUP_REMOVED lines=23> */
[C---:B------:R-:W-:Y:S01]  /*44250*/  ISETP.LT.U32.AND P0, PT, R16.reuse, R15, PT ;  /* 0x0000000f1000720c */ /* 0x040fe20003f01070 */
[----:B------:R-:W-:Y:S01]  /*44260*/  IMAD.X R66, R31, 0x1, R35, P2 ;  /* 0x000000011f427824 */ /* 0x000fe200010e0623 */
[----:B------:R-:W-:Y:S01]  /*44270*/  IADD3 R15, P2, PT, R17, R44, RZ ;  /* 0x0000002c110f7210 */ /* 0x000fe20007f5e0ff */
[----:B------:R-:W-:Y:S01]  /*44280*/  IMAD.WIDE.U32 R60, P4, RZ, R37, R60 ;  /* 0x00000025ff3c7225 */ /* 0x000fe2000788003c */
[----:B------:R-:W-:-:S03]  /*44290*/  IADD3 R65, P3, PT, R16, R65, RZ ;  /* 0x0000004110417210 */ /* 0x000fc60007f7e0ff */
[----:B------:R-:W-:Y:S01]  /*442a0*/  IMAD.X R68, RZ, RZ, R45, P2 ;  /* 0x000000ffff447224 */ /* 0x000fe200010e062d */
[----:B------:R-:W-:Y:S01]  /*442b0*/  ISETP.GE.U32.AND P1, PT, R65, R16, PT ;  /* 0x000000104100720c */ /* 0x000fe20003f26070 */
[----:B------:R-:W-:Y:S01]  /*442c0*/  IMAD.X R67, RZ, RZ, R66, P3 ;  /* 0x000000ffff437224 */ /* 0x000fe200018e0642 */
[----:B------:R-:W-:Y:S01]  /*442d0*/  SHF.L.W.U32.HI R16, R41, 0x1, R15 ;  /* 0x0000000129107819 */ /* 0x000fe20000010e0f */
[----:B------:R-:W-:Y:S01]  /*442e0*/  IMAD.X R35, RZ, RZ, RZ, P4 ;  /* 0x000000ffff237224 */ /* 0x000fe200020e06ff */
[----:B------:R-:W-:Y:S01]  /*442f0*/  SHF.L.W.U32.HI R17, R15, 0x1, R68 ;  /* 0x000000010f117819 */ /* 0x000fe20000010e44 */
[----:B------:R-:W-:Y:S01]  /*44300*/  IMAD.MOV.U32 R34, RZ, RZ, R61 ;  /* 0x000000ffff227224 */ /* 0x000fe200078e003d */
[----:B------:R-:W-:Y:S02]  /*44310*/  ISETP.GE.U32.AND.EX P1, PT, R67, R66, PT, P1 ;  /* 0x000000424300720c */ /* 0x000fe40003f26110 */
[----:B------:R-:W-:Y:S01]  /*44320*/  IADD3 R64, P4, PT, R43, R60, RZ ;  /* 0x0000003c2b407210 */ /* 0x000fe20007f9e0ff */
[----:B------:R-:W-:Y:S01]  /*44330*/  IMAD.WIDE.U32 R60, R67, 0x3d1, RZ ;  /* 0x000003d1433c7825 */ /* 0x000fe200078e00ff */
[----:B------:R-:W-:-:S02]  /*44340*/  IADD3 R30, P3, PT, RZ, R42, RZ ;  /* 0x0000002aff1e7210 */ /* 0x000fc40007f7e0ff */
[----:B------:R-:W-:Y:S01]  /*44350*/  ISETP.LT.U32.OR.EX P0, PT, R66, R31, !P1, P0 ;  /* 0x0000001f4200720c */ /* 0x000fe20004f01500 */
[----:B------:R-:W-:Y:S01]  /*44360*/  IMAD.WIDE.U32 R44, R77, R77, R16 ;  /* 0x0000004d4d2c7225 */ /* 0x000fe200078e0010 */
[----:B------:R-:W-:Y:S02]  /*44370*/  ISETP.GE.U32.AND P2, PT, R30, R42, PT ;  /* 0x0000002a1e00720c */ /* 0x000fe40003f46070 */
[----:B------:R-:W-:Y:S01]  /*44380*/  SEL R69, RZ, 0x1, !P0 ;  /* 0x00000001ff457807 */ /* 0x000fe20004000000 */
[----:B------:R-:W-:Y:S01]  /*44390*/  IMAD.WIDE.U32.X R34, RZ, R63, R34, P4 ;  /* 0x0000003fff227225 */ /* 0x000fe200020e0422 */
[----:B------:R-:W-:Y:S02]  /*443a0*/  ISETP.LT.U32.AND P0, PT, R44, R16, PT ;  /* 0x000000102c00720c */ /* 0x000fe40003f01070 */
[----:B------:R-:W-:Y:S01]  /*443b0*/  IADD3 R69, P4, PT, R69, R44, RZ ;  /* 0x0000002c45457210 */ /* 0x000fe20007f9e0ff */
[----:B------:R-:W-:-:S03]  /*443c0*/  IMAD.WIDE.U32 R42, R65, 0x3d1, RZ ;  /* 0x000003d1412a7825 */ /* 0x000fc600078e00ff */
[----:B------:R-:W-:Y:S01]  /*443d0*/  ISETP.GE.U32.AND P1, PT, R69, R44, PT ;  /* 0x0000002c4500720c */ /* 0x000fe20003f26070 */
        /* <DEDUP_REMOVED lines=9> */
[----:B------:R-:W-:Y:S01]  /*44470*/  IMAD.MOV.U32 R60, RZ, RZ, R15 ;  /* 0x000000ffff3c7224 */ /* 0x000fe200078e000f */
[----:B------:R-:W-:Y:S01]  /*44480*/  IADD3 R16, P4, PT, R41, R63, RZ ;  /* 0x0000003f29107210 */ /* 0x000fe20007f9e0ff */
[----:B------:R-:W-:Y:S01]  /*44490*/  IMAD.X R63, R34, 0x1, R35, P3 ;  /* 0x00000001223f7824 */ /* 0x000fe200018e0623 */
[----:B------:R-:W-:Y:S01]  /*444a0*/  ISETP.GE.U32.AND.EX P1, PT, R64, R45, PT, P1 ;  /* 0x0000002d4000720c */ /* 0x000fe20003f26110 */
[----:B------:R-:W-:Y:S01]  /*444b0*/  IMAD.WIDE.U32.X R60, RZ, R67, R60, P5 ;  /* 0x00000043ff3c7225 */ /* 0x000fe200028e043c */
[----:B------:R-:W-:-:S02]  /*444c0*/  IADD3 R35, P6, PT, R16, R37, RZ ;  /* 0x0000002510237210 */ /* 0x000fc40007fde0ff */
[----:B------:R-:W-:Y:S01]  /*444d0*/  ISETP.GE.U32.AND P2, PT, R41, R42, PT ;  /* 0x0000002a2900720c */ /* 0x000fe20003f46070 */
[----:B------:R-:W-:Y:S01]  /*444e0*/  IMAD.X R14, R63, 0x1, R65, P4 ;  /* 0x000000013f0e7824 */ /* 0x000fe200020e0641 */
[----:B------:R-:W-:Y:S01]  /*444f0*/  ISETP.LT.U32.OR.EX P0, PT, R45, R17, !P1, P0 ;  /* 0x000000112d00720c */ /* 0x000fe20004f01500 */
        /* <DEDUP_REMOVED lines=9> */
[----:B------:R-:W-:Y:S02]  /*44590*/  SEL R65, RZ, 0x1, !P0 ;  /* 0x00000001ff417807 */ /* 0x000fe40004000000 */
[----:B------:R-:W-:Y:S02]  /*445a0*/  ISETP.LT.U32.OR.EX P0, PT, R14, R63, !P3, P1 ;  /* 0x0000003f0e00720c */ /* 0x000fe40005f01510 */
[----:B------:R-:W-:Y:S02]  /*445b0*/  SHF.R.U32.HI R16, RZ, 0x1f, R68 ;  /* 0x0000001fff107819 */ /* 0x000fe40000011644 */
[----:B------:R-:W-:Y:S01]  /*445c0*/  IADD3 R14, P5, P3, R44, R60, R15 ;  /* 0x0000003c2c0e7210 */ /* 0x000fe20007bbe00f */
[----:B------:R-:W-:Y:S01]  /*445d0*/  IMAD.X R15, RZ, RZ, RZ, P2 ;  /* 0x000000ffff0f7224 */ /* 0x000fe200010e06ff */
[----:B------:R-:W-:-:S02]  /*445e0*/  IADD3 R60, P6, PT, R45, R42, RZ ;  /* 0x0000002a2d3c7210 */ /* 0x000fc40007fde0ff */
[----:B------:R-:W-:Y:S02]  /*445f0*/  IADD3 R65, P4, P1, R65, R16, R32 ;  /* 0x0000001041417210 */ /* 0x000fe4000799e020 */
[----:B------:R-:W-:Y:S02]  /*44600*/  IADD3 R37, P2, PT, R14, R67, RZ ;  /* 0x000000430e257210 */ /* 0x000fe40007f5e0ff */
[----:B------:R-:W-:Y:S02]  /*44610*/  SEL R16, RZ, 0x1, !P0 ;  /* 0x00000001ff107807 */ /* 0x000fe40004000000 */
[----:B------:R-:W-:Y:S02]  /*44620*/  IADD3.X R63, PT, PT, R60, R61, RZ, P5, P3 ;  /* 0x0000003d3c3f7210 */ /* 0x000fe40002fe64ff */
[----:B------:R-:W-:Y:S01]  /*44630*/  IADD3.X R67, PT, PT, RZ, RZ, R33, P4, P1 ;  /* 0x000000ffff437210 */ /* 0x000fe200027e2421 */
[----:B------:R-:W-:Y:S01]  /*44640*/  IMAD.WIDE.U32 R32, R65, 0x3d1, RZ ;  /* 0x000003d141207825 */ /* 0x000fe200078e00ff */
[----:B------:R-:W-:-:S02]  /*44650*/  ISETP.GE.U32.AND P0, PT, R14, R44, PT ;  /* 0x0000002c0e00720c */ /* 0x000fc40003f06070 */
[----:B------:R-:W-:Y:S01]  /*44660*/  IADD3 R16, P4, PT, R37, R16, RZ ;  /* 0x0000001025107210 */ /* 0x000fe20007f9e0ff */
[C---:B------:R-:W-:Y:S01]  /*44670*/  IMAD.X R34, R63.reuse, 0x1, R69, P2 ;  /* 0x000000013f227824 */ /* 0x040fe200010e0645 */
[----:B------:R-:W-:Y:S01]  /*44680*/  ISETP.GE.U32.AND.EX P0, PT, R63, R60, PT, P0 ;  /* 0x0000003c3f00720c */ /* 0x000fe20003f06100 */
[----:B------:R-:W-:Y:S01]  /*44690*/  IMAD.WIDE.U32 R60, R67, 0x3d1, RZ ;  /* 0x000003d1433c7825 */ /* 0x000fe200078e00ff */
[----:B------:R-:W-:Y:S02]  /*446a0*/  ISETP.LT.U32.AND P3, PT, R37, R14, PT ;  /* 0x0000000e2500720c */ /* 0x000fe40003f61070 */
[----:B------:R-:W-:Y:S01]  /*446b0*/  ISETP.GE.U32.AND P1, PT, R16, R37, PT ;  /* 0x000000251000720c */ /* 0x000fe20003f26070 */
[----:B------:R-:W-:Y:S01]  /*446c0*/  IMAD.X R45, RZ, RZ, R34, P4 ;  /* 0x000000ffff2d7224 */ /* 0x000fe200020e0622 */
[----:B------:R-:W-:Y:S01]  /*446d0*/  SEL R41, RZ, 0x1, P0 ;  /* 0x00000001ff297807 */ /* 0x000fe20000000000 */
[----:B------:R-:W-:-:S03]  /*446e0*/  IMAD.MOV.U32 R14, RZ, RZ, R43 ;  /* 0x000000ffff0e7224 */ /* 0x000fc600078e002b */
        /* <DEDUP_REMOVED lines=81> */
.L_x_1242:
[----:B------:R-:W-:Y:S05]  /*44c00*/  BSYNC.RECONVERGENT B2 ;  /* 0x0000000000027941 */ /* 0x000fea0003800200 */
.L_x_1241:
[----:B------:R-:W-:Y:S01]  /*44c10*/  IMAD.WIDE.U32 R14, R47, R47, R30 ;  /* 0x0000002f2f0e7225 */ /* 0x000fe200078e001e */
[----:B------:R-:W-:Y:S01]  /*44c20*/  IADD3 R20, P1, PT, R35, R20, RZ ;  /* 0x0000001423147210 */ /* 0x000fe20007f3e0ff */
[----:B------:R-:W-:Y:S01]  /*44c30*/  UIADD3 UR4, UPT, UPT, UR4, 0x1, URZ ;  /* 0x0000000104047890 */ /* 0x000fe2000fffe0ff */
[----:B------:R-:W-:Y:S01]  /*44c40*/  BSSY.RECONVERGENT B4, `(.L_x_1243) ;  /* 0x00000bb000047945 */ /* 0x000fe20003800200 */
[----:B------:R-:W-:Y:S01]  /*44c50*/  IMAD.IADD R12, R12, 0x1, R15 ;  /* 0x000000010c0c7824 */ /* 0x000fe200078e020f */
[----:B------:R-:W-:Y:S01]  /*44c60*/  ISETP.GE.U32.AND P0, PT, R14, R30, PT ;  /* 0x0000001e0e00720c */ /* 0x000fe20003f06070 */
[----:B------:R-:W-:Y:S01]  /*44c70*/  IMAD.X R62, R17, 0x1, R62, P1 ;  /* 0x00000001113e7824 */ /* 0x000fe200008e063e */
[----:B------:R-:W-:Y:S01]  /*44c80*/  ISETP.LT.U32.AND P1, PT, R20, R35, PT ;  /* 0x000000231400720c */ /* 0x000fe20003f21070 */
[----:B------:R-:W-:Y:S01]  /*44c90*/  UISETP.NE.AND UP0, UPT, UR4, 0x5, UPT ;  /* 0x000000050400788c */ /* 0x000fe2000bf05270 */
[----:B------:R-:W-:Y:S01]  /*44ca0*/  ISETP.GE.U32.AND.EX P0, PT, R12, R31, PT, P0 ;  /* 0x0000001f0c00720c */ /* 0x000fe20003f06100 */
[----:B------:R-:W-:Y:S03]  /*44cb0*/  BSSY.RELIABLE B2, `(.L_x_1244) ;  /* 0x000002f000027945 */ /* 0x000fe60003800100 */
        /* <DEDUP_REMOVED lines=46> */
.L_x_1245:
[----:B------:R-:W-:Y:S05]  /*44fa0*/  BSYNC.RELIABLE B2 ;  /* 0x0000000000027941 */ /* 0x000fea0003800100 */
.L_x_1244:
        /* <DEDUP_REMOVED lines=52> */
.L_x_1248:
[----:B------:R-:W-:Y:S05]  /*452f0*/  BSYNC.RELIABLE B3 ;  /* 0x0000000000037941 */ /* 0x000fea0003800100 */
.L_x_1247:
        /* <DEDUP_REMOVED lines=51> */
.L_x_1250:
[----:B------:R-:W-:Y:S05]  /*45630*/  BSYNC.RELIABLE B3 ;  /* 0x0000000000037941 */ /* 0x000fea0003800100 */
.L_x_1249:
        /* <DEDUP_REMOVED lines=27> */
.L_x_1246:
[----:B------:R-:W-:Y:S05]  /*457f0*/  BSYNC.RECONVERGENT B4 ;  /* 0x0000000000047941 */ /* 0x000fea0003800200 */
.L_x_1243:
        /* <DEDUP_REMOVED lines=46> */
[----:B------:R-:W-:-:S03]  /*45ae0*/  IMAD.WIDE.U32 R56, R69, R50, RZ ;  /* 0x0000003245387225 */ /* 0x000fc600078e00ff */
[----:B------:R-:W-:Y:S01]  /*45af0*/  ISETP.GE.U32.AND.EX P0, PT, R20, R15, PT, P0 ;  /* 0x0000000f1400720c */ /* 0x000fe20003f06100 */
[----:B------:R-:W-:Y:S01]  /*45b00*/  IMAD.MOV.U32 R34, RZ, RZ, R33 ;  /* 0x000000ffff227224 */ /* 0x000fe200078e0021 */
[----:B------:R-:W-:Y:S01]  /*45b10*/  IADD3.X R33, PT, PT, R61, R43, RZ, P3, P4 ;  /* 0x0000002b3d217210 */ /* 0x000fe20001fe84ff */
[CC--:B------:R-:W-:Y:S01]  /*45b20*/  IMAD R14, R51.reuse, R71.reuse, RZ ;  /* 0x00000047330e7224 */ /* 0x0c0fe200078e02ff */
[----:B------:R-:W-:Y:S01]  /*45b30*/  SEL R59, RZ, 0x1, P0 ;  /* 0x00000001ff3b7807 */ /* 0x000fe20000000000 */
[----:B------:R-:W-:Y:S01]  /*45b40*/  IMAD.WIDE.U32 R42, P3, R51, R71, R56 ;  /* 0x00000047332a7225 */ /* 0x000fe20007860038 */
[----:B------:R-:W-:-:S03]  /*45b50*/  ISETP.GE.U32.AND P0, PT, R32, R30, PT ;  /* 0x0000001e2000720c */ /* 0x000fc60003f06070 */
[----:B------:R-:W-:Y:S01]  /*45b60*/  IMAD.WIDE.U32.X R56, R49, R69, R34, P2 ;  /* 0x0000004531387225 */ /* 0x000fe200010e0422 */
[----:B------:R-:W-:-:S03]  /*45b70*/  ISETP.GE.U32.AND.EX P0, PT, R33, R61, PT, P0 ;  /* 0x0000003d2100720c */ /* 0x000fc60003f06100 */
[C---:B------:R-:W-:Y:S02]  /*45b80*/  IMAD R63, R50.reuse, R69, R14 ;  /* 0x00000045323f7224 */ /* 0x040fe400078e020e */
[----:B------:R-:W-:-:S04]  /*45b90*/  IMAD.WIDE.U32 R34, R50, R71, R32 ;  /* 0x0000004732227225 */ /* 0x000fc800078e0020 */
[----:B------:R-:W-:Y:S01]  /*45ba0*/  IMAD.X R31, RZ, RZ, RZ, P3 ;  /* 0x000000ffff1f7224 */ /* 0x000fe200018e06ff */
[----:B------:R-:W-:Y:S01]  /*45bb0*/  IADD3 R16, P3, P4, R34, R56, R59 ;  /* 0x0000003822107210 */ /* 0x000fe20007c7e03b */
[----:B------:R-:W-:Y:S02]  /*45bc0*/  IMAD.IADD R35, R35, 0x1, R63 ;  /* 0x0000000123237824 */ /* 0x000fe400078e023f */
[----:B------:R-:W-:Y:S01]  /*45bd0*/  IMAD.WIDE.U32 R44, R71, R50, RZ ;  /* 0x00000032472c7225 */ /* 0x000fe200078e00ff */
[----:B------:R-:W-:-:S03]  /*45be0*/  ISETP.GE.U32.AND P2, PT, R16, R34, PT ;  /* 0x000000221000720c */ /* 0x000fc60003f46070 */
[----:B------:R-:W-:Y:S01]  /*45bf0*/  IMAD.X R15, RZ, RZ, RZ, P1 ;  /* 0x000000ffff0f7224 */ /* 0x000fe200008e06ff */
[----:B------:R-:W-:Y:S01]  /*45c00*/  ISETP.GE.U32.AND P1, PT, R34, R32, PT ;  /* 0x000000202200720c */ /* 0x000fe20003f26070 */
[----:B------:R-:W-:Y:S01]  /*45c10*/  IMAD.MOV.U32 R14, RZ, RZ, R17 ;  /* 0x000000ffff0e7224 */ /* 0x000fe200078e0011 */
[----:B------:R-:W-:Y:S01]  /*45c20*/  IADD3.X R17, PT, PT, R35, R57, RZ, P3, P4 ;  /* 0x0000003923117210 */ /* 0x000fe20001fe84ff */
[----:B------:R-:W-:Y:S01]  /*45c30*/  IMAD R32, R55, R47, RZ ;  /* 0x0000002f37207224 */ /* 0x000fe200078e02ff */
[----:B------:R-:W-:Y:S01]  /*45c40*/  IADD3 RZ, P6, PT, R45, R42, RZ ;  /* 0x0000002a2dff7210 */ /* 0x000fe20007fde0ff */
[----:B------:R-:W-:Y:S01]  /*45c50*/  IMAD.MOV.U32 R30, RZ, RZ, R43 ;  /* 0x000000ffff1e7224 */ /* 0x000fe200078e002b */
[----:B------:R-:W-:Y:S01]  /*45c60*/  ISETP.GE.U32.AND.EX P1, PT, R35, R33, PT, P1 ;  /* 0x000000212300720c */ /* 0x000fe20003f26110 */
[----:B------:R-:W-:Y:S01]  /*45c70*/  IMAD.WIDE.U32 R58, R75, R54, RZ ;  /* 0x000000364b3a7225 */ /* 0x000fe200078e00ff */
[----:B------:R-:W-:Y:S02]  /*45c80*/  ISETP.GE.U32.AND.EX P2, PT, R17, R35, PT, P2 ;  /* 0x000000231100720c */ /* 0x000fe40003f46120 */
[----:B------:R-:W-:Y:S01]  /*45c90*/  SEL R43, RZ, 0x1, P0 ;  /* 0x00000001ff2b7807 */ /* 0x000fe20000000000 */
[----:B------:R-:W-:Y:S01]  /*45ca0*/  IMAD.WIDE.U32 R56, R54, R47, RZ ;  /* 0x0000002f36387225 */ /* 0x000fe200078e00ff */
[----:B------:R-:W-:-:S03]  /*45cb0*/  SEL R73, RZ, 0x1, P2 ;  /* 0x00000001ff497807 */ /* 0x000fc60001000000 */
[----:B------:R-:W-:-:S04]  /*45cc0*/  IMAD.WIDE.U32.X R14, R53, R75, R14, P5 ;  /* 0x0000004b350e7225 */ /* 0x000fc800028e040e */
[----:B------:R-:W-:Y:S02]  /*45cd0*/  IMAD R85, R54, R75, R32 ;  /* 0x0000004b36557224 */ /* 0x000fe400078e0220 */
[----:B------:R-:W-:Y:S01]  /*45ce0*/  IMAD.WIDE.U32 R34, R71, R52, RZ ;  /* 0x0000003447227225 */ /* 0x000fe200078e00ff */
[----:B------:R-:W-:-:S03]  /*45cf0*/  SEL R34, RZ, 0x1, P1 ;  /* 0x00000001ff227807 */ /* 0x000fc60000800000 */
[----:B------:R-:W-:-:S04]  /*45d00*/  IMAD.WIDE.U32.X R30, R51, R69, R30, P6 ;  /* 0x00000045331e7225 */ /* 0x000fc800030e041e */
[----:B------:R-:W-:Y:S01]  /*45d10*/  IMAD.WIDE.U32 R32, R47, R54, RZ ;  /* 0x000000362f207225 */ /* 0x000fe200078e00ff */
[----:B------:R-:W-:Y:S02]  /*45d20*/  IADD3 R32, P5, P6, R56, R14, R43 ;  /* 0x0000000e38207210 */ /* 0x000fe40007ebe02b */
[----:B------:R-:W-:Y:S01]  /*45d30*/  IADD3 R73, P0, P2, R73, R30, R34 ;  /* 0x0000001e49497210 */ /* 0x000fe20007a1e022 */
[----:B------:R-:W-:-:S03]  /*45d40*/  IMAD.WIDE.U32 R58, P3, R55, R47, R58 ;  /* 0x0000002f373a7225 */ /* 0x000fc6000786003a */
[----:B------:R-:W-:Y:S01]  /*45d50*/  IADD3.X R68, PT, PT, RZ, R31, RZ, P0, P2 ;  /* 0x0000001fff447210 */ /* 0x000fe200007e44ff */
[----:B------:R-:W-:Y:S01]  /*45d60*/  IMAD.IADD R85, R57, 0x1, R85 ;  /* 0x0000000139557824 */ /* 0x000fe200078e0255 */
[----:B------:R-:W-:Y:S01]  /*45d70*/  IADD3 RZ, P1, PT, R33, R58, RZ ;  /* 0x0000003a21ff7210 */ /* 0x000fe20007f3e0ff */
[----:B------:R-:W-:-:S03]  /*45d80*/  IMAD.WIDE.U32 R42, R37, R50, RZ ;  /* 0x00000032252a7225 */ /* 0x000fc600078e00ff */
[----:B------:R-:W-:Y:S01]  /*45d90*/  IADD3.X R33, PT, PT, R85, R15, RZ, P5, P6 ;  /* 0x0000000f55217210 */ /* 0x000fe20002fec4ff */
[----:B------:R-:W-:-:S04]  /*45da0*/  IMAD.WIDE.U32 R64, R69, R54, RZ ;  /* 0x0000003645407225 */ /* 0x000fc800078e00ff */
[----:B------:R-:W-:-:S04]  /*45db0*/  IMAD.WIDE.U32 R14, R37, R48, RZ ;  /* 0x00000030250e7225 */ /* 0x000fc800078e00ff */
[----:B------:R-:W-:-:S04]  /*45dc0*/  IMAD.WIDE.U32 R60, R69, R52, RZ ;  /* 0x00000034453c7225 */ /* 0x000fc800078e00ff */
[----:B------:R-:W-:-:S04]  /*45dd0*/  IMAD.WIDE.U32 R42, P2, R51, R41, R42 ;  /* 0x00000029332a7225 */ /* 0x000fc8000784002a */
[----:B------:R-:W-:-:S04]  /*45de0*/  IMAD.WIDE.U32 R30, R71, R54, RZ ;  /* 0x00000036471e7225 */ /* 0x000fc800078e00ff */
[----:B------:R-:W-:-:S04]  /*45df0*/  IMAD.WIDE.U32 R64, P6, R55, R71, R64 ;  /* 0x0000004737407225 */ /* 0x000fc800078c0040 */
[----:B------:R-:W-:Y:S01]  /*45e00*/  IMAD.X R57, RZ, RZ, RZ, P2 ;  /* 0x000000ffff397224 */ /* 0x000fe200010e06ff */
[----:B------:R-:W-:Y:S01]  /*45e10*/  ISETP.GE.U32.AND P2, PT, R32, R56, PT ;  /* 0x000000382000720c */ /* 0x000fe20003f46070 */
[----:B------:R-:W-:-:S03]  /*45e20*/  IMAD.WIDE.U32 R62, R41, R48, RZ ;  /* 0x00000030293e7225 */ /* 0x000fc600078e00ff */
[----:B------:R-:W-:Y:S01]  /*45e30*/  ISETP.GE.U32.AND.EX P2, PT, R33, R85, PT, P2 ;  /* 0x000000552100720c */ /* 0x000fe20003f46120 */
[----:B------:R-:W-:-:S04]  /*45e40*/  IMAD.WIDE.U32 R14, P0, R49, R41, R14 ;  /* 0x00000029310e7225 */ /* 0x000fc8000780000e */
[----:B------:R-:W-:-:S04]  /*45e50*/  IMAD.WIDE.U32 R60, P4, R53, R71, R60 ;  /* 0x00000047353c7225 */ /* 0x000fc8000788003c */
[----:B------:R-:W-:Y:S01]  /*45e60*/  IMAD.X R45, RZ, RZ, RZ, P3 ;  /* 0x000000ffff2d7224 */ /* 0x000fe200018e06ff */
[----:B------:R-:W-:Y:S01]  /*45e70*/  IADD3 RZ, P3, PT, R31, R64, RZ ;  /* 0x000000401fff7210 */ /* 0x000fe20007f7e0ff */
[----:B------:R-:W-:Y:S01]  /*45e80*/  IMAD.MOV.U32 R44, RZ, RZ, R59 ;  /* 0x000000ffff2c7224 */ /* 0x000fe200078e003b */
[----:B------:R-:W-:Y:S01]  /*45e90*/  IADD3 RZ, P5, PT, R35, R60, RZ ;  /* 0x0000003c23ff7210 */ /* 0x000fe20007fbe0ff */
[----:B------:R-:W-:Y:S01]  /*45ea0*/  IMAD.X R31, RZ, RZ, RZ, P6 ;  /* 0x000000ffff1f7224 */ /* 0x000fe200030e06ff */
[----:B------:R-:W-:Y:S01]  /*45eb0*/  IADD3 RZ, P6, PT, R63, R14, RZ ;  /* 0x0000000e3fff7210 */ /* 0x000fe20007fde0ff */
[----:B------:R-:W-:-:S04]  /*45ec0*/  IMAD.WIDE.U32 R66, R41, R50, RZ ;  /* 0x0000003229427225 */ /* 0x000fc800078e00ff */
[----:B------:R-:W-:Y:S02]  /*45ed0*/  IMAD.MOV.U32 R34, RZ, RZ, R61 ;  /* 0x000000ffff227224 */ /* 0x000fe400078e003d */
[-C--:B------:R-:W-:Y:S02]  /*45ee0*/  IMAD R14, R53, R71.reuse, RZ ;  /* 0x00000047350e7224 */ /* 0x080fe400078e02ff */
[----:B------:R-:W-:-:S04]  /*45ef0*/  IMAD.WIDE.U32 R60, R52, R71, R32 ;  /* 0x00000047343c7225 */ /* 0x000fc800078e0020 */
[----:B------:R-:W-:Y:S01]  /*45f00*/  IMAD.MOV.U32 R56, RZ, RZ, R43 ;  /* 0x000000ffff387224 */ /* 0x000fe200078e002b */
[----:B------:R-:W-:Y:S01]  /*45f10*/  SEL R43, RZ, 0x1, P2 ;  /* 0x00000001ff2b7807 */ /* 0x000fe20001000000 */
[----:B------:R-:W-:-:S04]  /*45f20*/  IMAD.WIDE.U32.X R44, R55, R75, R44, P1 ;  /* 0x0000004b372c7225 */ /* 0x000fc800008e042c */
[----:B------:R-:W-:Y:S02]  /*45f30*/  IMAD.MOV.U32 R58, RZ, RZ, R15 ;  /* 0x000000ffff3a7224 */ /* 0x000fe400078e000f */
[----:B------:R-:W-:Y:S01]  /*45f40*/  IMAD.X R35, RZ, RZ, RZ, P4 ;  /* 0x000000ffff237224 */ /* 0x000fe200020e06ff */
[----:B------:R-:W-:Y:S01]  /*45f50*/  IADD3 RZ, P4, PT, R67, R42, RZ ;  /* 0x0000002a43ff7210 */ /* 0x000fe20007f9e0ff */
[----:B------:R-:W-:Y:S01]  /*45f60*/  IMAD R15, R52, R69, R14 ;  /* 0x00000045340f7224 */ /* 0x000fe200078e020e */
[----:B------:R-:W-:Y:S01]  /*45f70*/  IADD3 R42, P2, PT, R43, R44, RZ ;  /* 0x0000002c2b2a7210 */ /* 0x000fe20007f5e0ff */
[----:B------:R-:W-:Y:S01]  /*45f80*/  IMAD.X R59, RZ, RZ, RZ, P0 ;  /* 0x000000ffff3b7224 */ /* 0x000fe200000e06ff */
[----:B------:R-:W-:Y:S01]  /*45f90*/  ISETP.GE.U32.AND P0, PT, R60, R32, PT ;  /* 0x000000203c00720c */ /* 0x000fe20003f06070 */
[----:B------:R-:W-:Y:S01]  /*45fa0*/  IMAD R32, R49, R41, RZ ;  /* 0x0000002931207224 */ /* 0x000fe200078e02ff */
[----:B------:R-:W-:Y:S01]  /*45fb0*/  IADD3 R44, P1, PT, R73, R60, RZ ;  /* 0x0000003c492c7210 */ /* 0x000fe20007f3e0ff */
[----:B------:R-:W-:-:S02]  /*45fc0*/  IMAD.IADD R61, R61, 0x1, R15 ;  /* 0x000000013d3d7824 */ /* 0x000fc400078e020f */
[----:B------:R-:W-:-:S03]  /*45fd0*/  IMAD.WIDE.U32 R14, R48, R41, R16 ;  /* 0x00000029300e7225 */ /* 0x000fc600078e0010 */
[C---:B------:R-:W-:Y:S01]  /*45fe0*/  ISETP.GE.U32.AND.EX P0, PT, R61.reuse, R33, PT, P0 ;  /* 0x000000213d00720c */ /* 0x040fe20003f06100 */
[----:B------:R-:W-:Y:S01]  /*45ff0*/  IMAD.X R43, RZ, RZ, R45, P2 ;  /* 0x000000ffff2b7224 */ /* 0x000fe200010e062d */
[----:B------:R-:W-:Y:S01]  /*46000*/  ISETP.GE.U32.AND P2, PT, R44, R60, PT ;  /* 0x0000003c2c00720c */ /* 0x000fe20003f46070 */
[----:B------:R-:W-:Y:S02]  /*46010*/  IMAD R85, R48, R37, R32 ;  /* 0x0000002530557224 */ /* 0x000fe400078e0220 */
[----:B------:R-:W-:Y:S01]  /*46020*/  IMAD.X R45, R61, 0x1, R68, P1 ;  /* 0x000000013d2d7824 */ /* 0x000fe200008e0644 */
[----:B------:R-:W-:Y:S01]  /*46030*/  ISETP.GE.U32.AND P1, PT, R14, R16, PT ;  /* 0x000000100e00720c */ /* 0x000fe20003f26070 */
[----:B------:R-:W-:Y:S01]  /*46040*/  IMAD.IADD R85, R15, 0x1, R85 ;  /* 0x000000010f557824 */ /* 0x000fe200078e0255 */
[----:B------:R-:W-:Y:S01]  /*46050*/  SEL R16, RZ, 0x1, P0 ;  /* 0x00000001ff107807 */ /* 0x000fe20000000000 */
[----:B------:R-:W-:Y:S01]  /*46060*/  IMAD.WIDE.U32.X R32, R53, R69, R34, P5 ;  /* 0x0000004535207225 */ /* 0x000fe200028e0422 */
[----:B------:R-:W-:-:S02]  /*46070*/  ISETP.GE.U32.AND.EX P2, PT, R45, R61, PT, P2 ;  /* 0x0000003d2d00720c */ /* 0x000fc40003f46120 */
[----:B------:R-:W-:Y:S01]  /*46080*/  ISETP.GE.U32.AND.EX P1, PT, R85, R17, PT, P1 ;  /* 0x000000115500720c */ /* 0x000fe20003f26110 */
[----:B------:R-:W-:Y:S01]  /*46090*/  IMAD.WIDE.U32 R34, R54, R71, R42 ;  /* 0x0000004736227225 */ /* 0x000fe200078e002a */
[----:B------:R-:W-:-:S03]  /*460a0*/  SEL R63, RZ, 0x1, P2 ;  /* 0x00000001ff3f7807 */ /* 0x000fc60001000000 */
[----:B------:R-:W-:Y:S01]  /*460b0*/  IMAD R17, R51, R41, RZ ;  /* 0x0000002933117224 */ /* 0x000fe200078e02ff */
[----:B------:R-:W-:Y:S01]  /*460c0*/  IADD3 R63, P0, P5, R63, R32, R16 ;  /* 0x000000203f3f7210 */ /* 0x000fe20007d1e010 */
[----:B------:R-:W-:Y:S01]  /*460d0*/  IMAD R71, R55, R71, RZ ;  /* 0x0000004737477224 */ /* 0x000fe200078e02ff */
[----:B------:R-:W-:Y:S01]  /*460e0*/  ISETP.GE.U32.AND P2, PT, R34, R42, PT ;  /* 0x0000002a2200720c */ /* 0x000fe20003f46070 */
[----:B------:R-:W-:Y:S01]  /*460f0*/  IMAD.MOV.U32 R30, RZ, RZ, R65 ;  /* 0x000000ffff1e7224 */ /* 0x000fe200078e0041 */
[----:B------:R-:W-:Y:S01]  /*46100*/  IADD3.X R42, PT, PT, RZ, R33, RZ, P0, P5 ;  /* 0x00000021ff2a7210 */ /* 0x000fe200007ea4ff */
[C---:B------:R-:W-:Y:S01]  /*46110*/  IMAD R65, R50.reuse, R37, R17 ;  /* 0x0000002532417224 */ /* 0x040fe200078e0211 */
[----:B------:R-:W-:Y:S01]  /*46120*/  SEL R17, RZ, 0x1, P1 ;  /* 0x00000001ff117807 */ /* 0x000fe20000800000 */
        /* <DEDUP_REMOVED lines=22> */
[----:B------:R-:W-:Y:S01]  /*46290*/  IMAD.WIDE.U32 R58, P5, R53, R41, R58 ;  /* 0x00000029353a7225 */ /* 0x000fe200078a003a */
[----:B------:R-:W-:Y:S02]  /*462a0*/  SEL R42, RZ, 0x1, P2 ;  /* 0x00000001ff2a7807 */ /* 0x000fe40001000000 */
[----:B------:R-:W-:Y:S01]  /*462b0*/  SEL R35, RZ, 0x1, P1 ;  /* 0x00000001ff237807 */ /* 0x000fe20000800000 */
[----:B------:R-:W-:Y:S01]  /*462c0*/  IMAD.WIDE.U32 R62, R81, R48, RZ ;  /* 0x00000030513e7225 */ /* 0x000fe200078e00ff */
[----:B------:R-:W-:Y:S02]  /*462d0*/  IADD3 R87, P6, P4, R87, R56, R34 ;  /* 0x0000003857577210 */ /* 0x000fe40007cde022 */
[----:B------:R-:W-:Y:S01]  /*462e0*/  IADD3 R30, P0, P1, R35, R30, R42 ;  /* 0x0000001e231e7210 */ /* 0x000fe2000791e02a */
[----:B------:R-:W-:Y:S01]  /*462f0*/  IMAD.WIDE.U32 R34, R41, R52, RZ ;  /* 0x0000003429227225 */ /* 0x000fe200078e00ff */
        /* <DEDUP_REMOVED lines=19> */
[----:B------:R-:W-:Y:S02]  /*46430*/  IMAD.X R45, RZ, RZ, RZ, P2 ;  /* 0x000000ffff2d7224 */ /* 0x000fe400010e06ff */
[----:B------:R-:W-:Y:S02]  /*46440*/  IMAD.MOV.U32 R68, RZ, RZ, R35 ;  /* 0x000000ffff447224 */ /* 0x000fe400078e0023 */
[----:B------:R-:W-:-:S04]  /*46450*/  IMAD.WIDE.U32 R64, R77, R54, RZ ;  /* 0x000000364d407225 */ /* 0x000fc800078e00ff */
[----:B------:R-:W-:-:S04]  /*46460*/  IMAD.WIDE.U32 R72, P2, R55, R77, R72 ;  /* 0x0000004d37487225 */ /* 0x000fc80007840048 */
[-C--:B------:R-:W-:Y:S02]  /*46470*/  IMAD R34, R53, R41.reuse, RZ ;  /* 0x0000002935227224 */ /* 0x080fe400078e02ff */
[----:B------:R-:W-:Y:S02]  /*46480*/  IMAD R35, R55, R41, RZ ;  /* 0x0000002937237224 */ /* 0x000fe400078e02ff */
[----:B------:R-:W-:Y:S02]  /*46490*/  IMAD.MOV.U32 R44, RZ, RZ, R61 ;  /* 0x000000ffff2c7224 */ /* 0x000fe400078e003d */
[----:B------:R-:W-:Y:S01]  /*464a0*/  IMAD.X R69, RZ, RZ, RZ, P4 ;  /* 0x000000ffff457224 */ /* 0x000fe200020e06ff */
[----:B------:R-:W-:Y:S01]  /*464b0*/  IADD3 RZ, P4, PT, R71, R66, RZ ;  /* 0x0000004247ff7210 */ /* 0x000fe20007f9e0ff */
[----:B------:R-:W-:Y:S02]  /*464c0*/  IMAD.MOV.U32 R42, RZ, RZ, R59 ;  /* 0x000000ffff2a7224 */ /* 0x000fe400078e003b */
[----:B------:R-:W-:-:S02]  /*464d0*/  IMAD R62, R49, R77, RZ ;  /* 0x0000004d313e7224 */ /* 0x000fc400078e02ff */
[----:B------:R-:W-:-:S04]  /*464e0*/  IMAD.WIDE.U32 R60, R52, R41, R16 ;  /* 0x00000029343c7225 */ /* 0x000fc800078e0010 */
[----:B------:R-:W-:Y:S02]  /*464f0*/  IMAD.MOV.U32 R56, RZ, RZ, R63 ;  /* 0x000000ffff387224 */ /* 0x000fe400078e003f */
[----:B------:R-:W-:Y:S02]  /*46500*/  IMAD.MOV.U32 R70, RZ, RZ, R67 ;  /* 0x000000ffff467224 */ /* 0x000fe400078e0043 */
[----:B------:R-:W-:Y:S01]  /*46510*/  IMAD.X R71, RZ, RZ, RZ, P5 ;  /* 0x000000ffff477224 */ /* 0x000fe200028e06ff */
[----:B------:R-:W-:Y:S01]  /*46520*/  IADD3 RZ, P5, PT, R65, R72, RZ ;  /* 0x0000004841ff7210 */ /* 0x000fe20007fbe0ff */
[-C--:B------:R-:W-:Y:S02]  /*46530*/  IMAD R63, R52, R37.reuse, R34 ;  /* 0x00000025343f7224 */ /* 0x080fe400078e0222 */
[----:B------:R-:W-:Y:S02]  /*46540*/  IMAD R67, R54, R37, R35 ;  /* 0x0000002536437224 */ /* 0x000fe400078e0223 */
[----:B------:R-:W-:-:S04]  /*46550*/  IMAD.WIDE.U32 R34, R48, R77, R32 ;  /* 0x0000004d30227225 */ /* 0x000fc800078e0020 */
        /* <DEDUP_REMOVED lines=30> */
[----:B------:R-:W-:Y:S01]  /*46740*/  IMAD.MOV.U32 R58, RZ, RZ, R73 ;  /* 0x000000ffff3a7224 */ /* 0x000fe200078e0049 */
[----:B------:R-:W-:Y:S01]  /*46750*/  IADD3.X R56, PT, PT, RZ, R43, RZ, P2, P6 ;  /* 0x0000002bff387210 */ /* 0x000fe200017ec4ff */
[----:B------:R-:W-:Y:S01]  /*46760*/  IMAD R73, R52, R81, R37 ;  /* 0x0000005134497224 */ /* 0x000fe200078e0225 */
[----:B------:R-:W-:Y:S01]  /*46770*/  ISETP.GE.U32.AND.EX P1, PT, R61, R63, PT, P1 ;  /* 0x0000003f3d00720c */ /* 0x000fe20003f26110 */
[----:B------:R-:W-:Y:S01]  /*46780*/  IMAD R37, R54, R81, R42 ;  /* 0x0000005136257224 */ /* 0x000fe200078e022a */
[----:B------:R-:W-:Y:S01]  /*46790*/  IADD3 R42, P2, PT, R41, R16, RZ ;  /* 0x00000010292a7210 */ /* 0x000fe20007f5e0ff */
[----:B------:R-:W-:Y:S01]  /*467a0*/  IMAD.IADD R57, R17, 0x1, R67 ;  /* 0x0000000111397824 */ /* 0x000fe200078e0243 */
[----:B------:R-:W-:Y:S01]  /*467b0*/  ISETP.GE.U32.AND.EX P0, PT, R33, R61, PT, P0 ;  /* 0x0000003d2100720c */ /* 0x000fe20003f06100 */
[----:B------:R-:W-:Y:S01]  /*467c0*/  IMAD.WIDE.U32.X R68, R51, R81, R68, P3 ;  /* 0x0000005133447225 */ /* 0x000fe200018e0444 */
[----:B------:R-:W-:-:S02]  /*467d0*/  SEL R17, RZ, 0x1, P1 ;  /* 0x00000001ff117807 */ /* 0x000fc40000800000 */
[----:B------:R-:W-:Y:S01]  /*467e0*/  SEL R41, RZ, 0x1, P0 ;  /* 0x00000001ff297807 */ /* 0x000fe20000000000 */
[----:B------:R-:W-:Y:S01]  /*467f0*/  IMAD.X R43, R57, 0x1, R56, P2 ;  /* 0x00000001392b7824 */ /* 0x000fe200010e0638 */
[----:B------:R-:W-:Y:S01]  /*46800*/  ISETP.GE.U32.AND P0, PT, R16, R30, PT ;  /* 0x0000001e1000720c */ /* 0x000fe20003f06070 */
[----:B------:R-:W-:Y:S01]  /*46810*/  IMAD.WIDE.U32 R60, R33, 0x3d1, RZ ;  /* 0x000003d1213c7825 */ /* 0x000fe200078e00ff */
[----:B------:R-:W-:Y:S02]  /*46820*/  ISETP.GE.U32.AND P1, PT, R42, R16, PT ;  /* 0x000000102a00720c */ /* 0x000fe40003f26070 */
[----:B------:R-:W-:Y:S01]  /*46830*/  ISETP.GE.U32.AND.EX P0, PT, R57, R31, PT, P0 ;  /* 0x0000001f3900720c */ /* 0x000fe20003f06100 */
[----:B------:R-:W-:Y:S01]  /*46840*/  IMAD.WIDE.U32.X R70, R53, R81, R70, P4 ;  /* 0x0000005135467225 */ /* 0x000fe200020e0446 */
[----:B------:R-:W-:Y:S02]  /*46850*/  ISETP.GE.U32.AND.EX P1, PT, R43, R57, PT, P1 ;  /* 0x000000392b00720c */ /* 0x000fe40003f26110 */
[----:B------:R-:W-:Y:S01]  /*46860*/  IADD3 R41, P2, P3, R41, R68, R17 ;  /* 0x0000004429297210 */ /* 0x000fe20007b5e011 */
[----:B------:R-:W-:Y:S01]  /*46870*/  IMAD.WIDE.U32 R56, R52, R77, R42 ;  /* 0x0000004d34387225 */ /* 0x000fe200078e002a */
[----:B------:R-:W-:-:S02]  /*46880*/  SEL R63, RZ, 0x1, P1 ;  /* 0x00000001ff3f7807 */ /* 0x000fc40000800000 */
[----:B------:R-:W-:Y:S01]  /*46890*/  IADD3.X R68, PT, PT, RZ, R69, RZ, P2, P3 ;  /* 0x00000045ff447210 */ /* 0x000fe200017e64ff */
[----:B------:R-:W-:Y:S01]  /*468a0*/  IMAD.WIDE.U32 R60, P2, RZ, R65, R60 ;  /* 0x00000041ff3c7225 */ /* 0x000fe2000784003c */
[----:B------:R-:W-:Y:S02]  /*468b0*/  IADD3 R69, P1, PT, R41, R56, RZ ;  /* 0x0000003829457210 */ /* 0x000fe40007f3e0ff */
[----:B------:R-:W-:Y:S01]  /*468c0*/  SEL R64, RZ, 0x1, P0 ;  /* 0x00000001ff407807 */ /* 0x000fe20000000000 */
[----:B------:R-:W-:Y:S02]  /*468d0*/  IMAD.IADD R31, R57, 0x1, R73 ;  /* 0x00000001391f7824 */ /* 0x000fe400078e0249 */
[----:B------:R-:W-:-:S04]  /*468e0*/  IMAD.WIDE.U32 R16, R65, 0x3d1, RZ ;  /* 0x000003d141107825 */ /* 0x000fc800078e00ff */
[----:B------:R-:W-:Y:S01]  /*468f0*/  IMAD.X R57, RZ, RZ, RZ, P2 ;  /* 0x000000ffff397224 */ /* 0x000fe200010e06ff */
[----:B------:R-:W-:Y:S01]  /*46900*/  ISETP.GE.U32.AND P2, PT, R56, R42, PT ;  /* 0x0000002a3800720c */ /* 0x000fe20003f46070 */
[----:B------:R-:W-:Y:S01]  /*46910*/  IMAD.X R41, R31, 0x1, R68, P1 ;  /* 0x000000011f297824 */ /* 0x000fe200008e0644 */
[----:B------:R-:W-:Y:S01]  /*46920*/  ISETP.GE.U32.AND P1, PT, R69, R56, PT ;  /* 0x000000384500720c */ /* 0x000fe20003f26070 */
[----:B------:R-:W-:Y:S01]  /*46930*/  IMAD.WIDE.U32.X R58, R55, R81, R58, P5 ;  /* 0x00000051373a7225 */ /* 0x000fe200028e043a */
[-C--:B------:R-:W-:Y:S02]  /*46940*/  IADD3 R30, P3, PT, RZ, R16.reuse, RZ ;  /* 0x00000010ff1e7210 */ /* 0x080fe40007f7e0ff */
[----:B------:R-:W-:Y:S01]  /*46950*/  ISETP.GE.U32.AND.EX P2, PT, R31, R43, PT, P2 ;  /* 0x0000002b1f00720c */ /* 0x000fe20003f46120 */
[----:B------:R-:W-:Y:S01]  /*46960*/  IMAD.MOV.U32 R56, RZ, RZ, R61 ;  /* 0x000000ffff387224 */ /* 0x000fe200078e003d */
[----:B------:R-:W-:Y:S02]  /*46970*/  ISETP.GE.U32.AND.EX P1, PT, R41, R31, PT, P1 ;  /* 0x0000001f2900720c */ /* 0x000fe40003f26110 */
[----:B------:R-:W-:-:S02]  /*46980*/  ISETP.GE.U32.AND P0, PT, R30, R16, PT ;  /* 0x000000101e00720c */ /* 0x000fc40003f06070 */
[----:B------:R-:W-:Y:S01]  /*46990*/  IADD3 R62, P4, PT, R17, R60, RZ ;  /* 0x0000003c113e7210 */ /* 0x000fe20007f9e0ff */
[----:B------:R-:W-:Y:S01]  /*469a0*/  IMAD.WIDE.U32 R60, R41, 0x3d1, RZ ;  /* 0x000003d1293c7825 */ /* 0x000fe200078e00ff */
[----:B------:R-:W-:Y:S02]  /*469b0*/  IADD3 R16, P5, P6, R63, R44, R64 ;  /* 0x0000002c3f107210 */ /* 0x000fe40007ebe040 */
[----:B------:R-:W-:Y:S01]  /*469c0*/  SEL R63, RZ, 0x1, P2 ;  /* 0x00000001ff3f7807 */ /* 0x000fe20001000000 */
[----:B------:R-:W-:Y:S01]  /*469d0*/  IMAD.X R31, R62, 0x1, R65, P3 ;  /* 0x000000013e1f7824 */ /* 0x000fe200018e0641 */
[----:B------:R-:W-:Y:S01]  /*469e0*/  SEL R67, RZ, 0x1, P1 ;  /* 0x00000001ff437807 */ /* 0x000fe20000800000 */
[----:B------:R-:W-:Y:S01]  /*469f0*/  IMAD.WIDE.U32.X R42, RZ, R33, R56, P4 ;  /* 0x00000021ff2a7225 */ /* 0x000fe200020e0438 */
[----:B------:R-:W-:Y:S02]  /*46a00*/  IADD3.X R17, PT, PT, RZ, R45, RZ, P5, P6 ;  /* 0x0000002dff117210 */ /* 0x000fe40002fec4ff */
[----:B------:R-:W-:Y:S01]  /*46a10*/  IADD3 R67, P3, P4, R67, R70, R63 ;  /* 0x0000004643437210 */ /* 0x000fe20007c7e03f */
[----:B------:R-:W-:Y:S01]  /*46a20*/  IMAD.WIDE.U32 R56, R69, 0x3d1, RZ ;  /* 0x000003d145387825 */ /* 0x000fe200078e00ff */
[----:B------:R-:W-:-:S02]  /*46a30*/  ISETP.GE.U32.AND.EX P0, PT, R31, R62, PT, P0 ;  /* 0x0000003e1f00720c */ /* 0x000fc40003f06100 */
[----:B------:R-:W-:Y:S01]  /*46a40*/  IADD3.X R64, PT, PT, RZ, R71, RZ, P3, P4 ;  /* 0x00000047ff407210 */ /* 0x000fe20001fe84ff */
[----:B------:R-:W-:Y:S01]  /*46a50*/  IMAD.WIDE.U32 R44, R54, R77, R16 ;  /* 0x0000004d362c7225 */ /* 0x000fe200078e0010 */
[----:B------:R-:W-:-:S03]  /*46a60*/  IADD3 R65, P2, PT, R42, R56, RZ ;  /* 0x000000382a417210 */ /* 0x000fc60007f5e0ff */
[----:B------:R-:W-:Y:S01]  /*46a70*/  IMAD.WIDE.U32 R60, P3, RZ, R69, R60 ;  /* 0x00000045ff3c7225 */ /* 0x000fe2000786003c */
[----:B------:R-:W-:Y:S02]  /*46a80*/  ISETP.GE.U32.AND P1, PT, R44, R16, PT ;  /* 0x000000102c00720c */ /* 0x000fe40003f26070 */
[----:B------:R-:W-:Y:S01]  /*46a90*/  IADD3 R67, P6, PT, R67, R44, RZ ;  /* 0x0000002c43437210 */ /* 0x000fe20007fde0ff */
[----:B------:R-:W-:Y:S01]  /*46aa0*/  IMAD.IADD R37, R45, 0x1, R37 ;  /* 0x000000012d257824 */ /* 0x000fe200078e0225 */
[C---:B------:R-:W-:Y:S01]  /*46ab0*/  ISETP.GE.U32.AND P4, PT, R65.reuse, R56, PT ;  /* 0x000000384100720c */ /* 0x040fe20003f86070 */
[----:B------:R-:W-:Y:S01]  /*46ac0*/  IMAD.X R63, RZ, RZ, RZ, P3 ;  /* 0x000000ffff3f7224 */ /* 0x000fe200018e06ff */
[----:B------:R-:W-:Y:S01]  /*46ad0*/  IADD3 R16, P5, PT, R65, R33, RZ ;  /* 0x0000002141107210 */ /* 0x000fe20007fbe0ff */
[----:B------:R-:W-:Y:S01]  /*46ae0*/  IMAD.X R64, R37, 0x1, R64, P6 ;  /* 0x0000000125407824 */ /* 0x000fe200030e0640 */
[----:B------:R-:W-:Y:S01]  /*46af0*/  IADD3 R56, P3, PT, R57, R60, RZ ;  /* 0x0000003c39387210 */ /* 0x000fe20007f7e0ff */
[----:B------:R-:W-:Y:S01]  /*46b00*/  IMAD.MOV.U32 R62, RZ, RZ, R61 ;  /* 0x000000ffff3e7224 */ /* 0x000fe200078e003d */
[----:B------:R-:W-:-:S02]  /*46b10*/  SEL R33, RZ, 0x1, P0 ;  /* 0x00000001ff217807 */ /* 0x000fc40000000000 */
[----:B------:R-:W-:Y:S01]  /*46b20*/  ISETP.GE.U32.AND.EX P1, PT, R37, R17, PT, P1 ;  /* 0x000000112500720c */ /* 0x000fe20003f26110 */
[----:B------:R-:W-:Y:S01]  /*46b30*/  IMAD.X R17, R56, 0x1, R43, P2 ;  /* 0x0000000138117824 */ /* 0x000fe200010e062b */
[C---:B------:R-:W-:Y:S01]  /*46b40*/  IADD3 R33, P6, PT, R16.reuse, R33, RZ ;  /* 0x0000002110217210 */ /* 0x040fe20007fde0ff */
[----:B------:R-:W-:Y:S01]  /*46b50*/  IMAD.WIDE.U32.X R42, RZ, R41, R62, P3 ;  /* 0x00000029ff2a7225 */ /* 0x000fe200018e043e */
[----:B------:R-:W-:Y:S02]  /*46b60*/  ISETP.LT.U32.AND P0, PT, R16, R65, PT ;  /* 0x000000411000720c */ /* 0x000fe40003f01070 */
[----:B------:R-:W-:Y:S01]  /*46b70*/  ISETP.GE.U32.AND P2, PT, R33, R16, PT ;  /* 0x000000102100720c */ /* 0x000fe20003f46070 */
[----:B------:R-:W-:Y:S01]  /*46b80*/  IMAD.X R16, R17, 0x1, R69, P5 ;  /* 0x0000000111107824 */ /* 0x000fe200028e0645 */
[----:B------:R-:W-:Y:S01]  /*46b90*/  ISETP.GE.U32.AND P3, PT, R67, R44, PT ;  /* 0x0000002c4300720c */ /* 0x000fe20003f66070 */
[----:B------:R-:W-:Y:S01]  /*46ba0*/  IMAD.WIDE.U32 R44, R64, 0x3d1, RZ ;  /* 0x000003d1402c7825 */ /* 0x000fe200078e00ff */
[----:B------:R-:W-:-:S02]  /*46bb0*/  ISETP.GE.U32.AND.EX P4, PT, R17, R56, PT, P4 ;  /* 0x000000381100720c */ /* 0x000fc40003f86140 */
[----:B------:R-:W-:Y:S01]  /*46bc0*/  ISETP.GE.U32.AND.EX P3, PT, R64, R37, PT, P3 ;  /* 0x000000254000720c */ /* 0x000fe20003f66130 */
[----:B------:R-:W-:Y:S01]  /*46bd0*/  IMAD.X R37, RZ, RZ, R16, P6 ;  /* 0x000000ffff257224 */ /* 0x000fe200030e0610 */
[----:B------:R-:W-:Y:S01]  /*46be0*/  SEL R61, RZ, 0x1, P4 ;  /* 0x00000001ff3d7807 */ /* 0x000fe20002000000 */
[----:B------:R-:W-:Y:S01]  /*46bf0*/  IMAD.WIDE.U32 R56, R67, 0x3d1, RZ ;  /* 0x000003d143387825 */ /* 0x000fe200078e00ff */
[----:B------:R-:W-:Y:S02]  /*46c00*/  SEL R62, RZ, 0x1, P1 ;  /* 0x00000001ff3e7807 */ /* 0x000fe40000800000 */
[----:B------:R-:W-:Y:S01]  /*46c10*/  ISETP.GE.U32.AND.EX P4, PT, R37, R16, PT, P2 ;  /* 0x000000102500720c */ /* 0x000fe20003f86120 */
        /* <DEDUP_REMOVED lines=15> */
[C---:B------:R-:W-:Y:S01]  /*46d10*/  IMAD.X R59, R60.reuse, 0x1, R67, P4 ;  /* 0x000000013c3b7824 */ /* 0x040fe200020e0643 */
[----:B------:R-:W-:Y:S01]  /*46d20*/  ISETP.GE.U32.AND P2, PT, R41, R42, PT ;  /* 0x0000002a2900720c */ /* 0x000fe20003f46070 */
[----:B------:R-:W-:Y:S01]  /*46d30*/  IMAD.WIDE.U32 R56, R65, 0x3d1, RZ ;  /* 0x000003d141387825 */ /* 0x000fe200078e00ff */
[----:B------:R-:W-:Y:S02]  /*46d40*/  ISETP.GE.U32.AND.EX P1, PT, R60, R63, PT, P1 ;  /* 0x0000003f3c00720c */ /* 0x000fe40003f26110 */
[----:B------:R-:W-:Y:S01]  /*46d50*/  ISETP.LT.U32.AND P0, PT, R42, R61, PT ;  /* 0x0000003d2a00720c */ /* 0x000fe20003f01070 */
[----:B------:R-:W-:Y:S02]  /*46d60*/  IMAD.X R58, RZ, RZ, R59, P3 ;  /* 0x000000ffff3a7224 */ /* 0x000fe400018e063b */
[----:B------:R-:W-:Y:S01]  /*46d70*/  IMAD.WIDE.U32 R16, P3, RZ, R62, R56 ;  /* 0x0000003eff107225 */ /* 0x000fe20007860038 */
[----:B------:R-:W-:-:S02]  /*46d80*/  SEL R57, RZ, 0x1, P1 ;  /* 0x00000001ff397807 */ /* 0x000fc40000800000 */
[----:B------:R-:W-:Y:S01]  /*46d90*/  ISETP.GE.U32.AND.EX P1, PT, R58, R59, PT, P2 ;  /* 0x0000003b3a00720c */ /* 0x000fe20003f26120 */
[----:B------:R-:W-:-:S03]  /*46da0*/  IMAD.WIDE.U32 R42, R62, 0x3d1, RZ ;  /* 0x000003d13e2a7825 */ /* 0x000fc600078e00ff */
[----:B------:R-:W-:Y:S01]  /*46db0*/  ISETP.LT.U32.OR.EX P0, PT, R59, R60, !P1, P0 ;  /* 0x0000003c3b00720c */ /* 0x000fe20004f01500 */
[----:B------:R-:W-:Y:S01]  /*46dc0*/  IMAD R60, R49, R47, RZ ;  /* 0x0000002f313c7224 */ /* 0x000fe200078e02ff */
[----:B------:R-:W-:Y:S02]  /*46dd0*/  IADD3 R57, P4, P5, R42, R44, R57 ;  /* 0x0000002c2a397210 */ /* 0x000fe40007d9e039 */
[----:B------:R-:W-:Y:S01]  /*46de0*/  IADD3 R56, P2, PT, R43, R16, RZ ;  /* 0x000000102b387210 */ /* 0x000fe20007f5e0ff */
[----:B------:R-:W-:Y:S01]  /*46df0*/  IMAD.X R43, RZ, RZ, RZ, P3 ;  /* 0x000000ffff2b7224 */ /* 0x000fe200018e06ff */
        /* <DEDUP_REMOVED lines=73> */
.L_x_1253:
[----:B------:R-:W-:Y:S05]  /*47290*/  BSYNC.RECONVERGENT B3 ;  /* 0x0000000000037941 */ /* 0x000fea0003800200 */
.L_x_1252:
[C---:B------:R-:W-:Y:S01]  /*472a0*/  IMAD.WIDE.U32 R16, R48.reuse, R47, R30 ;  /* 0x0000002f30107225 */ /* 0x040fe200078e001e */
[----:B------:R-:W-:Y:S01]  /*472b0*/  IADD3 R12, P1, PT, R33, R12, RZ ;  /* 0x0000000c210c7210 */ /* 0x000fe20007f3e0ff */
[----:B------:R-:W-:Y:S04]  /*472c0*/  BSSY.RECONVERGENT B5, `(.L_x_1254) ;  /* 0x00000bc000057945 */ /* 0x000fe80003800200 */
        /* <DEDUP_REMOVED lines=53> */
.L_x_1256:
[----:B------:R-:W-:Y:S05]  /*47620*/  BSYNC.RELIABLE B3 ;  /* 0x0000000000037941 */ /* 0x000fea0003800100 */
.L_x_1255:
        /* <DEDUP_REMOVED lines=38> */
[----:B------:R-:W-:Y:S02]  /*47890*/  IMAD.X R41, R41, 0x1, R20, P3 ;  /* 0x0000000129297824 */ /* 0x000fe400018e0614 */
        /* <DEDUP_REMOVED lines=14> */
.L_x_1259:
[----:B------:R-:W-:Y:S05]  /*47980*/  BSYNC.RELIABLE B4 ;  /* 0x0000000000047941 */ /* 0x000fea0003800100 */
.L_x_1258:
        /* <DEDUP_REMOVED lines=51> */
.L_x_1261:
[----:B------:R-:W-:Y:S05]  /*47cc0*/  BSYNC.RELIABLE B4 ;  /* 0x0000000000047941 */ /* 0x000fea0003800100 */
.L_x_1260:
        /* <DEDUP_REMOVED lines=27> */
.L_x_1257:
[----:B------:R-:W-:Y:S05]  /*47e80*/  BSYNC.RECONVERGENT B5 ;  /* 0x0000000000057941 */ /* 0x000fea0003800200 */
.L_x_1254:
        /* <DEDUP_REMOVED lines=50> */
[----:B------:R-:W-:Y:S01]  /*481b0*/  IMAD.WIDE.U32 R64, R67, R62, RZ ;  /* 0x0000003e43407225 */ /* 0x000fe200078e00ff */
[----:B------:R-:W-:-:S03]  /*481c0*/  SEL R73, RZ, 0x1, P3 ;  /* 0x00000001ff497807 */ /* 0x000fc60001800000 */
[----:B------:R-:W-:-:S04]  /*481d0*/  IMAD.WIDE.U32 R32, R67, R20, RZ ;  /* 0x0000001443207225 */ /* 0x000fc800078e00ff */
[----:B------:R-:W-:-:S04]  /*481e0*/  IMAD.WIDE.U32 R58, P2, R67, R47, R58 ;  /* 0x0000002f433a7225 */ /* 0x000fc8000784003a */
[----:B------:R-:W-:Y:S01]  /*481f0*/  IMAD.WIDE.U32 R56, R69, R37, RZ ;  /* 0x0000002545387225 */ /* 0x000fe200078e00ff */
[----:B------:R-:W-:-:S03]  /*48200*/  IADD3 RZ, P0, PT, R33, R58, RZ ;  /* 0x0000003a21ff7210 */ /* 0x000fc60007f1e0ff */
[----:B------:R-:W-:-:S04]  /*48210*/  IMAD.WIDE.U32.X R42, R42, R42, R30, P6 ;  /* 0x0000002a2a2a7225 */ /* 0x000fc800030e041e */
[----:B------:R-:W-:-:S04]  /*48220*/  IMAD.WIDE.U32 R30, R20, R37, RZ ;  /* 0x00000025141e7225 */ /* 0x000fc800078e00ff */
[----:B------:R-:W-:Y:S02]  /*48230*/  IMAD.IADD R75, R65, 0x1, R75 ;  /* 0x00000001414b7824 */ /* 0x000fe400078e024b */
[C---:B------:R-:W-:Y:S02]  /*48240*/  IMAD.SHL.U32 R30, R64.reuse, 0x2, RZ ;  /* 0x00000002401e7824 */ /* 0x040fe400078e00ff */
[-C--:B------:R-:W-:Y:S01]  /*48250*/  IMAD.WIDE.U32 R14, R47, R37.reuse, RZ ;  /* 0x000000252f0e7225 */ /* 0x080fe200078e00ff */
[----:B------:R-:W-:Y:S02]  /*48260*/  SHF.L.U64.HI R65, R64, 0x1, R75 ;  /* 0x0000000140417819 */ /* 0x000fe4000001024b */
[----:B------:R-:W-:Y:S01]  /*48270*/  IADD3 R63, P6, PT, R30, R42, RZ ;  /* 0x0000002a1e3f7210 */ /* 0x000fe20007fde0ff */
[----:B------:R-:W-:Y:S01]  /*48280*/  IMAD.WIDE.U32 R32, R67, R37, RZ ;  /* 0x0000002543207225 */ /* 0x000fe200078e00ff */
[----:B------:R-:W-:-:S03]  /*48290*/  SHF.L.W.U32.HI R42, R75, 0x1, R66 ;  /* 0x000000014b2a7819 */ /* 0x000fc60000010e42 */
[----:B------:R-:W-:-:S04]  /*482a0*/  IMAD.WIDE.U32 R56, P1, R67, R41, R56 ;  /* 0x0000002943387225 */ /* 0x000fc80007820038 */
[----:B------:R-:W-:Y:S01]  /*482b0*/  IMAD.WIDE.U32 R34, R69, R67, RZ ;  /* 0x0000004345227225 */ /* 0x000fe200078e00ff */
[----:B------:R-:W-:-:S03]  /*482c0*/  IADD3 RZ, P5, PT, R33, R56, RZ ;  /* 0x0000003821ff7210 */ /* 0x000fc60007fbe0ff */
[----:B------:R-:W-:-:S04]  /*482d0*/  IMAD.WIDE.U32 R14, P4, R20, R41, R14 ;  /* 0x00000029140e7225 */ /* 0x000fc8000788000e */
[----:B------:R-:W-:Y:S01]  /*482e0*/  IMAD.X R33, RZ, RZ, RZ, P2 ;  /* 0x000000ffff217224 */ /* 0x000fe200010e06ff */
[----:B------:R-:W-:Y:S01]  /*482f0*/  IADD3 RZ, P3, PT, R31, R14, RZ ;  /* 0x0000000e1fff7210 */ /* 0x000fe20007f7e0ff */
[----:B------:R-:W-:-:S04]  /*48300*/  IMAD.WIDE.U32 R60, R67, R67, RZ ;  /* 0x00000043433c7225 */ /* 0x000fc800078e00ff */
[----:B------:R-:W-:-:S04]  /*48310*/  IMAD.WIDE.U32 R34, P2, R67, R69, R34 ;  /* 0x0000004543227225 */ /* 0x000fc80007840022 */
[----:B------:R-:W-:Y:S01]  /*48320*/  IMAD.X R64, R65, 0x1, R43, P6 ;  /* 0x0000000141407824 */ /* 0x000fe200030e062b */
[----:B------:R-:W-:Y:S01]  /*48330*/  SHF.L.W.U32.HI R43, R66, 0x1, R71 ;  /* 0x00000001422b7819 */ /* 0x000fe20000010e47 */
[----:B------:R-:W-:Y:S01]  /*48340*/  IMAD.X R31, RZ, RZ, RZ, P1 ;  /* 0x000000ffff1f7224 */ /* 0x000fe200008e06ff */
[----:B------:R-:W-:Y:S01]  /*48350*/  ISETP.GE.U32.AND P6, PT, R63, R30, PT ;  /* 0x0000001e3f00720c */ /* 0x000fe20003fc6070 */
[----:B------:R-:W-:Y:S01]  /*48360*/  IMAD.MOV.U32 R30, RZ, RZ, R57 ;  /* 0x000000ffff1e7224 */ /* 0x000fe200078e0039 */
[----:B------:R-:W-:Y:S01]  /*48370*/  IADD3 RZ, P1, PT, R61, R34, RZ ;  /* 0x000000223dff7210 */ /* 0x000fe20007f3e0ff */
        /* <DEDUP_REMOVED lines=53> */
[----:B------:R-:W-:Y:S01]  /*486d0*/  IADD3 RZ, P0, PT, R17, R42, RZ ;  /* 0x0000002a11ff7210 */ /* 0x000fe20007f1e0ff */
[----:B------:R-:W-:Y:S01]  /*486e0*/  IMAD.MOV.U32 R34, RZ, RZ, R43 ;  /* 0x000000ffff227224 */ /* 0x000fe200078e002b */
[----:B------:R-:W-:Y:S01]  /*486f0*/  ISETP.LT.U32.OR.EX P2, PT, R60, R35, !P1, P2 ;  /* 0x000000233c00720c */ /* 0x000fe20004f41520 */
[----:B------:R-:W-:Y:S01]  /*48700*/  IMAD.X R35, RZ, RZ, RZ, P5 ;  /* 0x000000ffff237224 */ /* 0x000fe200028e06ff */
[----:B------:R-:W-:Y:S01]  /*48710*/  IADD3 R14, P4, P6, R61, R30, R16 ;  /* 0x0000001e3d0e7210 */ /* 0x000fe20007e9e010 */
[----:B------:R-:W-:Y:S01]  /*48720*/  IMAD.WIDE.U32 R16, P1, R37, R41, R32 ;  /* 0x0000002925107225 */ /* 0x000fe20007820020 */
[----:B------:R-:W-:-:S02]  /*48730*/  SHF.L.W.U32.HI R32, R73, 0x1, R65 ;  /* 0x0000000149207819 */ /* 0x000fc40000010e41 */
[----:B------:R-:W-:Y:S01]  /*48740*/  SHF.L.W.U32.HI R33, R65, 0x1, R66 ;  /* 0x0000000141217819 */ /* 0x000fe20000010e42 */
[----:B------:R-:W-:Y:S01]  /*48750*/  IMAD R30, R41, R20, RZ ;  /* 0x00000014291e7224 */ /* 0x000fe200078e02ff */
[----:B------:R-:W-:Y:S01]  /*48760*/  IADD3.X R15, PT, PT, RZ, R31, RZ, P4, P6 ;  /* 0x0000001fff0f7210 */ /* 0x000fe200027ec4ff */
[----:B------:R-:W-:Y:S01]  /*48770*/  IMAD.WIDE.U32 R60, R37, R37, RZ ;  /* 0x00000025253c7225 */ /* 0x000fe200078e00ff */
[----:B------:R-:W-:-:S03]  /*48780*/  SEL R43, RZ, 0x1, !P2 ;  /* 0x00000001ff2b7807 */ /* 0x000fc60005000000 */
[----:B------:R-:W-:Y:S01]  /*48790*/  IMAD R65, R47, R37, R30 ;  /* 0x000000252f417224 */ /* 0x000fe200078e021e */
[----:B------:R-:W-:Y:S01]  /*487a0*/  IADD3 RZ, P5, PT, R61, R16, RZ ;  /* 0x000000103dff7210 */ /* 0x000fe20007fbe0ff */
        /* <DEDUP_REMOVED lines=21> */
[----:B------:R-:W-:Y:S01]  /*48900*/  SEL R15, RZ, 0x1, !P0 ;  /* 0x00000001ff0f7807 */ /* 0x000fe20004000000 */
[----:B------:R-:W-:Y:S01]  /*48910*/  IMAD.WIDE.U32 R42, R47, 0x3d1, RZ ;  /* 0x000003d12f2a7825 */ /* 0x000fe200078e00ff */
[----:B------:R-:W-:Y:S02]  /*48920*/  SEL R33, RZ, 0x1, P1 ;  /* 0x00000001ff217807 */ /* 0x000fe40000800000 */
[----:B------:R-:W-:Y:S01]  /*48930*/  IADD3 R66, P3, PT, R14, R15, RZ ;  /* 0x0000000f0e427210 */ /* 0x000fe20007f7e0ff */
[----:B------:R-:W-:Y:S01]  /*48940*/  IMAD.X R20, R41, 0x1, R35, P2 ;  /* 0x0000000129147824 */ /* 0x000fe200010e0623 */
[----:B------:R-:W-:Y:S01]  /*48950*/  IADD3 R15, P2, PT, R33, R44, RZ ;  /* 0x0000002c210f7210 */ /* 0x000fe20007f5e0ff */
[----:B------:R-:W-:Y:S01]  /*48960*/  IMAD.WIDE.U32 R60, P4, RZ, R47, R60 ;  /* 0x0000002fff3c7225 */ /* 0x000fe2000788003c */
[----:B------:R-:W-:-:S02]  /*48970*/  ISETP.GE.U32.AND P1, PT, R66, R14, PT ;  /* 0x0000000e4200720c */ /* 0x000fc40003f26070 */
        /* <DEDUP_REMOVED lines=8> */
[----:B------:R-:W-:Y:S02]  /*48a00*/  SHF.L.W.U32.HI R15, R15, 0x1, R68 ;  /* 0x000000010f0f7819 */ /* 0x000fe40000010e44 */
[----:B------:R-:W-:Y:S01]  /*48a10*/  IADD3 R17, P4, PT, R43, R60, RZ ;  /* 0x0000003c2b117210 */ /* 0x000fe20007f9e0ff */
[----:B------:R-:W-:Y:S01]  /*48a20*/  IMAD.WIDE.U32 R60, R67, 0x3d1, RZ ;  /* 0x000003d1433c7825 */ /* 0x000fe200078e00ff */
[----:B------:R-:W-:-:S02]  /*48a30*/  ISETP.LT.U32.OR.EX P0, PT, R20, R41, !P1, P0 ;  /* 0x000000291400720c */ /* 0x000fc40004f01500 */
        /* <DEDUP_REMOVED lines=51> */
[----:B------:R-:W-:Y:S01]  /*48d70*/  ISETP.GE.U32.AND P1, PT, R34, R37, PT ;  /* 0x000000252200720c */ /* 0x000fe20003f26070 */
[----:B------:R-:W-:Y:S01]  /*48d80*/  IMAD.X R37, RZ, RZ, R44, P4 ;  /* 0x000000ffff257224 */ /* 0x000fe200020e062c */
[----:B------:R-:W-:Y:S01]  /*48d90*/  ISETP.GE.U32.AND.EX P0, PT, R45, R16, PT, P0 ;  /* 0x000000102d00720c */ /* 0x000fe20003f06100 */
[----:B------:R-:W-:-:S02]  /*48da0*/  IMAD.MOV.U32 R14, RZ, RZ, R17 ;  /* 0x000000ffff0e7224 */ /* 0x000fc400078e0011 */
[----:B------:R-:W-:Y:S01]  /*48db0*/  IMAD.WIDE.U32 R16, R47, 0x3d1, RZ ;  /* 0x000003d12f107825 */ /* 0x000fe200078e00ff */
        /* <DEDUP_REMOVED lines=81> */
.L_x_1263:
[----:B------:R-:W-:Y:S05]  /*492d0*/  BSYNC.RECONVERGENT B4 ;  /* 0x0000000000047941 */ /* 0x000fea0003800200 */
.L_x_1262:
        /* <DEDUP_REMOVED lines=57> */
.L_x_1266:
[----:B------:R-:W-:Y:S05]  /*49670*/  BSYNC.RELIABLE B4 ;  /* 0x0000000000047941 */ /* 0x000fea0003800100 */
.L_x_1265:
        /* <DEDUP_REMOVED lines=52> */
.L_x_1269:
[----:B------:R-:W-:Y:S05]  /*499c0*/  BSYNC.RELIABLE B5 ;  /* 0x0000000000057941 */ /* 0x000fea0003800100 */
.L_x_1268:
        /* <DEDUP_REMOVED lines=51> */
.L_x_1271:
[----:B------:R-:W-:Y:S05]  /*49d00*/  BSYNC.RELIABLE B5 ;  /* 0x0000000000057941 */ /* 0x000fea0003800100 */
.L_x_1270:
        /* <DEDUP_REMOVED lines=27> */
.L_x_1267:
[----:B------:R-:W-:Y:S05]  /*49ec0*/  BSYNC.RECONVERGENT B6 ;  /* 0x0000000000067941 */ /* 0x000fea0003800200 */
.L_x_1264:
        /* <DEDUP_REMOVED lines=59> */
[----:B------:R-:W-:Y:S02]  /*4a280*/  IMAD.SHL.U32 R30, R64, 0x2, RZ ;  /* 0x00000002401e7824 */ /* 0x000fe400078e00ff */
        /* <DEDUP_REMOVED lines=87> */
[----:B------:R-:W-:Y:S01]  /*4a800*/  IMAD.IADD R60, R42, 0x1, R31 ;  /* 0x000000012a3c7824 */ /* 0x000fe200078e021f */
[----:B------:R-:W-:Y:S01]  /*4a810*/  IADD3 R65, P2, PT, R65, R30, RZ ;  /* 0x0000001e41417210 */ /* 0x000fe20007f5e0ff */
[----:B------:R-:W-:-:S03]  /*4a820*/  IMAD.WIDE.U32.X R34, R62, R62, R34, P0 ;  /* 0x0000003e3e227225 */ /* 0x000fc600000e0422 */
[----:B------:R-:W-:Y:S01]  /*4a830*/  ISETP.GE.U32.AND P0, PT, R65, R30, PT ;  /* 0x0000001e4100720c */ /* 0x000fe20003f06070 */
        /* <DEDUP_REMOVED lines=12> */
[----:B------:R-:W-:Y:S01]  /*4a900*/  SHF.L.W.U32.HI R41, R42, 0x1, R71 ;  /* 0x000000012a297819 */ /* 0x000fe20000010e47 */
[----:B------:R-:W-:Y:S01]  /*4a910*/  IMAD.WIDE.U32 R60, R69, 0x3d1, RZ ;  /* 0x000003d1453c7825 */ /* 0x000fe200078e00ff */
[----:B------:R-:W-:-:S02]  /*4a920*/  IADD3 R14, P2, PT, R17, R34, RZ ;  /* 0x00000022110e7210 */ /* 0x000fc40007f5e0ff */
[----:B------:R-:W-:Y:S01]  /*4a930*/  SEL R15, RZ, 0x1, !P0 ;  /* 0x00000001ff0f7807 */ /* 0x000fe20004000000 */
[----:B------:R-:W-:Y:S01]  /*4a940*/  IMAD.WIDE.U32 R42, R65, 0x3d1, RZ ;  /* 0x000003d1412a7825 */ /* 0x000fe200078e00ff */
[----:B------:R-:W-:Y:S02]  /*4a950*/  SEL R33, RZ, 0x1, P1 ;  /* 0x00000001ff217807 */ /* 0x000fe40000800000 */
[----:B------:R-:W-:Y:S01]  /*4a960*/  IADD3 R66, P3, PT, R14, R15, RZ ;  /* 0x0000000f0e427210 */ /* 0x000fe20007f7e0ff */
        /* <DEDUP_REMOVED lines=12> */
[----:B------:R-:W-:Y:S01]  /*4aa30*/  SHF.L.W.U32.HI R15, R15, 0x1, R68 ;  /* 0x000000010f0f7819 */ /* 0x000fe20000010e44 */
[----:B------:R-:W-:Y:S01]  /*4aa40*/  IMAD.WIDE.U32.X R30, R47, R47, R30, P5 ;  /* 0x0000002f2f1e7225 */ /* 0x000fe200028e041e */
[----:B------:R-:W-:-:S02]  /*4aa50*/  IADD3 R17, P4, PT, R43, R60, RZ ;  /* 0x0000003c2b117210 */ /* 0x000fc40007f9e0ff */
[----:B------:R-:W-:Y:S01]  /*4aa60*/  ISETP.LT.U32.OR.EX P0, PT, R32, R41, !P1, P0 ;  /* 0x000000292000720c */ /* 0x000fe20004f01500 */
[----:B------:R-:W-:Y:S01]  /*4aa70*/  IMAD.WIDE.U32 R44, R37, R37, R14 ;  /* 0x00000025252c7225 */ /* 0x000fe200078e000e */
[----:B------:R-:W-:-:S03]  /*4aa80*/  ISETP.GE.U32.AND P2, PT, R33, R42, PT ;  /* 0x0000002a2100720c */ /* 0x000fc60003f46070 */
[----:B------:R-:W-:Y:S01]  /*4aa90*/  IMAD.X R32, R17, 0x1, R65, P3 ;  /* 0x0000000111207824 */ /* 0x000fe200018e0641 */
[----:B------:R-:W-:Y:S01]  /*4aaa0*/  SEL R65, RZ, 0x1, !P0 ;  /* 0x00000001ff417807 */ /* 0x000fe20004000000 */
[----:B------:R-:W-:Y:S01]  /*4aab0*/  IMAD.WIDE.U32 R60, R67, 0x3d1, RZ ;  /* 0x000003d1433c7825 */ /* 0x000fe200078e00ff */
[----:B------:R-:W-:Y:S02]  /*4aac0*/  ISETP.LT.U32.AND P0, PT, R44, R14, PT ;  /* 0x0000000e2c00720c */ /* 0x000fe40003f01070 */
[----:B------:R-:W-:Y:S01]  /*4aad0*/  ISETP.GE.U32.AND.EX P2, PT, R32, R17, PT, P2 ;  /* 0x000000112000720c */ /* 0x000fe20003f46120 */
[----:B------:R-:W-:Y:S01]  /*4aae0*/  IMAD.WIDE.U32.X R34, RZ, R69, R34, P4 ;  /* 0x00000045ff227225 */ /* 0x000fe200020e0422 */
[----:B------:R-:W-:-:S03]  /*4aaf0*/  IADD3 R65, P4, PT, R65, R44, RZ ;  /* 0x0000002c41417210 */ /* 0x000fc60007f9e0ff */
[----:B------:R-:W-:Y:S01]  /*4ab00*/  IMAD.IADD R47, R16, 0x1, R45 ;  /* 0x00000001102f7824 */ /* 0x000fe200078e022d */
[----:B------:R-:W-:Y:S01]  /*4ab10*/  ISETP.GE.U32.AND P1, PT, R65, R44, PT ;  /* 0x0000002c4100720c */ /* 0x000fe20003f26070 */
[----:B------:R-:W-:-:S04]  /*4ab20*/  IMAD.WIDE.U32 R42, R66, 0x3d1, RZ ;  /* 0x000003d1422a7825 */ /* 0x000fc800078e00ff */
[----:B------:R-:W-:Y:S01]  /*4ab30*/  IMAD.WIDE.U32 R16, P6, RZ, R66, R60 ;  /* 0x00000042ff107225 */ /* 0x000fe200078c003c */
[----:B------:R-:W-:Y:S02]  /*4ab40*/  IADD3 R14, P3, PT, R34, R42, RZ ;  /* 0x0000002a220e7210 */ /* 0x000fe40007f7e0ff */
[----:B------:R-:W-:Y:S01]  /*4ab50*/  SEL R34, RZ, 0x1, P2 ;  /* 0x00000001ff227807 */ /* 0x000fe20001000000 */
[----:B------:R-:W-:Y:S01]  /*4ab60*/  IMAD.X R62, RZ, RZ, R47, P4 ;  /* 0x000000ffff3e7224 */ /* 0x000fe200020e062f */
[----:B------:R-:W-:Y:S01]  /*4ab70*/  IADD3 R16, P5, PT, R43, R16, RZ ;  /* 0x000000102b107210 */ /* 0x000fe20007fbe0ff */
[----:B------:R-:W-:Y:S01]  /*4ab80*/  IMAD.X R45, RZ, RZ, RZ, P6 ;  /* 0x000000ffff2d7224 */ /* 0x000fe200030e06ff */
[----:B------:R-:W-:Y:S01]  /*4ab90*/  IADD3 R37, P4, PT, R14, R69, RZ ;  /* 0x000000450e257210 */ /* 0x000fe20007f9e0ff */
[----:B------:R-:W-:Y:S01]  /*4aba0*/  IMAD.MOV.U32 R44, RZ, RZ, R17 ;  /* 0x000000ffff2c7224 */ /* 0x000fe200078e0011 */
[----:B------:R-:W-:Y:S01]  /*4abb0*/  ISETP.GE.U32.AND.EX P1, PT, R62, R47, PT, P1 ;  /* 0x0000002f3e00720c */ /* 0x000fe20003f26110 */
[----:B------:R-:W-:Y:S01]  /*4abc0*/  IMAD.X R41, R16, 0x1, R35, P3 ;  /* 0x0000000110297824 */ /* 0x000fe200018e0623 */
[----:B------:R-:W-:Y:S01]  /*4abd0*/  ISETP.GE.U32.AND P2, PT, R14, R42, PT ;  /* 0x0000002a0e00720c */ /* 0x000fe20003f46070 */
[----:B------:R-:W-:Y:S01]  /*4abe0*/  IMAD.WIDE.U32.X R44, RZ, R67, R44, P5 ;  /* 0x00000043ff2c7225 */ /* 0x000fe200028e042c */
[----:B------:R-:W-:-:S02]  /*4abf0*/  ISETP.LT.U32.OR.EX P0, PT, R47, R15, !P1, P0 ;  /* 0x0000000f2f00720c */ /* 0x000fc40004f01500 */
[----:B------:R-:W-:Y:S01]  /*4ac00*/  IADD3 R34, P6, PT, R37, R34, RZ ;  /* 0x0000002225227210 */ /* 0x000fe20007fde0ff */
[----:B------:R-:W-:Y:S01]  /*4ac10*/  IMAD.WIDE.U32 R42, R65, 0x3d1, RZ ;  /* 0x000003d1412a7825 */ /* 0x000fe200078e00ff */
[----:B------:R-:W-:Y:S02]  /*4ac20*/  ISETP.LT.U32.AND P1, PT, R37, R14, PT ;  /* 0x0000000e2500720c */ /* 0x000fe40003f21070 */
        /* <DEDUP_REMOVED lines=8> */
[----:B------:R-:W-:-:S03]  /*4acb0*/  IMAD.WIDE.U32 R16, P2, RZ, R65, R16 ;  /* 0x00000041ff107225 */ /* 0x000fc60007840010 */
[----:B------:R-:W-:Y:S02]  /*4acc0*/  ISETP.GE.U32.AND.EX P3, PT, R35, R14, PT, P3 ;  /* 0x0000000e2300720c */ /* 0x000fe40003f66130 */
[----:B------:R-:W-:Y:S02]  /*4acd0*/  IADD3 R16, P6, PT, R43, R16, RZ ;  /* 0x000000102b107210 */ /* 0x000fe40007fde0ff */
[----:B------:R-:W-:Y:S02]  /*4ace0*/  ISETP.LT.U32.OR.EX P0, PT, R14, R41, !P3, P1 ;  /* 0x000000290e00720c */ /* 0x000fe40005f01510 */
[----:B------:R-:W-:Y:S01]  /*4acf0*/  IADD3 R14, P5, P3, R42, R44, R15 ;  /* 0x0000002c2a0e7210 */ /* 0x000fe20007bbe00f */
[----:B------:R-:W-:Y:S01]  /*4ad00*/  IMAD.X R15, RZ, RZ, RZ, P2 ;  /* 0x000000ffff0f7224 */ /* 0x000fe200010e06ff */
[----:B------:R-:W-:Y:S02]  /*4ad10*/  IADD3 R47, P4, P1, R47, R37, R30 ;  /* 0x000000252f2f7210 */ /* 0x000fe4000799e01e */
[----:B------:R-:W-:-:S02]  /*4ad20*/  IADD3 R37, P2, PT, R14, R67, RZ ;  /* 0x000000430e257210 */ /* 0x000fc40007f5e0ff */
[----:B------:R-:W-:Y:S02]  /*4ad30*/  SEL R44, RZ, 0x1, !P0 ;  /* 0x00000001ff2c7807 */ /* 0x000fe40004000000 */
[----:B------:R-:W-:Y:S02]  /*4ad40*/  IADD3.X R45, PT, PT, R16, R45, RZ, P5, P3 ;  /* 0x0000002d102d7210 */ /* 0x000fe40002fe64ff */
[----:B------:R-:W-:Y:S02]  /*4ad50*/  IADD3.X R61, PT, PT, RZ, RZ, R31, P4, P1 ;  /* 0x000000ffff3d7210 */ /* 0x000fe400027e241f */
[----:B------:R-:W-:Y:S01]  /*4ad60*/  IADD3 R44, P4, PT, R37, R44, RZ ;  /* 0x0000002c252c7210 */ /* 0x000fe20007f9e0ff */
[----:B------:R-:W-:Y:S01]  /*4ad70*/  IMAD.X R60, R45, 0x1, R65, P2 ;  /* 0x000000012d3c7824 */ /* 0x000fe200010e0641 */
[----:B------:R-:W-:Y:S01]  /*4ad80*/  ISETP.GE.U32.AND P0, PT, R14, R42, PT ;  /* 0x0000002a0e00720c */ /* 0x000fe20003f06070 */
[----:B------:R-:W-:Y:S01]  /*4ad90*/  IMAD.WIDE.U32 R42, R61, 0x3d1, RZ ;  /* 0x000003d13d2a7825 */ /* 0x000fe200078e00ff */
[----:B------:R-:W-:-:S02]  /*4ada0*/  ISETP.LT.U32.AND P3, PT, R37, R14, PT ;  /* 0x0000000e2500720c */ /* 0x000fc40003f61070 */
[----:B------:R-:W-:Y:S01]  /*4adb0*/  ISETP.GE.U32.AND P1, PT, R44, R37, PT ;  /* 0x000000252c00720c */ /* 0x000fe20003f26070 */
[----:B------:R-:W-:Y:S01]  /*4adc0*/  IMAD.X R37, RZ, RZ, R60, P4 ;  /* 0x000000ffff257224 */ /* 0x000fe200020e063c */
[----:B------:R-:W-:Y:S01]  /*4add0*/  ISETP.GE.U32.AND.EX P0, PT, R45, R16, PT, P0 ;  /* 0x000000102d00720c */ /* 0x000fe20003f06100 */
[----:B------:R-:W-:Y:S02]  /*4ade0*/  IMAD.MOV.U32 R14, RZ, RZ, R17 ;  /* 0x000000ffff0e7224 */ /* 0x000fe400078e0011 */
        /* <DEDUP_REMOVED lines=82> */
.L_x_1273:
[----:B------:R-:W-:Y:S05]  /*4b310*/  BSYNC.RECONVERGENT B5 ;  /* 0x0000000000057941 */ /* 0x000fea0003800200 */
.L_x_1272:
        /* <DEDUP_REMOVED lines=57> */
.L_x_1276:
[----:B------:R-:W-:Y:S05]  /*4b6b0*/  BSYNC.RELIABLE B5 ;  /* 0x0000000000057941 */ /* 0x000fea0003800100 */
.L_x_1275:
        /* <DEDUP_REMOVED lines=52> */
.L_x_1279:
[----:B------:R-:W-:Y:S05]  /*4ba00*/  BSYNC.RELIABLE B6 ;  /* 0x0000000000067941 */ /* 0x000fea0003800100 */
.L_x_1278:
        /* <DEDUP_REMOVED lines=51> */
.L_x_1281:
[----:B------:R-:W-:Y:S05]  /*4bd40*/  BSYNC.RELIABLE B6 ;  /* 0x0000000000067941 */ /* 0x000fea0003800100 */
.L_x_1280:
        /* <DEDUP_REMOVED lines=27> */
.L_x_1277:
[----:B------:R-:W-:Y:S05]  /*4bf00*/  BSYNC.RECONVERGENT B7 ;  /* 0x0000000000077941 */ /* 0x000fea0003800200 */
.L_x_1274:
        /* <DEDUP_REMOVED lines=238> */
[----:B------:R-:W-:Y:S01]  /*4cdf0*/  ISETP.GE.U32.AND.EX P0, PT, R47, R16, PT, P0 ;  /* 0x000000102f00720c */ /* 0x000fe20003f06100 */
[----:B------:R-:W-:Y:S01]  /*4ce00*/  IMAD.X R45, RZ, RZ, R60, P4 ;  /* 0x000000ffff2d7224 */ /* 0x000fe200020e063c */
[----:B------:R-:W-:Y:S01]  /*4ce10*/  ISETP.GE.U32.AND P1, PT, R44, R37, PT ;  /* 0x000000252c00720c */ /* 0x000fe20003f26070 */
[----:B------:R-:W-:Y:S01]  /*4ce20*/  IMAD.MOV.U32 R14, RZ, RZ, R17 ;  /* 0x000000ffff0e7224 */ /* 0x000fe200078e0011 */
[----:B------:R-:W-:Y:S01]  /*4ce30*/  SEL R41, RZ, 0x1, P0 ;  /* 0x00000001ff297807 */ /* 0x000fe20000000000 */
        /* <DEDUP_REMOVED lines=81> */
.L_x_1283:
[----:B------:R-:W-:Y:S05]  /*4d350*/  BSYNC.RECONVERGENT B6 ;  /* 0x0000000000067941 */ /* 0x000fea0003800200 */
.L_x_1282:
        /* <DEDUP_REMOVED lines=57> */
.L_x_1286:
[----:B------:R-:W-:Y:S05]  /*4d6f0*/  BSYNC.RELIABLE B6 ;  /* 0x0000000000067941 */ /* 0x000fea0003800100 */
.L_x_1285:
        /* <DEDUP_REMOVED lines=52> */
.L_x_1289:
[----:B------:R-:W-:Y:S05]  /*4da40*/  BSYNC.RELIABLE B7 ;  /* 0x0000000000077941 */ /* 0x000fea0003800100 */
.L_x_1288:
        /* <DEDUP_REMOVED lines=51> */
.L_x_1291:
[----:B------:R-:W-:Y:S05]  /*4dd80*/  BSYNC.RELIABLE B7 ;  /* 0x0000000000077941 */ /* 0x000fea0003800100 */
.L_x_1290:
        /* <DEDUP_REMOVED lines=27> */
.L_x_1287:
[----:B------:R-:W-:Y:S05]  /*4df40*/  BSYNC.RECONVERGENT B8 ;  /* 0x0000000000087941 */ /* 0x000fea0003800200 */
.L_x_1284:
        /* <DEDUP_REMOVED lines=34> */
[----:B------:R-:W-:-:S04]  /*4e170*/  IMAD.WIDE.U32 R34, R65, R2, RZ ;  /* 0x0000000241227225 */ /* 0x000fc800078e00ff */
[----:B------:R-:W-:Y:S01]  /*4e180*/  IMAD.X R31, RZ, RZ, RZ, P0 ;  /* 0x000000ffff1f7224 */ /* 0x000fe200000e06ff */
[----:B------:R-:W-:Y:S01]  /*4e190*/  ISETP.GE.U32.AND P0, PT, R32, R14, PT ;  /* 0x0000000e2000720c */ /* 0x000fe20003f06070 */
[----:B------:R-:W-:Y:S02]  /*4e1a0*/  IMAD.MOV.U32 R58, RZ, RZ, R13 ;  /* 0x000000ffff3a7224 */ /* 0x000fe400078e000d */
[----:B------:R-:W-:Y:S01]  /*4e1b0*/  IMAD R12, R5, R76, RZ ;  /* 0x0000004c050c7224 */ /* 0x000fe200078e02ff */
[----:B------:R-:W-:Y:S01]  /*4e1c0*/  ISETP.GE.U32.AND.EX P0, PT, R33, R37, PT, P0 ;  /* 0x000000252100720c */ /* 0x000fe20003f06100 */
[----:B------:R-:W-:-:S04]  /*4e1d0*/  IMAD.WIDE.U32 R60, R67, R2, RZ ;  /* 0x00000002433c7225 */ /* 0x000fc800078e00ff */
[----:B------:R-:W-:-:S04]  /*4e1e0*/  IMAD.WIDE.U32 R34, P5, R3, R67, R34 ;  /* 0x0000004303227225 */ /* 0x000fc800078a0022 */
        /* <DEDUP_REMOVED lines=23> */
[----:B------:R-:W-:Y:S01]  /*4e360*/  IMAD R57, R7, R77, R34 ;  /* 0x0000004d07397224 */ /* 0x000fe200078e0222 */
[----:B------:R-:W-:Y:S01]  /*4e370*/  ISETP.GE.U32.AND.EX P0, PT, R45, R37, PT, P6 ;  /* 0x000000252d00720c */ /* 0x000fe20003f06160 */
[----:B------:R-:W-:Y:S01]  /*4e380*/  IMAD R61, R2, R65, R35 ;  /* 0x00000041023d7224 */ /* 0x000fe200078e0223 */
[----:B------:R-:W-:Y:S01]  /*4e390*/  SEL R37, RZ, 0x1, P5 ;  /* 0x00000001ff257807 */ /* 0x000fe20002800000 */
[----:B------:R-:W-:Y:S01]  /*4e3a0*/  IMAD.WIDE.U32 R32, R7, R76, RZ ;  /* 0x0000004c07207225 */ /* 0x000fe200078e00ff */
[----:B------:R-:W-:-:S03]  /*4e3b0*/  SEL R59, RZ, 0x1, P0 ;  /* 0x00000001ff3b7807 */ /* 0x000fc60000000000 */
[----:B------:R-:W-:-:S04]  /*4e3c0*/  IMAD.WIDE.U32.X R34, R5, R77, R16, P2 ;  /* 0x0000004d05227225 */ /* 0x000fc800010e0410 */
[----:B------:R-:W-:-:S04]  /*4e3d0*/  IMAD.WIDE.U32 R16, R2, R67, R44 ;  /* 0x0000004302107225 */ /* 0x000fc800078e002c */
[----:B------:R-:W-:Y:S01]  /*4e3e0*/  IMAD.WIDE.U32.X R30, R9, R65, R30, P1 ;  /* 0x00000041091e7225 */ /* 0x000fe200008e041e */
[----:B------:R-:W-:Y:S02]  /*4e3f0*/  IADD3 R34, P1, P2, R32, R34, R59 ;  /* 0x0000002220227210 */ /* 0x000fe40007a3e03b */
[C---:B------:R-:W-:Y:S01]  /*4e400*/  ISETP.GE.U32.AND P0, PT, R16.reuse, R44, PT ;  /* 0x0000002c1000720c */ /* 0x040fe20003f06070 */
[----:B------:R-:W-:Y:S01]  /*4e410*/  IMAD.IADD R57, R33, 0x1, R57 ;  /* 0x0000000121397824 */ /* 0x000fe200078e0239 */
[----:B------:R-:W-:Y:S01]  /*4e420*/  IADD3 R30, P5, P6, R16, R30, R37 ;  /* 0x0000001e101e7210 */ /* 0x000fe20007ebe025 */
[----:B------:R-:W-:Y:S02]  /*4e430*/  IMAD.IADD R17, R17, 0x1, R61 ;  /* 0x0000000111117824 */ /* 0x000fe400078e023d */
[----:B------:R-:W-:Y:S01]  /*4e440*/  IMAD R58, R5, R67, RZ ;  /* 0x00000043053a7224 */ /* 0x000fe200078e02ff */
[----:B------:R-:W-:Y:S01]  /*4e450*/  IADD3.X R35, PT, PT, R57, R35, RZ, P1, P2 ;  /* 0x0000002339237210 */ /* 0x000fe20000fe44ff */
[----:B------:R-:W-:Y:S01]  /*4e460*/  IMAD.WIDE.U32 R60, R87, R2, RZ ;  /* 0x00000002573c7225 */ /* 0x000fe200078e00ff */
[----:B------:R-:W-:-:S02]  /*4e470*/  ISETP.GE.U32.AND P2, PT, R34, R32, PT ;  /* 0x000000202200720c */ /* 0x000fc40003f46070 */
[----:B------:R-:W-:Y:S01]  /*4e480*/  ISETP.GE.U32.AND P1, PT, R30, R16, PT ;  /* 0x000000101e00720c */ /* 0x000fe20003f26070 */
[-C--:B------:R-:W-:Y:S01]  /*4e490*/  IMAD.WIDE.U32 R32, R65, R4.reuse, RZ ;  /* 0x0000000441207225 */ /* 0x080fe200078e00ff */
[C---:B------:R-:W-:Y:S02]  /*4e4a0*/  IADD3.X R31, PT, PT, R17.reuse, R31, RZ, P5, P6 ;  /* 0x0000001f111f7210 */ /* 0x040fe40002fec4ff */
        /* <DEDUP_REMOVED lines=8> */
[----:B------:R-:W-:-:S03]  /*4e530*/  SEL R43, RZ, 0x1, P5 ;  /* 0x00000001ff2b7807 */ /* 0x000fc60002800000 */
[----:B------:R-:W-:Y:S01]  /*4e540*/  IMAD.WIDE.U32.X R16, R6, R77, R14, P3 ;  /* 0x0000004d06107225 */ /* 0x000fe200018e040e */
[----:B------:R-:W-:Y:S02]  /*4e550*/  IADD3 RZ, P1, PT, R57, R32, RZ ;  /* 0x0000002039ff7210 */ /* 0x000fe40007f3e0ff */
[----:B------:R-:W-:Y:S01]  /*4e560*/  IADD3 R57, P4, P5, R37, R44, R42 ;  /* 0x0000002c25397210 */ /* 0x000fe20007d9e02a */
[C---:B------:R-:W-:Y:S01]  /*4e570*/  IMAD.WIDE.U32 R14, R4.reuse, R67, R34 ;  /* 0x00000043040e7225 */ /* 0x040fe200078e0022 */
[----:B------:R-:W-:Y:S02]  /*4e580*/  IADD3 R16, P0, PT, R43, R16, RZ ;  /* 0x000000102b107210 */ /* 0x000fe40007f1e0ff */
[----:B------:R-:W-:Y:S01]  /*4e590*/  IADD3.X R32, PT, PT, RZ, R45, RZ, P4, P5 ;  /* 0x0000002dff207210 */ /* 0x000fe200027ea4ff */
[----:B------:R-:W-:Y:S01]  /*4e5a0*/  IMAD R59, R4, R65, R58 ;  /* 0x00000041043b7224 */ /* 0x000fe200078e023a */
[----:B------:R-:W-:Y:S01]  /*4e5b0*/  IADD3 R44, P4, PT, R57, R14, RZ ;  /* 0x0000000e392c7210 */ /* 0x000fe20007f9e0ff */
[----:B------:R-:W-:Y:S01]  /*4e5c0*/  IMAD.WIDE.U32 R42, R65, R7, RZ ;  /* 0x00000007412a7225 */ /* 0x000fe200078e00ff */
[----:B------:R-:W-:-:S02]  /*4e5d0*/  ISETP.GE.U32.AND P3, PT, R14, R34, PT ;  /* 0x000000220e00720c */ /* 0x000fc40003f66070 */
[----:B------:R-:W-:Y:S01]  /*4e5e0*/  ISETP.GE.U32.AND P6, PT, R44, R14, PT ;  /* 0x0000000e2c00720c */ /* 0x000fe20003fc6070 */
[----:B------:R-:W-:Y:S02]  /*4e5f0*/  IMAD.IADD R37, R15, 0x1, R59 ;  /* 0x000000010f257824 */ /* 0x000fe400078e023b */
[----:B------:R-:W-:Y:S02]  /*4e600*/  IMAD.X R17, RZ, RZ, R17, P0 ;  /* 0x000000ffff117224 */ /* 0x000fe400000e0611 */
[C---:B------:R-:W-:Y:S01]  /*4e610*/  IMAD.X R45, R37.reuse, 0x1, R32, P4 ;  /* 0x00000001252d7824 */ /* 0x040fe200020e0620 */
[----:B------:R-:W-:Y:S01]  /*4e620*/  ISETP.GE.U32.AND.EX P3, PT, R37, R35, PT, P3 ;  /* 0x000000232500720c */ /* 0x000fe20003f66130 */
[----:B------:R-:W-:-:S03]  /*4e630*/  IMAD.WIDE.U32 R56, R87, R10, RZ ;  /* 0x0000000a57387225 */ /* 0x000fc600078e00ff */
[----:B------:R-:W-:Y:S01]  /*4e640*/  ISETP.GE.U32.AND.EX P6, PT, R45, R37, PT, P6 ;  /* 0x000000252d00720c */ /* 0x000fe20003fc6160 */
[----:B------:R-:W-:Y:S01]  /*4e650*/  IMAD.WIDE.U32 R34, R67, R7, RZ ;  /* 0x0000000743227225 */ /* 0x000fe200078e00ff */
[----:B------:R-:W-:Y:S02]  /*4e660*/  SEL R32, RZ, 0x1, P3 ;  /* 0x00000001ff207807 */ /* 0x000fe40001800000 */
[----:B------:R-:W-:Y:S01]  /*4e670*/  SEL R71, RZ, 0x1, P6 ;  /* 0x00000001ff477807 */ /* 0x000fe20003000000 */
[----:B------:R-:W-:-:S04]  /*4e680*/  IMAD.WIDE.U32 R42, P0, R6, R67, R42 ;  /* 0x00000043062a7225 */ /* 0x000fc8000780002a */
[----:B------:R-:W-:Y:S01]  /*4e690*/  IMAD.WIDE.U32 R14, R41, R10, RZ ;  /* 0x0000000a290e7225 */ /* 0x000fe200078e00ff */
[----:B------:R-:W-:-:S03]  /*4e6a0*/  IADD3 RZ, P4, PT, R35, R42, RZ ;  /* 0x0000002a23ff7210 */ /* 0x000fc60007f9e0ff */
[----:B------:R-:W-:-:S04]  /*4e6b0*/  IMAD.WIDE.U32 R56, P5, R9, R41, R56 ;  /* 0x0000002909387225 */ /* 0x000fc800078a0038 */
[----:B------:R-:W-:Y:S01]  /*4e6c0*/  IMAD.WIDE.U32 R34, R41, R2, RZ ;  /* 0x0000000229227225 */ /* 0x000fe200078e00ff */
[----:B------:R-:W-:-:S03]  /*4e6d0*/  IADD3 RZ, P3, PT, R15, R56, RZ ;  /* 0x000000380fff7210 */ /* 0x000fc60007f7e0ff */
[----:B------:R-:W-:Y:S02]  /*4e6e0*/  IMAD.X R63, RZ, RZ, RZ, P2 ;  /* 0x000000ffff3f7224 */ /* 0x000fe400010e06ff */
[----:B------:R-:W-:Y:S02]  /*4e6f0*/  IMAD.MOV.U32 R62, RZ, RZ, R33 ;  /* 0x000000ffff3e7224 */ /* 0x000fe400078e0021 */
[-C--:B------:R-:W-:Y:S02]  /*4e700*/  IMAD R34, R9, R41.reuse, RZ ;  /* 0x0000002909227224 */ /* 0x080fe400078e02ff */
[----:B------:R-:W-:-:S04]  /*4e710*/  IMAD.WIDE.U32 R60, P6, R3, R41, R60 ;  /* 0x00000029033c7225 */ /* 0x000fc800078c003c */
[----:B------:R-:W-:Y:S01]  /*4e720*/  IMAD.WIDE.U32.X R62, R5, R65, R62, P1 ;  /* 0x00000041053e7225 */ /* 0x000fe200008e043e */
[----:B------:R-:W-:-:S03]  /*4e730*/  IADD3 RZ, P2, PT, R35, R60, RZ ;  /* 0x0000003c23ff7210 */ /* 0x000fc60007f5e0ff */
        /* <DEDUP_REMOVED lines=14> */
[----:B------:R-:W-:-:S04]  /*4e820*/  IMAD.WIDE.U32 R62, R87, R4, RZ ;  /* 0x00000004573e7225 */ /* 0x000fc800078e00ff */
[----:B------:R-:W-:Y:S02]  /*4e830*/  IMAD R16, R6, R67, RZ ;  /* 0x0000004306107224 */ /* 0x000fe400078e02ff */
[----:B------:R-:W-:Y:S02]  /*4e840*/  IMAD.MOV.U32 R34, RZ, RZ, R43 ;  /* 0x000000ffff227224 */ /* 0x000fe400078e002b */
[C---:B------:R-:W-:Y:S02]  /*4e850*/  IMAD R85, R2.reuse, R87, R42 ;  /* 0x0000005702557224 */ /* 0x040fe400078e022a */
[----:B------:R-:W-:-:S04]  /*4e860*/  IMAD.WIDE.U32 R42, R2, R41, R44 ;  /* 0x00000029022a7225 */ /* 0x000fc800078e002c */
[----:B------:R-:W-:-:S04]  /*4e870*/  IMAD.WIDE.U32.X R32, R9, R87, R32, P3 ;  /* 0x0000005709207225 */ /* 0x000fc800018e0420 */
[----:B------:R-:W-:Y:S02]  /*4e880*/  IMAD R91, R7, R65, R16 ;  /* 0x00000041075b7224 */ /* 0x000fe400078e0210 */
[----:B------:R-:W-:Y:S01]  /*4e890*/  IMAD.WIDE.U32 R30, R41, R4, RZ ;  /* 0x00000004291e7225 */ /* 0x000fe200078e00ff */
[----:B------:R-:W-:-:S03]  /*4e8a0*/  IADD3 R30, P1, P3, R42, R32, R57 ;  /* 0x000000202a1e7210 */ /* 0x000fc60007b3e039 */
[----:B------:R-:W-:-:S04]  /*4e8b0*/  IMAD.WIDE.U32 R62, P5, R5, R41, R62 ;  /* 0x00000029053e7225 */ /* 0x000fc800078a003e */
[----:B------:R-:W-:Y:S02]  /*4e8c0*/  IMAD.IADD R85, R43, 0x1, R85 ;  /* 0x000000012b557824 */ /* 0x000fe400078e0255 */
[----:B------:R-:W-:-:S04]  /*4e8d0*/  IMAD.WIDE.U32 R68, R87, R7, RZ ;  /* 0x0000000757447225 */ /* 0x000fc800078e00ff */
[----:B------:R-:W-:Y:S02]  /*4e8e0*/  IMAD.IADD R91, R59, 0x1, R91 ;  /* 0x000000013b5b7824 */ /* 0x000fe400078e025b */
[----:B------:R-:W-:Y:S01]  /*4e8f0*/  IMAD.WIDE.U32.X R34, R6, R65, R34, P4 ;  /* 0x0000004106227225 */ /* 0x000fe200020e0422 */
[----:B------:R-:W-:Y:S02]  /*4e900*/  IADD3 RZ, P4, PT, R31, R62, RZ ;  /* 0x0000003e1fff7210 */ /* 0x000fe40007f9e0ff */
[----:B------:R-:W-:Y:S01]  /*4e910*/  IADD3.X R31, PT, PT, R85, R33, RZ, P1, P3 ;  /* 0x00000021551f7210 */ /* 0x000fe20000fe64ff */
[----:B------:R-:W-:Y:S01]  /*4e920*/  IMAD.WIDE.U32 R32, R81, R10, RZ ;  /* 0x0000000a51207225 */ /* 0x000fe200078e00ff */
[----:B------:R-:W-:-:S03]  /*4e930*/  ISETP.GE.U32.AND.EX P0, PT, R91, R17, PT, P0 ;  /* 0x000000115b00720c */ /* 0x000fc60003f06100 */
[----:B------:R-:W-:Y:S01]  /*4e940*/  IMAD.WIDE.U32 R56, R41, R7, RZ ;  /* 0x0000000729387225 */ /* 0x000fe200078e00ff */
[----:B------:R-:W-:-:S03]  /*4e950*/  SEL R89, RZ, 0x1, P0 ;  /* 0x00000001ff597807 */ /* 0x000fc60000000000 */
[----:B------:R-:W-:-:S04]  /*4e960*/  IMAD.WIDE.U32 R68, P1, R6, R41, R68 ;  /* 0x0000002906447225 */ /* 0x000fc80007820044 */
[----:B------:R-:W-:Y:S01]  /*4e970*/  IMAD.X R75, RZ, RZ, RZ, P6 ;  /* 0x000000ffff4b7224 */ /* 0x000fe200030e06ff */
[----:B------:R-:W-:Y:S01]  /*4e980*/  IADD3 R56, P6, PT, R71, R58, RZ ;  /* 0x0000003a47387210 */ /* 0x000fe20007fde0ff */
[----:B------:R-:W-:-:S04]  /*4e990*/  IMAD.WIDE.U32 R16, R81, R2, RZ ;  /* 0x0000000251107225 */ /* 0x000fc800078e00ff */
[----:B------:R-:W-:Y:S02]  /*4e9a0*/  IMAD.MOV.U32 R74, RZ, RZ, R61 ;  /* 0x000000ffff4a7224 */ /* 0x000fe400078e003d */
[----:B------:R-:W-:Y:S01]  /*4e9b0*/  IMAD.X R71, RZ, RZ, RZ, P5 ;  /* 0x000000ffff477224 */ /* 0x000fe200028e06ff */
[----:B------:R-:W-:Y:S01]  /*4e9c0*/  IADD3 RZ, P5, PT, R57, R68, RZ ;  /* 0x0000004439ff7210 */ /* 0x000fe20007fbe0ff */
[----:B------:R-:W-:Y:S02]  /*4e9d0*/  IMAD.MOV.U32 R70, RZ, RZ, R63 ;  /* 0x000000ffff467224 */ /* 0x000fe400078e003f */
[----:B------:R-:W-:-:S04]  /*4e9e0*/  IMAD.WIDE.U32 R64, R47, R10, RZ ;  /* 0x0000000a2f407225 */ /* 0x000fc800078e00ff */
[----:B------:R-:W-:-:S04]  /*4e9f0*/  IMAD.WIDE.U32 R32, P3, R9, R47, R32 ;  /* 0x0000002f09207225 */ /* 0x000fc80007860020 */
[----:B------:R-:W-:Y:S01]  /*4ea00*/  IMAD.X R57, R91, 0x1, R60, P6 ;  /* 0x000000015b397824 */ /* 0x000fe200030e063c */
[----:B------:R-:W-:Y:S01]  /*4ea10*/  IADD3 RZ, P6, PT, R65, R32, RZ ;  /* 0x0000002041ff7210 */ /* 0x000fe20007fde0ff */
[----:B------:R-:W-:Y:S02]  /*4ea20*/  IMAD.X R73, RZ, RZ, RZ, P1 ;  /* 0x000000ffff497224 */ /* 0x000fe400008e06ff */
[----:B------:R-:W-:Y:S02]  /*4ea30*/  IMAD.MOV.U32 R72, RZ, RZ, R69 ;  /* 0x000000ffff487224 */ /* 0x000fe400078e0045 */
[----:B------:R-:W-:Y:S01]  /*4ea40*/  IMAD.WIDE.U32.X R60, R3, R87, R74, P2 ;  /* 0x00000057033c7225 */ /* 0x000fe200010e044a */
[----:B------:R-:W-:-:S03]  /*4ea50*/  ISETP.GE.U32.AND P2, PT, R42, R44, PT ;  /* 0x0000002c2a00720c */ /* 0x000fc60003f46070 */
[----:B------:R-:W-:-:S04]  /*4ea60*/  IMAD.WIDE.U32 R66, R47, R2, RZ ;  /* 0x000000022f427225 */ /* 0x000fc800078e00ff */
[----:B------:R-:W-:-:S04]  /*4ea70*/  IMAD.WIDE.U32 R16, P0, R3, R47, R16 ;  /* 0x0000002f03107225 */ /* 0x000fc80007800010 */
[-C--:B------:R-:W-:Y:S01]  /*4ea80*/  IMAD.WIDE.U32.X R62, R5, R87.reuse, R70, P4 ;  /* 0x00000057053e7225 */ /* 0x080fe200020e0446 */
[----:B------:R-:W-:Y:S02]  /*4ea90*/  ISETP.GE.U32.AND P4, PT, R56, R58, PT ;  /* 0x0000003a3800720c */ /* 0x000fe40003f86070 */
[----:B------:R-:W-:Y:S01]  /*4eaa0*/  IADD3 RZ, P1, PT, R67, R16, RZ ;  /* 0x0000001043ff7210 */ /* 0x000fe20007f3e0ff */
[C---:B------:R-:W-:Y:S01]  /*4eab0*/  IMAD.WIDE.U32.X R58, R6.reuse, R87, R72, P5 ;  /* 0x00000057063a7225 */ /* 0x040fe200028e0448 */
[----:B------:R-:W-:Y:S02]  /*4eac0*/  ISETP.GE.U32.AND.EX P5, PT, R85, R45, PT, P2 ;  /* 0x0000002d5500720c */ /* 0x000fe40003fa6120 */
[----:B------:R-:W-:Y:S01]  /*4ead0*/  ISETP.GE.U32.AND.EX P2, PT, R57, R91, PT, P4 ;  /* 0x0000005b3900720c */ /* 0x000fe20003f46140 */
[----:B------:R-:W-:Y:S02]  /*4eae0*/  IMAD R32, R6, R41, RZ ;  /* 0x0000002906207224 */ /* 0x000fe400078e02ff */
[----:B------:R-:W-:-:S04]  /*4eaf0*/  IMAD.WIDE.U32 R68, R81, R4, RZ ;  /* 0x0000000451447225 */ /* 0x000fc800078e00ff */
[----:B------:R-:W-:Y:S02]  /*4eb00*/  IMAD R16, R5, R41, RZ ;  /* 0x0000002905107224 */ /* 0x000fe400078e02ff */
[----:B------:R-:W-:-:S04]  /*4eb10*/  IMAD.WIDE.U32 R66, R81, R7, RZ ;  /* 0x0000000751427225 */ /* 0x000fc800078e00ff */
[-C--:B------:R-:W-:Y:S01]  /*4eb20*/  IMAD R71, R7, R87.reuse, R32 ;  /* 0x0000005707477224 */ /* 0x080fe200078e0220 */
[----:B------:R-:W-:Y:S01]  /*4eb30*/  SEL R32, RZ, 0x1, P2 ;  /* 0x00000001ff207807 */ /* 0x000fe20001000000 */
[----:B------:R-:W-:Y:S01]  /*4eb40*/  IMAD R75, R4, R87, R16 ;  /* 0x00000057044b7224 */ /* 0x000fe200078e0210 */
[----:B------:R-:W-:Y:S01]  /*4eb50*/  ISETP.GE.U32.AND P2, PT, R30, R42, PT ;  /* 0x0000002a1e00720c */ /* 0x000fe20003f46070 */
[----:B------:R-:W-:Y:S01]  /*4eb60*/  IMAD.WIDE.U32 R64, R47, R4, RZ ;  /* 0x000000042f407225 */ /* 0x000fe200078e00ff */
[----:B------:R-:W-:Y:S02]  /*4eb70*/  SEL R16, RZ, 0x1, P5 ;  /* 0x00000001ff107807 */ /* 0x000fe40002800000 */
        /* <DEDUP_REMOVED lines=14> */
[----:B------:R-:W-:Y:S01]  /*4ec60*/  IMAD R44, R9, R47, RZ ;  /* 0x0000002f092c7224 */ /* 0x000fe200078e02ff */
[----:B------:R-:W-:Y:S01]  /*4ec70*/  IADD3 R45, P2, P4, R73, R60, R16 ;  /* 0x0000003c492d7210 */ /* 0x000fe20007c5e010 */
[----:B------:R-:W-:-:S03]  /*4ec80*/  IMAD.WIDE.U32 R34, R4, R41, R56 ;  /* 0x0000002904227225 */ /* 0x000fc600078e0038 */
[----:B------:R-:W-:Y:S01]  /*4ec90*/  IADD3.X R60, PT, PT, RZ, R61, RZ, P2, P4 ;  /* 0x0000003dff3c7210 */ /* 0x000fe200017e84ff */
[----:B------:R-:W-:Y:S02]  /*4eca0*/  IMAD.MOV.U32 R64, RZ, RZ, R17 ;  /* 0x000000ffff407224 */ /* 0x000fe400078e0011 */
[----:B------:R-:W-:-:S04]  /*4ecb0*/  IMAD.WIDE.U32 R16, R10, R47, R30 ;  /* 0x0000002f0a107225 */ /* 0x000fc800078e001e */
[-C--:B------:R-:W-:Y:S01]  /*4ecc0*/  IMAD R61, R10, R81.reuse, R44 ;  /* 0x000000510a3d7224 */ /* 0x080fe200078e022c */
[----:B------:R-:W-:Y:S01]  /*4ecd0*/  IADD3 R44, P4, PT, R45, R34, RZ ;  /* 0x000000222d2c7210 */ /* 0x000fe20007f9e0ff */
[----:B------:R-:W-:Y:S01]  /*4ece0*/  IMAD.IADD R73, R35, 0x1, R75 ;  /* 0x0000000123497824 */ /* 0x000fe200078e024b */
[----:B------:R-:W-:Y:S01]  /*4ecf0*/  ISETP.GE.U32.AND P2, PT, R16, R30, PT ;  /* 0x0000001e1000720c */ /* 0x000fe20003f46070 */
[----:B------:R-:W-:Y:S02]  /*4ed00*/  IMAD.IADD R61, R17, 0x1, R61 ;  /* 0x00000001113d7824 */ /* 0x000fe400078e023d */
[----:B------:R-:W-:Y:S01]  /*4ed10*/  IMAD.X R35, RZ, RZ, RZ, P5 ;  /* 0x000000ffff237224 */ /* 0x000fe200028e06ff */
[----:B------:R-:W-:Y:S01]  /*4ed20*/  ISETP.GE.U32.AND P5, PT, R34, R56, PT ;  /* 0x000000382200720c */ /* 0x000fe20003fa6070 */
[----:B------:R-:W-:Y:S01]  /*4ed30*/  IMAD.WIDE.U32.X R64, R3, R81, R64, P1 ;  /* 0x0000005103407225 */ /* 0x000fe200008e0440 */
[----:B------:R-:W-:Y:S02]  /*4ed40*/  ISETP.GE.U32.AND.EX P2, PT, R61, R31, PT, P2 ;  /* 0x0000001f3d00720c */ /* 0x000fe40003f46120 */
[C---:B------:R-:W-:Y:S01]  /*4ed50*/  ISETP.GE.U32.AND.EX P5, PT, R73.reuse, R57, PT, P5 ;  /* 0x000000394900720c */ /* 0x040fe20003fa6150 */
[----:B------:R-:W-:Y:S01]  /*4ed60*/  IMAD.X R45, R73, 0x1, R60, P4 ;  /* 0x00000001492d7824 */ /* 0x000fe200020e063c */
[----:B------:R-:W-:Y:S01]  /*4ed70*/  ISETP.GE.U32.AND P4, PT, R44, R34, PT ;  /* 0x000000222c00720c */ /* 0x000fe20003f86070 */
[----:B------:R-:W-:Y:S01]  /*4ed80*/  IMAD R3, R3, R47, RZ ;  /* 0x0000002f03037224 */ /* 0x000fe200078e02ff */
[----:B------:R-:W-:Y:S01]  /*4ed90*/  SEL R56, RZ, 0x1, P5 ;  /* 0x00000001ff387807 */ /* 0x000fe20002800000 */
[----:B------:R-:W-:Y:S01]  /*4eda0*/  IMAD.WIDE.U32.X R42, R5, R81, R42, P3 ;  /* 0x00000051052a7225 */ /* 0x000fe200018e042a */
[----:B------:R-:W-:-:S03]  /*4edb0*/  ISETP.GE.U32.AND.EX P4, PT, R45, R73, PT, P4 ;  /* 0x000000492d00720c */ /* 0x000fc60003f86140 */
[----:B------:R-:W-:Y:S02]  /*4edc0*/  IMAD R5, R5, R47, RZ ;  /* 0x0000002f05057224 */ /* 0x000fe400078e02ff */
[C---:B------:R-:W-:Y:S02]  /*4edd0*/  IMAD R57, R2.reuse, R81, R3 ;  /* 0x0000005102397224 */ /* 0x040fe400078e0203 */
[----:B------:R-:W-:Y:S01]  /*4ede0*/  IMAD.MOV.U32 R34, RZ, RZ, R67 ;  /* 0x000000ffff227224 */ /* 0x000fe200078e0043 */
[----:B------:R-:W-:Y:S01]  /*4edf0*/  SEL R67, RZ, 0x1, P2 ;  /* 0x00000001ff437807 */ /* 0x000fe20001000000 */
[----:B------:R-:W-:-:S04]  /*4ee00*/  IMAD.WIDE.U32 R2, R2, R47, R44 ;  /* 0x0000002f02027225 */ /* 0x000fc800078e002c */
[----:B------:R-:W-:Y:S01]  /*4ee10*/  IMAD.WIDE.U32.X R68, R9, R81, R68, P6 ;  /* 0x0000005109447225 */ /* 0x000fe200030e0444 */
[----:B------:R-:W-:-:S03]  /*4ee20*/  ISETP.GE.U32.AND P2, PT, R2, R44, PT ;  /* 0x0000002c0200720c */ /* 0x000fc60003f46070 */
[----:B------:R-:W-:Y:S01]  /*4ee30*/  IMAD R73, R4, R81, R5 ;  /* 0x0000005104497224 */ /* 0x000fe200078e0205 */
[----:B------:R-:W-:Y:S01]  /*4ee40*/  SEL R5, RZ, 0x1, P4 ;  /* 0x00000001ff057807 */ /* 0x000fe20002000000 */
[----:B------:R-:W-:Y:S01]  /*4ee50*/  IMAD.IADD R3, R3, 0x1, R57 ;  /* 0x0000000103037824 */ /* 0x000fe200078e0239 */
[----:B------:R-:W-:Y:S01]  /*4ee60*/  IADD3 R67, P5, P6, R2, R68, R67 ;  /* 0x0000004402437210 */ /* 0x000fe20007ebe043 */
[----:B------:R-:W-:Y:S01]  /*4ee70*/  IMAD.WIDE.U32 R30, R7, R41, R32 ;  /* 0x00000029071e7225 */ /* 0x000fe200078e0020 */
[----:B------:R-:W-:Y:S02]  /*4ee80*/  IADD3 R5, P3, P4, R5, R62, R56 ;  /* 0x0000003e05057210 */ /* 0x000fe40007c7e038 */
[----:B------:R-:W-:Y:S01]  /*4ee90*/  ISETP.GE.U32.AND P1, PT, R67, R2, PT ;  /* 0x000000024300720c */ /* 0x000fe20003f26070 */
[----:B------:R-:W-:Y:S01]  /*4eea0*/  IMAD.IADD R71, R31, 0x1, R71 ;  /* 0x000000011f477824 */ /* 0x000fe200078e0247 */
[----:B------:R-:W-:Y:S01]  /*4eeb0*/  IADD3.X R68, PT, PT, R3, R69, RZ, P5, P6 ;  /* 0x0000004503447210 */ /* 0x000fe20002fec4ff */
[----:B------:R-:W-:Y:S01]  /*4eec0*/  IMAD.WIDE.U32.X R34, R6, R81, R34, P0 ;  /* 0x0000005106227225 */ /* 0x000fe200000e0422 */
[----:B------:R-:W-:-:S02]  /*4eed0*/  IADD3.X R62, PT, PT, RZ, R63, RZ, P3, P4 ;  /* 0x0000003fff3e7210 */ /* 0x000fc40001fe84ff */
[----:B------:R-:W-:Y:S01]  /*4eee0*/  IADD3 R44, P4, PT, R5, R30, RZ ;  /* 0x0000001e052c7210 */ /* 0x000fe20007f9e0ff */
[C---:B------:R-:W-:Y:S01]  /*4eef0*/  IMAD.WIDE.U32 R56, R68.reuse, 0x3d1, RZ ;  /* 0x000003d144387825 */ /* 0x040fe200078e00ff */
[----:B------:R-:W-:Y:S02]  /*4ef00*/  ISETP.GE.U32.AND.EX P2, PT, R3, R45, PT, P2 ;  /* 0x0000002d0300720c */ /* 0x000fe40003f46120 */
[----:B------:R-:W-:Y:S01]  /*4ef10*/  ISETP.GE.U32.AND.EX P1, PT, R68, R3, PT, P1 ;  /* 0x000000034400720c */ /* 0x000fe20003f26110 */
[----:B------:R-:W-:Y:S01]  /*4ef20*/  IMAD.X R45, R71, 0x1, R62, P4 ;  /* 0x00000001472d7824 */ /* 0x000fe200020e063e */
[----:B------:R-:W-:Y:S01]  /*4ef30*/  SEL R2, RZ, 0x1, P2 ;  /* 0x00000001ff027807 */ /* 0x000fe20001000000 */
[----:B------:R-:W-:Y:S01]  /*4ef40*/  IMAD R60, R6, R47, RZ ;  /* 0x0000002f063c7224 */ /* 0x000fe200078e02ff */
[----:B------:R-:W-:Y:S01]  /*4ef50*/  SEL R63, RZ, 0x1, P1 ;  /* 0x00000001ff3f7807 */ /* 0x000fe20000800000 */
[----:B------:R-:W-:Y:S01]  /*4ef60*/  IMAD R9, R9, R76, RZ ;  /* 0x0000004c09097224 */ /* 0x000fe200078e02ff */
[----:B------:R-:W-:Y:S01]  /*4ef70*/  ISETP.GE.U32.AND P3, PT, R44, R30, PT ;  /* 0x0000001e2c00720c */ /* 0x000fe20003f66070 */
[----:B------:R-:W-:Y:S01]  /*4ef80*/  IMAD R41, R7, R81, R60 ;  /* 0x0000005107297224 */ /* 0x000fe200078e023c */
[----:B------:R-:W-:Y:S01]  /*4ef90*/  ISETP.GE.U32.AND P0, PT, R30, R32, PT ;  /* 0x000000201e00720c */ /* 0x000fe20003f06070 */
[----:B------:R-:W-:Y:S01]  /*4efa0*/  IMAD.WIDE.U32 R30, R4, R47, R44 ;  /* 0x0000002f041e7225 */ /* 0x000fe200078e002c */
[----:B------:R-:W-:-:S02]  /*4efb0*/  IADD3 R63, P2, P4, R63, R64, R2 ;  /* 0x000000403f3f7210 */ /* 0x000fc40007c5e002 */
[----:B------:R-:W-:Y:S01]  /*4efc0*/  ISETP.GE.U32.AND.EX P1, PT, R45, R71, PT, P3 ;  /* 0x000000472d00720c */ /* 0x000fe20003f26130 */
[----:B------:R-:W-:Y:S01]  /*4efd0*/  IMAD.IADD R3, R31, 0x1, R73 ;  /* 0x000000011f037824 */ /* 0x000fe200078e0249 */
[----:B------:R-:W-:Y:S01]  /*4efe0*/  ISETP.GE.U32.AND.EX P0, PT, R71, R33, PT, P0 ;  /* 0x000000214700720c */ /* 0x000fe20003f06100 */
[----:B------:R-:W-:Y:S01]  /*4eff0*/  IMAD.WIDE.U32 R32, R67, 0x3d1, RZ ;  /* 0x000003d143207825 */ /* 0x000fe200078e00ff */
[----:B------:R-:W-:Y:S02]  /*4f000*/  IADD3.X R64, PT, PT, RZ, R65, RZ, P2, P4 ;  /* 0x00000041ff407210 */ /* 0x000fe400017e84ff */
[----:B------:R-:W-:Y:S01]  /*4f010*/  SEL R65, RZ, 0x1, P1 ;  /* 0x00000001ff417807 */ /* 0x000fe20000800000 */
[----:B------:R-:W-:Y:S01]  /*4f020*/  IMAD.WIDE.U32 R4, P2, RZ, R67, R56 ;  /* 0x00000043ff047225 */ /* 0x000fe20007840038 */
[----:B------:R-:W-:Y:S02]  /*4f030*/  SEL R6, RZ, 0x1, P0 ;  /* 0x00000001ff067807 */ /* 0x000fe40000000000 */
[----:B------:R-:W-:Y:S01]  /*4f040*/  IADD3 R57, P1, PT, R63, R30, RZ ;  /* 0x0000001e3f397210 */ /* 0x000fe20007f3e0ff */
[----:B------:R-:W-:Y:S01]  /*4f050*/  IMAD.X R31, RZ, RZ, RZ, P2 ;  /* 0x000000ffff1f7224 */ /* 0x000fe200010e06ff */
[----:B------:R-:W-:Y:S01]  /*4f060*/  IADD3 R56, P4, PT, R33, R4, RZ ;  /* 0x0000000421387210 */ /* 0x000fe20007f9e0ff */
[----:B------:R-:W-:Y:S01]  /*4f070*/  IMAD R77, R10, R77, R9 ;  /* 0x0000004d0a4d7224 */ /* 0x000fe200078e0209 */
[----:B------:R-:W-:Y:S01]  /*4f080*/  IADD3 R4, P5, P6, R65, R58, R6 ;  /* 0x0000003a41047210 */ /* 0x000fe20007ebe006 */
[----:B------:R-:W-:Y:S01]  /*4f090*/  IMAD.X R58, R3, 0x1, R64, P1 ;  /* 0x00000001033a7824 */ /* 0x000fe200008e0640 */
[----:B------:R-:W-:-:S02]  /*4f0a0*/  ISETP.GE.U32.AND P2, PT, R30, R44, PT ;  /* 0x0000002c1e00720c */ /* 0x000fc40003f46070 */
[----:B------:R-:W-:Y:S01]  /*4f0b0*/  ISETP.GE.U32.AND P1, PT, R57, R30, PT ;  /* 0x0000001e3900720c */ /* 0x000fe20003f26070 */
[----:B------:R-:W-:Y:S01]  /*4f0c0*/  IMAD.MOV.U32 R30, RZ, RZ, R5 ;  /* 0x000000ffff1e7224 */ /* 0x000fe200078e0005 */
[----:B------:R-:W-:Y:S01]  /*4f0d0*/  ISETP.GE.U32.AND.EX P2, PT, R3, R45, PT, P2 ;  /* 0x0000002d0300720c */ /* 0x000fe20003f46120 */
[C---:B------:R-:W-:Y:S01]  /*4f0e0*/  IMAD.WIDE.U32 R44, R58.reuse, 0x3d1, RZ ;  /* 0x000003d13a2c7825 */ /* 0x040fe200078e00ff */
[----:B------:R-:W-:Y:S02]  /*4f0f0*/  ISETP.GE.U32.AND.EX P1, PT, R58, R3, PT, P1 ;  /* 0x000000033a00720c */ /* 0x000fe40003f26110 */
[----:B------:R-:W-:Y:S01]  /*4f100*/  IADD3 R2, P3, PT, RZ, R32, RZ ;  /* 0x00000020ff027210 */ /* 0x000fe20007f7e0ff */
[----:B------:R-:W-:Y:S01]  /*4f110*/  IMAD.WIDE.U32.X R30, RZ, R68, R30, P4 ;  /* 0x00000044ff1e7225 */ /* 0x000fe200020e041e */
[----:B------:R-:W-:Y:S02]  /*4f120*/  IADD3.X R5, PT, PT, RZ, R59, RZ, P5, P6 ;  /* 0x0000003bff057210 */ /* 0x000fe40002fec4ff */
[----:B------:R-:W-:Y:S01]  /*4f130*/  SEL R59, RZ, 0x1, P2 ;  /* 0x00000001ff3b7807 */ /* 0x000fe20001000000 */
[----:B------:R-:W-:Y:S01]  /*4f140*/  IMAD.X R3, R56, 0x1, R67, P3 ;  /* 0x0000000138037824 */ /* 0x000fe200018e0643 */
[----:B------:R-:W-:Y:S01]  /*4f150*/  SEL R63, RZ, 0x1, P1 ;  /* 0x00000001ff3f7807 */ /* 0x000fe20000800000 */
[----:B------:R-:W-:Y:S01]  /*4f160*/  IMAD.WIDE.U32 R6, R7, R47, R4 ;  /* 0x0000002f07067225 */ /* 0x000fe200078e0004 */
[----:B------:R-:W-:-:S02]  /*4f170*/  ISETP.GE.U32.AND P0, PT, R2, R32, PT ;  /* 0x000000200200720c */ /* 0x000fc40003f06070 */
[----:B------:R-:W-:Y:S01]  /*4f180*/  IADD3 R63, P3, P4, R63, R42, R59 ;  /* 0x0000002a3f3f7210 */ /* 0x000fe20007c7e03b */
[----:B------:R-:W-:Y:S01]  /*4f190*/  IMAD.WIDE.U32 R32, R57, 0x3d1, RZ ;  /* 0x000003d139207825 */ /* 0x000fe200078e00ff */
[----:B------:R-:W-:Y:S02]  /*4f1a0*/  ISETP.GE.U32.AND.EX P0, PT, R3, R56, PT, P0 ;  /* 0x000000380300720c */ /* 0x000fe40003f06100 */
[----:B------:R-:W-:Y:S01]  /*4f1b0*/  IADD3.X R56, PT, PT, RZ, R43, RZ, P3, P4 ;  /* 0x0000002bff387210 */ /* 0x000fe20001fe84ff */
[----:B------:R-:W-:Y:S01]  /*4f1c0*/  IMAD.WIDE.U32 R42, P3, RZ, R57, R44 ;  /* 0x00000039ff2a7225 */ /* 0x000fe2000786002c */
[----:B------:R-:W-:Y:S02]  /*4f1d0*/  IADD3 R47, P2, PT, R30, R32, RZ ;  /* 0x000000201e2f7210 */ /* 0x000fe40007f5e0ff */
[----:B------:R-:W-:Y:S01]  /*4f1e0*/  ISETP.GE.U32.AND P1, PT, R6, R4, PT ;  /* 0x000000040600720c */ /* 0x000fe20003f26070 */
[----:B------:R-:W-:Y:S01]  /*4f1f0*/  IMAD.X R45, RZ, RZ, RZ, P3 ;  /* 0x000000ffff2d7224 */ /* 0x000fe200018e06ff */
[----:B------:R-:W-:Y:S01]  /*4f200*/  ISETP.GE.U32.AND P4, PT, R47, R32, PT ;  /* 0x000000202f00720c */ /* 0x000fe20003f86070 */
[----:B------:R-:W-:Y:S01]  /*4f210*/  IMAD.IADD R41, R7, 0x1, R41 ;  /* 0x0000000107297824 */ /* 0x000fe200078e0229 */
[----:B------:R-:W-:Y:S01]  /*4f220*/  IADD3 R32, P3, PT, R33, R42, RZ ;  /* 0x0000002a21207210 */ /* 0x000fe20007f7e0ff */
[----:B------:R-:W-:Y:S01]  /*4f230*/  IMAD.MOV.U32 R44, RZ, RZ, R43 ;  /* 0x000000ffff2c7224 */ /* 0x000fe200078e002b */
[----:B------:R-:W-:-:S02]  /*4f240*/  IADD3 R63, P6, PT, R63, R6, RZ ;  /* 0x000000063f3f7210 */ /* 0x000fc40007fde0ff */
[----:B------:R-:W-:Y:S01]  /*4f250*/  IADD3 R30, P5, PT, R47, R68, RZ ;  /* 0x000000442f1e7210 */ /* 0x000fe20007fbe0ff */
[----:B------:R-:W-:Y:S01]  /*4f260*/  IMAD.X R31, R32, 0x1, R31, P2 ;  /* 0x00000001201f7824 */ /* 0x000fe200010e061f */
[----:B------:R-:W-:Y:S01]  /*4f270*/  SEL R7, RZ, 0x1, P0 ;  /* 0x00000001ff077807 */ /* 0x000fe20000000000 */
[C---:B------:R-:W-:Y:S01]  /*4f280*/  IMAD.X R56, R41.reuse, 0x1, R56, P6 ;  /* 0x0000000129387824 */ /* 0x040fe200030e0638 */
[----:B------:R-:W-:Y:S01]  /*4f290*/  ISETP.GE.U32.AND.EX P1, PT, R41, R5, PT, P1 ;  /* 0x000000052900720c */ /* 0x000fe20003f26110 */
[----:B------:R-:W-:Y:S01]  /*4f2a0*/  IMAD.WIDE.U32.X R4, RZ, R58, R44, P3 ;  /* 0x0000003aff047225 */ /* 0x000fe200018e042c */
[----:B------:R-:W-:Y:S02]  /*4f2b0*/  IADD3 R7, P6, PT, R30, R7, RZ ;  /* 0x000000071e077210 */ /* 0x000fe40007fde0ff */
[----:B------:R-:W-:Y:S01]  /*4f2c0*/  ISETP.GE.U32.AND P3, PT, R63, R6, PT ;  /* 0x000000063f00720c */ /* 0x000fe20003f66070 */
[C---:B------:R-:W-:Y:S01]  /*4f2d0*/  IMAD.X R6, R31.reuse, 0x1, R57, P5 ;  /* 0x000000011f067824 */ /* 0x040fe200028e0639 */
[----:B------:R-:W-:Y:S01]  /*4f2e0*/  ISETP.GE.U32.AND.EX P4, PT, R31, R32, PT, P4 ;  /* 0x000000201f00720c */ /* 0x000fe20003f86140 */
[----:B------:R-:W-:Y:S01]  /*4f2f0*/  IMAD.WIDE.U32 R42, R56, 0x3d1, RZ ;  /* 0x000003d1382a7825 */ /* 0x000fe200078e00ff */
[----:B------:R-:W-:-:S02]  /*4f300*/  ISETP.GE.U32.AND P2, PT, R7, R30, PT ;  /* 0x0000001e0700720c */ /* 0x000fc40003f46070 */
[----:B------:R-:W-:Y:S01]  /*4f310*/  ISETP.GE.U32.AND.EX P3, PT, R56, R41, PT, P3 ;  /* 0x000000293800720c */ /* 0x000fe20003f66130 */
[----:B------:R-:W-:Y:S01]  /*4f320*/  IMAD.X R33, RZ, RZ, R6, P6 ;  /* 0x000000ffff217224 */ /* 0x000fe200030e0606 */
[----:B------:R-:W-:Y:S01]  /*4f330*/  ISETP.LT.U32.AND P0, PT, R30, R47, PT ;  /* 0x0000002f1e00720c */ /* 0x000fe20003f01070 */
[----:B------:R-:W-:Y:S01]  /*4f340*/  IMAD.WIDE.U32 R44, R63, 0x3d1, RZ ;  /* 0x000003d13f2c7825 */ /* 0x000fe200078e00ff */
[----:B------:R-:W-:Y:S02]  /*4f350*/  SEL R41, RZ, 0x1, P4 ;  /* 0x00000001ff297807 */ /* 0x000fe40002000000 */
[----:B------:R-:W-:Y:S01]  /*4f360*/  SEL R30, RZ, 0x1, P1 ;  /* 0x00000001ff1e7807 */ /* 0x000fe20000800000 */
[----:B------:R-:W-:Y:S01]  /*4f370*/  IMAD.WIDE.U32 R42, P1, RZ, R63, R42 ;  /* 0x0000003fff2a7225 */ /* 0x000fe2000782002a */
[----:B------:R-:W-:Y:S02]  /*4f380*/  ISETP.GE.U32.AND.EX P4, PT, R33, R6, PT, P2 ;  /* 0x000000062100720c */ /* 0x000fe40003f86120 */
[----:B------:R-:W-:-:S02]  /*4f390*/  SEL R57, RZ, 0x1, P3 ;  /* 0x00000001ff397807 */ /* 0x000fc40001800000 */
[----:B------:R-:W-:Y:S01]  /*4f3a0*/  ISETP.LT.U32.OR.EX P0, PT, R6, R31, !P4, P0 ;  /* 0x0000001f0600720c */ /* 0x000fe20006701500 */
[----:B------:R-:W-:Y:S01]  /*4f3b0*/  IMAD.X R31, RZ, RZ, RZ, P1 ;  /* 0x000000ffff1f7224 */ /* 0x000fe200008e06ff */
[----:B------:R-:W-:Y:S01]  /*4f3c0*/  IADD3 R57, P4, P5, R57, R34, R30 ;  /* 0x0000002239397210 */ /* 0x000fe20007d9e01e */
[----:B------:R-:W-:Y:S01]  /*4f3d0*/  IMAD.MOV.U32 R30, RZ, RZ, R43 ;  /* 0x000000ffff1e7224 */ /* 0x000fe200078e002b */
[----:B------:R-:W-:Y:S02]  /*4f3e0*/  IADD3 R41, P2, P3, R44, R4, R41 ;  /* 0x000000042c297210 */ /* 0x000fe40007b5e029 */
[----:B------:R-:W-:Y:S02]  /*4f3f0*/  IADD3 R47, P6, PT, R45, R42, RZ ;  /* 0x0000002a2d2f7210 */ /* 0x000fe40007fde0ff */
[----:B------:R-:W-:Y:S02]  /*4f400*/  IADD3.X R59, PT, PT, RZ, R35, RZ, P4, P5 ;  /* 0x00000023ff3b7210 */ /* 0x000fe400027ea4ff */
[----:B------:R-:W-:-:S02]  /*4f410*/  IADD3 R4, P4, PT, R41, R58, RZ ;  /* 0x0000003a29047210 */ /* 0x000fc40007f9e0ff */
[----:B------:R-:W-:Y:S02]  /*4f420*/  SEL R35, RZ, 0x1, !P0 ;  /* 0x00000001ff237807 */ /* 0x000fe40004000000 */
[----:B------:R-:W-:Y:S02]  /*4f430*/  IADD3.X R32, PT, PT, R47, R5, RZ, P2, P3 ;  /* 0x000000052f207210 */ /* 0x000fe400017e64ff */
[----:B------:R-:W-:Y:S01]  /*4f440*/  ISETP.GE.U32.AND P1, PT, R41, R44, PT ;  /* 0x0000002c2900720c */ /* 0x000fe20003f26070 */
[----:B------:R-:W-:Y:S01]  /*4f450*/  IMAD.WIDE.U32 R44, R59, 0x3d1, RZ ;  /* 0x000003d13b2c7825 */ /* 0x000fe200078e00ff */
[C---:B------:R-:W-:Y:S02]  /*4f460*/  ISETP.LT.U32.AND P0, PT, R4.reuse, R41, PT ;  /* 0x000000290400720c */ /* 0x040fe40003f01070 */
[----:B------:R-:W-:Y:S01]  /*4f470*/  IADD3 R43, P3, PT, R4, R35, RZ ;  /* 0x00000023042b7210 */ /* 0x000fe20007f7e0ff */
[C---:B------:R-:W-:Y:S01]  /*4f480*/  IMAD.X R41, R32.reuse, 0x1, R63, P4 ;  /* 0x0000000120297824 */ /* 0x040fe200020e063f */
[----:B------:R-:W-:Y:S01]  /*4f490*/  ISETP.GE.U32.AND.EX P1, PT, R32, R47, PT, P1 ;  /* 0x0000002f2000720c */ /* 0x000fe20003f26110 */
[----:B------:R-:W-:Y:S01]  /*4f4a0*/  IMAD.WIDE.U32.X R34, RZ, R56, R30, P6 ;  /* 0x00000038ff227225 */ /* 0x000fe200030e041e */
[----:B------:R-:W-:-:S02]  /*4f4b0*/  ISETP.GE.U32.AND P2, PT, R43, R4, PT ;  /* 0x000000042b00720c */ /* 0x000fc40003f46070 */
[----:B------:R-:W-:Y:S01]  /*4f4c0*/  SEL R47, RZ, 0x1, P1 ;  /* 0x00000001ff2f7807 */ /* 0x000fe20000800000 */
        /* <DEDUP_REMOVED lines=82> */
.L_x_1293:
[----:B------:R-:W-:Y:S05]  /*4f9f0*/  BSYNC.RECONVERGENT B7 ;  /* 0x0000000000077941 */ /* 0x000fea0003800200 */
.L_x_1292:
        /* <DEDUP_REMOVED lines=56> */
.L_x_1296:
[----:B------:R-:W-:Y:S05]  /*4fd80*/  BSYNC.RELIABLE B7 ;  /* 0x0000000000077941 */ /* 0x000fea0003800100 */
.L_x_1295:
        /* <DEDUP_REMOVED lines=52> */
.L_x_1299:
[----:B------:R-:W-:Y:S05]  /*500d0*/  BSYNC.RELIABLE B8 ;  /* 0x0000000000087941 */ /* 0x000fea0003800100 */
.L_x_1298:
        /* <DEDUP_REMOVED lines=51> */
.L_x_1301:
[----:B------:R-:W-:Y:S05]  /*50410*/  BSYNC.RELIABLE B8 ;  /* 0x0000000000087941 */ /* 0x000fea0003800100 */
.L_x_1300:
        /* <DEDUP_REMOVED lines=27> */
.L_x_1297:
[----:B------:R-:W-:Y:S05]  /*505d0*/  BSYNC.RECONVERGENT B9 ;  /* 0x0000000000097941 */ /* 0x000fea0003800200 */
.L_x_1294:
        /* <DEDUP_REMOVED lines=30> */
[C---:B------:R-:W-:Y:S01]  /*507c0*/  IMAD R7, R10.reuse, R60, R3 ;  /* 0x0000003c0a077224 */ /* 0x040fe200078e0203 */
        /* <DEDUP_REMOVED lines=50> */
[-C--:B------:R-:W-:Y:S01]  /*50af0*/  IMAD.WIDE.U32 R64, R35, R35.reuse, R16 ;  /* 0x0000002323407225 */ /* 0x080fe200078e0010 */
[----:B------:R-:W-:Y:S02]  /*50b00*/  IADD3 R42, P6, PT, R47, R44, RZ ;  /* 0x0000002c2f2a7210 */ /* 0x000fe40007fde0ff */
[----:B------:R-:W-:Y:S01]  /*50b10*/  SEL R9, RZ, 0x1, P2 ;  /* 0x00000001ff097807 */ /* 0x000fe20001000000 */
[----:B------:R-:W-:-:S02]  /*50b20*/  IMAD R32, R33, R35, RZ ;  /* 0x0000002321207224 */ /* 0x000fc400078e02ff */
[----:B------:R-:W-:Y:S02]  /*50b30*/  IMAD.IADD R47, R58, 0x1, R65 ;  /* 0x000000013a2f7824 */ /* 0x000fe400078e0241 */
[----:B------:R-:W-:Y:S02]  /*50b40*/  IMAD.MOV.U32 R14, RZ, RZ, R43 ;  /* 0x000000ffff0e7224 */ /* 0x000fe400078e002b */
[----:B------:R-:W-:-:S04]  /*50b50*/  IMAD.WIDE.U32 R60, R35, R31, R12 ;  /* 0x0000001f233c7225 */ /* 0x000fc800078e000c */
[----:B------:R-:W-:Y:S01]  /*50b60*/  IMAD R65, R41, R31, R32 ;  /* 0x0000001f29417224 */ /* 0x000fe200078e0220 */
[----:B------:R-:W-:Y:S01]  /*50b70*/  ISETP.GE.U32.AND P2, PT, R60, R12, PT ;  /* 0x0000000c3c00720c */ /* 0x000fe20003f46070 */
[----:B------:R-:W-:Y:S01]  /*50b80*/  IMAD.X R43, RZ, RZ, R45, P6 ;  /* 0x000000ffff2b7224 */ /* 0x000fe200030e062d */
[-C--:B------:R-:W-:Y:S01]  /*50b90*/  IADD3 R9, P6, PT, R9, R64.reuse, RZ ;  /* 0x0000004009097210 */ /* 0x080fe20007fde0ff */
        /* <DEDUP_REMOVED lines=8> */
[----:B------:R-:W-:-:S02]  /*50c20*/  IMAD R13, R20, R35, RZ ;  /* 0x00000023140d7224 */ /* 0x000fc400078e02ff */
[----:B------:R-:W-:Y:S01]  /*50c30*/  IMAD.WIDE.U32.X R56, R41, R33, R56, P0 ;  /* 0x0000002129387225 */ /* 0x000fe200000e0438 */
[----:B------:R-:W-:Y:S02]  /*50c40*/  ISETP.LT.U32.AND P0, PT, R64, R16, PT ;  /* 0x000000104000720c */ /* 0x000fe40003f01070 */
[----:B------:R-:W-:Y:S01]  /*50c50*/  ISETP.GE.U32.AND.EX P6, PT, R12, R47, PT, P1 ;  /* 0x0000002f0c00720c */ /* 0x000fe20003fc6110 */
[----:B------:R-:W-:Y:S01]  /*50c60*/  IMAD.WIDE.U32 R58, R35, R10, R42 ;  /* 0x0000000a233a7225 */ /* 0x000fe200078e002a */
[----:B------:R-:W-:Y:S02]  /*50c70*/  IADD3 R32, P1, PT, R37, R44, RZ ;  /* 0x0000002c25207210 */ /* 0x000fe40007f3e0ff */
[----:B------:R-:W-:Y:S01]  /*50c80*/  ISETP.LT.U32.OR.EX P0, PT, R47, R17, !P6, P0 ;  /* 0x000000112f00720c */ /* 0x000fe20007701500 */
[C---:B------:R-:W-:Y:S01]  /*50c90*/  IMAD R63, R41.reuse, R10, R13 ;  /* 0x0000000a293f7224 */ /* 0x040fe200078e020d */
[----:B------:R-:W-:Y:S01]  /*50ca0*/  SEL R13, RZ, 0x1, P2 ;  /* 0x00000001ff0d7807 */ /* 0x000fe20001000000 */
        /* <DEDUP_REMOVED lines=12> */
[----:B------:R-:W-:Y:S01]  /*50d70*/  ISETP.GE.U32.AND.EX P2, PT, R15, R43, PT, P2 ;  /* 0x0000002b0f00720c */ /* 0x000fe20003f46120 */
[----:B------:R-:W-:Y:S01]  /*50d80*/  IMAD.WIDE.U32 R42, R20, R10, RZ ;  /* 0x0000000a142a7225 */ /* 0x000fe200078e00ff */
[----:B------:R-:W-:-:S02]  /*50d90*/  ISETP.GE.U32.AND P1, PT, R13, R32, PT ;  /* 0x000000200d00720c */ /* 0x000fc40003f26070 */
[----:B------:R-:W-:Y:S01]  /*50da0*/  ISETP.GE.U32.AND.EX P0, PT, R62, R15, PT, P0 ;  /* 0x0000000f3e00720c */ /* 0x000fe20003f06100 */
[----:B------:R-:W-:Y:S02]  /*50db0*/  IMAD.X R30, RZ, RZ, R44, P5 ;  /* 0x000000ffff1e7224 */ /* 0x000fe400028e062c */
[C---:B------:R-:W-:Y:S01]  /*50dc0*/  IMAD.WIDE.U32 R14, R31.reuse, R31, RZ ;  /* 0x0000001f1f0e7225 */ /* 0x040fe200078e00ff */
[----:B------:R-:W-:Y:S02]  /*50dd0*/  SEL R14, RZ, 0x1, P2 ;  /* 0x00000001ff0e7807 */ /* 0x000fe40001000000 */
[----:B------:R-:W-:Y:S01]  /*50de0*/  ISETP.LT.U32.AND P2, PT, R32, R37, PT ;  /* 0x000000252000720c */ /* 0x000fe20003f41070 */
[----:B------:R-:W-:Y:S01]  /*50df0*/  IMAD.WIDE.U32 R16, P5, R31, R33, R16 ;  /* 0x000000211f107225 */ /* 0x000fe200078a0010 */
[----:B------:R-:W-:Y:S02]  /*50e00*/  ISETP.GE.U32.AND.EX P1, PT, R30, R44, PT, P1 ;  /* 0x0000002c1e00720c */ /* 0x000fe40003f26110 */
[----:B------:R-:W-:Y:S01]  /*50e10*/  SEL R45, RZ, 0x1, P0 ;  /* 0x00000001ff2d7807 */ /* 0x000fe20000000000 */
[----:B------:R-:W-:Y:S01]  /*50e20*/  IMAD.X R59, RZ, RZ, RZ, P5 ;  /* 0x000000ffff3b7224 */ /* 0x000fe200028e06ff */
[----:B------:R-:W-:Y:S01]  /*50e30*/  ISETP.LT.U32.OR.EX P2, PT, R44, R61, !P1, P2 ;  /* 0x0000003d2c00720c */ /* 0x000fe20004f41520 */
[----:B------:R-:W-:Y:S01]  /*50e40*/  IMAD.WIDE.U32 R60, R10, R10, RZ ;  /* 0x0000000a0a3c7225 */ /* 0x000fe200078e00ff */
[----:B------:R-:W-:-:S02]  /*50e50*/  IADD3 RZ, P0, PT, R15, R16, RZ ;  /* 0x000000100fff7210 */ /* 0x000fc40007f1e0ff */
[----:B------:R-:W-:Y:S01]  /*50e60*/  IADD3 R44, P4, P6, R45, R34, R14 ;  /* 0x000000222d2c7210 */ /* 0x000fe20007e9e00e */
[----:B------:R-:W-:Y:S01]  /*50e70*/  IMAD.WIDE.U32 R14, P1, R10, R20, R42 ;  /* 0x000000140a0e7225 */ /* 0x000fe2000782002a */
[----:B------:R-:W-:Y:S02]  /*50e80*/  SHF.L.W.U32.HI R42, R65, 0x1, R41 ;  /* 0x00000001412a7819 */ /* 0x000fe40000010e29 */
[----:B------:R-:W-:Y:S01]  /*50e90*/  SHF.L.W.U32.HI R43, R41, 0x1, R62 ;  /* 0x00000001292b7819 */ /* 0x000fe20000010e3e */
[-C--:B------:R-:W-:Y:S01]  /*50ea0*/  IMAD R32, R20, R31.reuse, RZ ;  /* 0x0000001f14207224 */ /* 0x080fe200078e02ff */
        /* <DEDUP_REMOVED lines=54> */
[----:B------:R-:W-:Y:S01]  /*51210*/  IMAD.X R10, R15, 0x1, R37, P3 ;  /* 0x000000010f0a7824 */ /* 0x000fe200018e0625 */
[----:B------:R-:W-:Y:S01]  /*51220*/  IADD3 R37, P3, PT, R34, R42, RZ ;  /* 0x0000002a22257210 */ /* 0x000fe20007f7e0ff */
[----:B------:R-:W-:Y:S02]  /*51230*/  IMAD.IADD R57, R14, 0x1, R57 ;  /* 0x000000010e397824 */ /* 0x000fe400078e0239 */
[----:B------:R-:W-:Y:S01]  /*51240*/  IMAD.WIDE.U32 R44, P6, RZ, R59, R44 ;  /* 0x0000003bff2c7225 */ /* 0x000fe200078c002c */
[----:B------:R-:W-:-:S03]  /*51250*/  ISETP.GE.U32.AND.EX P2, PT, R10, R15, PT, P2 ;  /* 0x0000000f0a00720c */ /* 0x000fc60003f46120 */
[----:B------:R-:W-:Y:S01]  /*51260*/  IMAD.X R56, RZ, RZ, R57, P4 ;  /* 0x000000ffff387224 */ /* 0x000fe200020e0639 */
[----:B------:R-:W-:Y:S01]  /*51270*/  IADD3 R20, P4, PT, R37, R41, RZ ;  /* 0x0000002925147210 */ /* 0x000fe20007f9e0ff */
[----:B------:R-:W-:Y:S01]  /*51280*/  IMAD.X R15, RZ, RZ, RZ, P6 ;  /* 0x000000ffff0f7224 */ /* 0x000fe200030e06ff */
[----:B------:R-:W-:Y:S01]  /*51290*/  IADD3 R41, P5, PT, R43, R44, RZ ;  /* 0x0000002c2b297210 */ /* 0x000fe20007fbe0ff */
[----:B------:R-:W-:Y:S01]  /*512a0*/  IMAD.MOV.U32 R14, RZ, RZ, R45 ;  /* 0x000000ffff0e7224 */ /* 0x000fe200078e002d */
[C---:B------:R-:W-:Y:S02]  /*512b0*/  ISETP.GE.U32.AND.EX P1, PT, R56.reuse, R57, PT, P1 ;  /* 0x000000393800720c */ /* 0x040fe40003f26110 */
[----:B------:R-:W-:Y:S01]  /*512c0*/  SEL R31, RZ, 0x1, P2 ;  /* 0x00000001ff1f7807 */ /* 0x000fe20001000000 */
[----:B------:R-:W-:Y:S01]  /*512d0*/  IMAD.X R44, R41, 0x1, R35, P3 ;  /* 0x00000001292c7824 */ /* 0x000fe200018e0623 */
[----:B------:R-:W-:Y:S01]  /*512e0*/  ISETP.LT.U32.OR.EX P0, PT, R57, R33, !P1, P0 ;  /* 0x000000213900720c */ /* 0x000fe20004f01500 */
[----:B------:R-:W-:Y:S01]  /*512f0*/  IMAD.WIDE.U32 R32, R56, 0x3d1, RZ ;  /* 0x000003d138207825 */ /* 0x000fe200078e00ff */
[----:B------:R-:W-:-:S02]  /*51300*/  ISETP.GE.U32.AND P2, PT, R37, R42, PT ;  /* 0x0000002a2500720c */ /* 0x000fc40003f46070 */
[C---:B------:R-:W-:Y:S01]  /*51310*/  IADD3 R31, P6, PT, R20.reuse, R31, RZ ;  /* 0x0000001f141f7210 */ /* 0x040fe20007fde0ff */
[----:B------:R-:W-:Y:S01]  /*51320*/  IMAD.WIDE.U32.X R34, RZ, R61, R14, P5 ;  /* 0x0000003dff227225 */ /* 0x000fe200028e040e */
[----:B------:R-:W-:Y:S02]  /*51330*/  ISETP.LT.U32.AND P1, PT, R20, R37, PT ;  /* 0x000000251400720c */ /* 0x000fe40003f21070 */
[----:B------:R-:W-:Y:S01]  /*51340*/  ISETP.GE.U32.AND P3, PT, R31, R20, PT ;  /* 0x000000141f00720c */ /* 0x000fe20003f66070 */
[C---:B------:R-:W-:Y:S01]  /*51350*/  IMAD.X R37, R44.reuse, 0x1, R59, P4 ;  /* 0x000000012c257824 */ /* 0x040fe200020e063b */
[----:B------:R-:W-:Y:S01]  /*51360*/  ISETP.GE.U32.AND.EX P2, PT, R44, R41, PT, P2 ;  /* 0x000000292c00720c */ /* 0x000fe20003f46120 */
[----:B------:R-:W-:Y:S01]  /*51370*/  IMAD.WIDE.U32 R42, R47, 0x3d1, RZ ;  /* 0x000003d12f2a7825 */ /* 0x000fe200078e00ff */
[----:B------:R-:W-:Y:S02]  /*51380*/  SHF.R.U32.HI R45, RZ, 0x1f, R58 ;  /* 0x0000001fff2d7819 */ /* 0x000fe4000001163a */
[----:B------:R-:W-:Y:S01]  /*51390*/  SEL R41, RZ, 0x1, P2 ;  /* 0x00000001ff297807 */ /* 0x000fe20001000000 */
[----:B------:R-:W-:-:S02]  /*513a0*/  IMAD.X R20, RZ, RZ, R37, P6 ;  /* 0x000000ffff147224 */ /* 0x000fc400030e0625 */
[----:B------:R-:W-:Y:S01]  /*513b0*/  IMAD.WIDE.U32 R14, P2, RZ, R47, R32 ;  /* 0x0000002fff0e7225 */ /* 0x000fe20007840020 */
[----:B------:R-:W-:Y:S02]  /*513c0*/  SEL R33, RZ, 0x1, !P0 ;  /* 0x00000001ff217807 */ /* 0x000fe40004000000 */
[----:B------:R-:W-:-:S04]  /*513d0*/  ISETP.GE.U32.AND.EX P3, PT, R20, R37, PT, P3 ;  /* 0x000000251400720c */ /* 0x000fc80003f66130 */
        /* <DEDUP_REMOVED lines=100> */
.L_x_1303:
[----:B------:R-:W-:Y:S05]  /*51a20*/  BSYNC.RECONVERGENT B8 ;  /* 0x0000000000087941 */ /* 0x000fea0003800200 */
.L_x_1302:
        /* <DEDUP_REMOVED lines=57> */
.L_x_1306:
[----:B------:R-:W-:Y:S05]  /*51dc0*/  BSYNC.RELIABLE B8 ;  /* 0x0000000000087941 */ /* 0x000fea0003800100 */
.L_x_1305:
        /* <DEDUP_REMOVED lines=52> */
.L_x_1309:
[----:B------:R-:W-:Y:S05]  /*52110*/  BSYNC.RELIABLE B9 ;  /* 0x0000000000097941 */ /* 0x000fea0003800100 */
.L_x_1308:
        /* <DEDUP_REMOVED lines=51> */
.L_x_1311:
[----:B------:R-:W-:Y:S05]  /*52450*/  BSYNC.RELIABLE B9 ;  /* 0x0000000000097941 */ /* 0x000fea0003800100 */
.L_x_1310:
        /* <DEDUP_REMOVED lines=25> */
[----:B------:R-:W-:-:S02]  /*525f0*/  IADD3.X R20, PT, PT, R20, RZ, R5, P2, P3 ;  /* 0x000000ff14147210 */ /* 0x000fc400017e6405 */
[----:B------:R-:W-:-:S09]  /*52600*/  IADD3.X R60, PT, PT, R3, 0x3, RZ, P4, !PT ;  /* 0x00000003033c7810 */ /* 0x000fd200027fe4ff */
.L_x_1307:
[----:B------:R-:W-:Y:S05]  /*52610*/  BSYNC.RECONVERGENT B10 ;  /* 0x00000000000a7941 */ /* 0x000fea0003800200 */
.L_x_1304:
        /* <DEDUP_REMOVED lines=168> */
[----:B------:R-:W-:Y:S01]  /*530a0*/  IMAD.WIDE.U32 R42, P4, RZ, R37, R42 ;  /* 0x00000025ff2a7225 */ /* 0x000fe2000788002a */
        /* <DEDUP_REMOVED lines=22> */
[----:B------:R-:W-:-:S03]  /*53210*/  ISETP.LT.U32.AND P0, PT, R56, R34, PT ;  /* 0x000000223800720c */ /* 0x000fc60003f01070 */
[----:B------:R-:W-:-:S04]  /*53220*/  IMAD.WIDE.U32 R44, R61, 0x3d1, RZ ;  /* 0x000003d13d2c7825 */ /* 0x000fc800078e00ff */
[----:B------:R-:W-:Y:S01]  /*53230*/  IMAD.IADD R47, R14, 0x1, R57 ;  /* 0x000000010e2f7824 */ /* 0x000fe200078e0239 */
[----:B------:R-:W-:Y:S01]  /*53240*/  IADD3 R57, P4, PT, R31, R56, RZ ;  /* 0x000000381f397210 */ /* 0x000fe20007f9e0ff */
[----:B------:R-:W-:Y:S01]  /*53250*/  IMAD.X R10, R15, 0x1, R37, P3 ;  /* 0x000000010f0a7824 */ /* 0x000fe200018e0625 */
[----:B------:R-:W-:Y:S01]  /*53260*/  IADD3 R37, P3, PT, R32, R42, RZ ;  /* 0x0000002a20257210 */ /* 0x000fe20007f7e0ff */
[----:B------:R-:W-:Y:S01]  /*53270*/  IMAD.WIDE.U32 R44, P6, RZ, R59, R44 ;  /* 0x0000003bff2c7225 */ /* 0x000fe200078c002c */
[----:B------:R-:W-:Y:S02]  /*53280*/  ISETP.GE.U32.AND P1, PT, R57, R56, PT ;  /* 0x000000383900720c */ /* 0x000fe40003f26070 */
[----:B------:R-:W-:Y:S01]  /*53290*/  ISETP.GE.U32.AND.EX P2, PT, R10, R15, PT, P2 ;  /* 0x0000000f0a00720c */ /* 0x000fe20003f46120 */
[----:B------:R-:W-:Y:S01]  /*532a0*/  IMAD.X R56, RZ, RZ, R47, P4 ;  /* 0x000000ffff387224 */ /* 0x000fe200020e062f */
[----:B------:R-:W-:Y:S01]  /*532b0*/  IADD3 R20, P4, PT, R37, R41, RZ ;  /* 0x0000002925147210 */ /* 0x000fe20007f9e0ff */
[----:B------:R-:W-:Y:S01]  /*532c0*/  IMAD.X R15, RZ, RZ, RZ, P6 ;  /* 0x000000ffff0f7224 */ /* 0x000fe200030e06ff */
[----:B------:R-:W-:Y:S01]  /*532d0*/  IADD3 R41, P5, PT, R43, R44, RZ ;  /* 0x0000002c2b297210 */ /* 0x000fe20007fbe0ff */
[----:B------:R-:W-:Y:S01]  /*532e0*/  IMAD.MOV.U32 R14, RZ, RZ, R45 ;  /* 0x000000ffff0e7224 */ /* 0x000fe200078e002d */
[----:B------:R-:W-:Y:S01]  /*532f0*/  SEL R31, RZ, 0x1, P2 ;  /* 0x00000001ff1f7807 */ /* 0x000fe20001000000 */
[----:B------:R-:W-:Y:S01]  /*53300*/  IMAD.WIDE.U32 R44, R57, 0x3d1, RZ ;  /* 0x000003d1392c7825 */ /* 0x000fe200078e00ff */
[----:B------:R-:W-:-:S02]  /*53310*/  ISETP.GE.U32.AND.EX P1, PT, R56, R47, PT, P1 ;  /* 0x0000002f3800720c */ /* 0x000fc40003f26110 */
[----:B------:R-:W-:Y:S01]  /*53320*/  ISETP.GE.U32.AND P2, PT, R37, R42, PT ;  /* 0x0000002a2500720c */ /* 0x000fe20003f46070 */
[----:B------:R-:W-:Y:S01]  /*53330*/  IMAD.X R32, R41, 0x1, R33, P3 ;  /* 0x0000000129207824 */ /* 0x000fe200018e0621 */
[----:B------:R-:W-:Y:S01]  /*53340*/  IADD3 R33, P6, PT, R20, R31, RZ ;  /* 0x0000001f14217210 */ /* 0x000fe20007fde0ff */
[----:B------:R-:W-:Y:S01]  /*53350*/  IMAD.WIDE.U32 R42, R56, 0x3d1, RZ ;  /* 0x000003d1382a7825 */ /* 0x000fe200078e00ff */
[----:B------:R-:W-:Y:S02]  /*53360*/  ISETP.LT.U32.OR.EX P0, PT, R47, R35, !P1, P0 ;  /* 0x000000232f00720c */ /* 0x000fe40004f01500 */
        /* <DEDUP_REMOVED lines=8> */
[----:B------:R-:W-:Y:S01]  /*533f0*/  IMAD.WIDE.U32 R14, P2, RZ, R57, R42 ;  /* 0x00000039ff0e7225 */ /* 0x000fe2000784002a */
[----:B------:R-:W-:Y:S02]  /*53400*/  SHF.R.U32.HI R47, RZ, 0x1f, R58 ;  /* 0x0000001fff2f7819 */ /* 0x000fe4000001163a */
[----:B------:R-:W-:Y:S01]  /*53410*/  ISETP.GE.U32.AND.EX P3, PT, R20, R31, PT, P3 ;  /* 0x0000001f1400720c */ /* 0x000fe20003f66130 */
[----:B------:R-:W-:Y:S02]  /*53420*/  IMAD.X R43, RZ, RZ, RZ, P2 ;  /* 0x000000ffff2b7224 */ /* 0x000fe400010e06ff */
[----:B------:R-:W-:Y:S01]  /*53430*/  IMAD.MOV.U32 R42, RZ, RZ, R15 ;  /* 0x000000ffff2a7224 */ /* 0x000fe200078e000f */
[----:B------:R-:W-:-:S02]  /*53440*/  ISETP.LT.U32.OR.EX P0, PT, R31, R32, !P3, P1 ;  /* 0x000000201f00720c */ /* 0x000fc40005f01510 */
[----:B------:R-:W-:Y:S02]  /*53450*/  IADD3 R32, P5, P3, R44, R34, R37 ;  /* 0x000000222c207210 */ /* 0x000fe40007bbe025 */
[----:B------:R-:W-:Y:S02]  /*53460*/  IADD3 R34, P6, PT, R45, R14, RZ ;  /* 0x0000000e2d227210 */ /* 0x000fe40007fde0ff */
[----:B------:R-:W-:Y:S02]  /*53470*/  IADD3 R41, P4, P1, R41, R47, R16 ;  /* 0x0000002f29297210 */ /* 0x000fe4000799e010 */
[----:B------:R-:W-:Y:S02]  /*53480*/  IADD3 R31, P2, PT, R32, R61, RZ ;  /* 0x0000003d201f7210 */ /* 0x000fe40007f5e0ff */
[----:B------:R-:W-:Y:S02]  /*53490*/  SEL R16, RZ, 0x1, !P0 ;  /* 0x00000001ff107807 */ /* 0x000fe40004000000 */
[----:B------:R-:W-:-:S02]  /*534a0*/  IADD3.X R37, PT, PT, R34, R35, RZ, P5, P3 ;  /* 0x0000002322257210 */ /* 0x000fc40002fe64ff */
        /* <DEDUP_REMOVED lines=91> */
.L_x_1313:
[----:B------:R-:W-:Y:S05]  /*53a60*/  BSYNC.RECONVERGENT B9 ;  /* 0x0000000000097941 */ /* 0x000fea0003800200 */
.L_x_1312:
        /* <DEDUP_REMOVED lines=57> */
.L_x_1316:
[----:B------:R-:W-:Y:S05]  /*53e00*/  BSYNC.RELIABLE B9 ;  /* 0x0000000000097941 */ /* 0x000fea0003800100 */
.L_x_1315:
        /* <DEDUP_REMOVED lines=52> */
.L_x_1319:
[----:B------:R-:W-:Y:S05]  /*54150*/  BSYNC.RELIABLE B10 ;  /* 0x00000000000a7941 */ /* 0x000fea0003800100 */
.L_x_1318:
        /* <DEDUP_REMOVED lines=51> */
.L_x_1321:
[----:B------:R-:W-:Y:S05]  /*54490*/  BSYNC.RELIABLE B10 ;  /* 0x00000000000a7941 */ /* 0x000fea0003800100 */
.L_x_1320:
        /* <DEDUP_REMOVED lines=27> */
.L_x_1317:
[----:B------:R-:W-:Y:S05]  /*54650*/  BSYNC.RECONVERGENT B11 ;  /* 0x00000000000b7941 */ /* 0x000fea0003800200 */
.L_x_1314:
        /* <DEDUP_REMOVED lines=36> */
[----:B------:R-:W-:-:S04]  /*548a0*/  IMAD.WIDE.U32 R42, R31, R48, RZ ;  /* 0x000000301f2a7225 */ /* 0x000fc800078e00ff */
[----:B------:R-:W-:Y:S01]  /*548b0*/  IMAD.WIDE.U32 R4, R48, R31, R6 ;  /* 0x0000001f30047225 */ /* 0x000fe200078e0006 */
[----:B------:R-:W-:-:S03]  /*548c0*/  IADD3 RZ, P2, PT, R43, R44, RZ ;  /* 0x0000002c2bff7210 */ /* 0x000fc60007f5e0ff */
        /* <DEDUP_REMOVED lines=32> */
[C---:B------:R-:W-:Y:S01]  /*54ad0*/  IMAD R73, R54.reuse, R35, R10 ;  /* 0x0000002336497224 */ /* 0x040fe200078e020a */
[----:B------:R-:W-:Y:S01]  /*54ae0*/  ISETP.GE.U32.AND.EX P2, PT, R7, R3, PT, P2 ;  /* 0x000000030700720c */ /* 0x000fe20003f46120 */
[----:B------:R-:W-:Y:S01]  /*54af0*/  IMAD.WIDE.U32 R2, R54, R37, RZ ;  /* 0x0000002536027225 */ /* 0x000fe200078e00ff */
[----:B------:R-:W-:-:S03]  /*54b00*/  SEL R10, RZ, 0x1, P1 ;  /* 0x00000001ff0a7807 */ /* 0x000fc60000800000 */
[----:B------:R-:W-:-:S04]  /*54b10*/  IMAD.WIDE.U32 R32, R35, R54, RZ ;  /* 0x0000003623207225 */ /* 0x000fc800078e00ff */
        /* <DEDUP_REMOVED lines=8> */
[----:B------:R-:W-:Y:S01]  /*54ba0*/  IADD3.X R10, PT, PT, RZ, R15, RZ, P0, P2 ;  /* 0x0000000fff0a7210 */ /* 0x000fe200007e44ff */
[----:B------:R-:W-:Y:S01]  /*54bb0*/  IMAD.WIDE.U32 R32, P3, R55, R37, R32 ;  /* 0x0000002537207225 */ /* 0x000fe20007860020 */
[----:B------:R-:W-:-:S03]  /*54bc0*/  IADD3.X R13, PT, PT, R73, R13, RZ, P5, P6 ;  /* 0x0000000d490d7210 */ /* 0x000fc60002fec4ff */
[----:B------:R-:W-:Y:S01]  /*54bd0*/  IMAD.WIDE.U32 R64, R61, R50, RZ ;  /* 0x000000323d407225 */ /* 0x000fe200078e00ff */
[----:B------:R-:W-:-:S03]  /*54be0*/  IADD3 RZ, P1, PT, R45, R32, RZ ;  /* 0x000000202dff7210 */ /* 0x000fc60007f3e0ff */
[----:B------:R-:W-:-:S04]  /*54bf0*/  IMAD.WIDE.U32 R56, R31, R52, RZ ;  /* 0x000000341f387225 */ /* 0x000fc800078e00ff */
[----:B------:R-:W-:-:S04]  /*54c00*/  IMAD.WIDE.U32 R42, P4, R53, R31, R42 ;  /* 0x0000001f352a7225 */ /* 0x000fc8000788002a */
[----:B------:R-:W-:Y:S01]  /*54c10*/  IMAD.WIDE.U32 R44, R17, R54, RZ ;  /* 0x00000036112c7225 */ /* 0x000fe200078e00ff */
[----:B------:R-:W-:-:S03]  /*54c20*/  IADD3 RZ, P5, PT, R57, R42, RZ ;  /* 0x0000002a39ff7210 */ /* 0x000fc60007fbe0ff */
[----:B------:R-:W-:-:S04]  /*54c30*/  IMAD.WIDE.U32 R64, P2, R51, R59, R64 ;  /* 0x0000003b33407225 */ /* 0x000fc80007840040 */
[----:B------:R-:W-:-:S04]  /*54c40*/  IMAD.WIDE.U32 R56, R61, R48, RZ ;  /* 0x000000303d387225 */ /* 0x000fc800078e00ff */
[----:B------:R-:W-:Y:S02]  /*54c50*/  IMAD.MOV.U32 R66, RZ, RZ, R33 ;  /* 0x000000ffff427224 */ /* 0x000fe400078e0021 */
        /* <DEDUP_REMOVED lines=8> */
[----:B------:R-:W-:-:S04]  /*54ce0*/  IMAD.WIDE.U32 R62, R59, R48, RZ ;  /* 0x000000303b3e7225 */ /* 0x000fc800078e00ff */
[-C--:B------:R-:W-:Y:S02]  /*54cf0*/  IMAD R2, R53, R31.reuse, RZ ;  /* 0x0000001f35027224 */ /* 0x080fe400078e02ff */
[----:B------:R-:W-:Y:S02]  /*54d00*/  IMAD.MOV.U32 R14, RZ, RZ, R69 ;  /* 0x000000ffff0e7224 */ /* 0x000fe400078e0045 */
[----:B------:R-:W-:-:S04]  /*54d10*/  IMAD.WIDE.U32 R68, R52, R31, R12 ;  /* 0x0000001f34447225 */ /* 0x000fc800078e000c */
[----:B------:R-:W-:Y:S01]  /*54d20*/  IMAD.MOV.U32 R62, RZ, RZ, R57 ;  /* 0x000000ffff3e7224 */ /* 0x000fe200078e0039 */
[----:B------:R-:W-:Y:S01]  /*54d30*/  SEL R57, RZ, 0x1, P2 ;  /* 0x00000001ff397807 */ /* 0x000fe20001000000 */
[----:B------:R-:W-:Y:S01]  /*54d40*/  IMAD.WIDE.U32.X R66, R55, R35, R66, P1 ;  /* 0x0000002337427225 */ /* 0x000fe200008e0442 */
[----:B------:R-:W-:-:S03]  /*54d50*/  IADD3 R42, P1, PT, R3, R68, RZ ;  /* 0x00000044032a7210 */ /* 0x000fc60007f3e0ff */
[----:B------:R-:W-:Y:S02]  /*54d60*/  IMAD.MOV.U32 R32, RZ, RZ, R65 ;  /* 0x000000ffff207224 */ /* 0x000fe400078e0041 */
[----:B------:R-:W-:Y:S02]  /*54d70*/  IMAD R65, R52, R17, R2 ;  /* 0x0000001134417224 */ /* 0x000fe400078e0202 */
[----:B------:R-:W-:Y:S01]  /*54d80*/  IMAD.X R15, RZ, RZ, RZ, P6 ;  /* 0x000000ffff0f7224 */ /* 0x000fe200030e06ff */
[----:B------:R-:W-:Y:S01]  /*54d90*/  IADD3 RZ, P6, PT, R63, R56, RZ ;  /* 0x000000383fff7210 */ /* 0x000fe20007fde0ff */
[----:B------:R-:W-:Y:S01]  /*54da0*/  IMAD.IADD R65, R69, 0x1, R65 ;  /* 0x0000000145417824 */ /* 0x000fe200078e0241 */
[----:B------:R-:W-:Y:S01]  /*54db0*/  IADD3 R56, P2, PT, R57, R66, RZ ;  /* 0x0000004239387210 */ /* 0x000fe20007f5e0ff */
[----:B------:R-:W-:Y:S01]  /*54dc0*/  IMAD.X R63, RZ, RZ, RZ, P0 ;  /* 0x000000ffff3f7224 */ /* 0x000fe200000e06ff */
[----:B------:R-:W-:Y:S01]  /*54dd0*/  ISETP.GE.U32.AND P0, PT, R68, R12, PT ;  /* 0x0000000c4400720c */ /* 0x000fe20003f06070 */
[----:B------:R-:W-:-:S02]  /*54de0*/  IMAD.MOV.U32 R44, RZ, RZ, R43 ;  /* 0x000000ffff2c7224 */ /* 0x000fc400078e002b */
[----:B------:R-:W-:Y:S01]  /*54df0*/  IMAD R12, R49, R59, RZ ;  /* 0x0000003b310c7224 */ /* 0x000fe200078e02ff */
[C---:B------:R-:W-:Y:S01]  /*54e00*/  ISETP.GE.U32.AND.EX P0, PT, R65.reuse, R13, PT, P0 ;  /* 0x0000000d4100720c */ /* 0x040fe20003f06100 */
[----:B------:R-:W-:Y:S01]  /*54e10*/  IMAD.X R57, RZ, RZ, R67, P2 ;  /* 0x000000ffff397224 */ /* 0x000fe200010e0643 */
[----:B------:R-:W-:Y:S01]  /*54e20*/  ISETP.GE.U32.AND P2, PT, R42, R68, PT ;  /* 0x000000442a00720c */ /* 0x000fe20003f46070 */
[----:B------:R-:W-:Y:S02]  /*54e30*/  IMAD.X R43, R65, 0x1, R10, P1 ;  /* 0x00000001412b7824 */ /* 0x000fe400008e060a */
[----:B------:R-:W-:-:S03]  /*54e40*/  IMAD.WIDE.U32 R2, R48, R59, R6 ;  /* 0x0000003b30027225 */ /* 0x000fc600078e0006 */
        /* <DEDUP_REMOVED lines=9> */
[----:B------:R-:W-:Y:S01]  /*54ee0*/  IMAD R7, R51, R59, RZ ;  /* 0x0000003b33077224 */ /* 0x000fe200078e02ff */
[----:B------:R-:W-:Y:S01]  /*54ef0*/  IADD3 R65, P0, P5, R65, R12, R6 ;  /* 0x0000000c41417210 */ /* 0x000fe20007d1e006 */
[-C--:B------:R-:W-:Y:S02]  /*54f00*/  IMAD R6, R55, R31.reuse, RZ ;  /* 0x0000001f37067224 */ /* 0x080fe400078e02ff */
[----:B------:R-:W-:Y:S01]  /*54f10*/  IMAD.WIDE.U32 R44, R54, R31, R56 ;  /* 0x0000001f362c7225 */ /* 0x000fe200078e0038 */
[----:B------:R-:W-:-:S03]  /*54f20*/  IADD3.X R16, PT, PT, RZ, R13, RZ, P0, P5 ;  /* 0x0000000dff107210 */ /* 0x000fc600007ea4ff */
[C---:B------:R-:W-:Y:S01]  /*54f30*/  IMAD R67, R50.reuse, R61, R7 ;  /* 0x0000003d32437224 */ /* 0x040fe200078e0207 */
[----:B------:R-:W-:Y:S01]  /*54f40*/  SEL R7, RZ, 0x1, P1 ;  /* 0x00000001ff077807 */ /* 0x000fe20000800000 */
[----:B------:R-:W-:Y:S01]  /*54f50*/  IMAD.WIDE.U32 R30, R50, R59, R42 ;  /* 0x0000003b321e7225 */ /* 0x000fe200078e002a */
[----:B------:R-:W-:-:S03]  /*54f60*/  ISETP.GE.U32.AND P2, PT, R44, R56, PT ;  /* 0x000000382c00720c */ /* 0x000fc60003f46070 */
[----:B------:R-:W-:Y:S01]  /*54f70*/  IMAD.WIDE.U32.X R62, R49, R61, R62, P6 ;  /* 0x0000003d313e7225 */ /* 0x000fe200030e043e */
[----:B------:R-:W-:-:S03]  /*54f80*/  ISETP.GE.U32.AND P5, PT, R30, R42, PT ;  /* 0x0000002a1e00720c */ /* 0x000fc60003fa6070 */
[----:B------:R-:W-:Y:S01]  /*54f90*/  IMAD R13, R54, R17, R6 ;  /* 0x00000011360d7224 */ /* 0x000fe200078e0206 */
[----:B------:R-:W-:Y:S01]  /*54fa0*/  IADD3 R6, P6, PT, R65, R44, RZ ;  /* 0x0000002c41067210 */ /* 0x000fe20007fde0ff */
[----:B------:R-:W-:Y:S01]  /*54fb0*/  IMAD.IADD R31, R31, 0x1, R67 ;  /* 0x000000011f1f7824 */ /* 0x000fe200078e0243 */
[----:B------:R-:W-:Y:S01]  /*54fc0*/  IADD3 R12, P0, P1, R30, R62, R7 ;  /* 0x0000003e1e0c7210 */ /* 0x000fe2000791e007 */
[----:B------:R-:W-:Y:S02]  /*54fd0*/  IMAD.IADD R45, R45, 0x1, R13 ;  /* 0x000000012d2d7824 */ /* 0x000fe400078e020d */
[----:B------:R-:W-:Y:S01]  /*54fe0*/  IMAD.WIDE.U32 R70, R59, R50, RZ ;  /* 0x000000323b467225 */ /* 0x000fe200078e00ff */
[----:B------:R-:W-:Y:S02]  /*54ff0*/  IADD3.X R13, PT, PT, R31, R63, RZ, P0, P1 ;  /* 0x0000003f1f0d7210 */ /* 0x000fe400007e24ff */
[----:B------:R-:W-:Y:S01]  /*55000*/  ISETP.GE.U32.AND P1, PT, R6, R44, PT ;  /* 0x0000002c0600720c */ /* 0x000fe20003f26070 */
[----:B------:R-:W-:Y:S01]  /*55010*/  IMAD.X R7, R45, 0x1, R16, P6 ;  /* 0x000000012d077824 */ /* 0x000fe200030e0610 */
[----:B------:R-:W-:Y:S01]  /*55020*/  ISETP.GE.U32.AND P0, PT, R12, R30, PT ;  /* 0x0000001e0c00720c */ /* 0x000fe20003f06070 */
[----:B------:R-:W-:Y:S01]  /*55030*/  IMAD.WIDE.U32.X R14, R55, R17, R14, P3 ;  /* 0x00000011370e7225 */ /* 0x000fe200018e040e */
[----:B------:R-:W-:-:S02]  /*55040*/  IADD3 RZ, P4, PT, R71, R64, RZ ;  /* 0x0000004047ff7210 */ /* 0x000fc40007f9e0ff */
[----:B------:R-:W-:Y:S01]  /*55050*/  ISETP.GE.U32.AND.EX P2, PT, R45, R57, PT, P2 ;  /* 0x000000392d00720c */ /* 0x000fe20003f46120 */
[----:B------:R-:W-:Y:S01]  /*55060*/  IMAD.WIDE.U32 R64, R47, R48, RZ ;  /* 0x000000302f407225 */ /* 0x000fe200078e00ff */
        /* <DEDUP_REMOVED lines=14> */
[----:B------:R-:W-:Y:S01]  /*55150*/  IMAD.WIDE.U32 R42, P2, R55, R59, R42 ;  /* 0x0000003b372a7225 */ /* 0x000fe2000784002a */
[----:B------:R-:W-:-:S03]  /*55160*/  IADD3.X R20, PT, PT, RZ, R31, RZ, P4, P6 ;  /* 0x0000001fff147210 */ /* 0x000fc600027ec4ff */
        /* <DEDUP_REMOVED lines=29> */
[----:B------:R-:W-:Y:S02]  /*55340*/  IMAD R34, R49, R41, RZ ;  /* 0x0000002931227224 */ /* 0x000fe400078e02ff */
[-C--:B------:R-:W-:Y:S02]  /*55350*/  IMAD R67, R52, R61.reuse, R32 ;  /* 0x0000003d34437224 */ /* 0x080fe400078e0220 */
[----:B------:R-:W-:Y:S02]  /*55360*/  IMAD R69, R54, R61, R33 ;  /* 0x0000003d36457224 */ /* 0x000fe400078e0221 */
[----:B------:R-:W-:-:S04]  /*55370*/  IMAD.WIDE.U32 R64, R52, R59, R6 ;  /* 0x0000003b34407225 */ /* 0x000fc800078e0006 */
[----:B------:R-:W-:Y:S02]  /*55380*/  IMAD.MOV.U32 R56, RZ, RZ, R43 ;  /* 0x000000ffff387224 */ /* 0x000fe400078e002b */
[----:B------:R-:W-:-:S04]  /*55390*/  IMAD.WIDE.U32 R32, R48, R41, R12 ;  /* 0x0000002930207225 */ /* 0x000fc800078e000c */
[----:B------:R-:W-:Y:S02]  /*553a0*/  IMAD.MOV.U32 R30, RZ, RZ, R71 ;  /* 0x000000ffff1e7224 */ /* 0x000fe400078e0047 */
[----:B------:R-:W-:Y:S02]  /*553b0*/  IMAD R71, R48, R47, R34 ;  /* 0x0000002f30477224 */ /* 0x000fe400078e0222 */
[----:B------:R-:W-:Y:S01]  /*553c0*/  IMAD.WIDE.U32.X R62, R53, R61, R62, P1 ;  /* 0x0000003d353e7225 */ /* 0x000fe200008e043e */
[----:B------:R-:W-:-:S03]  /*553d0*/  IADD3 R60, P1, PT, R75, R64, RZ ;  /* 0x000000404b3c7210 */ /* 0x000fc60007f3e0ff */
[----:B------:R-:W-:Y:S01]  /*553e0*/  IMAD.WIDE.U32.X R56, R55, R61, R56, P0 ;  /* 0x0000003d37387225 */ /* 0x000fe200000e0438 */
[----:B------:R-:W-:-:S03]  /*553f0*/  ISETP.GE.U32.AND P0, PT, R32, R12, PT ;  /* 0x0000000c2000720c */ /* 0x000fc60003f06070 */
[----:B------:R-:W-:Y:S02]  /*55400*/  IMAD.IADD R65, R65, 0x1, R67 ;  /* 0x0000000141417824 */ /* 0x000fe400078e0243 */
[----:B------:R-:W-:Y:S02]  /*55410*/  IMAD.IADD R12, R33, 0x1, R71 ;  /* 0x00000001210c7824 */ /* 0x000fe400078e0247 */
[----:B------:R-:W-:Y:S01]  /*55420*/  IMAD.X R43, RZ, RZ, RZ, P2 ;  /* 0x000000ffff2b7224 */ /* 0x000fe200010e06ff */
[----:B------:R-:W-:Y:S01]  /*55430*/  ISETP.GE.U32.AND P2, PT, R64, R6, PT ;  /* 0x000000064000720c */ /* 0x000fe20003f46070 */
[----:B------:R-:W-:Y:S01]  /*55440*/  IMAD.X R61, R65, 0x1, R20, P1 ;  /* 0x00000001413d7824 */ /* 0x000fe200008e0614 */
[----:B------:R-:W-:Y:S01]  /*55450*/  ISETP.GE.U32.AND P1, PT, R60, R64, PT ;  /* 0x000000403c00720c */ /* 0x000fe20003f26070 */
[----:B------:R-:W-:Y:S01]  /*55460*/  IMAD R6, R51, R41, RZ ;  /* 0x0000002933067224 */ /* 0x000fe200078e02ff */
[----:B------:R-:W-:Y:S01]  /*55470*/  ISETP.GE.U32.AND.EX P0, PT, R12, R13, PT, P0 ;  /* 0x0000000d0c00720c */ /* 0x000fe20003f06100 */
[----:B------:R-:W-:Y:S01]  /*55480*/  IMAD R13, R53, R41, RZ ;  /* 0x00000029350d7224 */ /* 0x000fe200078e02ff */
[----:B------:R-:W-:Y:S01]  /*55490*/  ISETP.GE.U32.AND.EX P2, PT, R65, R7, PT, P2 ;  /* 0x000000074100720c */ /* 0x000fe20003f46120 */
[----:B------:R-:W-:Y:S01]  /*554a0*/  IMAD R20, R55, R41, RZ ;  /* 0x0000002937147224 */ /* 0x000fe200078e02ff */
[----:B------:R-:W-:Y:S01]  /*554b0*/  ISETP.GE.U32.AND.EX P1, PT, R61, R65, PT, P1 ;  /* 0x000000413d00720c */ /* 0x000fe20003f26110 */
[----:B------:R-:W-:-:S02]  /*554c0*/  IMAD R67, R50, R47, R6 ;  /* 0x0000002f32437224 */ /* 0x000fc400078e0206 */
[----:B------:R-:W-:Y:S01]  /*554d0*/  IMAD.WIDE.U32.X R44, R51, R47, R44, P5 ;  /* 0x0000002f332c7225 */ /* 0x000fe200028e042c */
[----:B------:R-:W-:-:S03]  /*554e0*/  SEL R65, RZ, 0x1, P1 ;  /* 0x00000001ff417807 */ /* 0x000fc60000800000 */
[----:B------:R-:W-:Y:S02]  /*554f0*/  IMAD R71, R52, R47, R13 ;  /* 0x0000002f34477224 */ /* 0x000fe400078e020d */
[----:B------:R-:W-:Y:S02]  /*55500*/  IMAD.MOV.U32 R42, RZ, RZ, R73 ;  /* 0x000000ffff2a7224 */ /* 0x000fe400078e0049 */
[----:B------:R-:W-:-:S04]  /*55510*/  IMAD.WIDE.U32 R50, R50, R41, R60 ;  /* 0x0000002932327225 */ /* 0x000fc800078e003c */
[----:B------:R-:W-:Y:S01]  /*55520*/  IMAD.WIDE.U32 R6, R54, R59, R14 ;  /* 0x0000003b36067225 */ /* 0x000fe200078e000e */
[----:B------:R-:W-:-:S03]  /*55530*/  SEL R59, RZ, 0x1, P0 ;  /* 0x00000001ff3b7807 */ /* 0x000fc60000000000 */
[-C--:B------:R-:W-:Y:S01]  /*55540*/  IMAD R13, R54, R47.reuse, R20 ;  /* 0x0000002f360d7224 */ /* 0x080fe200078e0214 */
[----:B------:R-:W-:Y:S01]  /*55550*/  SEL R20, RZ, 0x1, P2 ;  /* 0x00000001ff147807 */ /* 0x000fe20001000000 */
[-C--:B------:R-:W-:Y:S01]  /*55560*/  IMAD.WIDE.U32.X R16, R49, R47.reuse, R16, P6 ;  /* 0x0000002f31107225 */ /* 0x080fe200030e0410 */
[----:B------:R-:W-:Y:S02]  /*55570*/  ISETP.GE.U32.AND P2, PT, R50, R60, PT ;  /* 0x0000003c3200720c */ /* 0x000fe40003f46070 */
[----:B------:R-:W-:Y:S01]  /*55580*/  ISETP.GE.U32.AND P0, PT, R6, R14, PT ;  /* 0x0000000e0600720c */ /* 0x000fe20003f06070 */
[----:B------:R-:W-:-:S04]  /*55590*/  IMAD.WIDE.U32.X R30, R53, R47, R30, P4 ;  /* 0x0000002f351e7225 */ /* 0x000fc800020e041e */
[----:B------:R-:W-:Y:S01]  /*555a0*/  IMAD.WIDE.U32.X R42, R55, R47, R42, P3 ;  /* 0x0000002f372a7225 */ /* 0x000fe200018e042a */
[----:B------:R-:W-:Y:S02]  /*555b0*/  IADD3 R53, P3, P4, R65, R62, R20 ;  /* 0x0000003e41357210 */ /* 0x000fe40007c7e014 */
[----:B------:R-:W-:Y:S01]  /*555c0*/  IADD3 R47, P5, P6, R50, R16, R59 ;  /* 0x00000010322f7210 */ /* 0x000fe20007ebe03b */
[----:B------:R-:W-:Y:S01]  /*555d0*/  IMAD.IADD R51, R51, 0x1, R67 ;  /* 0x0000000133337824 */ /* 0x000fe200078e0243 */
[----:B------:R-:W-:Y:S01]  /*555e0*/  IADD3.X R62, PT, PT, RZ, R63, RZ, P3, P4 ;  /* 0x0000003fff3e7210 */ /* 0x000fe20001fe84ff */
[----:B------:R-:W-:Y:S01]  /*555f0*/  IMAD.IADD R7, R7, 0x1, R69 ;  /* 0x0000000107077824 */ /* 0x000fe200078e0245 */
[----:B------:R-:W-:Y:S02]  /*55600*/  ISETP.GE.U32.AND P1, PT, R47, R50, PT ;  /* 0x000000322f00720c */ /* 0x000fe40003f26070 */
[----:B------:R-:W-:Y:S02]  /*55610*/  IADD3.X R58, PT, PT, R51, R17, RZ, P5, P6 ;  /* 0x00000011333a7210 */ /* 0x000fe40002fec4ff */
[----:B------:R-:W-:-:S02]  /*55620*/  IADD3 R16, P4, PT, R53, R6, RZ ;  /* 0x0000000635107210 */ /* 0x000fc40007f9e0ff */
[----:B------:R-:W-:Y:S02]  /*55630*/  ISETP.GE.U32.AND.EX P2, PT, R51, R61, PT, P2 ;  /* 0x0000003d3300720c */ /* 0x000fe40003f46120 */
[----:B------:R-:W-:Y:S01]  /*55640*/  ISETP.GE.U32.AND.EX P1, PT, R58, R51, PT, P1 ;  /* 0x000000333a00720c */ /* 0x000fe20003f26110 */
[C---:B------:R-:W-:Y:S01]  /*55650*/  IMAD.X R17, R7.reuse, 0x1, R62, P4 ;  /* 0x0000000107117824 */ /* 0x040fe200020e063e */
[----:B------:R-:W-:Y:S01]  /*55660*/  ISETP.GE.U32.AND P3, PT, R16, R6, PT ;  /* 0x000000061000720c */ /* 0x000fe20003f66070 */
[----:B------:R-:W-:Y:S01]  /*55670*/  IMAD.WIDE.U32 R50, R58, 0x3d1, RZ ;  /* 0x000003d13a327825 */ /* 0x000fe200078e00ff */
[----:B------:R-:W-:Y:S02]  /*55680*/  SEL R6, RZ, 0x1, P2 ;  /* 0x00000001ff067807 */ /* 0x000fe40001000000 */
[----:B------:R-:W-:Y:S01]  /*55690*/  SEL R59, RZ, 0x1, P1 ;  /* 0x00000001ff3b7807 */ /* 0x000fe20000800000 */
[----:B------:R-:W-:Y:S01]  /*556a0*/  IMAD.WIDE.U32 R52, R52, R41, R16 ;  /* 0x0000002934347225 */ /* 0x000fe200078e0010 */
[----:B------:R-:W-:-:S02]  /*556b0*/  ISETP.GE.U32.AND.EX P0, PT, R7, R15, PT, P0 ;  /* 0x0000000f0700720c */ /* 0x000fc40003f06100 */
[----:B------:R-:W-:Y:S01]  /*556c0*/  ISETP.GE.U32.AND.EX P1, PT, R17, R7, PT, P3 ;  /* 0x000000071100720c */ /* 0x000fe20003f26130 */
[----:B------:R-:W-:Y:S01]  /*556d0*/  IMAD.WIDE.U32 R14, R47, 0x3d1, RZ ;  /* 0x000003d12f0e7825 */ /* 0x000fe200078e00ff */
[----:B------:R-:W-:Y:S02]  /*556e0*/  IADD3 R59, P2, P4, R59, R44, R6 ;  /* 0x0000002c3b3b7210 */ /* 0x000fe40007c5e006 */
[----:B------:R-:W-:Y:S01]  /*556f0*/  SEL R55, RZ, 0x1, P1 ;  /* 0x00000001ff377807 */ /* 0x000fe20000800000 */
[----:B------:R-:W-:Y:S01]  /*55700*/  IMAD.IADD R7, R53, 0x1, R71 ;  /* 0x0000000135077824 */ /* 0x000fe200078e0247 */
[----:B------:R-:W-:Y:S02]  /*55710*/  IADD3 R6, P3, PT, RZ, R14, RZ ;  /* 0x0000000eff067210 */ /* 0x000fe40007f7e0ff */
[----:B------:R-:W-:Y:S01]  /*55720*/  IADD3.X R44, PT, PT, RZ, R45, RZ, P2, P4 ;  /* 0x0000002dff2c7210 */ /* 0x000fe200017e84ff */
[----:B------:R-:W-:Y:S01]  /*55730*/  IMAD.WIDE.U32 R50, P2, RZ, R47, R50 ;  /* 0x0000002fff327225 */ /* 0x000fe20007840032 */
[----:B------:R-:W-:-:S02]  /*55740*/  SEL R34, RZ, 0x1, P0 ;  /* 0x00000001ff227807 */ /* 0x000fc40000000000 */
[----:B------:R-:W-:Y:S01]  /*55750*/  IADD3 R59, P1, PT, R59, R52, RZ ;  /* 0x000000343b3b7210 */ /* 0x000fe20007f3e0ff */
[----:B------:R-:W-:Y:S01]  /*55760*/  IMAD.X R45, RZ, RZ, RZ, P2 ;  /* 0x000000ffff2d7224 */ /* 0x000fe200010e06ff */
[----:B------:R-:W-:Y:S02]  /*55770*/  ISETP.GE.U32.AND P0, PT, R6, R14, PT ;  /* 0x0000000e0600720c */ /* 0x000fe40003f06070 */
[----:B------:R-:W-:Y:S01]  /*55780*/  IADD3 R14, P5, P6, R55, R56, R34 ;  /* 0x00000038370e7210 */ /* 0x000fe20007ebe022 */
[----:B------:R-:W-:Y:S01]  /*55790*/  IMAD.X R56, R7, 0x1, R44, P1 ;  /* 0x0000000107387824 */ /* 0x000fe200008e062c */
[----:B------:R-:W-:Y:S01]  /*557a0*/  ISETP.GE.U32.AND P2, PT, R52, R16, PT ;  /* 0x000000103400720c */ /* 0x000fe20003f46070 */
[----:B------:R-:W-:Y:S01]  /*557b0*/  IMAD.MOV.U32 R44, RZ, RZ, R51 ;  /* 0x000000ffff2c7224 */ /* 0x000fe200078e0033 */
[----:B------:R-:W-:Y:S02]  /*557c0*/  ISETP.GE.U32.AND P1, PT, R59, R52, PT ;  /* 0x000000343b00720c */ /* 0x000fe40003f26070 */
[----:B------:R-:W-:-:S02]  /*557d0*/  ISETP.GE.U32.AND.EX P2, PT, R7, R17, PT, P2 ;  /* 0x000000110700720c */ /* 0x000fc40003f46120 */
[C---:B------:R-:W-:Y:S02]  /*557e0*/  ISETP.GE.U32.AND.EX P1, PT, R56.reuse, R7, PT, P1 ;  /* 0x000000073800720c */ /* 0x040fe40003f26110 */
[----:B------:R-:W-:Y:S01]  /*557f0*/  IADD3 R20, P4, PT, R15, R50, RZ ;  /* 0x000000320f147210 */ /* 0x000fe20007f9e0ff */
[----:B------:R-:W-:Y:S01]  /*55800*/  IMAD.WIDE.U32 R50, R56, 0x3d1, RZ ;  /* 0x000003d138327825 */ /* 0x000fe200078e00ff */
[----:B------:R-:W-:Y:S02]  /*55810*/  SEL R34, RZ, 0x1, P2 ;  /* 0x00000001ff227807 */ /* 0x000fe40001000000 */
[----:B------:R-:W-:Y:S01]  /*55820*/  SEL R53, RZ, 0x1, P1 ;  /* 0x00000001ff357807 */ /* 0x000fe20000800000 */
[----:B------:R-:W-:Y:S01]  /*55830*/  IMAD.X R7, R20, 0x1, R47, P3 ;  /* 0x0000000114077824 */ /* 0x000fe200018e062f */
[----:B------:R-:W-:Y:S01]  /*55840*/  IADD3.X R15, PT, PT, RZ, R57, RZ, P5, P6 ;  /* 0x00000039ff0f7210 */ /* 0x000fe20002fec4ff */
[----:B------:R-:W-:Y:S01]  /*55850*/  IMAD.WIDE.U32.X R16, RZ, R58, R44, P4 ;  /* 0x0000003aff107225 */ /* 0x000fe200020e042c */
[----:B------:R-:W-:-:S02]  /*55860*/  IADD3 R53, P3, P4, R53, R30, R34 ;  /* 0x0000001e35357210 */ /* 0x000fc40007c7e022 */
[----:B------:R-:W-:Y:S01]  /*55870*/  ISETP.GE.U32.AND.EX P0, PT, R7, R20, PT, P0 ;  /* 0x000000140700720c */ /* 0x000fe20003f06100 */
[----:B------:R-:W-:Y:S01]  /*55880*/  IMAD.WIDE.U32 R44, R59, 0x3d1, RZ ;  /* 0x000003d13b2c7825 */ /* 0x000fe200078e00ff */
[----:B------:R-:W-:-:S03]  /*55890*/  IADD3.X R52, PT, PT, RZ, R31, RZ, P3, P4 ;  /* 0x0000001fff347210 */ /* 0x000fc60001fe84ff */
        /* <DEDUP_REMOVED lines=12> */
[----:B------:R-:W-:Y:S02]  /*55960*/  SEL R13, RZ, 0x1, P0 ;  /* 0x00000001ff0d7807 */ /* 0x000fe40000000000 */
[----:B------:R-:W-:Y:S01]  /*55970*/  ISETP.GE.U32.AND P4, PT, R41, R44, PT ;  /* 0x0000002c2900720c */ /* 0x000fe20003f86070 */
[----:B------:R-:W-:Y:S01]  /*55980*/  IMAD.X R17, R20, 0x1, R59, P5 ;  /* 0x0000000114117824 */ /* 0x000fe200028e063b */
[----:B------:R-:W-:Y:S01]  /*55990*/  ISETP.GE.U32.AND.EX P1, PT, R47, R15, PT, P1 ;  /* 0x0000000f2f00720c */ /* 0x000fe20003f26110 */
[----:B------:R-:W-:Y:S01]  /*559a0*/  IMAD.WIDE.U32.X R14, RZ, R56, R30, P3 ;  /* 0x00000038ff0e7225 */ /* 0x000fe200018e041e */
[----:B------:R-:W-:-:S02]  /*559b0*/  IADD3 R13, P6, PT, R16, R13, RZ ;  /* 0x0000000d100d7210 */ /* 0x000fc40007fde0ff */
[C---:B------:R-:W-:Y:S01]  /*559c0*/  ISETP.GE.U32.AND P3, PT, R53.reuse, R54, PT ;  /* 0x000000363500720c */ /* 0x040fe20003f66070 */
[----:B------:R-:W-:Y:S01]  /*559d0*/  IMAD.WIDE.U32 R30, R53, 0x3d1, RZ ;  /* 0x000003d1351e7825 */ /* 0x000fe200078e00ff */
[----:B------:R-:W-:Y:S02]  /*559e0*/  ISETP.GE.U32.AND.EX P4, PT, R20, R45, PT, P4 ;  /* 0x0000002d1400720c */ /* 0x000fe40003f86140 */
[----:B------:R-:W-:Y:S01]  /*559f0*/  ISETP.LT.U32.AND P0, PT, R16, R41, PT ;  /* 0x000000291000720c */ /* 0x000fe20003f01070 */
[C---:B------:R-:W-:Y:S01]  /*55a00*/  IMAD.WIDE.U32 R44, R52.reuse, 0x3d1, RZ ;  /* 0x000003d1342c7825 */ /* 0x040fe200078e00ff */
[----:B------:R-:W-:Y:S02]  /*55a10*/  ISETP.GE.U32.AND P2, PT, R13, R16, PT ;  /* 0x000000100d00720c */ /* 0x000fe40003f46070 */
[----:B------:R-:W-:Y:S01]  /*55a20*/  ISETP.GE.U32.AND.EX P3, PT, R52, R47, PT, P3 ;  /* 0x0000002f3400720c */ /* 0x000fe20003f66130 */
[----:B------:R-:W-:Y:S01]  /*55a30*/  IMAD.X R16, RZ, RZ, R17, P6 ;  /* 0x000000ffff107224 */ /* 0x000fe200030e0611 */
[----:B------:R-:W-:-:S02]  /*55a40*/  SEL R41, RZ, 0x1, P4 ;  /* 0x00000001ff297807 */ /* 0x000fc40002000000 */
[----:B------:R-:W-:Y:S01]  /*55a50*/  SEL R34, RZ, 0x1, P1 ;  /* 0x00000001ff227807 */ /* 0x000fe20000800000 */
[----:B------:R-:W-:Y:S01]  /*55a60*/  IMAD.WIDE.U32 R44, P1, RZ, R53, R44 ;  /* 0x00000035ff2c7225 */ /* 0x000fe2000782002c */
[----:B------:R-:W-:Y:S02]  /*55a70*/  ISETP.GE.U32.AND.EX P4, PT, R16, R17, PT, P2 ;  /* 0x000000111000720c */ /* 0x000fe40003f86120 */
[----:B------:R-:W-:Y:S01]  /*55a80*/  SEL R47, RZ, 0x1, P3 ;  /* 0x00000001ff2f7807 */ /* 0x000fe20001800000 */
[----:B------:R-:W-:Y:S01]  /*55a90*/  IMAD.X R51, RZ, RZ, RZ, P1 ;  /* 0x000000ffff337224 */ /* 0x000fe200008e06ff */
[----:B------:R-:W-:Y:S01]  /*55aa0*/  IADD3 R41, P2, P3, R30, R14, R41 ;  /* 0x0000000e1e297210 */ /* 0x000fe20007b5e029 */
[----:B------:R-:W-:Y:S01]  /*55ab0*/  IMAD.MOV.U32 R50, RZ, RZ, R45 ;  /* 0x000000ffff327224 */ /* 0x000fe200078e002d */
[----:B------:R-:W-:Y:S02]  /*55ac0*/  ISETP.LT.U32.OR.EX P0, PT, R17, R20, !P4, P0 ;  /* 0x000000141100720c */ /* 0x000fe40006701500 */
[----:B------:R-:W-:-:S02]  /*55ad0*/  IADD3 R34, P4, P5, R47, R42, R34 ;  /* 0x0000002a2f227210 */ /* 0x000fc40007d9e022 */
[----:B------:R-:W-:Y:S02]  /*55ae0*/  ISETP.GE.U32.AND P1, PT, R41, R30, PT ;  /* 0x0000001e2900720c */ /* 0x000fe40003f26070 */
[----:B------:R-:W-:Y:S02]  /*55af0*/  IADD3 R30, P6, PT, R31, R44, RZ ;  /* 0x0000002c1f1e7210 */ /* 0x000fe40007fde0ff */
[----:B------:R-:W-:Y:S01]  /*55b00*/  IADD3.X R55, PT, PT, RZ, R43, RZ, P4, P5 ;  /* 0x0000002bff377210 */ /* 0x000fe200027ea4ff */
[----:B------:R-:W-:Y:S01]  /*55b10*/  IMAD.WIDE.U32 R42, R34, 0x3d1, RZ ;  /* 0x000003d1222a7825 */ /* 0x000fe200078e00ff */
        /* <DEDUP_REMOVED lines=33> */
[----:B------:R-:W-:Y:S01]  /*55d30*/  IMAD R20, R49, R37, RZ ;  /* 0x0000002531147224 */ /* 0x000fe200078e02ff */
[----:B------:R-:W-:Y:S02]  /*55d40*/  IADD3 R50, P1, P2, R55, R14, R41 ;  /* 0x0000000e37327210 */ /* 0x000fe40007a3e029 */
[----:B------:R-:W-:Y:S01]  /*55d50*/  SEL R51, RZ, 0x1, !P0 ;  /* 0x00000001ff337807 */ /* 0x000fe20004000000 */
[----:B------:R-:W-:Y:S01]  /*55d60*/  IMAD R55, R48, R35, R20 ;  /* 0x0000002330377224 */ /* 0x000fe200078e0214 */
[----:B------:R-:W-:Y:S01]  /*55d70*/  IADD3.X R14, PT, PT, RZ, R15, RZ, P1, P2 ;  /* 0x0000000fff0e7210 */ /* 0x000fe20000fe44ff */
[----:B------:R-:W-:Y:S01]  /*55d80*/  IMAD.MOV.U32 R35, RZ, RZ, RZ ;  /* 0x000000ffff237224 */ /* 0x000fe200078e00ff */
        /* <DEDUP_REMOVED lines=55> */
.L_x_1323:
[----:B------:R-:W-:Y:S05]  /*56100*/  BSYNC.RECONVERGENT B10 ;  /* 0x00000000000a7941 */ /* 0x000fea0003800200 */
.L_x_1322:
        /* <DEDUP_REMOVED lines=9> */
[----:B------:R-:W-:Y:S01]  /*561a0*/  ISETP.LT.U32.AND P1, PT, R4, R13, PT ;  /* 0x0000000d0400720c */ /* 0x000fe20003f21070 */
[----:B------:R-:W-:Y:S01]  /*561b0*/  BSSY.RELIABLE B10, `(.L_x_1325) ;  /* 0x000002f0000a7945 */ /* 0x000fe20003800100 */
        /* <DEDUP_REMOVED lines=46> */
.L_x_1326:
[----:B------:R-:W-:Y:S05]  /*564a0*/  BSYNC.RELIABLE B10 ;  /* 0x00000000000a7941 */ /* 0x000fea0003800100 */
.L_x_1325:
        /* <DEDUP_REMOVED lines=19> */
[----:B------:R-:W-:Y:S01]  /*565e0*/  ISETP.NE.OR.EX P2, PT, R7, -0x1, !P2, P3 ;  /* 0xffffffff0700780c */ /* 0x000fe20005745730 */
[----:B------:R-:W-:Y:S01]  /*565f0*/  IMAD.MOV.U32 R20, RZ, RZ, R12 ;  /* 0x000000ffff147224 */ /* 0x000fe200078e000c */
[----:B------:R-:W-:Y:S01]  /*56600*/  IADD3 R5, P3, PT, R31, 0x1, RZ ;  /* 0x000000011f057810 */ /* 0x000fe20007f7e0ff */
[----:B------:R-:W-:Y:S01]  /*56610*/  IMAD.MOV.U32 R33, RZ, RZ, R14 ;  /* 0x000000ffff217224 */ /* 0x000fe200078e000e */
        /* <DEDUP_REMOVED lines=9> */
[C---:B------:R-:W-:Y:S02]  /*566b0*/  IADD3 R35, P3, PT, R2.reuse, R35, RZ ;  /* 0x0000002302237210 */ /* 0x040fe40007f7e0ff */
[----:B------:R-:W-:Y:S01]  /*566c0*/  IADD3 R15, P1, PT, R3, 0x3d1, RZ ;  /* 0x000003d1030f7810 */ /* 0x000fe20007f3e0ff */
[----:B------:R-:W-:Y:S01]  /*566d0*/  IMAD.MOV.U32 R14, RZ, RZ, R9 ;  /* 0x000000ffff0e7224 */ /* 0x000fe200078e0009 */
[----:B------:R-:W-:Y:S01]  /*566e0*/  ISETP.NE.U32.AND P0, PT, R35, RZ, PT ;  /* 0x000000ff2300720c */ /* 0x000fe20003f05070 */
[----:B------:R-:W-:Y:S01]  /*566f0*/  IMAD.X R37, R2, 0x1, R37, P3 ;  /* 0x0000000102257824 */ /* 0x000fe200018e0625 */
[----:B------:R-:W-:Y:S01]  /*56700*/  IADD3 R2, P3, PT, R4, R5, RZ ;  /* 0x0000000504027210 */ /* 0x000fe20007f7e0ff */
[----:B------:R-:W-:Y:S01]  /*56710*/  IMAD.X R5, R10, 0x1, R13, P2 ;  /* 0x000000010a057824 */ /* 0x000fe200010e060d */
[----:B------:R-:W-:-:S02]  /*56720*/  IADD3.X R13, PT, PT, R6, 0x1, RZ, P1, !PT ;  /* 0x00000001060d7810 */ /* 0x000fc40000ffe4ff */
        /* <DEDUP_REMOVED lines=16> */
.L_x_1328:
        /* <DEDUP_REMOVED lines=36> */
[----:B------:R-:W-:Y:S01]  /*56a70*/  IADD3.X R13, PT, PT, R6, 0x2, RZ, P1, !PT ;  /* 0x00000002060d7810 */ /* 0x000fe20000ffe4ff */
[----:B------:R-:W-:Y:S02]  /*56a80*/  IMAD.MOV.U32 R14, RZ, RZ, R7 ;  /* 0x000000ffff0e7224 */ /* 0x000fe400078e0007 */
[----:B------:R-:W-:Y:S02]  /*56a90*/  IMAD.X R2, R5, 0x1, R20, P3 ;  /* 0x0000000105027824 */ /* 0x000fe400018e0614 */
[----:B------:R-:W-:Y:S02]  /*56aa0*/  IMAD.MOV.U32 R20, RZ, RZ, R10 ;  /* 0x000000ffff147224 */ /* 0x000fe400078e000a */
[----:B------:R-:W-:Y:S02]  /*56ab0*/  IMAD.MOV.U32 R7, RZ, RZ, R9 ;  /* 0x000000ffff077224 */ /* 0x000fe400078e0009 */
[----:B------:R-:W-:-:S02]  /*56ac0*/  IMAD.MOV.U32 R31, RZ, RZ, R4 ;  /* 0x000000ffff1f7224 */ /* 0x000fc400078e0004 */
        /* <DEDUP_REMOVED lines=12> */
.L_x_1329:
        /* <DEDUP_REMOVED lines=19> */
[----:B------:R-:W-:Y:S02]  /*56cc0*/  IADD3 R7, P0, PT, R9, R4, RZ ;  /* 0x0000000409077210 */ /* 0x000fe40007f1e0ff */
[----:B------:R-:W-:Y:S02]  /*56cd0*/  IADD3 R4, P1, PT, R5, R13, RZ ;  /* 0x0000000d05047210 */ /* 0x000fe40007f3e0ff */
[----:B------:R-:W-:Y:S01]  /*56ce0*/  SEL R2, RZ, 0xffffffff, !P2 ;  /* 0xffffffffff027807 */ /* 0x000fe20005000000 */
[----:B------:R-:W-:Y:S01]  /*56cf0*/  IMAD.X R9, R9, 0x1, R12, P0 ;  /* 0x0000000109097824 */ /* 0x000fe200000e060c */
        /* <DEDUP_REMOVED lines=8> */
.L_x_1327:
[----:B------:R0:W-:Y:S05]  /*56d80*/  BMOV.32 B11, R30 ;  /* 0x0000001e0b007356 */ /* 0x0001ea0000000000 */
[----:B------:R-:W-:Y:S05]  /*56d90*/  BSYNC.RECONVERGENT B11 ;  /* 0x00000000000b7941 */ /* 0x000fea0003800200 */
.L_x_1324:
[----:B------:R-:W-:Y:S05]  /*56da0*/  WARPSYNC.ALL ;  /* 0x0000000000007948 */ /* 0x000fea0003800000 */
[----:B------:R-:W1:Y:S01]  /*56db0*/  S2R R5, SR_TID.X ;  /* 0x0000000000057919 */ /* 0x000e620000002100 */
[----:B------:R-:W1:Y:S01]  /*56dc0*/  S2UR UR4, SR_CTAID.X ;  /* 0x00000000000479c3 */ /* 0x000e620000002500 */
[----:B------:R-:W-:Y:S02]  /*56dd0*/  IMAD.MOV.U32 R6, RZ, RZ, R14 ;  /* 0x000000ffff067224 */ /* 0x000fe400078e000e */
[----:B------:R-:W-:-:S05]  /*56de0*/  IMAD.MOV.U32 R12, RZ, RZ, R15 ;  /* 0x000000ffff0c7224 */ /* 0x000fca00078e000f */
[----:B------:R-:W1:Y:S08]  /*56df0*/  LDC R4, c[0x0][0x360] ;  /* 0x0000d800ff047b82 */ /* 0x000e700000000800 */
[----:B------:R-:W2:Y:S01]  /*56e00*/  LDC.64 R2, c[0x0][0x388] ;  /* 0x0000e200ff027b82 */ /* 0x000ea20000000a00 */
[----:B-1----:R-:W-:-:S04]  /*56e10*/  IMAD R4, R4, UR4, R5 ;  /* 0x0000000404047c24 */ /* 0x002fc8000f8e0205 */
[----:B------:R-:W-:Y:S02]  /*56e20*/  IMAD.SHL.U32 R5, R4, 0x4, RZ ;  /* 0x0000000404057824 */ /* 0x000fe400078e00ff */
[----:B------:R-:W-:Y:S02]  /*56e30*/  IMAD.MOV.U32 R4, RZ, RZ, R20 ;  /* 0x000000ffff047224 */ /* 0x000fe400078e0014 */
[----:B--2---:R-:W-:-:S04]  /*56e40*/  IMAD.WIDE R2, R5, 0x8, R2 ;  /* 0x0000000805027825 */ /* 0x004fc800078e0202 */
[----:B------:R-:W-:Y:S01]  /*56e50*/  IMAD.MOV.U32 R5, RZ, RZ, R33 ;  /* 0x000000ffff057224 */ /* 0x000fe200078e0021 */
[----:B------:R-:W-:Y:S04]  /*56e60*/  STG.E.64 desc[UR6][R2.64], R12 ;  /* 0x0000000c02007986 */ /* 0x000fe8000c101b06 */
[----:B------:R1:W-:Y:S04]  /*56e70*/  STG.E.64 desc[UR6][R2.64+0x8], R4 ;  /* 0x0000080402007986 */ /* 0x0003e8000c101b06 */
[----:B------:R-:W-:Y:S01]  /*56e80*/  STG.E.64 desc[UR6][R2.64+0x10], R6 ;  /* 0x0000100602007986 */ /* 0x000fe2000c101b06 */
[----:B-1----:R-:W-:-:S02]  /*56e90*/  IMAD.MOV.U32 R4, RZ, RZ, R31 ;  /* 0x000000ffff047224 */ /* 0x002fc400078e001f */
[----:B------:R-:W-:-:S05]  /*56ea0*/  IMAD.MOV.U32 R5, RZ, RZ, R10 ;  /* 0x000000ffff057224 */ /* 0x000fca00078e000a */
[----:B------:R-:W-:Y:S01]  /*56eb0*/  STG.E.64 desc[UR6][R2.64+0x18], R4 ;  /* 0x0000180402007986 */ /* 0x000fe2000c101b06 */
[----:B------:R-:W-:Y:S05]  /*56ec0*/  EXIT ;  /* 0x000000000000794d */ /* 0x000fea0003800000 */
.L_x_1330:
        /* <DEDUP_REMOVED lines=11> */
.L_x_1347:


//--------------------- .text.test_mod_mult       --------------------------
	.section	.text.test_mod_mult,"ax",@progbits
	.align	128
        .global         test_mod_mult
        .type           test_mod_mult,@function
        .size           test_mod_mult,(.L_x_1348 - test_mod_mult)
        .other          test_mod_mult,@"STO_CUDA_ENTRY STV_DEFAULT"
test_mod_mult:
.text.test_mod_mult:
[----:B------:R-:W-:Y:S01]  /*0000*/  LDC R1, c[0x0][0x37c] ;  /* 0x0000df00ff017b82 */ /* 0x000fe20000000800 */
[----:B------:R-:W0:Y:S07]  /*0010*/  S2R R7, SR_TID.X ;  /* 0x0000000000077919 */ /* 0x000e2e0000002100 */
[----:B------:R-:W0:Y:S01]  /*0020*/  S2UR UR4, SR_CTAID.X ;  /* 0x00000000000479c3 */ /* 0x000e220000002500 */
[----:B------:R-:W1:Y:S07]  /*0030*/  LDCU.64 UR6, c[0x0][0x358] ;  /* 0x00006b00ff0677ac */ /* 0x000e6e0008000a00 */
[----:B------:R-:W0:Y:S08]  /*0040*/  LDC R0, c[0x0][0x360] ;  /* 0x0000d800ff007b82 */ /* 0x000e300000000800 */
[----:B------:R-:W2:Y:S08]  /*0050*/  LDC.64 R2, c[0x0][0x380] ;  /* 0x0000e000ff027b82 */ /* 0x000eb00000000a00 */
[----:B------:R-:W3:Y:S01]  /*0060*/  LDC.64 R4, c[0x0][0x388] ;  /* 0x0000e200ff047b82 */ /* 0x000ee20000000a00 */
[----:B0-----:R-:W-:-:S04]  /*0070*/  IMAD R0, R0, UR4, R7 ;  /* 0x0000000400007c24 */ /* 0x001fc8000f8e0207 */
[----:B------:R-:W-:-:S04]  /*0080*/  IMAD.SHL.U32 R0, R0, 0x4, RZ ;  /* 0x0000000400007824 */ /* 0x000fc800078e00ff */
[----:B--2---:R-:W-:-:S05]  /*0090*/  IMAD.WIDE R2, R0, 0x8, R2 ;  /* 0x0000000800027825 */ /* 0x004fca00078e0202 */
[----:B-1----:R-:W2:Y:S01]  /*00a0*/  LDG.E.64 R28, desc[UR6][R2.64] ;  /* 0x00000006021c7981 */ /* 0x002ea2000c1e1b00 */
[----:B---3--:R-:W-:-:S03]  /*00b0*/  IMAD.WIDE R4, R0, 0x8, R4 ;  /* 0x0000000800047825 */ /* 0x008fc600078e0204 */
[----:B------:R-:W3:Y:S04]  /*00c0*/  LDG.E.64 R14, desc[UR6][R2.64+0x8] ;  /* 0x00000806020e7981 */ /* 0x000ee8000c1e1b00 */
[----:B------:R-:W2:Y:S04]  /*00d0*/  LDG.E.64 R30, desc[UR6][R4.64] ;  /* 0x00000006041e7981 */ /* 0x000ea8000c1e1b00 */
[----:B------:R-:W4:Y:S04]  /*00e0*/  LDG.E.64 R16, desc[UR6][R4.64+0x8] ;  /* 0x0000080604107981 */ /* 0x000f28000c1e1b00 */
[----:B------:R-:W5:Y:S04]  /*00f0*/  LDG.E.64 R26, desc[UR6][R4.64+0x10] ;  /* 0x00001006041a7981 */ /* 0x000f68000c1e1b00 */
[----:B------:R0:W3:Y:S04]  /*0100*/  LDG.E.64 R22, desc[UR6][R4.64+0x18] ;  /* 0x0000180604167981 */ /* 0x0000e8000c1e1b00 */
[----:B------:R-:W3:Y:S04]  /*0110*/  LDG.E.64 R24, desc[UR6][R2.64+0x10] ;  /* 0x0000100602187981 */ /* 0x000ee8000c1e1b00 */
[----:B------:R1:W3:Y:S01]  /*0120*/  LDG.E.64 R20, desc[UR6][R2.64+0x18] ;  /* 0x0000180602147981 */ /* 0x0002e2000c1e1b00 */
[----:B--2---:R-:W-:-:S04]  /*0130*/  IMAD.WIDE.U32 R6, R29, R30, RZ ;  /* 0x0000001e1d067225 */ /* 0x004fc800078e00ff */
[----:B------:R-:W-:-:S04]  /*0140*/  IMAD.WIDE.U32 R8, P0, R28, R31, R6 ;  /* 0x0000001f1c087225 */ /* 0x000fc80007800006 */
[----:B------:R-:W-:-:S04]  /*0150*/  IMAD.WIDE.U32 R6, R28, R30, RZ ;  /* 0x0000001e1c067225 */ /* 0x000fc800078e00ff */
[----:B------:R-:W-:Y:S01]  /*0160*/  IMAD.X R11, RZ, RZ, RZ, P0 ;  /* 0x000000ffff0b7224 */ /* 0x000fe200000e06ff */
[----:B------:R-:W-:Y:S01]  /*0170*/  IADD3 RZ, P0, PT, R7, R8, RZ ;  /* 0x0000000807ff7210 */ /* 0x000fe20007f1e0ff */
[----:B------:R-:W-:Y:S02]  /*0180*/  IMAD.MOV.U32 R10, RZ, RZ, R9 ;  /* 0x000000ffff0a7224 */ /* 0x000fe400078e0009 */
[----:B----4-:R-:W-:Y:S02]  /*0190*/  IMAD R19, R17, R28, RZ ;  /* 0x0000001c11137224 */ /* 0x010fe400078e02ff */
[----:B------:R-:W-:-:S04]  /*01a0*/  IMAD.WIDE.U32 R12, R29, R16, RZ ;  /* 0x000000101d0c7225 */ /* 0x000fc800078e00ff */
[----:B------:R-:W-:-:S04]  /*01b0*/  IMAD.WIDE.U32 R6, R16, R28, RZ ;  /* 0x0000001c10067225 */ /* 0x000fc800078e00ff */
[----:B0-----:R-:W-:-:S04]  /*01c0*/  IMAD.WIDE.U32.X R4, R29, R31, R10, P0 ;  /* 0x0000001f1d047225 */ /* 0x001fc800000e040a */
[----:B------:R-:W-:Y:S01]  /*01d0*/  IMAD R11, R29, R16, R19 ;  /* 0x000000101d0b7224 */ /* 0x000fe200078e0213 */
[----:B-1----:R-:W-:Y:S01]  /*01e0*/  IADD3 R2, P1, PT, R4, R6, RZ ;  /* 0x0000000604027210 */ /* 0x002fe20007f3e0ff */
        /* <DEDUP_REMOVED lines=8> */
[-C--:B-----5:R-:W-:Y:S01]  /*0270*/  IMAD R13, R27, R28.reuse, RZ ;  /* 0x0000001c1b0d7224 */ /* 0x0a0fe200078e02ff */
[----:B------:R-:W-:Y:S01]  /*0280*/  ISETP.GE.U32.AND.EX P0, PT, R3, R11, PT, P0 ;  /* 0x0000000b0300720c */ /* 0x000fe20003f06100 */
[----:B------:R-:W-:-:S04]  /*0290*/  IMAD.WIDE.U32 R8, R26, R28, RZ ;  /* 0x0000001c1a087225 */ /* 0x000fc800078e00ff */
[----:B------:R-:W-:-:S04]  /*02a0*/  IMAD.WIDE.U32 R10, R29, R26, RZ ;  /* 0x0000001a1d0a7225 */ /* 0x000fc800078e00ff */
[----:B------:R-:W-:Y:S01]  /*02b0*/  IMAD.WIDE.U32.X R4, R29, R17, R6, P1 ;  /* 0x000000111d047225 */ /* 0x000fe200008e0406 */
[----:B------:R-:W-:-:S03]  /*02c0*/  SEL R7, RZ, 0x1, P0 ;  /* 0x00000001ff077807 */ /* 0x000fc60000000000 */
[----:B------:R-:W-:Y:S01]  /*02d0*/  IMAD R13, R29, R26, R13 ;  /* 0x0000001a1d0d7224 */ /* 0x000fe200078e020d */
[----:B------:R-:W-:Y:S01]  /*02e0*/  IADD3 R4, P2, P3, R8, R4, R7 ;  /* 0x0000000408047210 */ /* 0x000fe20007b5e007 */
[----:B------:R-:W-:-:S04]  /*02f0*/  IMAD.WIDE.U32 R10, P1, R28, R27, R10 ;  /* 0x0000001b1c0a7225 */ /* 0x000fc8000782000a */
[----:B------:R-:W-:Y:S02]  /*0300*/  IMAD.IADD R19, R9, 0x1, R13 ;  /* 0x0000000109137824 */ /* 0x000fe400078e020d */
[----:B------:R-:W-:Y:S01]  /*0310*/  IMAD.WIDE.U32 R6, R28, R26, RZ ;  /* 0x0000001a1c067225 */ /* 0x000fe200078e00ff */
[----:B------:R-:W-:Y:S02]  /*0320*/  ISETP.GE.U32.AND P0, PT, R4, R8, PT ;  /* 0x000000080400720c */ /* 0x000fe40003f06070 */
[----:B------:R-:W-:Y:S01]  /*0330*/  IADD3.X R5, PT, PT, R19, R5, RZ, P2, P3 ;  /* 0x0000000513057210 */ /* 0x000fe200017e64ff */
[----:B------:R-:W-:Y:S01]  /*0340*/  IMAD.X R13, RZ, RZ, RZ, P1 ;  /* 0x000000ffff0d7224 */ /* 0x000fe200008e06ff */
[----:B------:R-:W-:Y:S01]  /*0350*/  IADD3 RZ, P1, PT, R7, R10, RZ ;  /* 0x0000000a07ff7210 */ /* 0x000fe20007f3e0ff */
[----:B---3--:R-:W-:Y:S01]  /*0360*/  IMAD.WIDE.U32 R8, R29, R22, RZ ;  /* 0x000000161d087225 */ /* 0x008fe200078e00ff */
[----:B------:R-:W-:-:S03]  /*0370*/  ISETP.GE.U32.AND.EX P0, PT, R5, R19, PT, P0 ;  /* 0x000000130500720c */ /* 0x000fc60003f06100 */
[----:B------:R-:W-:Y:S02]  /*0380*/  IMAD.MOV.U32 R12, RZ, RZ, R11 ;  /* 0x000000ffff0c7224 */ /* 0x000fe400078e000b */
[----:B------:R-:W-:Y:S01]  /*0390*/  IMAD R33, R23, R28, RZ ;  /* 0x0000001c17217224 */ /* 0x000fe200078e02ff */
[----:B------:R-:W-:Y:S01]  /*03a0*/  SEL R35, RZ, 0x1, P0 ;  /* 0x00000001ff237807 */ /* 0x000fe20000000000 */
[----:B------:R-:W-:-:S04]  /*03b0*/  IMAD.WIDE.U32 R18, P2, R28, R23, R8 ;  /* 0x000000171c127225 */ /* 0x000fc80007840008 */
[----:B------:R-:W-:-:S04]  /*03c0*/  IMAD.WIDE.U32 R6, R22, R28, RZ ;  /* 0x0000001c16067225 */ /* 0x000fc800078e00ff */
[----:B------:R-:W-:-:S04]  /*03d0*/  IMAD.WIDE.U32.X R12, R29, R27, R12, P1 ;  /* 0x0000001b1d0c7225 */ /* 0x000fc800008e040c */
[----:B------:R-:W-:-:S04]  /*03e0*/  IMAD.WIDE.U32 R8, R28, R22, RZ ;  /* 0x000000161c087225 */ /* 0x000fc800078e00ff */
[----:B------:R-:W-:Y:S02]  /*03f0*/  IMAD R37, R29, R22, R33 ;  /* 0x000000161d257224 */ /* 0x000fe400078e0221 */
[----:B------:R-:W-:Y:S01]  /*0400*/  IMAD.X R11, RZ, RZ, RZ, P2 ;  /* 0x000000ffff0b7224 */ /* 0x000fe200010e06ff */
[----:B------:R-:W-:Y:S01]  /*0410*/  IADD3 R12, P1, P2, R6, R12, R35 ;  /* 0x0000000c060c7210 */ /* 0x000fe20007a3e023 */
[----:B------:R-:W-:Y:S01]  /*0420*/  IMAD.WIDE.U32 R32, R15, R30, RZ ;  /* 0x0000001e0f207225 */ /* 0x000fe200078e00ff */
[----:B------:R-:W-:-:S03]  /*0430*/  IADD3 RZ, P3, PT, R9, R18, RZ ;  /* 0x0000001209ff7210 */ /* 0x000fc60007f7e0ff */
[-C--:B------:R-:W-:Y:S02]  /*0440*/  IMAD R35, R31, R14.reuse, RZ ;  /* 0x0000000e1f237224 */ /* 0x080fe400078e02ff */
[----:B------:R-:W-:Y:S02]  /*0450*/  IMAD.IADD R7, R7, 0x1, R37 ;  /* 0x0000000107077824 */ /* 0x000fe400078e0225 */
[----:B------:R-:W-:-:S04]  /*0460*/  IMAD.WIDE.U32 R8, R30, R14, R2 ;  /* 0x0000000e1e087225 */ /* 0x000fc800078e0002 */
[----:B------:R-:W-:Y:S02]  /*0470*/  IMAD.MOV.U32 R10, RZ, RZ, R19 ;  /* 0x000000ffff0a7224 */ /* 0x000fe400078e0013 */
[----:B------:R-:W-:Y:S01]  /*0480*/  IMAD R37, R30, R15, R35 ;  /* 0x0000000f1e257224 */ /* 0x000fe200078e0223 */
[----:B------:R-:W-:Y:S01]  /*0490*/  IADD3.X R13, PT, PT, R7, R13, RZ, P1, P2 ;  /* 0x0000000d070d7210 */ /* 0x000fe20000fe44ff */
[----:B------:R-:W-:Y:S01]  /*04a0*/  IMAD.WIDE.U32 R18, P4, R31, R14, R32 ;  /* 0x0000000e1f127225 */ /* 0x000fe20007880020 */
[----:B------:R-:W-:-:S03]  /*04b0*/  ISETP.GE.U32.AND P1, PT, R8, R2, PT ;  /* 0x000000020800720c */ /* 0x000fc60003f26070 */
[----:B------:R-:W-:-:S04]  /*04c0*/  IMAD.WIDE.U32 R34, R14, R30, RZ ;  /* 0x0000001e0e227225 */ /* 0x000fc800078e00ff */
[----:B------:R-:W-:Y:S01]  /*04d0*/  IMAD.IADD R2, R9, 0x1, R37 ;  /* 0x0000000109027824 */ /* 0x000fe200078e0225 */
[----:B------:R-:W-:Y:S01]  /*04e0*/  IADD3 RZ, P2, PT, R35, R18, RZ ;  /* 0x0000001223ff7210 */ /* 0x000fe20007f5e0ff */
[----:B------:R-:W-:Y:S02]  /*04f0*/  IMAD.X R33, RZ, RZ, RZ, P4 ;  /* 0x000000ffff217224 */ /* 0x000fe400020e06ff */
[----:B------:R-:W-:Y:S01]  /*0500*/  IMAD.MOV.U32 R32, RZ, RZ, R19 ;  /* 0x000000ffff207224 */ /* 0x000fe200078e0013 */
[----:B------:R-:W-:Y:S01]  /*0510*/  ISETP.GE.U32.AND.EX P1, PT, R2, R3, PT, P1 ;  /* 0x000000030200720c */ /* 0x000fe20003f26110 */
[----:B------:R-:W-:Y:S02]  /*0520*/  IMAD R37, R17, R14, RZ ;  /* 0x0000000e11257224 */ /* 0x000fe400078e02ff */
[----:B------:R-:W-:Y:S01]  /*0530*/  IMAD.WIDE.U32.X R18, R31, R15, R32, P2 ;  /* 0x0000000f1f127225 */ /* 0x000fe200010e0420 */
[----:B------:R-:W-:-:S03]  /*0540*/  SEL R3, RZ, 0x1, P1 ;  /* 0x00000001ff037807 */ /* 0x000fc60000800000 */
[----:B------:R-:W-:-:S04]  /*0550*/  IMAD.WIDE.U32 R34, R15, R16, RZ ;  /* 0x000000100f227225 */ /* 0x000fc800078e00ff */
[----:B------:R-:W-:Y:S01]  /*0560*/  IMAD.WIDE.U32 R32, R14, R16, R4 ;  /* 0x000000100e207225 */ /* 0x000fe200078e0004 */
[----:B------:R-:W-:-:S03]  /*0570*/  ISETP.GE.U32.AND P0, PT, R12, R6, PT ;  /* 0x000000060c00720c */ /* 0x000fc60003f06070 */
[----:B------:R-:W-:Y:S01]  /*0580*/  IMAD R39, R15, R16, R37 ;  /* 0x000000100f277224 */ /* 0x000fe200078e0225 */
[----:B------:R-:W-:Y:S01]  /*0590*/  IADD3 R6, P4, P5, R32, R18, R3 ;  /* 0x0000001220067210 */ /* 0x000fe20007d9e003 */
[----:B------:R-:W-:-:S04]  /*05a0*/  IMAD.WIDE.U32 R34, P1, R14, R17, R34 ;  /* 0x000000110e227225 */ /* 0x000fc80007820022 */
[----:B------:R-:W-:Y:S02]  /*05b0*/  IMAD.IADD R3, R33, 0x1, R39 ;  /* 0x0000000121037824 */ /* 0x000fe400078e0227 */
[----:B------:R-:W-:Y:S01]  /*05c0*/  IMAD.WIDE.U32 R36, R14, R16, RZ ;  /* 0x000000100e247225 */ /* 0x000fe200078e00ff */
[----:B------:R-:W-:Y:S02]  /*05d0*/  ISETP.GE.U32.AND.EX P0, PT, R13, R7, PT, P0 ;  /* 0x000000070d00720c */ /* 0x000fe40003f06100 */
[----:B------:R-:W-:Y:S01]  /*05e0*/  ISETP.GE.U32.AND P2, PT, R32, R4, PT ;  /* 0x000000042000720c */ /* 0x000fe20003f46070 */
[----:B------:R-:W-:Y:S01]  /*05f0*/  IMAD.X R33, RZ, RZ, RZ, P1 ;  /* 0x000000ffff217224 */ /* 0x000fe200008e06ff */
[----:B------:R-:W-:Y:S02]  /*0600*/  ISETP.GE.U32.AND P1, PT, R6, R32, PT ;  /* 0x000000200600720c */ /* 0x000fe40003f26070 */
[----:B------:R-:W-:Y:S01]  /*0610*/  IADD3.X R7, PT, PT, R3, R19, RZ, P4, P5 ;  /* 0x0000001303077210 */ /* 0x000fe200027ea4ff */
[----:B------:R-:W-:Y:S01]  /*0620*/  IMAD.MOV.U32 R32, RZ, RZ, R35 ;  /* 0x000000ffff207224 */ /* 0x000fe200078e0023 */
[----:B------:R-:W-:-:S02]  /*0630*/  IADD3 RZ, P4, PT, R37, R34, RZ ;  /* 0x0000002225ff7210 */ /* 0x000fc40007f9e0ff */
[----:B------:R-:W-:Y:S02]  /*0640*/  ISETP.GE.U32.AND.EX P2, PT, R3, R5, PT, P2 ;  /* 0x000000050300720c */ /* 0x000fe40003f46120 */
[----:B------:R-:W-:Y:S01]  /*0650*/  ISETP.GE.U32.AND.EX P1, PT, R7, R3, PT, P1 ;  /* 0x000000030700720c */ /* 0x000fe20003f26110 */
[----:B------:R-:W-:Y:S01]  /*0660*/  IMAD.WIDE.U32.X R18, R15, R17, R32, P4 ;  /* 0x000000110f127225 */ /* 0x000fe200020e0420 */
[----:B------:R-:W-:Y:S02]  /*0670*/  SEL R3, RZ, 0x1, P2 ;  /* 0x00000001ff037807 */ /* 0x000fe40001000000 */
[----:B------:R-:W-:Y:S01]  /*0680*/  SEL R5, RZ, 0x1, P1 ;  /* 0x00000001ff057807 */ /* 0x000fe20000800000 */
[----:B------:R-:W-:Y:S01]  /*0690*/  IMAD.WIDE.U32.X R10, R29, R23, R10, P3 ;  /* 0x000000171d0a7225 */ /* 0x000fe200018e040a */
[----:B------:R-:W-:Y:S02]  /*06a0*/  SEL R33, RZ, 0x1, P0 ;  /* 0x00000001ff217807 */ /* 0x000fe40000000000 */
[----:B------:R-:W-:Y:S01]  /*06b0*/  IADD3 R5, P1, P2, R5, R18, R3 ;  /* 0x0000001205057210 */ /* 0x000fe20007a3e003 */
[----:B------:R-:W-:Y:S01]  /*06c0*/  IMAD R3, R27, R14, RZ ;  /* 0x0000000e1b037224 */ /* 0x000fe200078e02ff */
[----:B------:R-:W-:Y:S01]  /*06d0*/  IADD3 R10, P0, PT, R33, R10, RZ ;  /* 0x0000000a210a7210 */ /* 0x000fe20007f1e0ff */
[----:B------:R-:W-:-:S04]  /*06e0*/  IMAD.WIDE.U32 R32, R15, R26, RZ ;  /* 0x0000001a0f207225 */ /* 0x000fc800078e00ff */
[----:B------:R-:W-:Y:S01]  /*06f0*/  IMAD.WIDE.U32 R34, R14, R26, R12 ;  /* 0x0000001a0e227225 */ /* 0x000fe200078e000c */
[----:B------:R-:W-:-:S03]  /*0700*/  IADD3.X R18, PT, PT, RZ, R19, RZ, P1, P2 ;  /* 0x00000013ff127210 */ /* 0x000fc60000fe44ff */
[----:B------:R-:W-:Y:S01]  /*0710*/  IMAD R3, R15, R26, R3 ;  /* 0x0000001a0f037224 */ /* 0x000fe200078e0203 */
[----:B------:R-:W-:Y:S01]  /*0720*/  IADD3 R4, P3, PT, R5, R34, RZ ;  /* 0x0000002205047210 */ /* 0x000fe20007f7e0ff */
[----:B------:R-:W-:Y:S02]  /*0730*/  IMAD.X R11, RZ, RZ, R11, P0 ;  /* 0x000000ffff0b7224 */ /* 0x000fe400000e060b */
[----:B------:R-:W-:-:S04]  /*0740*/  IMAD.WIDE.U32 R32, P0, R14, R27, R32 ;  /* 0x0000001b0e207225 */ /* 0x000fc80007800020 */
[----:B------:R-:W-:Y:S02]  /*0750*/  IMAD.IADD R3, R35, 0x1, R3 ;  /* 0x0000000123037824 */ /* 0x000fe400078e0203 */
[----:B------:R-:W-:Y:S01]  /*0760*/  IMAD.WIDE.U32 R38, R14, R26, RZ ;  /* 0x0000001a0e267225 */ /* 0x000fe200078e00ff */
[----:B------:R-:W-:-:S03]  /*0770*/  ISETP.GE.U32.AND P1, PT, R4, R34, PT ;  /* 0x000000220400720c */ /* 0x000fc60003f26070 */
[----:B------:R-:W-:Y:S01]  /*0780*/  IMAD.WIDE.U32 R36, R15, R22, RZ ;  /* 0x000000160f247225 */ /* 0x000fe200078e00ff */
[----:B------:R-:W-:-:S03]  /*0790*/  IADD3 RZ, P2, PT, R39, R32, RZ ;  /* 0x0000002027ff7210 */ /* 0x000fc60007f5e0ff */
[----:B------:R-:W-:Y:S01]  /*07a0*/  IMAD.X R19, RZ, RZ, RZ, P0 ;  /* 0x000000ffff137224 */ /* 0x000fe200000e06ff */
[----:B------:R-:W-:Y:S01]  /*07b0*/  ISETP.GE.U32.AND P0, PT, R34, R12, PT ;  /* 0x0000000c2200720c */ /* 0x000fe20003f06070 */
[C---:B------:R-:W-:Y:S02]  /*07c0*/  IMAD.X R5, R3.reuse, 0x1, R18, P3 ;  /* 0x0000000103057824 */ /* 0x040fe400018e0612 */
[----:B------:R-:W-:Y:S01]  /*07d0*/  IMAD.MOV.U32 R18, RZ, RZ, R33 ;  /* 0x000000ffff127224 */ /* 0x000fe200078e0021 */
[----:B------:R-:W-:Y:S01]  /*07e0*/  ISETP.GE.U32.AND.EX P0, PT, R3, R13, PT, P0 ;  /* 0x0000000d0300720c */ /* 0x000fe20003f06100 */
[----:B------:R-:W-:Y:S01]  /*07f0*/  IMAD.WIDE.U32 R34, P3, R14, R23, R36 ;  /* 0x000000170e227225 */ /* 0x000fe20007860024 */
[----:B------:R-:W-:-:S03]  /*0800*/  ISETP.GE.U32.AND.EX P1, PT, R5, R3, PT, P1 ;  /* 0x000000030500720c */ /* 0x000fc60003f26110 */
[----:B------:R-:W-:Y:S01]  /*0810*/  IMAD.WIDE.U32 R36, R14, R22, RZ ;  /* 0x000000160e247225 */ /* 0x000fe200078e00ff */
[----:B------:R-:W-:Y:S02]  /*0820*/  SEL R36, RZ, 0x1, P0 ;  /* 0x00000001ff247807 */ /* 0x000fe40000000000 */
[----:B------:R-:W-:Y:S01]  /*0830*/  SEL R3, RZ, 0x1, P1 ;  /* 0x00000001ff037807 */ /* 0x000fe20000800000 */
[----:B------:R-:W-:Y:S01]  /*0840*/  IMAD.WIDE.U32.X R12, R15, R27, R18, P2 ;  /* 0x0000001b0f0c7225 */ /* 0x000fe200010e0412 */
[----:B------:R-:W-:-:S03]  /*0850*/  IADD3 RZ, P4, PT, R37, R34, RZ ;  /* 0x0000002225ff7210 */ /* 0x000fc60007f9e0ff */
[----:B------:R-:W-:Y:S02]  /*0860*/  IMAD R39, R23, R14, RZ ;  /* 0x0000000e17277224 */ /* 0x000fe400078e02ff */
[----:B------:R-:W-:-:S04]  /*0870*/  IMAD.WIDE.U32 R18, R14, R22, R10 ;  /* 0x000000160e127225 */ /* 0x000fc800078e000a */
[----:B------:R-:W-:Y:S01]  /*0880*/  IMAD.X R33, RZ, RZ, RZ, P3 ;  /* 0x000000ffff217224 */ /* 0x000fe200018e06ff */
[----:B------:R-:W-:Y:S01]  /*0890*/  IADD3 R37, P1, P3, R3, R12, R36 ;  /* 0x0000000c03257210 */ /* 0x000fe20007b3e024 */
[----:B------:R-:W-:Y:S01]  /*08a0*/  IMAD R39, R15, R22, R39 ;  /* 0x000000160f277224 */ /* 0x000fe200078e0227 */
[----:B------:R-:W-:Y:S02]  /*08b0*/  ISETP.GE.U32.AND P0, PT, R18, R10, PT ;  /* 0x0000000a1200720c */ /* 0x000fe40003f06070 */
[----:B------:R-:W-:Y:S01]  /*08c0*/  IADD3 R12, P2, PT, R37, R18, RZ ;  /* 0x00000012250c7210 */ /* 0x000fe20007f5e0ff */
[----:B------:R-:W-:Y:S01]  /*08d0*/  IMAD.IADD R3, R19, 0x1, R39 ;  /* 0x0000000113037824 */ /* 0x000fe200078e0227 */
[----:B------:R-:W-:Y:S01]  /*08e0*/  IADD3.X R10, PT, PT, RZ, R13, RZ, P1, P3 ;  /* 0x0000000dff0a7210 */ /* 0x000fe20000fe64ff */
[----:B------:R-:W-:Y:S02]  /*08f0*/  IMAD.MOV.U32 R32, RZ, RZ, R35 ;  /* 0x000000ffff207224 */ /* 0x000fe400078e0023 */
[----:B------:R-:W-:Y:S01]  /*0900*/  IMAD.WIDE.U32 R34, R25, R30, RZ ;  /* 0x0000001e19227225 */ /* 0x000fe200078e00ff */
[----:B------:R-:W-:-:S03]  /*0910*/  ISETP.GE.U32.AND.EX P0, PT, R3, R11, PT, P0 ;  /* 0x0000000b0300720c */ /* 0x000fc60003f06100 */
[----:B------:R-:W-:Y:S01]  /*0920*/  IMAD R19, R31, R24, RZ ;  /* 0x000000181f137224 */ /* 0x000fe200078e02ff */
[----:B------:R-:W-:Y:S01]  /*0930*/  ISETP.GE.U32.AND P1, PT, R12, R18, PT ;  /* 0x000000120c00720c */ /* 0x000fe20003f26070 */
[----:B------:R-:W-:Y:S02]  /*0940*/  IMAD.X R13, R3, 0x1, R10, P2 ;  /* 0x00000001030d7824 */ /* 0x000fe400010e060a */
[----:B------:R-:W-:-:S04]  /*0950*/  IMAD.WIDE.U32 R10, R30, R24, R6 ;  /* 0x000000181e0a7225 */ /* 0x000fc800078e0006 */
[----:B------:R-:W-:Y:S01]  /*0960*/  IMAD R37, R30, R25, R19 ;  /* 0x000000191e257224 */ /* 0x000fe200078e0213 */
[----:B------:R-:W-:Y:S01]  /*0970*/  ISETP.GE.U32.AND.EX P1, PT, R13, R3, PT, P1 ;  /* 0x000000030d00720c */ /* 0x000fe20003f26110 */
[----:B------:R-:W-:Y:S01]  /*0980*/  IMAD.WIDE.U32 R34, P3, R31, R24, R34 ;  /* 0x000000181f227225 */ /* 0x000fe20007860022 */
[----:B------:R-:W-:-:S03]  /*0990*/  ISETP.GE.U32.AND P2, PT, R10, R6, PT ;  /* 0x000000060a00720c */ /* 0x000fc60003f46070 */
[----:B------:R-:W-:-:S04]  /*09a0*/  IMAD.WIDE.U32 R18, R24, R30, RZ ;  /* 0x0000001e18127225 */ /* 0x000fc800078e00ff */
[----:B------:R-:W-:Y:S02]  /*09b0*/  IMAD.IADD R3, R11, 0x1, R37 ;  /* 0x000000010b037824 */ /* 0x000fe400078e0225 */
[----:B------:R-:W-:-:S04]  /*09c0*/  IMAD.WIDE.U32.X R14, R15, R23, R32, P4 ;  /* 0x000000170f0e7225 */ /* 0x000fc800020e0420 */
[----:B------:R-:W-:Y:S01]  /*09d0*/  IMAD.X R33, RZ, RZ, RZ, P3 ;  /* 0x000000ffff217224 */ /* 0x000fe200018e06ff */
[----:B------:R-:W-:Y:S01]  /*09e0*/  IADD3 RZ, P3, PT, R19, R34, RZ ;  /* 0x0000002213ff7210 */ /* 0x000fe20007f7e0ff */
[----:B------:R-:W-:Y:S01]  /*09f0*/  IMAD R37, R17, R24, RZ ;  /* 0x0000001811257224 */ /* 0x000fe200078e02ff */
[----:B------:R-:W-:Y:S01]  /*0a00*/  ISETP.GE.U32.AND.EX P2, PT, R3, R7, PT, P2 ;  /* 0x000000070300720c */ /* 0x000fe20003f46120 */
[----:B------:R-:W-:Y:S02]  /*0a10*/  IMAD.MOV.U32 R32, RZ, RZ, R35 ;  /* 0x000000ffff207224 */ /* 0x000fe400078e0023 */
[----:B------:R-:W-:Y:S01]  /*0a20*/  IMAD.WIDE.U32 R18, R25, R16, RZ ;  /* 0x0000001019127225 */ /* 0x000fe200078e00ff */
[----:B------:R-:W-:-:S03]  /*0a30*/  SEL R39, RZ, 0x1, P2 ;  /* 0x00000001ff277807 */ /* 0x000fc60001000000 */
[CC--:B------:R-:W-:Y:S02]  /*0a40*/  IMAD R37, R16.reuse, R25.reuse, R37 ;  /* 0x0000001910257224 */ /* 0x0c0fe400078e0225 */
[----:B------:R-:W-:Y:S01]  /*0a50*/  IMAD.WIDE.U32.X R6, R31, R25, R32, P3 ;  /* 0x000000191f067225 */ /* 0x000fe200018e0420 */
[----:B------:R-:W-:Y:S02]  /*0a60*/  SEL R32, RZ, 0x1, P0 ;  /* 0x00000001ff207807 */ /* 0x000fe40000000000 */
[----:B------:R-:W-:Y:S01]  /*0a70*/  SEL R33, RZ, 0x1, P1 ;  /* 0x00000001ff217807 */ /* 0x000fe20000800000 */
[----:B------:R-:W-:-:S03]  /*0a80*/  IMAD.WIDE.U32 R34, R16, R24, R4 ;  /* 0x0000001810227225 */ /* 0x000fc600078e0004 */
[----:B------:R-:W-:Y:S01]  /*0a90*/  IADD3 R14, P2, P4, R33, R14, R32 ;  /* 0x0000000e210e7210 */ /* 0x000fe20007c5e020 */
[----:B------:R-:W-:Y:S01]  /*0aa0*/  IMAD.WIDE.U32 R18, P0, R17, R24, R18 ;  /* 0x0000001811127225 */ /* 0x000fe20007800012 */
[----:B------:R-:W-:-:S03]  /*0ab0*/  IADD3 R6, P3, P5, R34, R6, R39 ;  /* 0x0000000622067210 */ /* 0x000fc60007d7e027 */
[----:B------:R-:W-:Y:S02]  /*0ac0*/  IMAD.IADD R37, R35, 0x1, R37 ;  /* 0x0000000123257824 */ /* 0x000fe400078e0225 */
[----:B------:R-:W-:Y:S01]  /*0ad0*/  IMAD.WIDE.U32 R32, R24, R16, RZ ;  /* 0x0000001018207225 */ /* 0x000fe200078e00ff */
[----:B------:R-:W-:Y:S02]  /*0ae0*/  ISETP.GE.U32.AND P1, PT, R34, R4, PT ;  /* 0x000000042200720c */ /* 0x000fe40003f26070 */
[----:B------:R-:W-:Y:S01]  /*0af0*/  IADD3.X R7, PT, PT, R37, R7, RZ, P3, P5 ;  /* 0x0000000725077210 */ /* 0x000fe20001fea4ff */
[----:B------:R-:W-:Y:S01]  /*0b00*/  IMAD.X R35, RZ, RZ, RZ, P0 ;  /* 0x000000ffff237224 */ /* 0x000fe200000e06ff */
[----:B------:R-:W-:Y:S01]  /*0b10*/  ISETP.GE.U32.AND P0, PT, R6, R34, PT ;  /* 0x000000220600720c */ /* 0x000fe20003f06070 */
[----:B------:R-:W-:Y:S01]  /*0b20*/  IMAD.MOV.U32 R34, RZ, RZ, R19 ;  /* 0x000000ffff227224 */ /* 0x000fe200078e0013 */
[----:B------:R-:W-:Y:S02]  /*0b30*/  IADD3 RZ, P3, PT, R33, R18, RZ ;  /* 0x0000001221ff7210 */ /* 0x000fe40007f7e0ff */
[----:B------:R-:W-:-:S02]  /*0b40*/  ISETP.GE.U32.AND.EX P1, PT, R37, R5, PT, P1 ;  /* 0x000000052500720c */ /* 0x000fc40003f26110 */
[----:B------:R-:W-:Y:S01]  /*0b50*/  ISETP.GE.U32.AND.EX P0, PT, R7, R37, PT, P0 ;  /* 0x000000250700720c */ /* 0x000fe20003f06100 */
[----:B------:R-:W-:Y:S01]  /*0b60*/  IMAD.WIDE.U32 R18, R24, R26, RZ ;  /* 0x0000001a18127225 */ /* 0x000fe200078e00ff */
[----:B------:R-:W-:Y:S02]  /*0b70*/  SEL R18, RZ, 0x1, P1 ;  /* 0x00000001ff127807 */ /* 0x000fe40000800000 */
[----:B------:R-:W-:Y:S01]  /*0b80*/  SEL R37, RZ, 0x1, P0 ;  /* 0x00000001ff257807 */ /* 0x000fe20000000000 */
[----:B------:R-:W-:-:S04]  /*0b90*/  IMAD.WIDE.U32.X R34, R17, R25, R34, P3 ;  /* 0x0000001911227225 */ /* 0x000fc800018e0422 */
[----:B------:R-:W-:Y:S01]  /*0ba0*/  IMAD.WIDE.U32 R4, R25, R26, RZ ;  /* 0x0000001a19047225 */ /* 0x000fe200078e00ff */
[----:B------:R-:W-:-:S03]  /*0bb0*/  IADD3 R37, P1, P6, R37, R34, R18 ;  /* 0x0000002225257210 */ /* 0x000fc60007e3e012 */
[----:B------:R-:W-:Y:S02]  /*0bc0*/  IMAD R39, R27, R24, RZ ;  /* 0x000000181b277224 */ /* 0x000fe400078e02ff */
[----:B------:R-:W-:Y:S01]  /*0bd0*/  IMAD.WIDE.U32 R32, R24, R26, R12 ;  /* 0x0000001a18207225 */ /* 0x000fe200078e000c */
[----:B------:R-:W-:-:S03]  /*0be0*/  IADD3.X R15, PT, PT, RZ, R15, RZ, P2, P4 ;  /* 0x0000000fff0f7210 */ /* 0x000fc600017e84ff */
[----:B------:R-:W-:Y:S01]  /*0bf0*/  IMAD R39, R25, R26, R39 ;  /* 0x0000001a19277224 */ /* 0x000fe200078e0227 */
[----:B------:R-:W-:Y:S01]  /*0c00*/  IADD3 R18, P2, PT, R37, R32, RZ ;  /* 0x0000002025127210 */ /* 0x000fe20007f5e0ff */
[----:B------:R-:W-:Y:S01]  /*0c10*/  IMAD.WIDE.U32 R4, P3, R24, R27, R4 ;  /* 0x0000001b18047225 */ /* 0x000fe20007860004 */
[----:B------:R-:W-:Y:S02]  /*0c20*/  IADD3.X R34, PT, PT, RZ, R35, RZ, P1, P6 ;  /* 0x00000023ff227210 */ /* 0x000fe40000fec4ff */
[----:B------:R-:W-:Y:S01]  /*0c30*/  ISETP.GE.U32.AND P0, PT, R32, R12, PT ;  /* 0x0000000c2000720c */ /* 0x000fe20003f06070 */
[----:B------:R-:W-:Y:S02]  /*0c40*/  IMAD.IADD R39, R33, 0x1, R39 ;  /* 0x0000000121277824 */ /* 0x000fe400078e0227 */
[----:B------:R-:W-:Y:S01]  /*0c50*/  IMAD.WIDE.U32 R36, R21, R30, RZ ;  /* 0x0000001e15247225 */ /* 0x000fe200078e00ff */
[----:B------:R-:W-:-:S03]  /*0c60*/  IADD3 RZ, P5, PT, R19, R4, RZ ;  /* 0x0000000413ff7210 */ /* 0x000fc60007fbe0ff */
[----:B------:R-:W-:Y:S01]  /*0c70*/  IMAD R35, R31, R20, RZ ;  /* 0x000000141f237224 */ /* 0x000fe200078e02ff */
[----:B------:R-:W-:Y:S01]  /*0c80*/  ISETP.GE.U32.AND P1, PT, R18, R32, PT ;  /* 0x000000201200720c */ /* 0x000fe20003f26070 */
[C---:B------:R-:W-:Y:S01]  /*0c90*/  IMAD.X R19, R39.reuse, 0x1, R34, P2 ;  /* 0x0000000127137824 */ /* 0x040fe200010e0622 */
[----:B------:R-:W-:Y:S01]  /*0ca0*/  ISETP.GE.U32.AND.EX P0, PT, R39, R13, PT, P0 ;  /* 0x0000000d2700720c */ /* 0x000fe20003f06100 */
[----:B------:R-:W-:-:S04]  /*0cb0*/  IMAD.WIDE.U32 R32, P2, R31, R20, R36 ;  /* 0x000000141f207225 */ /* 0x000fc80007840024 */
[----:B------:R-:W-:Y:S01]  /*0cc0*/  IMAD.WIDE.U32 R12, R30, R20, R6 ;  /* 0x000000141e0c7225 */ /* 0x000fe200078e0006 */
[----:B------:R-:W-:-:S03]  /*0cd0*/  ISETP.GE.U32.AND.EX P1, PT, R19, R39, PT, P1 ;  /* 0x000000271300720c */ /* 0x000fc60003f26110 */
[----:B------:R-:W-:Y:S02]  /*0ce0*/  IMAD R41, R30, R21, R35 ;  /* 0x000000151e297224 */ /* 0x000fe400078e0223 */
[----:B------:R-:W-:-:S04]  /*0cf0*/  IMAD.WIDE.U32 R34, R20, R30, RZ ;  /* 0x0000001e14227225 */ /* 0x000fc800078e00ff */
[----:B------:R-:W-:Y:S01]  /*0d00*/  IMAD.X R39, RZ, RZ, RZ, P2 ;  /* 0x000000ffff277224 */ /* 0x000fe200010e06ff */
[----:B------:R-:W-:Y:S01]  /*0d10*/  ISETP.GE.U32.AND P2, PT, R12, R6, PT ;  /* 0x000000060c00720c */ /* 0x000fe20003f46070 */
[----:B------:R-:W-:Y:S01]  /*0d20*/  IMAD.IADD R4, R13, 0x1, R41 ;  /* 0x000000010d047824 */ /* 0x000fe200078e0229 */
[----:B------:R-:W-:Y:S01]  /*0d30*/  IADD3 RZ, P4, PT, R35, R32, RZ ;  /* 0x0000002023ff7210 */ /* 0x000fe20007f9e0ff */
[----:B------:R-:W-:Y:S02]  /*0d40*/  IMAD.MOV.U32 R38, RZ, RZ, R33 ;  /* 0x000000ffff267224 */ /* 0x000fe400078e0021 */
[----:B------:R-:W-:Y:S01]  /*0d50*/  IMAD R41, R17, R20, RZ ;  /* 0x0000001411297224 */ /* 0x000fe200078e02ff */
[----:B------:R-:W-:Y:S01]  /*0d60*/  ISETP.GE.U32.AND.EX P2, PT, R4, R7, PT, P2 ;  /* 0x000000070400720c */ /* 0x000fe20003f46120 */
[----:B------:R-:W-:-:S03]  /*0d70*/  IMAD.WIDE.U32 R36, R21, R16, RZ ;  /* 0x0000001015247225 */ /* 0x000fc600078e00ff */
[----:B------:R-:W-:Y:S01]  /*0d80*/  SEL R43, RZ, 0x1, P2 ;  /* 0x00000001ff2b7807 */ /* 0x000fe20001000000 */
[-C--:B------:R-:W-:Y:S02]  /*0d90*/  IMAD R41, R16, R21.reuse, R41 ;  /* 0x0000001510297224 */ /* 0x080fe400078e0229 */
[----:B------:R-:W-:-:S04]  /*0da0*/  IMAD.WIDE.U32.X R38, R31, R21, R38, P4 ;  /* 0x000000151f267225 */ /* 0x000fc800020e0426 */
[----:B------:R-:W-:-:S04]  /*0db0*/  IMAD.WIDE.U32 R32, R16, R20, R18 ;  /* 0x0000001410207225 */ /* 0x000fc800078e0012 */
[----:B------:R-:W-:-:S04]  /*0dc0*/  IMAD.WIDE.U32 R6, R20, R16, RZ ;  /* 0x0000001014067225 */ /* 0x000fc800078e00ff */
[----:B------:R-:W-:-:S04]  /*0dd0*/  IMAD.WIDE.U32 R36, P6, R17, R20, R36 ;  /* 0x0000001411247225 */ /* 0x000fc800078c0024 */
[----:B------:R-:W-:Y:S02]  /*0de0*/  IMAD.X R35, RZ, RZ, RZ, P3 ;  /* 0x000000ffff237224 */ /* 0x000fe400018e06ff */
[----:B------:R-:W-:Y:S01]  /*0df0*/  IMAD.IADD R16, R33, 0x1, R41 ;  /* 0x0000000121107824 */ /* 0x000fe200078e0229 */
[----:B------:R-:W-:Y:S01]  /*0e00*/  IADD3 R33, P2, P3, R32, R38, R43 ;  /* 0x0000002620217210 */ /* 0x000fe20007b5e02b */
[----:B------:R-:W-:Y:S01]  /*0e10*/  IMAD.MOV.U32 R34, RZ, RZ, R5 ;  /* 0x000000ffff227224 */ /* 0x000fe200078e0005 */
[----:B------:R-:W-:Y:S01]  /*0e20*/  IADD3 RZ, P4, PT, R7, R36, RZ ;  /* 0x0000002407ff7210 */ /* 0x000fe20007f9e0ff */
[----:B------:R-:W-:Y:S01]  /*0e30*/  IMAD.MOV.U32 R6, RZ, RZ, R37 ;  /* 0x000000ffff067224 */ /* 0x000fe200078e0025 */
[----:B------:R-:W-:Y:S01]  /*0e40*/  IADD3.X R5, PT, PT, R16, R39, RZ, P2, P3 ;  /* 0x0000002710057210 */ /* 0x000fe200017e64ff */
[C---:B------:R-:W-:Y:S01]  /*0e50*/  IMAD.WIDE.U32 R36, R25.reuse, R22, RZ ;  /* 0x0000001619247225 */ /* 0x040fe200078e00ff */
[----:B------:R-:W-:Y:S02]  /*0e60*/  SEL R40, RZ, 0x1, P0 ;  /* 0x00000001ff287807 */ /* 0x000fe40000000000 */
[----:B------:R-:W-:Y:S01]  /*0e70*/  SEL R39, RZ, 0x1, P1 ;  /* 0x00000001ff277807 */ /* 0x000fe20000800000 */
[----:B------:R-:W-:-:S04]  /*0e80*/  IMAD.WIDE.U32.X R34, R25, R27, R34, P5 ;  /* 0x0000001b19227225 */ /* 0x000fc800028e0422 */
[----:B------:R-:W-:Y:S01]  /*0e90*/  IMAD.WIDE.U32 R36, P2, R24, R23, R36 ;  /* 0x0000001718247225 */ /* 0x000fe20007840024 */
[----:B------:R-:W-:-:S03]  /*0ea0*/  IADD3 R40, P0, P1, R39, R34, R40 ;  /* 0x0000002227287210 */ /* 0x000fc6000791e028 */
[----:B------:R-:W-:Y:S01]  /*0eb0*/  IMAD.WIDE.U32 R38, R24, R22, RZ ;  /* 0x0000001618267225 */ /* 0x000fe200078e00ff */
[----:B------:R-:W-:-:S04]  /*0ec0*/  IADD3.X R38, PT, PT, RZ, R35, RZ, P0, P1 ;  /* 0x00000023ff267210 */ /* 0x000fc800007e24ff */
[----:B------:R-:W-:Y:S01]  /*0ed0*/  IADD3 RZ, P3, PT, R39, R36, RZ ;  /* 0x0000002427ff7210 */ /* 0x000fe20007f7e0ff */
[----:B------:R-:W-:Y:S02]  /*0ee0*/  IMAD R39, R23, R24, RZ ;  /* 0x0000001817277224 */ /* 0x000fe400078e02ff */
[----:B------:R-:W-:Y:S02]  /*0ef0*/  IMAD.MOV.U32 R34, RZ, RZ, R37 ;  /* 0x000000ffff227224 */ /* 0x000fe400078e0025 */
[----:B------:R-:W-:-:S04]  /*0f00*/  IMAD.WIDE.U32 R36, R24, R22, R14 ;  /* 0x0000001618247225 */ /* 0x000fc800078e000e */
[----:B------:R-:W-:Y:S02]  /*0f10*/  IMAD.X R35, RZ, RZ, RZ, P2 ;  /* 0x000000ffff237224 */ /* 0x000fe400010e06ff */
[C---:B------:R-:W-:Y:S01]  /*0f20*/  IMAD R39, R25.reuse, R22, R39 ;  /* 0x0000001619277224 */ /* 0x040fe200078e0227 */
[----:B------:R-:W-:Y:S01]  /*0f30*/  IADD3 R40, P2, PT, R40, R36, RZ ;  /* 0x0000002428287210 */ /* 0x000fe20007f5e0ff */
[----:B------:R-:W-:Y:S01]  /*0f40*/  IMAD.WIDE.U32.X R24, R25, R23, R34, P3 ;  /* 0x0000001719187225 */ /* 0x000fe200018e0422 */
[----:B------:R-:W-:-:S03]  /*0f50*/  ISETP.GE.U32.AND P0, PT, R36, R14, PT ;  /* 0x0000000e2400720c */ /* 0x000fc60003f06070 */
[----:B------:R-:W-:Y:S02]  /*0f60*/  IMAD.IADD R37, R37, 0x1, R39 ;  /* 0x0000000125257824 */ /* 0x000fe400078e0227 */
[----:B------:R-:W-:Y:S01]  /*0f70*/  IMAD.WIDE.U32 R34, R21, R26, RZ ;  /* 0x0000001a15227225 */ /* 0x000fe200078e00ff */
[----:B------:R-:W-:-:S03]  /*0f80*/  ISETP.GE.U32.AND P1, PT, R40, R36, PT ;  /* 0x000000242800720c */ /* 0x000fc60003f26070 */
[C---:B------:R-:W-:Y:S01]  /*0f90*/  IMAD.X R41, R37.reuse, 0x1, R38, P2 ;  /* 0x0000000125297824 */ /* 0x040fe200010e0626 */
[----:B------:R-:W-:Y:S01]  /*0fa0*/  ISETP.GE.U32.AND.EX P0, PT, R37, R15, PT, P0 ;  /* 0x0000000f2500720c */ /* 0x000fe20003f06100 */
[----:B------:R-:W-:-:S04]  /*0fb0*/  IMAD.WIDE.U32 R34, P5, R27, R20, R34 ;  /* 0x000000141b227225 */ /* 0x000fc800078a0022 */
[----:B------:R-:W-:Y:S01]  /*0fc0*/  IMAD.WIDE.U32 R14, R20, R26, RZ ;  /* 0x0000001a140e7225 */ /* 0x000fe200078e00ff */
[----:B------:R-:W-:-:S04]  /*0fd0*/  ISETP.GE.U32.AND.EX P1, PT, R41, R37, PT, P1 ;  /* 0x000000252900720c */ /* 0x000fc80003f26110 */
[----:B------:R-:W-:Y:S02]  /*0fe0*/  IADD3 RZ, P2, PT, R15, R34, RZ ;  /* 0x000000220fff7210 */ /* 0x000fe40007f5e0ff */
[----:B------:R-:W-:Y:S02]  /*0ff0*/  SEL R34, RZ, 0x1, P0 ;  /* 0x00000001ff227807 */ /* 0x000fe40000000000 */
[----:B------:R-:W-:Y:S01]  /*1000*/  SEL R37, RZ, 0x1, P1 ;  /* 0x00000001ff257807 */ /* 0x000fe20000800000 */
[----:B------:R-:W-:-:S03]  /*1010*/  IMAD.WIDE.U32 R14, R21, R22, RZ ;  /* 0x00000016150e7225 */ /* 0x000fc600078e00ff */
[----:B------:R-:W-:Y:S01]  /*1020*/  IADD3 R24, P0, P1, R37, R24, R34 ;  /* 0x0000001825187210 */ /* 0x000fe2000791e022 */
[----:B------:R-:W-:-:S03]  /*1030*/  IMAD.X R7, RZ, RZ, RZ, P6 ;  /* 0x000000ffff077224 */ /* 0x000fc600030e06ff */
[----:B------:R-:W-:Y:S01]  /*1040*/  IADD3.X R25, PT, PT, RZ, R25, RZ, P0, P1 ;  /* 0x00000019ff197210 */ /* 0x000fe200007e24ff */
[----:B------:R-:W-:Y:S01]  /*1050*/  IMAD.WIDE.U32 R14, P6, R20, R23, R14 ;  /* 0x00000017140e7225 */ /* 0x000fe200078c000e */
[----:B------:R-:W-:Y:S02]  /*1060*/  ISETP.GE.U32.AND P0, PT, R32, R18, PT ;  /* 0x000000122000720c */ /* 0x000fe40003f06070 */
[----:B------:R-:W-:Y:S01]  /*1070*/  ISETP.GE.U32.AND P1, PT, R33, R32, PT ;  /* 0x000000202100720c */ /* 0x000fe20003f26070 */
[----:B------:R-:W-:Y:S01]  /*1080*/  IMAD.WIDE.U32 R36, R20, R22, RZ ;  /* 0x0000001614247225 */ /* 0x000fe200078e00ff */
[----:B------:R-:W-:Y:S02]  /*1090*/  ISETP.GE.U32.AND.EX P0, PT, R16, R19, PT, P0 ;  /* 0x000000131000720c */ /* 0x000fe40003f06100 */
[----:B------:R-:W-:Y:S01]  /*10a0*/  ISETP.GE.U32.AND.EX P1, PT, R5, R16, PT, P1 ;  /* 0x000000100500720c */ /* 0x000fe20003f26110 */
[----:B------:R-:W-:Y:S01]  /*10b0*/  IMAD.MOV.U32 R36, RZ, RZ, R35 ;  /* 0x000000ffff247224 */ /* 0x000fe200078e0023 */
[----:B------:R-:W-:Y:S01]  /*10c0*/  IADD3 RZ, P3, PT, R37, R14, RZ ;  /* 0x0000000e25ff7210 */ /* 0x000fe20007f7e0ff */
[----:B------:R-:W-:Y:S01]  /*10d0*/  IMAD.X R37, RZ, RZ, RZ, P5 ;  /* 0x000000ffff257224 */ /* 0x000fe200028e06ff */
[----:B------:R-:W-:Y:S01]  /*10e0*/  SEL R14, RZ, 0x1, P0 ;  /* 0x00000001ff0e7807 */ /* 0x000fe20000000000 */
[----:B------:R-:W-:Y:S01]  /*10f0*/  IMAD R39, R27, R20, RZ ;  /* 0x000000141b277224 */ /* 0x000fe200078e02ff */
[----:B------:R-:W-:Y:S01]  /*1100*/  SEL R45, RZ, 0x1, P1 ;  /* 0x00000001ff2d7807 */ /* 0x000fe20000800000 */
[----:B------:R-:W-:-:S04]  /*1110*/  IMAD.WIDE.U32.X R6, R17, R21, R6, P4 ;  /* 0x0000001511067225 */ /* 0x000fc800020e0406 */
[-C--:B------:R-:W-:Y:S02]  /*1120*/  IMAD R39, R26, R21.reuse, R39 ;  /* 0x000000151a277224 */ /* 0x080fe400078e0227 */
[----:B------:R-:W-:Y:S01]  /*1130*/  IMAD.WIDE.U32.X R36, R27, R21, R36, P2 ;  /* 0x000000151b247225 */ /* 0x000fe200010e0424 */
[----:B------:R-:W-:-:S03]  /*1140*/  IADD3 R45, P0, P2, R45, R6, R14 ;  /* 0x000000062d2d7210 */ /* 0x000fc60007a1e00e */
[----:B------:R-:W-:-:S04]  /*1150*/  IMAD.WIDE.U32 R26, R26, R20, R40 ;  /* 0x000000141a1a7225 */ /* 0x000fc800078e0028 */
[----:B------:R-:W-:Y:S01]  /*1160*/  IMAD.WIDE.U32 R34, R5, 0x3d1, RZ ;  /* 0x000003d105227825 */ /* 0x000fe200078e00ff */
[----:B------:R-:W-:-:S03]  /*1170*/  IADD3.X R14, PT, PT, RZ, R7, RZ, P0, P2 ;  /* 0x00000007ff0e7210 */ /* 0x000fc600007e44ff */
[----:B------:R-:W-:Y:S01]  /*1180*/  IMAD.MOV.U32 R16, RZ, RZ, R15 ;  /* 0x000000ffff107224 */ /* 0x000fe200078e000f */
[----:B------:R-:W-:Y:S01]  /*1190*/  IADD3 R15, P2, PT, R45, R26, RZ ;  /* 0x0000001a2d0f7210 */ /* 0x000fe20007f5e0ff */
[----:B------:R-:W-:-:S04]  /*11a0*/  IMAD.WIDE.U32 R18, R33, 0x3d1, RZ ;  /* 0x000003d121127825 */ /* 0x000fc800078e00ff */
[----:B------:R-:W-:-:S04]  /*11b0*/  IMAD.WIDE.U32 R34, P1, RZ, R33, R34 ;  /* 0x00000021ff227225 */ /* 0x000fc80007820022 */
[----:B------:R-:W-:Y:S01]  /*11c0*/  IMAD.IADD R39, R27, 0x1, R39 ;  /* 0x000000011b277824 */ /* 0x000fe200078e0227 */
[----:B------:R-:W-:Y:S01]  /*11d0*/  IADD3 R43, P5, PT, RZ, R18, RZ ;  /* 0x00000012ff2b7210 */ /* 0x000fe20007fbe0ff */
[----:B------:R-:W-:Y:S01]  /*11e0*/  IMAD.X R7, RZ, RZ, RZ, P1 ;  /* 0x000000ffff077224 */ /* 0x000fe200008e06ff */
[----:B------:R-:W-:Y:S01]  /*11f0*/  ISETP.GE.U32.AND P1, PT, R26, R40, PT ;  /* 0x000000281a00720c */ /* 0x000fe20003f26070 */
[----:B------:R-:W-:Y:S01]  /*1200*/  IMAD.X R14, R39, 0x1, R14, P2 ;  /* 0x00000001270e7824 */ /* 0x000fe200010e060e */
[----:B------:R-:W-:Y:S02]  /*1210*/  ISETP.GE.U32.AND P2, PT, R15, R26, PT ;  /* 0x0000001a0f00720c */ /* 0x000fe40003f46070 */
[----:B------:R-:W-:Y:S01]  /*1220*/  ISETP.GE.U32.AND P0, PT, R43, R18, PT ;  /* 0x000000122b00720c */ /* 0x000fe20003f06070 */
[----:B------:R-:W-:Y:S01]  /*1230*/  IMAD.X R17, RZ, RZ, RZ, P6 ;  /* 0x000000ffff117224 */ /* 0x000fe200030e06ff */
[----:B------:R-:W-:Y:S01]  /*1240*/  IADD3 R18, P4, PT, R19, R34, RZ ;  /* 0x0000002213127210 */ /* 0x000fe20007f9e0ff */
[----:B------:R-:W-:Y:S01]  /*1250*/  IMAD R19, R23, R20, RZ ;  /* 0x0000001417137224 */ /* 0x000fe200078e02ff */
[----:B------:R-:W-:Y:S01]  /*1260*/  ISETP.GE.U32.AND.EX P1, PT, R39, R41, PT, P1 ;  /* 0x000000292700720c */ /* 0x000fe20003f26110 */
[----:B------:R-:W-:Y:S01]  /*1270*/  IMAD.MOV.U32 R6, RZ, RZ, R35 ;  /* 0x000000ffff067224 */ /* 0x000fe200078e0023 */
[----:B------:R-:W-:Y:S01]  /*1280*/  ISETP.GE.U32.AND.EX P2, PT, R14, R39, PT, P2 ;  /* 0x000000270e00720c */ /* 0x000fe20003f46120 */
[C---:B------:R-:W-:Y:S01]  /*1290*/  IMAD R19, R21.reuse, R22, R19 ;  /* 0x0000001615137224 */ /* 0x040fe200078e0213 */
[----:B------:R-:W-:Y:S01]  /*12a0*/  SEL R32, RZ, 0x1, P1 ;  /* 0x00000001ff207807 */ /* 0x000fe20000800000 */
[----:B------:R-:W-:Y:S01]  /*12b0*/  IMAD.WIDE.U32.X R16, R21, R23, R16, P3 ;  /* 0x0000001715107225 */ /* 0x000fe200018e0410 */
[----:B------:R-:W-:-:S03]  /*12c0*/  SEL R35, RZ, 0x1, P2 ;  /* 0x00000001ff237807 */ /* 0x000fc60001000000 */
[----:B------:R-:W-:Y:S02]  /*12d0*/  IMAD.X R33, R18, 0x1, R33, P5 ;  /* 0x0000000112217824 */ /* 0x000fe400028e0621 */
[----:B------:R-:W-:Y:S01]  /*12e0*/  IMAD.WIDE.U32.X R26, RZ, R5, R6, P4 ;  /* 0x00000005ff1a7225 */ /* 0x000fe200020e0406 */
[----:B------:R-:W-:-:S03]  /*12f0*/  IADD3 R35, P3, P4, R35, R36, R32 ;  /* 0x0000002423237210 */ /* 0x000fc60007c7e020 */
[----:B------:R-:W-:-:S04]  /*1300*/  IMAD.WIDE.U32 R6, R15, 0x3d1, RZ ;  /* 0x000003d10f067825 */ /* 0x000fc800078e00ff */
[----:B------:R-:W-:Y:S01]  /*1310*/  IMAD.WIDE.U32 R20, R20, R22, R24 ;  /* 0x0000001614147225 */ /* 0x000fe200078e0018 */
[----:B------:R-:W-:-:S03]  /*1320*/  ISETP.GE.U32.AND.EX P0, PT, R33, R18, PT, P0 ;  /* 0x000000122100720c */ /* 0x000fc60003f06100 */
[----:B------:R-:W-:Y:S01]  /*1330*/  IMAD.WIDE.U32 R22, R14, 0x3d1, RZ ;  /* 0x000003d10e167825 */ /* 0x000fe200078e00ff */
[-C--:B------:R-:W-:Y:S02]  /*1340*/  IADD3 R18, P2, PT, R26, R6.reuse, RZ ;  /* 0x000000061a127210 */ /* 0x080fe40007f5e0ff */
[----:B------:R-:W-:Y:S01]  /*1350*/  IADD3.X R37, PT, PT, RZ, R37, RZ, P3, P4 ;  /* 0x00000025ff257210 */ /* 0x000fe20001fe84ff */
[----:B------:R-:W-:Y:S01]  /*1360*/  IMAD.WIDE.U32 R22, P3, RZ, R15, R22 ;  /* 0x0000000fff167225 */ /* 0x000fe20007860016 */
[----:B------:R-:W-:Y:S02]  /*1370*/  ISETP.GE.U32.AND P4, PT, R18, R6, PT ;  /* 0x000000061200720c */ /* 0x000fe40003f86070 */
[----:B------:R-:W-:Y:S01]  /*1380*/  ISETP.GE.U32.AND P1, PT, R20, R24, PT ;  /* 0x000000181400720c */ /* 0x000fe20003f26070 */
[----:B------:R-:W-:Y:S01]  /*1390*/  IMAD.IADD R6, R21, 0x1, R19 ;  /* 0x0000000115067824 */ /* 0x000fe200078e0213 */
[----:B------:R-:W-:Y:S01]  /*13a0*/  IADD3 R24, P5, PT, R18, R5, RZ ;  /* 0x0000000512187210 */ /* 0x000fe20007fbe0ff */
[----:B------:R-:W-:Y:S01]  /*13b0*/  IMAD.X R19, RZ, RZ, RZ, P3 ;  /* 0x000000ffff137224 */ /* 0x000fe200018e06ff */
[----:B------:R-:W-:-:S02]  /*13c0*/  IADD3 R26, P3, PT, R7, R22, RZ ;  /* 0x00000016071a7210 */ /* 0x000fc40007f7e0ff */
[----:B------:R-:W-:Y:S02]  /*13d0*/  IADD3 R35, P6, PT, R35, R20, RZ ;  /* 0x0000001423237210 */ /* 0x000fe40007fde0ff */
[----:B------:R-:W-:Y:S02]  /*13e0*/  SEL R5, RZ, 0x1, P0 ;  /* 0x00000001ff057807 */ /* 0x000fe40000000000 */
[----:B------:R-:W-:Y:S01]  /*13f0*/  ISETP.LT.U32.AND P0, PT, R24, R18, PT ;  /* 0x000000121800720c */ /* 0x000fe20003f01070 */
[----:B------:R-:W-:Y:S02]  /*1400*/  IMAD.MOV.U32 R18, RZ, RZ, R23 ;  /* 0x000000ffff127224 */ /* 0x000fe400078e0017 */
[----:B------:R-:W-:Y:S02]  /*1410*/  IMAD.X R7, R26, 0x1, R27, P2 ;  /* 0x000000011a077824 */ /* 0x000fe400010e061b */
[----:B------:R-:W-:Y:S01]  /*1420*/  IMAD.X R21, R6, 0x1, R37, P6 ;  /* 0x0000000106157824 */ /* 0x000fe200030e0625 */
[----:B------:R-:W-:Y:S01]  /*1430*/  IADD3 R5, P6, PT, R24, R5, RZ ;  /* 0x0000000518057210 */ /* 0x000fe20007fde0ff */
[----:B------:R-:W-:Y:S01]  /*1440*/  IMAD.WIDE.U32.X R22, RZ, R14, R18, P3 ;  /* 0x0000000eff167225 */ /* 0x000fe200018e0412 */
[----:B------:R-:W-:-:S03]  /*1450*/  ISETP.GE.U32.AND P3, PT, R35, R20, PT ;  /* 0x000000142300720c */ /* 0x000fc60003f66070 */
[----:B------:R-:W-:Y:S01]  /*1460*/  IMAD.X R18, R7, 0x1, R15, P5 ;  /* 0x0000000107127824 */ /* 0x000fe200028e060f */
[----:B------:R-:W-:Y:S02]  /*1470*/  ISETP.GE.U32.AND.EX P1, PT, R6, R25, PT, P1 ;  /* 0x000000190600720c */ /* 0x000fe40003f26110 */
[----:B------:R-:W-:Y:S01]  /*1480*/  ISETP.GE.U32.AND P2, PT, R5, R24, PT ;  /* 0x000000180500720c */ /* 0x000fe20003f46070 */
[----:B------:R-:W-:Y:S01]  /*1490*/  IMAD.WIDE.U32 R24, R21, 0x3d1, RZ ;  /* 0x000003d115187825 */ /* 0x000fe200078e00ff */
[----:B------:R-:W-:-:S03]  /*14a0*/  ISETP.GE.U32.AND.EX P4, PT, R7, R26, PT, P4 ;  /* 0x0000001a0700720c */ /* 0x000fc60003f86140 */
[----:B------:R-:W-:Y:S01]  /*14b0*/  IMAD.X R19, RZ, RZ, R18, P6 ;  /* 0x000000ffff137224 */ /* 0x000fe200030e0612 */
[----:B------:R-:W-:Y:S01]  /*14c0*/  ISETP.GE.U32.AND.EX P3, PT, R21, R6, PT, P3 ;  /* 0x000000061500720c */ /* 0x000fe20003f66130 */
[----:B------:R-:W-:Y:S01]  /*14d0*/  IMAD.WIDE.U32 R26, R35, 0x3d1, RZ ;  /* 0x000003d1231a7825 */ /* 0x000fe200078e00ff */
[----:B------:R-:W-:Y:S02]  /*14e0*/  SEL R15, RZ, 0x1, P4 ;  /* 0x00000001ff0f7807 */ /* 0x000fe40002000000 */
[----:B------:R-:W-:Y:S01]  /*14f0*/  SEL R20, RZ, 0x1, P1 ;  /* 0x00000001ff147807 */ /* 0x000fe20000800000 */
[----:B------:R-:W-:Y:S01]  /*1500*/  IMAD.WIDE.U32 R24, P1, RZ, R35, R24 ;  /* 0x00000023ff187225 */ /* 0x000fe20007820018 */
[----:B------:R-:W-:Y:S02]  /*1510*/  ISETP.GE.U32.AND.EX P4, PT, R19, R18, PT, P2 ;  /* 0x000000121300720c */ /* 0x000fe40003f86120 */
[----:B------:R-:W-:Y:S02]  /*1520*/  SEL R37, RZ, 0x1, P3 ;  /* 0x00000001ff257807 */ /* 0x000fe40001800000 */
[----:B------:R-:W-:-:S02]  /*1530*/  ISETP.LT.U32.OR.EX P0, PT, R18, R7, !P4, P0 ;  /* 0x000000071200720c */ /* 0x000fc40006701500 */
[----:B------:R-:W-:Y:S02]  /*1540*/  IADD3 R15, P2, P3, R26, R22, R15 ;  /* 0x000000161a0f7210 */ /* 0x000fe40007b5e00f */
[----:B------:R-:W-:Y:S02]  /*1550*/  IADD3 R20, P4, P5, R37, R16, R20 ;  /* 0x0000001025147210 */ /* 0x000fe40007d9e014 */
[----:B------:R-:W-:Y:S01]  /*1560*/  IADD3 R27, P6, PT, R27, R24, RZ ;  /* 0x000000181b1b7210 */ /* 0x000fe20007fde0ff */
[----:B------:R-:W-:Y:S01]  /*1570*/  IMAD.X R7, RZ, RZ, RZ, P1 ;  /* 0x000000ffff077224 */ /* 0x000fe200008e06ff */
[C---:B------:R-:W-:Y:S02]  /*1580*/  ISETP.GE.U32.AND P1, PT, R15.reuse, R26, PT ;  /* 0x0000001a0f00720c */ /* 0x040fe40003f26070 */
[----:B------:R-:W-:Y:S02]  /*1590*/  IADD3.X R18, PT, PT, RZ, R17, RZ, P4, P5 ;  /* 0x00000011ff127210 */ /* 0x000fe400027ea4ff */
[----:B------:R-:W-:-:S02]  /*15a0*/  IADD3 R14, P4, PT, R15, R14, RZ ;  /* 0x0000000e0f0e7210 */ /* 0x000fc40007f9e0ff */
[----:B------:R-:W-:Y:S02]  /*15b0*/  SEL R17, RZ, 0x1, !P0 ;  /* 0x00000001ff117807 */ /* 0x000fe40004000000 */
[----:B------:R-:W-:Y:S01]  /*15c0*/  IADD3.X R26, PT, PT, R27, R23, RZ, P2, P3 ;  /* 0x000000171b1a7210 */ /* 0x000fe200017e64ff */
[----:B------:R-:W-:Y:S01]  /*15d0*/  IMAD.MOV.U32 R6, RZ, RZ, R25 ;  /* 0x000000ffff067224 */ /* 0x000fe200078e0019 */
[----:B------:R-:W-:Y:S01]  /*15e0*/  IADD3 R17, P3, PT, R14, R17, RZ ;  /* 0x000000110e117210 */ /* 0x000fe20007f7e0ff */
[----:B------:R-:W-:-:S04]  /*15f0*/  IMAD.WIDE.U32 R24, R18, 0x3d1, RZ ;  /* 0x000003d112187825 */ /* 0x000fc800078e00ff */
[C---:B------:R-:W-:Y:S01]  /*1600*/  IMAD.X R35, R26.reuse, 0x1, R35, P4 ;  /* 0x000000011a237824 */ /* 0x040fe200020e0623 */
[----:B------:R-:W-:Y:S01]  /*1610*/  ISETP.GE.U32.AND.EX P1, PT, R26, R27, PT, P1 ;  /* 0x0000001b1a00720c */ /* 0x000fe20003f26110 */
[----:B------:R-:W-:Y:S01]  /*1620*/  IMAD.WIDE.U32.X R22, RZ, R21, R6, P6 ;  /* 0x00000015ff167225 */ /* 0x000fe200030e0406 */
[----:B------:R-:W-:-:S03]  /*1630*/  ISETP.GE.U32.AND P2, PT, R17, R14, PT ;  /* 0x0000000e1100720c */ /* 0x000fc60003f46070 */
[----:B------:R-:W-:Y:S01]  /*1640*/  IMAD.X R16, RZ, RZ, R35, P3 ;  /* 0x000000ffff107224 */ /* 0x000fe200018e0623 */
[----:B------:R-:W-:Y:S01]  /*1650*/  ISETP.LT.U32.AND P0, PT, R14, R15, PT ;  /* 0x0000000f0e00720c */ /* 0x000fe20003f01070 */
[----:B------:R-:W-:-:S04]  /*1660*/  IMAD.WIDE.U32 R14, R20, 0x3d1, RZ ;  /* 0x000003d1140e7825 */ /* 0x000fc800078e00ff */
[----:B------:R-:W-:Y:S01]  /*1670*/  IMAD.WIDE.U32 R6, P3, RZ, R20, R24 ;  /* 0x00000014ff067225 */ /* 0x000fe20007860018 */
[----:B------:R-:W-:Y:S02]  /*1680*/  SEL R25, RZ, 0x1, P1 ;  /* 0x00000001ff197807 */ /* 0x000fe40000800000 */
[----:B------:R-:W-:Y:S02]  /*1690*/  ISETP.GE.U32.AND.EX P1, PT, R16, R35, PT, P2 ;  /* 0x000000231000720c */ /* 0x000fe40003f26120 */
[----:B------:R-:W-:Y:S02]  /*16a0*/  IADD3 R25, P4, P5, R14, R22, R25 ;  /* 0x000000160e197210 */ /* 0x000fe40007d9e019 */
[----:B------:R-:W-:Y:S02]  /*16b0*/  ISETP.LT.U32.OR.EX P0, PT, R35, R26, !P1, P0 ;  /* 0x0000001a2300720c */ /* 0x000fe40004f01500 */
[----:B------:R-:W-:Y:S02]  /*16c0*/  IADD3 R22, P2, PT, R15, R6, RZ ;  /* 0x000000060f167210 */ /* 0x000fe40007f5e0ff */
[----:B------:R-:W-:-:S02]  /*16d0*/  IADD3 R6, P1, PT, R25, R21, RZ ;  /* 0x0000001519067210 */ /* 0x000fc40007f3e0ff */
[----:B------:R-:W-:Y:S02]  /*16e0*/  SEL R21, RZ, 0x1, !P0 ;  /* 0x00000001ff157807 */ /* 0x000fe40004000000 */
[----:B------:R-:W-:Y:S02]  /*16f0*/  IADD3.X R27, PT, PT, R22, R23, RZ, P4, P5 ;  /* 0x00000017161b7210 */ /* 0x000fe400027ea4ff */
        /* <DEDUP_REMOVED lines=76> */
.L_x_1332:
[----:B------:R-:W-:Y:S05]  /*1bc0*/  BSYNC.RECONVERGENT B0 ;  /* 0x0000000000007941 */ /* 0x000fea0003800200 */
.L_x_1331:
[----:B------:R-:W-:Y:S01]  /*1bd0*/  IADD3 R6, P0, PT, R43, R14, RZ ;  /* 0x0000000e2b067210 */ /* 0x000fe20007f1e0ff */
[----:B------:R-:W-:Y:S01]  /*1be0*/  BSSY.RECONVERGENT B1, `(.L_x_1333) ;  /* 0x00000c0000017945 */ /* 0x000fe20003800200 */
[----:B------:R-:W-:-:S03]  /*1bf0*/  IADD3 R7, P1, PT, R5, R8, RZ ;  /* 0x0000000805077210 */ /* 0x000fc60007f3e0ff */
[----:B------:R-:W-:Y:S01]  /*1c00*/  BSSY.RELIABLE B0, `(.L_x_1334) ;  /* 0x0000032000007945 */ /* 0x000fe20003800100 */
[----:B------:R-:W-:Y:S02]  /*1c10*/  IADD3.X R14, PT, PT, R33, R15, R18, P0, !PT ;  /* 0x0000000f210e7210 */ /* 0x000fe400007fe412 */
        /* <DEDUP_REMOVED lines=48> */
.L_x_1335:
[----:B------:R-:W-:Y:S05]  /*1f20*/  BSYNC.RELIABLE B0 ;  /* 0x0000000000007941 */ /* 0x000fea0003800100 */
.L_x_1334:
        /* <DEDUP_REMOVED lines=55> */
.L_x_1338:
[----:B------:R-:W-:Y:S05]  /*22a0*/  BSYNC.RELIABLE B2 ;  /* 0x0000000000027941 */ /* 0x000fea0003800100 */
.L_x_1337:
        /* <DEDUP_REMOVED lines=28> */
[----:B------:R-:W-:-:S02]  /*2470*/  IADD3 R9, P3, PT, R11, R12, RZ ;  /* 0x0000000c0b097210 */ /* 0x000fc40007f7e0ff */
[----:B------:R-:W-:Y:S02]  /*2480*/  SEL R3, RZ, 0x1, !P0 ;  /* 0x00000001ff037807 */ /* 0x000fe40004000000 */
[----:B------:R-:W-:Y:S01]  /*2490*/  IADD3 R12, P1, PT, R6, 0x7a2, RZ ;  /* 0x000007a2060c7810 */ /* 0x000fe20007f3e0ff */
[----:B------:R-:W-:Y:S01]  /*24a0*/  IMAD.X R11, R11, 0x1, R16, P3 ;  /* 0x000000010b0b7824 */ /* 0x000fe200018e0610 */
[----:B------:R-:W-:Y:S01]  /*24b0*/  ISETP.NE.U32.AND P0, PT, R4, R3, PT ;  /* 0x000000030400720c */ /* 0x000fe20003f05070 */
[----:B------:R-:W-:Y:S01]  /*24c0*/  IMAD.X R4, R8, 0x1, R15, P2 ;  /* 0x0000000108047824 */ /* 0x000fe200010e060f */
[----:B------:R-:W-:Y:S01]  /*24d0*/  IADD3 R2, P3, PT, R5, R18, RZ ;  /* 0x0000001205027210 */ /* 0x000fe20007f7e0ff */
[----:B------:R-:W-:Y:S01]  /*24e0*/  IMAD.MOV.U32 R8, RZ, RZ, R9 ;  /* 0x000000ffff087224 */ /* 0x000fe200078e0009 */
[----:B------:R-:W-:Y:S01]  /*24f0*/  ISETP.NE.AND.EX P0, PT, R7, RZ, PT, P0 ;  /* 0x000000ff0700720c */ /* 0x000fe20003f05300 */
[----:B------:R-:W-:Y:S01]  /*2500*/  IMAD.MOV.U32 R9, RZ, RZ, R11 ;  /* 0x000000ffff097224 */ /* 0x000fe200078e000b */
[----:B------:R-:W-:Y:S01]  /*2510*/  IADD3.X R15, PT, PT, R14, 0x2, RZ, P1, !PT ;  /* 0x000000020e0f7810 */ /* 0x000fe20000ffe4ff */
[----:B------:R-:W-:-:S02]  /*2520*/  IMAD.X R3, R5, 0x1, R20, P3 ;  /* 0x0000000105037824 */ /* 0x000fc400018e0614 */
[----:B------:R-:W-:Y:S02]  /*2530*/  IMAD.MOV.U32 R5, RZ, RZ, R10 ;  /* 0x000000ffff057224 */ /* 0x000fe400078e000a */
        /* <DEDUP_REMOVED lines=14> */
.L_x_1340:
[----:B------:R-:W-:Y:S05]  /*2620*/  BSYNC.RELIABLE B2 ;  /* 0x0000000000027941 */ /* 0x000fea0003800100 */
.L_x_1339:
        /* <DEDUP_REMOVED lines=27> */
.L_x_1336:
[----:B------:R-:W-:Y:S05]  /*27e0*/  BSYNC.RECONVERGENT B1 ;  /* 0x0000000000017941 */ /* 0x000fea0003800200 */
.L_x_1333:
[----:B------:R-:W-:Y:S05]  /*27f0*/  WARPSYNC.ALL ;  /* 0x0000000000007948 */ /* 0x000fea0003800000 */
[----:B------:R-:W0:Y:S01]  /*2800*/  LDC.64 R6, c[0x0][0x390] ;  /* 0x0000e400ff067b82 */ /* 0x000e220000000a00 */
[----:B------:R-:W-:Y:S02]  /*2810*/  IMAD.MOV.U32 R11, RZ, RZ, R10 ;  /* 0x000000ffff0b7224 */ /* 0x000fe400078e000a */
[----:B------:R-:W-:Y:S02]  /*2820*/  IMAD.MOV.U32 R10, RZ, RZ, R5 ;  /* 0x000000ffff0a7224 */ /* 0x000fe400078e0005 */
[----:B------:R-:W-:-:S02]  /*2830*/  IMAD.MOV.U32 R4, RZ, RZ, R12 ;  /* 0x000000ffff047224 */ /* 0x000fc400078e000c */
[----:B------:R-:W-:Y:S02]  /*2840*/  IMAD.MOV.U32 R5, RZ, RZ, R15 ;  /* 0x000000ffff057224 */ /* 0x000fe400078e000f */
[----:B0-----:R-:W-:-:S05]  /*2850*/  IMAD.WIDE R6, R0, 0x8, R6 ;  /* 0x0000000800067825 */ /* 0x001fca00078e0206 */
[----:B------:R-:W-:Y:S04]  /*2860*/  STG.E.64 desc[UR6][R6.64], R4 ;  /* 0x0000000406007986 */ /* 0x000fe8000c101b06 */
[----:B------:R-:W-:Y:S04]  /*2870*/  STG.E.64 desc[UR6][R6.64+0x8], R8 ;  /* 0x0000080806007986 */ /* 0x000fe8000c101b06 */
[----:B------:R-:W-:Y:S04]  /*2880*/  STG.E.64 desc[UR6][R6.64+0x10], R10 ;  /* 0x0000100a06007986 */ /* 0x000fe8000c101b06 */
[----:B------:R-:W-:Y:S01]  /*2890*/  STG.E.64 desc[UR6][R6.64+0x18], R2 ;  /* 0x0000180206007986 */ /* 0x000fe2000c101b06 */
[----:B------:R-:W-:Y:S05]  /*28a0*/  EXIT ;  /* 0x000000000000794d */ /* 0x000fea0003800000 */
.L_x_1341:
        /* <DEDUP_REMOVED lines=13> */
.L_x_1348:


//--------------------- .text.test_mod_add        --------------------------
	.section	.text.test_mod_add,"ax",@progbits
	.align	128
        .global         test_mod_add
        .type           test_mod_add,@function
        .size           test_mod_add,(.L_x_1349 - test_mod_add)
        .other          test_mod_add,@"STO_CUDA_ENTRY STV_DEFAULT"
test_mod_add:
.text.test_mod_add:
        /* <DEDUP_REMOVED lines=16> */
[----:B------:R-:W5:Y:S04]  /*0100*/  LDG.E.64 R14, desc[UR4][R22.64+0x10] ;  /* 0x00001004160e7981 */ /* 0x000f68000c1e1b00 */
[----:B------:R0:W5:Y:S04]  /*0110*/  LDG.E.64 R4, desc[UR4][R18.64+0x18] ;  /* 0x0000180412047981 */ /* 0x000168000c1e1b00 */
[----:B------:R-:W5:Y:S01]  /*0120*/  LDG.E.64 R10, desc[UR4][R22.64+0x18] ;  /* 0x00001804160a7981 */ /* 0x000f62000c1e1b00 */
[----:B--2---:R-:W-:-:S05]  /*0130*/  IADD3 R8, P0, PT, R20, R8, RZ ;  /* 0x0000000814087210 */ /* 0x004fca0007f1e0ff */
[----:B------:R-:W-:Y:S01]  /*0140*/  IMAD.X R0, R21, 0x1, R9, P0 ;  /* 0x0000000115007824 */ /* 0x000fe200000e0609 */
[----:B------:R-:W-:-:S04]  /*0150*/  ISETP.GE.U32.AND P0, PT, R8, R20, PT ;  /* 0x000000140800720c */ /* 0x000fc80003f06070 */
[----:B------:R-:W-:-:S04]  /*0160*/  ISETP.GE.U32.AND.EX P0, PT, R0, R21, PT, P0 ;  /* 0x000000150000720c */ /* 0x000fc80003f06100 */
[----:B------:R-:W-:-:S04]  /*0170*/  SEL R9, RZ, 0x1, P0 ;  /* 0x00000001ff097807 */ /* 0x000fc80000000000 */
[----:B---3--:R-:W-:-:S04]  /*0180*/  IADD3 R9, P0, PT, R16, R9, RZ ;  /* 0x0000000910097210 */ /* 0x008fc80007f1e0ff */
[-C--:B----4-:R-:W-:Y:S01]  /*0190*/  IADD3 R6, P1, PT, R6, R9.reuse, RZ ;  /* 0x0000000906067210 */ /* 0x090fe20007f3e0ff */
[----:B------:R-:W-:Y:S01]  /*01a0*/  IMAD.X R21, RZ, RZ, R17, P0 ;  /* 0x000000ffff157224 */ /* 0x000fe200000e0611 */
[----:B------:R-:W-:Y:S02]  /*01b0*/  ISETP.GE.U32.AND P0, PT, R8, -0x3d1, PT ;  /* 0xfffffc2f0800780c */ /* 0x000fe40003f06070 */
[----:B------:R-:W-:Y:S01]  /*01c0*/  ISETP.GE.U32.AND P2, PT, R6, R9, PT ;  /* 0x000000090600720c */ /* 0x000fe20003f46070 */
[----:B------:R-:W-:Y:S01]  /*01d0*/  IMAD.X R3, R7, 0x1, R21, P1 ;  /* 0x0000000107037824 */ /* 0x000fe200008e0615 */
[----:B------:R-:W-:Y:S02]  /*01e0*/  ISETP.GE.U32.AND P1, PT, R9, R16, PT ;  /* 0x000000100900720c */ /* 0x000fe40003f26070 */
[----:B------:R-:W-:Y:S02]  /*01f0*/  ISETP.GE.U32.AND.EX P0, PT, R0, -0x2, PT, P0 ;  /* 0xfffffffe0000780c */ /* 0x000fe40003f06100 */
[----:B------:R-:W-:-:S02]  /*0200*/  ISETP.GE.U32.AND.EX P1, PT, R21, R17, PT, P1 ;  /* 0x000000111500720c */ /* 0x000fc40003f26110 */
[----:B------:R-:W-:Y:S02]  /*0210*/  ISETP.GE.U32.AND.EX P2, PT, R3, R21, PT, P2 ;  /* 0x000000150300720c */ /* 0x000fe40003f46120 */
[----:B------:R-:W-:Y:S02]  /*0220*/  IADD3 R17, P3, PT, R6, 0x1, RZ ;  /* 0x0000000106117810 */ /* 0x000fe40007f7e0ff */
[----:B------:R-:W-:Y:S02]  /*0230*/  SEL R7, RZ, 0x1, P1 ;  /* 0x00000001ff077807 */ /* 0x000fe40000800000 */
[----:B0-----:R-:W-:Y:S01]  /*0240*/  SEL R19, RZ, 0x1, P2 ;  /* 0x00000001ff137807 */ /* 0x001fe20001000000 */
[----:B------:R-:W-:Y:S01]  /*0250*/  IMAD.X R18, RZ, RZ, R3, P3 ;  /* 0x000000ffff127224 */ /* 0x000fe200018e0603 */
[----:B------:R-:W-:Y:S02]  /*0260*/  SEL R16, RZ, 0x1, P0 ;  /* 0x00000001ff107807 */ /* 0x000fe40000000000 */
[----:B-----5:R-:W-:-:S02]  /*0270*/  IADD3 R19, P3, P4, R12, R19, R7 ;  /* 0x000000130c137210 */ /* 0x020fc40007c7e007 */
[----:B------:R-:W-:Y:S02]  /*0280*/  ISETP.GE.U32.AND P2, PT, R17, R16, PT ;  /* 0x000000101100720c */ /* 0x000fe40003f46070 */
[----:B------:R-:W-:Y:S02]  /*0290*/  IADD3.X R21, PT, PT, R13, RZ, RZ, P3, P4 ;  /* 0x000000ff0d157210 */ /* 0x000fe40001fe84ff */
[-C--:B------:R-:W-:Y:S02]  /*02a0*/  IADD3 R9, P3, PT, R14, R19.reuse, RZ ;  /* 0x000000130e097210 */ /* 0x080fe40007f7e0ff */
[----:B------:R-:W-:Y:S02]  /*02b0*/  ISETP.NE.U32.AND P1, PT, R6, -0x1, PT ;  /* 0xffffffff0600780c */ /* 0x000fe40003f25070 */
[----:B------:R-:W-:Y:S01]  /*02c0*/  ISETP.GE.U32.AND.EX P2, PT, R18, RZ, PT, P2 ;  /* 0x000000ff1200720c */ /* 0x000fe20003f46120 */
[----:B------:R-:W-:Y:S01]  /*02d0*/  IMAD.X R7, R15, 0x1, R21, P3 ;  /* 0x000000010f077824 */ /* 0x000fe200018e0615 */
[----:B------:R-:W-:-:S02]  /*02e0*/  ISETP.GE.U32.AND P3, PT, R9, R19, PT ;  /* 0x000000130900720c */ /* 0x000fc40003f66070 */
[----:B------:R-:W-:Y:S02]  /*02f0*/  ISETP.NE.OR.EX P2, PT, R3, -0x1, !P2, P1 ;  /* 0xffffffff0300780c */ /* 0x000fe40005745710 */
[----:B------:R-:W-:Y:S02]  /*0300*/  ISETP.GE.U32.AND P1, PT, R19, R12, PT ;  /* 0x0000000c1300720c */ /* 0x000fe40003f26070 */
[----:B------:R-:W-:Y:S02]  /*0310*/  IADD3 R12, P4, PT, R9, 0x1, RZ ;  /* 0x00000001090c7810 */ /* 0x000fe40007f9e0ff */
[----:B------:R-:W-:Y:S02]  /*0320*/  SEL R15, RZ, 0x1, !P2 ;  /* 0x00000001ff0f7807 */ /* 0x000fe40005000000 */
[----:B------:R-:W-:Y:S02]  /*0330*/  ISETP.GE.U32.AND.EX P1, PT, R21, R13, PT, P1 ;  /* 0x0000000d1500720c */ /* 0x000fe40003f26110 */
[----:B------:R-:W-:Y:S01]  /*0340*/  ISETP.GE.U32.AND.EX P3, PT, R7, R21, PT, P3 ;  /* 0x000000150700720c */ /* 0x000fe20003f66130 */
[----:B------:R-:W-:Y:S01]  /*0350*/  IMAD.X R13, RZ, RZ, R7, P4 ;  /* 0x000000ffff0d7224 */ /* 0x000fe200020e0607 */
[----:B------:R-:W-:-:S02]  /*0360*/  ISETP.GE.U32.AND P5, PT, R12, R15, PT ;  /* 0x0000000f0c00720c */ /* 0x000fc40003fa6070 */
[----:B------:R-:W-:Y:S02]  /*0370*/  SEL R14, RZ, 0x1, P1 ;  /* 0x00000001ff0e7807 */ /* 0x000fe40000800000 */
[----:B------:R-:W-:Y:S02]  /*0380*/  SEL R19, RZ, 0x1, P3 ;  /* 0x00000001ff137807 */ /* 0x000fe40001800000 */
[----:B------:R-:W-:Y:S02]  /*0390*/  ISETP.NE.U32.AND P3, PT, R9, -0x1, PT ;  /* 0xffffffff0900780c */ /* 0x000fe40003f65070 */
[----:B------:R-:W-:Y:S02]  /*03a0*/  ISETP.GE.U32.AND.EX P1, PT, R13, RZ, PT, P5 ;  /* 0x000000ff0d00720c */ /* 0x000fe40003f26150 */
[----:B------:R-:W-:Y:S02]  /*03b0*/  IADD3 R19, P4, P5, R4, R19, R14 ;  /* 0x0000001304137210 */ /* 0x000fe40007d9e00e */
[----:B------:R-:W-:-:S02]  /*03c0*/  ISETP.NE.OR.EX P1, PT, R7, -0x1, !P1, P3 ;  /* 0xffffffff0700780c */ /* 0x000fc40004f25730 */
[----:B------:R-:W-:Y:S02]  /*03d0*/  IADD3 R16, P3, PT, R10, R19, RZ ;  /* 0x000000130a107210 */ /* 0x000fe40007f7e0ff */
[----:B------:R-:W-:Y:S02]  /*03e0*/  IADD3.X R10, PT, PT, R5, RZ, RZ, P4, P5 ;  /* 0x000000ff050a7210 */ /* 0x000fe400027ea4ff */
[----:B------:R-:W-:Y:S02]  /*03f0*/  SEL R15, RZ, 0x1, !P1 ;  /* 0x00000001ff0f7807 */ /* 0x000fe40004800000 */
[----:B------:R-:W-:Y:S01]  /*0400*/  IADD3 R14, P5, PT, R16, 0x1, RZ ;  /* 0x00000001100e7810 */ /* 0x000fe20007fbe0ff */
        /* <DEDUP_REMOVED lines=14> */
[----:B------:R-:W-:Y:S02]  /*04f0*/  SEL R21, RZ, 0xffffffff, !P2 ;  /* 0xffffffffff157807 */ /* 0x000fe40005000000 */
[----:B------:R-:W-:Y:S02]  /*0500*/  SEL R20, RZ, 0xffffffff, !P1 ;  /* 0xffffffffff147807 */ /* 0x000fe40004800000 */
[----:B------:R-:W-:-:S02]  /*0510*/  SEL R22, RZ, 0xffffffff, P0 ;  /* 0xffffffffff167807 */ /* 0x000fc40000000000 */
[----:B------:R-:W-:Y:S02]  /*0520*/  LOP3.LUT R19, R4, R19, RZ, 0xfc, !PT ;  /* 0x0000001304137212 */ /* 0x000fe400078efcff */
[C---:B------:R-:W-:Y:S01]  /*0530*/  IADD3 R10, P1, PT, R21.reuse, R12, RZ ;  /* 0x0000000c150a7210 */ /* 0x040fe20007f3e0ff */
[----:B------:R-:W0:Y:S01]  /*0540*/  LDC.64 R4, c[0x0][0x390] ;  /* 0x0000e400ff047b82 */ /* 0x000e220000000a00 */
[----:B------:R-:W-:Y:S02]  /*0550*/  IADD3 R17, P0, PT, R22, R17, RZ ;  /* 0x0000001116117210 */ /* 0x000fe40007f1e0ff */
[----:B------:R-:W-:Y:S01]  /*0560*/  IADD3 R12, P2, PT, R20, R14, RZ ;  /* 0x0000000e140c7210 */ /* 0x000fe20007f5e0ff */
[----:B------:R-:W-:Y:S01]  /*0570*/  IMAD.X R13, R21, 0x1, R13, P1 ;  /* 0x00000001150d7824 */ /* 0x000fe200008e060d */
[----:B------:R-:W-:Y:S01]  /*0580*/  IADD3 R21, P1, PT, R19, -0x1, RZ ;  /* 0xffffffff13157810 */ /* 0x000fe20007f3e0ff */
[----:B------:R-:W-:Y:S02]  /*0590*/  IMAD.X R14, R22, 0x1, R18, P0 ;  /* 0x00000001160e7824 */ /* 0x000fe400000e0612 */
[----:B------:R-:W-:Y:S01]  /*05a0*/  IMAD.X R15, R20, 0x1, R15, P2 ;  /* 0x00000001140f7824 */ /* 0x000fe200010e060f */
[----:B------:R-:W-:Y:S01]  /*05b0*/  LOP3.LUT R18, R9, R21, RZ, 0xc0, !PT ;  /* 0x0000001509127212 */ /* 0x000fe200078ec0ff */
[----:B------:R-:W-:Y:S01]  /*05c0*/  IMAD.X R9, RZ, RZ, RZ, P4 ;  /* 0x000000ffff097224 */ /* 0x000fe200020e06ff */
[----:B------:R-:W-:-:S02]  /*05d0*/  IADD3 R19, P2, PT, RZ, -R19, RZ ;  /* 0x80000013ff137210 */ /* 0x000fc40007f5e0ff */
[C---:B------:R-:W-:Y:S02]  /*05e0*/  IADD3 R22, P0, PT, R8.reuse, 0x3d1, RZ ;  /* 0x000003d108167810 */ /* 0x040fe40007f1e0ff */
[-C--:B------:R-:W-:Y:S02]  /*05f0*/  LOP3.LUT R20, R8, R21.reuse, RZ, 0xc0, !PT ;  /* 0x0000001508147212 */ /* 0x080fe400078ec0ff */
[-C--:B------:R-:W-:Y:S02]  /*0600*/  LOP3.LUT R8, R6, R21.reuse, RZ, 0xc0, !PT ;  /* 0x0000001506087212 */ /* 0x080fe400078ec0ff */
[----:B------:R-:W-:Y:S02]  /*0610*/  LOP3.LUT R16, R16, R21, RZ, 0xc0, !PT ;  /* 0x0000001510107212 */ /* 0x000fe400078ec0ff */
[----:B------:R-:W-:Y:S02]  /*0620*/  LOP3.LUT R10, R18, R10, R19, 0xf8, !PT ;  /* 0x0000000a120a7212 */ /* 0x000fe400078ef813 */
[----:B------:R-:W-:-:S02]  /*0630*/  IADD3.X R18, PT, PT, R9, -0x1, RZ, P1, !PT ;  /* 0xffffffff09127810 */ /* 0x000fc40000ffe4ff */
[----:B------:R-:W-:Y:S01]  /*0640*/  LOP3.LUT R8, R8, R17, R19, 0xf8, !PT ;  /* 0x0000001108087212 */ /* 0x000fe200078ef813 */
[----:B------:R-:W-:Y:S01]  /*0650*/  IMAD.X R17, RZ, RZ, ~R9, P2 ;  /* 0x000000ffff117224 */ /* 0x000fe200010e0e09 */
[--C-:B------:R-:W-:Y:S02]  /*0660*/  LOP3.LUT R6, R20, R22, R19.reuse, 0xf8, !PT ;  /* 0x0000001614067212 */ /* 0x100fe400078ef813 */
[----:B------:R-:W-:Y:S02]  /*0670*/  LOP3.LUT R12, R16, R12, R19, 0xf8, !PT ;  /* 0x0000000c100c7212 */ /* 0x000fe400078ef813 */
[C---:B------:R-:W-:Y:S02]  /*0680*/  IADD3.X R20, PT, PT, R0.reuse, 0x1, RZ, P0, !PT ;  /* 0x0000000100147810 */ /* 0x040fe400007fe4ff */
[-C--:B------:R-:W-:Y:S02]  /*0690*/  LOP3.LUT R9, R0, R18.reuse, RZ, 0xc0, !PT ;  /* 0x0000001200097212 */ /* 0x080fe400078ec0ff */
[----:B------:R-:W-:-:S02]  /*06a0*/  LOP3.LUT R16, R7, R18, RZ, 0xc0, !PT ;  /* 0x0000001207107212 */ /* 0x000fc400078ec0ff */
[-C--:B------:R-:W-:Y:S02]  /*06b0*/  LOP3.LUT R3, R3, R18.reuse, RZ, 0xc0, !PT ;  /* 0x0000001203037212 */ /* 0x080fe400078ec0ff */
[----:B------:R-:W-:Y:S01]  /*06c0*/  LOP3.LUT R0, R11, R18, RZ, 0xc0, !PT ;  /* 0x000000120b007212 */ /* 0x000fe200078ec0ff */
[----:B0-----:R-:W-:Y:S01]  /*06d0*/  IMAD.WIDE R4, R2, 0x8, R4 ;  /* 0x0000000802047825 */ /* 0x001fe200078e0204 */
[--C-:B------:R-:W-:Y:S02]  /*06e0*/  LOP3.LUT R7, R9, R20, R17.reuse, 0xf8, !PT ;  /* 0x0000001409077212 */ /* 0x100fe400078ef811 */
[--C-:B------:R-:W-:Y:S02]  /*06f0*/  LOP3.LUT R11, R16, R13, R17.reuse, 0xf8, !PT ;  /* 0x0000000d100b7212 */ /* 0x100fe400078ef811 */
[--C-:B------:R-:W-:Y:S02]  /*0700*/  LOP3.LUT R9, R3, R14, R17.reuse, 0xf8, !PT ;  /* 0x0000000e03097212 */ /* 0x100fe400078ef811 */
[----:B------:R-:W-:Y:S01]  /*0710*/  LOP3.LUT R13, R0, R15, R17, 0xf8, !PT ;  /* 0x0000000f000d7212 */ /* 0x000fe200078ef811 */
[----:B------:R-:W-:Y:S04]  /*0720*/  STG.E.64 desc[UR4][R4.64], R6 ;  /* 0x0000000604007986 */ /* 0x000fe8000c101b04 */
[----:B------:R-:W-:Y:S04]  /*0730*/  STG.E.64 desc[UR4][R4.64+0x8], R8 ;  /* 0x0000080804007986 */ /* 0x000fe8000c101b04 */
[----:B------:R-:W-:Y:S04]  /*0740*/  STG.E.64 desc[UR4][R4.64+0x10], R10 ;  /* 0x0000100a04007986 */ /* 0x000fe8000c101b04 */
[----:B------:R-:W-:Y:S01]  /*0750*/  STG.E.64 desc[UR4][R4.64+0x18], R12 ;  /* 0x0000180c04007986 */ /* 0x000fe2000c101b04 */
[----:B------:R-:W-:Y:S05]  /*0760*/  EXIT ;  /* 0x000000000000794d */ /* 0x000fea0003800000 */
.L_x_1342:
        /* <DEDUP_REMOVED lines=9> */
.L_x_1349:


//--------------------- .nv.shared.reserved.0     --------------------------
	.section	.nv.shared.reserved.0,"aw",@nobits
	.weak		__nv_reservedSMEM_offset_0_alias
	.size		__nv_reservedSMEM_offset_0_alias, 0, 64
	.other		__nv_reservedSMEM_offset_0_alias,@"STO_CUDA_RESERVED_SHARED STV_DEFAULT"
__nv_reservedSMEM_offset_0_alias:
	.zero		0
	.zero		64


//--------------------- .nv.constant0.generate_pubkeys_sequential --------------------------
	.section	.nv.constant0.generate_pubkeys_sequential,"a",@progbits
	.sectionflags	@""
	.align	4
.nv.constant0.generate_pubkeys_sequential:
	.zero		968


//--------------------- .nv.constant0.test_reduce512 --------------------------
	.section	.nv.constant0.test_reduce512,"a",@progbits
	.sectionflags	@""
	.align	4
.nv.constant0.test_reduce512:
	.zero		912


//--------------------- .nv.constant0.test_point_double --------------------------
	.section	.nv.constant0.test_point_double,"a",@progbits
	.sectionflags	@""
	.align	4
.nv.constant0.test_point_double:
	.zero		936


//--------------------- .nv.constant0.test_mod_square --------------------------
	.section	.nv.constant0.test_mod_square,"a",@progbits
	.sectionflags	@""
	.align	4
.nv.constant0.test_mod_square:
	.zero		912


//--------------------- .nv.constant0.test_mod_inv --------------------------
	.section	.nv.constant0.test_mod_inv,"a",@progbits
	.sectionflags	@""
	.align	4
.nv.constant0.test_mod_inv:
	.zero		912


//--------------------- .nv.constant0.test_mod_mult --------------------------
	.section	.nv.constant0.test_mod_mult,"a",@progbits
	.sectionflags	@""
	.align	4
.nv.constant0.test_mod_mult:
	.zero		920


//--------------------- .nv.constant0.test_mod_add --------------------------
	.section	.nv.constant0.test_mod_add,"a",@progbits
	.sectionflags	@""
	.align	4
.nv.constant0.test_mod_add:
	.zero		920


//--------------------- SYMBOLS --------------------------

	.type		.nv.reservedSmem.offset0,@object
	.size		.nv.reservedSmem.offset0,0x4
